	.target	sm_80

	.elftype	@"ET_EXEC"


//--------------------- .note.nv.tkinfo           --------------------------
	.section	.note.nv.tkinfo,"",@"SHT_NOTE"
	.sectionflags	@"SHF_NOTE_NV_TKINFO"
	.tkinfo
        /*0018*/ 	.word	0x00000002
        /*0030*/ 	.string	""
        /*0030*/ 	.string	"ptxas"
        /*0030*/ 	.string	"Cuda compilation tools, release 13.0, V13.0.88"
        /*0030*/ 	.string	"Build cuda_13.0.r13.0/compiler.36424714_0"
        /*0030*/ 	.string	"-arch sm_80 -m 64 "



//--------------------- .note.nv.cuinfo           --------------------------
	.section	.note.nv.cuinfo,"",@"SHT_NOTE"
	.sectionflags	@"SHF_NOTE_NV_CUINFO"
        /*0018*/ 	.short	0x0002
        /*001a*/ 	.short	0x0050
        /*001c*/ 	.short	0x0082
	.zero		2


//--------------------- .nv.info                  --------------------------
	.section	.nv.info,"",@"SHT_CUDA_INFO"
	.align	4


	//----- nvinfo : EIATTR_REGCOUNT
	.align		4
        /*0000*/ 	.byte	0x04, 0x2f
        /*0002*/ 	.short	(.L_12 - .L_11)
	.align		4
.L_11:
        /*0004*/ 	.word	index@(_ZN7cutlass13device_kernelIN5flash19enable_sm80_to_sm89INS1_16FlashAttnFwdSm80INS1_25CollectiveMainloopFwdSm80ILi8ELi1ELb1EN4cute5tupleIJNS5_1CILi128EEENS7_ILi112EEES8_EEELi128ENS_6half_tEfNS_4arch4Sm80ELb1ELb0ELb0ELb1ELb0ELb1ELb1ELb1EEENS1_21CollectiveEpilogueFwdINS6_IJS8_S8_S9_EEENS6_IJNS7_ILi1EEESH_SH_EEESB_SD_Li256ELb1ELb1ELb1ELb0EEENS1_36VarlenDynamicPersistentTileSchedulerILi128ELi112ELi256ELi256ELb1ELb1ELb0ELb1ELb1ELb1EEEEEEEEEvNT_6ParamsE)
        /*0008*/ 	.word	0x000000ff


	//----- nvinfo : EIATTR_FRAME_SIZE
	.align		4
.L_12:
        /*000c*/ 	.byte	0x04, 0x11
        /*000e*/ 	.short	(.L_14 - .L_13)
	.align		4
.L_13:
        /*0010*/ 	.word	index@($__internal_27_$__cuda_sm70_votesync_ballot)
        /*0014*/ 	.word	0x00000000


	//----- nvinfo : EIATTR_FRAME_SIZE
	.align		4
.L_14:
        /*0018*/ 	.byte	0x04, 0x11
        /*001a*/ 	.short	(.L_16 - .L_15)
	.align		4
.L_15:
        /*001c*/ 	.word	index@($__internal_26_$__cuda_sm70_shflsync_up_p)
        /*0020*/ 	.word	0x00000000


	//----- nvinfo : EIATTR_FRAME_SIZE
	.align		4
.L_16:
        /*0024*/ 	.byte	0x04, 0x11
        /*0026*/ 	.short	(.L_18 - .L_17)
	.align		4
.L_17:
        /*0028*/ 	.word	index@($__internal_25_$__cuda_sm70_shflsync_idx_p)
        /*002c*/ 	.word	0x00000000


	//----- nvinfo : EIATTR_FRAME_SIZE
	.align		4
.L_18:
        /*0030*/ 	.byte	0x04, 0x11
        /*0032*/ 	.short	(.L_20 - .L_19)
	.align		4
.L_19:
        /*0034*/ 	.word	index@($__internal_24_$__cuda_sm70_shflsync_bfly_p)
        /*0038*/ 	.word	0x00000000


	//----- nvinfo : EIATTR_FRAME_SIZE
	.align		4
.L_20:
        /*003c*/ 	.byte	0x04, 0x11
        /*003e*/ 	.short	(.L_22 - .L_21)
	.align		4
.L_21:
        /*0040*/ 	.word	index@(_ZN7cutlass13device_kernelIN5flash19enable_sm80_to_sm89INS1_16FlashAttnFwdSm80INS1_25CollectiveMainloopFwdSm80ILi8ELi1ELb1EN4cute5tupleIJNS5_1CILi128EEENS7_ILi112EEES8_EEELi128ENS_6half_tEfNS_4arch4Sm80ELb1ELb0ELb0ELb1ELb0ELb1ELb1ELb1EEENS1_21CollectiveEpilogueFwdINS6_IJS8_S8_S9_EEENS6_IJNS7_ILi1EEESH_SH_EEESB_SD_Li256ELb1ELb1ELb1ELb0EEENS1_36VarlenDynamicPersistentTileSchedulerILi128ELi112ELi256ELi256ELb1ELb1ELb0ELb1ELb1ELb1EEEEEEEEEvNT_6ParamsE)
        /*0044*/ 	.word	0x00000088


	//----- nvinfo : EIATTR_REGCOUNT
	.align		4
.L_22:
        /*0048*/ 	.byte	0x04, 0x2f
        /*004a*/ 	.short	(.L_24 - .L_23)
	.align		4
.L_23:
        /*004c*/ 	.word	index@(_ZN7cutlass13device_kernelIN5flash19enable_sm80_to_sm89INS1_16FlashAttnFwdSm80INS1_25CollectiveMainloopFwdSm80ILi8ELi1ELb1EN4cute5tupleIJNS5_1CILi128EEENS7_ILi112EEES8_EEELi128ENS_6half_tEfNS_4arch4Sm80ELb1ELb0ELb0ELb1ELb0ELb0ELb1ELb1EEENS1_21CollectiveEpilogueFwdINS6_IJS8_S8_S9_EEENS6_IJNS7_ILi1EEESH_SH_EEESB_SD_Li256ELb1ELb1ELb1ELb0EEENS1_36VarlenDynamicPersistentTileSchedulerILi128ELi112ELi256ELi256ELb1ELb1ELb0ELb1ELb1ELb1EEEEEEEEEvNT_6ParamsE)
        /*0050*/ 	.word	0x000000ff


	//----- nvinfo : EIATTR_FRAME_SIZE
	.align		4
.L_24:
        /*0054*/ 	.byte	0x04, 0x11
        /*0056*/ 	.short	(.L_26 - .L_25)
	.align		4
.L_25:
        /*0058*/ 	.word	index@($__internal_23_$__cuda_sm70_votesync_ballot)
        /*005c*/ 	.word	0x00000000


	//----- nvinfo : EIATTR_FRAME_SIZE
	.align		4
.L_26:
        /*0060*/ 	.byte	0x04, 0x11
        /*0062*/ 	.short	(.L_28 - .L_27)
	.align		4
.L_27:
        /*0064*/ 	.word	index@($__internal_22_$__cuda_sm70_shflsync_up_p)
        /*0068*/ 	.word	0x00000000


	//----- nvinfo : EIATTR_FRAME_SIZE
	.align		4
.L_28:
        /*006c*/ 	.byte	0x04, 0x11
        /*006e*/ 	.short	(.L_30 - .L_29)
	.align		4
.L_29:
        /*0070*/ 	.word	index@($__internal_21_$__cuda_sm70_shflsync_idx_p)
        /*0074*/ 	.word	0x00000000


	//----- nvinfo : EIATTR_FRAME_SIZE
	.align		4
.L_30:
        /*0078*/ 	.byte	0x04, 0x11
        /*007a*/ 	.short	(.L_32 - .L_31)
	.align		4
.L_31:
        /*007c*/ 	.word	index@($__internal_20_$__cuda_sm70_shflsync_bfly_p)
        /*0080*/ 	.word	0x00000000


	//----- nvinfo : EIATTR_FRAME_SIZE
	.align		4
.L_32:
        /*0084*/ 	.byte	0x04, 0x11
        /*0086*/ 	.short	(.L_34 - .L_33)
	.align		4
.L_33:
        /*0088*/ 	.word	index@(_ZN7cutlass13device_kernelIN5flash19enable_sm80_to_sm89INS1_16FlashAttnFwdSm80INS1_25CollectiveMainloopFwdSm80ILi8ELi1ELb1EN4cute5tupleIJNS5_1CILi128EEENS7_ILi112EEES8_EEELi128ENS_6half_tEfNS_4arch4Sm80ELb1ELb0ELb0ELb1ELb0ELb0ELb1ELb1EEENS1_21CollectiveEpilogueFwdINS6_IJS8_S8_S9_EEENS6_IJNS7_ILi1EEESH_SH_EEESB_SD_Li256ELb1ELb1ELb1ELb0EEENS1_36VarlenDynamicPersistentTileSchedulerILi128ELi112ELi256ELi256ELb1ELb1ELb0ELb1ELb1ELb1EEEEEEEEEvNT_6ParamsE)
        /*008c*/ 	.word	0x000000a0


	//----- nvinfo : EIATTR_REGCOUNT
	.align		4
.L_34:
        /*0090*/ 	.byte	0x04, 0x2f
        /*0092*/ 	.short	(.L_36 - .L_35)
	.align		4
.L_35:
        /*0094*/ 	.word	index@(_ZN7cutlass13device_kernelIN5flash19enable_sm80_to_sm89INS1_16FlashAttnFwdSm80INS1_25CollectiveMainloopFwdSm80ILi4ELi1ELb0EN4cute5tupleIJNS5_1CILi128EEENS7_ILi64EEES8_EEELi128ENS_6half_tEfNS_4arch4Sm80ELb1ELb0ELb0ELb0ELb0ELb0ELb1ELb1EEENS1_21CollectiveEpilogueFwdINS6_IJS8_S8_S9_EEENS6_IJNS7_ILi1EEESH_SH_EEESB_SD_Li128ELb0ELb1ELb1ELb0EEENS1_30DynamicPersistentTileSchedulerILi128ELi128ELb1ELb1ELb0EEEEEEEEEvNT_6ParamsE)
        /*0098*/ 	.word	0x000000ff


	//----- nvinfo : EIATTR_FRAME_SIZE
	.align		4
.L_36:
        /*009c*/ 	.byte	0x04, 0x11
        /*009e*/ 	.short	(.L_38 - .L_37)
	.align		4
.L_37:
        /*00a0*/ 	.word	index@($__internal_19_$__cuda_sm70_shflsync_idx_p)
        /*00a4*/ 	.word	0x00000000


	//----- nvinfo : EIATTR_FRAME_SIZE
	.align		4
.L_38:
        /*00a8*/ 	.byte	0x04, 0x11
        /*00aa*/ 	.short	(.L_40 - .L_39)
	.align		4
.L_39:
        /*00ac*/ 	.word	index@($__internal_18_$__cuda_sm70_shflsync_bfly_p)
        /*00b0*/ 	.word	0x00000000


	//----- nvinfo : EIATTR_FRAME_SIZE
	.align		4
.L_40:
        /*00b4*/ 	.byte	0x04, 0x11
        /*00b6*/ 	.short	(.L_42 - .L_41)
	.align		4
.L_41:
        /*00b8*/ 	.word	index@(_ZN7cutlass13device_kernelIN5flash19enable_sm80_to_sm89INS1_16FlashAttnFwdSm80INS1_25CollectiveMainloopFwdSm80ILi4ELi1ELb0EN4cute5tupleIJNS5_1CILi128EEENS7_ILi64EEES8_EEELi128ENS_6half_tEfNS_4arch4Sm80ELb1ELb0ELb0ELb0ELb0ELb0ELb1ELb1EEENS1_21CollectiveEpilogueFwdINS6_IJS8_S8_S9_EEENS6_IJNS7_ILi1EEESH_SH_EEESB_SD_Li128ELb0ELb1ELb1ELb0EEENS1_30DynamicPersistentTileSchedulerILi128ELi128ELb1ELb1ELb0EEEEEEEEEvNT_6ParamsE)
        /*00bc*/ 	.word	0x00000090


	//----- nvinfo : EIATTR_REGCOUNT
	.align		4
.L_42:
        /*00c0*/ 	.byte	0x04, 0x2f
        /*00c2*/ 	.short	(.L_44 - .L_43)
	.align		4
.L_43:
        /*00c4*/ 	.word	index@(_ZN7cutlass13device_kernelIN5flash19enable_sm80_to_sm89INS1_16FlashAttnFwdSm80INS1_25CollectiveMainloopFwdSm80ILi8ELi1ELb1EN4cute5tupleIJNS5_1CILi128EEENS7_ILi96EEES8_EEELi128ENS_6half_tEfNS_4arch4Sm80ELb0ELb1ELb0ELb1ELb0ELb1ELb1ELb1EEENS1_21CollectiveEpilogueFwdINS6_IJS8_S8_S9_EEENS6_IJNS7_ILi1EEESH_SH_EEESB_SD_Li256ELb1ELb1ELb1ELb0EEENS1_36VarlenDynamicPersistentTileSchedulerILi128ELi96ELi256ELi256ELb1ELb1ELb0ELb1ELb0ELb1EEEEEEEEEvNT_6ParamsE)
        /*00c8*/ 	.word	0x000000ff


	//----- nvinfo : EIATTR_FRAME_SIZE
	.align		4
.L_44:
        /*00cc*/ 	.byte	0x04, 0x11
        /*00ce*/ 	.short	(.L_46 - .L_45)
	.align		4
.L_45:
        /*00d0*/ 	.word	index@($__internal_17_$__cuda_sm70_votesync_ballot)
        /*00d4*/ 	.word	0x00000000


	//----- nvinfo : EIATTR_FRAME_SIZE
	.align		4
.L_46:
        /*00d8*/ 	.byte	0x04, 0x11
        /*00da*/ 	.short	(.L_48 - .L_47)
	.align		4
.L_47:
        /*00dc*/ 	.word	index@($__internal_16_$__cuda_sm70_shflsync_up_p)
        /*00e0*/ 	.word	0x00000000


	//----- nvinfo : EIATTR_FRAME_SIZE
	.align		4
.L_48:
        /*00e4*/ 	.byte	0x04, 0x11
        /*00e6*/ 	.short	(.L_50 - .L_49)
	.align		4
.L_49:
        /*00e8*/ 	.word	index@($__internal_15_$__cuda_sm70_shflsync_idx_p)
        /*00ec*/ 	.word	0x00000000


	//----- nvinfo : EIATTR_FRAME_SIZE
	.align		4
.L_50:
        /*00f0*/ 	.byte	0x04, 0x11
        /*00f2*/ 	.short	(.L_52 - .L_51)
	.align		4
.L_51:
        /*00f4*/ 	.word	index@($__internal_14_$__cuda_sm70_shflsync_bfly_p)
        /*00f8*/ 	.word	0x00000000


	//----- nvinfo : EIATTR_FRAME_SIZE
	.align		4
.L_52:
        /*00fc*/ 	.byte	0x04, 0x11
        /*00fe*/ 	.short	(.L_54 - .L_53)
	.align		4
.L_53:
        /*0100*/ 	.word	index@(_ZN7cutlass13device_kernelIN5flash19enable_sm80_to_sm89INS1_16FlashAttnFwdSm80INS1_25CollectiveMainloopFwdSm80ILi8ELi1ELb1EN4cute5tupleIJNS5_1CILi128EEENS7_ILi96EEES8_EEELi128ENS_6half_tEfNS_4arch4Sm80ELb0ELb1ELb0ELb1ELb0ELb1ELb1ELb1EEENS1_21CollectiveEpilogueFwdINS6_IJS8_S8_S9_EEENS6_IJNS7_ILi1EEESH_SH_EEESB_SD_Li256ELb1ELb1ELb1ELb0EEENS1_36VarlenDynamicPersistentTileSchedulerILi128ELi96ELi256ELi256ELb1ELb1ELb0ELb1ELb0ELb1EEEEEEEEEvNT_6ParamsE)
        /*0104*/ 	.word	0x00000000


	//----- nvinfo : EIATTR_REGCOUNT
	.align		4
.L_54:
        /*0108*/ 	.byte	0x04, 0x2f
        /*010a*/ 	.short	(.L_56 - .L_55)
	.align		4
.L_55:
        /*010c*/ 	.word	index@(_ZN7cutlass13device_kernelIN5flash19enable_sm80_to_sm89INS1_16FlashAttnFwdSm80INS1_25CollectiveMainloopFwdSm80ILi8ELi1ELb1EN4cute5tupleIJNS5_1CILi128EEENS7_ILi96EEES8_EEELi128ENS_6half_tEfNS_4arch4Sm80ELb0ELb1ELb0ELb1ELb0ELb0ELb1ELb1EEENS1_21CollectiveEpilogueFwdINS6_IJS8_S8_S9_EEENS6_IJNS7_ILi1EEESH_SH_EEESB_SD_Li256ELb1ELb1ELb1ELb0EEENS1_36VarlenDynamicPersistentTileSchedulerILi128ELi96ELi256ELi256ELb1ELb1ELb0ELb1ELb0ELb1EEEEEEEEEvNT_6ParamsE)
        /*0110*/ 	.word	0x000000ff


	//----- nvinfo : EIATTR_FRAME_SIZE
	.align		4
.L_56:
        /*0114*/ 	.byte	0x04, 0x11
        /*0116*/ 	.short	(.L_58 - .L_57)
	.align		4
.L_57:
        /*0118*/ 	.word	index@($__internal_13_$__cuda_sm70_votesync_ballot)
        /*011c*/ 	.word	0x00000000


	//----- nvinfo : EIATTR_FRAME_SIZE
	.align		4
.L_58:
        /*0120*/ 	.byte	0x04, 0x11
        /*0122*/ 	.short	(.L_60 - .L_59)
	.align		4
.L_59:
        /*0124*/ 	.word	index@($__internal_12_$__cuda_sm70_shflsync_up_p)
        /*0128*/ 	.word	0x00000000


	//----- nvinfo : EIATTR_FRAME_SIZE
	.align		4
.L_60:
        /*012c*/ 	.byte	0x04, 0x11
        /*012e*/ 	.short	(.L_62 - .L_61)
	.align		4
.L_61:
        /*0130*/ 	.word	index@($__internal_11_$__cuda_sm70_shflsync_idx_p)
        /*0134*/ 	.word	0x00000000


	//----- nvinfo : EIATTR_FRAME_SIZE
	.align		4
.L_62:
        /*0138*/ 	.byte	0x04, 0x11
        /*013a*/ 	.short	(.L_64 - .L_63)
	.align		4
.L_63:
        /*013c*/ 	.word	index@($__internal_10_$__cuda_sm70_shflsync_bfly_p)
        /*0140*/ 	.word	0x00000000


	//----- nvinfo : EIATTR_FRAME_SIZE
	.align		4
.L_64:
        /*0144*/ 	.byte	0x04, 0x11
        /*0146*/ 	.short	(.L_66 - .L_65)
	.align		4
.L_65:
        /*0148*/ 	.word	index@(_ZN7cutlass13device_kernelIN5flash19enable_sm80_to_sm89INS1_16FlashAttnFwdSm80INS1_25CollectiveMainloopFwdSm80ILi8ELi1ELb1EN4cute5tupleIJNS5_1CILi128EEENS7_ILi96EEES8_EEELi128ENS_6half_tEfNS_4arch4Sm80ELb0ELb1ELb0ELb1ELb0ELb0ELb1ELb1EEENS1_21CollectiveEpilogueFwdINS6_IJS8_S8_S9_EEENS6_IJNS7_ILi1EEESH_SH_EEESB_SD_Li256ELb1ELb1ELb1ELb0EEENS1_36VarlenDynamicPersistentTileSchedulerILi128ELi96ELi256ELi256ELb1ELb1ELb0ELb1ELb0ELb1EEEEEEEEEvNT_6ParamsE)
        /*014c*/ 	.word	0x00000068


	//----- nvinfo : EIATTR_REGCOUNT
	.align		4
.L_66:
        /*0150*/ 	.byte	0x04, 0x2f
        /*0152*/ 	.short	(.L_68 - .L_67)
	.align		4
.L_67:
        /*0154*/ 	.word	index@(_ZN7cutlass13device_kernelIN5flash19enable_sm80_to_sm89INS1_16FlashAttnFwdSm80INS1_25CollectiveMainloopFwdSm80ILi4ELi1ELb0EN4cute5tupleIJNS5_1CILi128EEENS7_ILi48EEES8_EEELi128ENS_6half_tEfNS_4arch4Sm80ELb0ELb1ELb0ELb0ELb0ELb0ELb1ELb1EEENS1_21CollectiveEpilogueFwdINS6_IJS8_S8_S9_EEENS6_IJNS7_ILi1EEESH_SH_EEESB_SD_Li128ELb0ELb1ELb1ELb0EEENS1_19SingleTileSchedulerILb0ELb1ELb1ELi128EEEEEEEEEvNT_6ParamsE)
        /*0158*/ 	.word	0x000000ff


	//----- nvinfo : EIATTR_FRAME_SIZE
	.align		4
.L_68:
        /*015c*/ 	.byte	0x04, 0x11
        /*015e*/ 	.short	(.L_70 - .L_69)
	.align		4
.L_69:
        /*0160*/ 	.word	index@(_ZN7cutlass13device_kernelIN5flash19enable_sm80_to_sm89INS1_16FlashAttnFwdSm80INS1_25CollectiveMainloopFwdSm80ILi4ELi1ELb0EN4cute5tupleIJNS5_1CILi128EEENS7_ILi48EEES8_EEELi128ENS_6half_tEfNS_4arch4Sm80ELb0ELb1ELb0ELb0ELb0ELb0ELb1ELb1EEENS1_21CollectiveEpilogueFwdINS6_IJS8_S8_S9_EEENS6_IJNS7_ILi1EEESH_SH_EEESB_SD_Li128ELb0ELb1ELb1ELb0EEENS1_19SingleTileSchedulerILb0ELb1ELb1ELi128EEEEEEEEEvNT_6ParamsE)
        /*0164*/ 	.word	0x00000070


	//----- nvinfo : EIATTR_REGCOUNT
	.align		4
.L_70:
        /*0168*/ 	.byte	0x04, 0x2f
        /*016a*/ 	.short	(.L_72 - .L_71)
	.align		4
.L_71:
        /*016c*/ 	.word	index@(_ZN7cutlass13device_kernelIN5flash19enable_sm80_to_sm89INS1_16FlashAttnFwdSm80INS1_25CollectiveMainloopFwdSm80ILi8ELi1ELb1EN4cute5tupleIJNS5_1CILi128EEENS7_ILi112EEES8_EEELi128ENS_6half_tEfNS_4arch4Sm80ELb0ELb0ELb0ELb1ELb0ELb1ELb1ELb1EEENS1_21CollectiveEpilogueFwdINS6_IJS8_S8_S9_EEENS6_IJNS7_ILi1EEESH_SH_EEESB_SD_Li256ELb1ELb1ELb1ELb0EEENS1_36VarlenDynamicPersistentTileSchedulerILi128ELi112ELi256ELi256ELb1ELb1ELb0ELb0ELb1ELb1EEEEEEEEEvNT_6ParamsE)
        /*0170*/ 	.word	0x000000ff


	//----- nvinfo : EIATTR_FRAME_SIZE
	.align		4
.L_72:
        /*0174*/ 	.byte	0x04, 0x11
        /*0176*/ 	.short	(.L_74 - .L_73)
	.align		4
.L_73:
        /*0178*/ 	.word	index@($__internal_9_$__cuda_sm70_votesync_ballot)
        /*017c*/ 	.word	0x00000000


	//----- nvinfo : EIATTR_FRAME_SIZE
	.align		4
.L_74:
        /*0180*/ 	.byte	0x04, 0x11
        /*0182*/ 	.short	(.L_76 - .L_75)
	.align		4
.L_75:
        /*0184*/ 	.word	index@($__internal_8_$__cuda_sm70_shflsync_up_p)
        /*0188*/ 	.word	0x00000000


	//----- nvinfo : EIATTR_FRAME_SIZE
	.align		4
.L_76:
        /*018c*/ 	.byte	0x04, 0x11
        /*018e*/ 	.short	(.L_78 - .L_77)
	.align		4
.L_77:
        /*0190*/ 	.word	index@($__internal_7_$__cuda_sm70_shflsync_idx_p)
        /*0194*/ 	.word	0x00000000


	//----- nvinfo : EIATTR_FRAME_SIZE
	.align		4
.L_78:
        /*0198*/ 	.byte	0x04, 0x11
        /*019a*/ 	.short	(.L_80 - .L_79)
	.align		4
.L_79:
        /*019c*/ 	.word	index@($__internal_6_$__cuda_sm70_shflsync_bfly_p)
        /*01a0*/ 	.word	0x00000000


	//----- nvinfo : EIATTR_FRAME_SIZE
	.align		4
.L_80:
        /*01a4*/ 	.byte	0x04, 0x11
        /*01a6*/ 	.short	(.L_82 - .L_81)
	.align		4
.L_81:
        /*01a8*/ 	.word	index@(_ZN7cutlass13device_kernelIN5flash19enable_sm80_to_sm89INS1_16FlashAttnFwdSm80INS1_25CollectiveMainloopFwdSm80ILi8ELi1ELb1EN4cute5tupleIJNS5_1CILi128EEENS7_ILi112EEES8_EEELi128ENS_6half_tEfNS_4arch4Sm80ELb0ELb0ELb0ELb1ELb0ELb1ELb1ELb1EEENS1_21CollectiveEpilogueFwdINS6_IJS8_S8_S9_EEENS6_IJNS7_ILi1EEESH_SH_EEESB_SD_Li256ELb1ELb1ELb1ELb0EEENS1_36VarlenDynamicPersistentTileSchedulerILi128ELi112ELi256ELi256ELb1ELb1ELb0ELb0ELb1ELb1EEEEEEEEEvNT_6ParamsE)
        /*01ac*/ 	.word	0x00000028


	//----- nvinfo : EIATTR_REGCOUNT
	.align		4
.L_82:
        /*01b0*/ 	.byte	0x04, 0x2f
        /*01b2*/ 	.short	(.L_84 - .L_83)
	.align		4
.L_83:
        /*01b4*/ 	.word	index@(_ZN7cutlass13device_kernelIN5flash19enable_sm80_to_sm89INS1_16FlashAttnFwdSm80INS1_25CollectiveMainloopFwdSm80ILi8ELi1ELb1EN4cute5tupleIJNS5_1CILi128EEENS7_ILi112EEES8_EEELi128ENS_6half_tEfNS_4arch4Sm80ELb0ELb0ELb0ELb1ELb0ELb0ELb1ELb1EEENS1_21CollectiveEpilogueFwdINS6_IJS8_S8_S9_EEENS6_IJNS7_ILi1EEESH_SH_EEESB_SD_Li256ELb1ELb1ELb1ELb0EEENS1_36VarlenDynamicPersistentTileSchedulerILi128ELi112ELi256ELi256ELb1ELb1ELb0ELb0ELb1ELb1EEEEEEEEEvNT_6ParamsE)
        /*01b8*/ 	.word	0x000000ff


	//----- nvinfo : EIATTR_FRAME_SIZE
	.align		4
.L_84:
        /*01bc*/ 	.byte	0x04, 0x11
        /*01be*/ 	.short	(.L_86 - .L_85)
	.align		4
.L_85:
        /*01c0*/ 	.word	index@($__internal_5_$__cuda_sm70_votesync_ballot)
        /*01c4*/ 	.word	0x00000000


	//----- nvinfo : EIATTR_FRAME_SIZE
	.align		4
.L_86:
        /*01c8*/ 	.byte	0x04, 0x11
        /*01ca*/ 	.short	(.L_88 - .L_87)
	.align		4
.L_87:
        /*01cc*/ 	.word	index@($__internal_4_$__cuda_sm70_shflsync_up_p)
        /*01d0*/ 	.word	0x00000000


	//----- nvinfo : EIATTR_FRAME_SIZE
	.align		4
.L_88:
        /*01d4*/ 	.byte	0x04, 0x11
        /*01d6*/ 	.short	(.L_90 - .L_89)
	.align		4
.L_89:
        /*01d8*/ 	.word	index@($__internal_3_$__cuda_sm70_shflsync_idx_p)
        /*01dc*/ 	.word	0x00000000


	//----- nvinfo : EIATTR_FRAME_SIZE
	.align		4
.L_90:
        /*01e0*/ 	.byte	0x04, 0x11
        /*01e2*/ 	.short	(.L_92 - .L_91)
	.align		4
.L_91:
        /*01e4*/ 	.word	index@($__internal_2_$__cuda_sm70_shflsync_bfly_p)
        /*01e8*/ 	.word	0x00000000


	//----- nvinfo : EIATTR_FRAME_SIZE
	.align		4
.L_92:
        /*01ec*/ 	.byte	0x04, 0x11
        /*01ee*/ 	.short	(.L_94 - .L_93)
	.align		4
.L_93:
        /*01f0*/ 	.word	index@(_ZN7cutlass13device_kernelIN5flash19enable_sm80_to_sm89INS1_16FlashAttnFwdSm80INS1_25CollectiveMainloopFwdSm80ILi8ELi1ELb1EN4cute5tupleIJNS5_1CILi128EEENS7_ILi112EEES8_EEELi128ENS_6half_tEfNS_4arch4Sm80ELb0ELb0ELb0ELb1ELb0ELb0ELb1ELb1EEENS1_21CollectiveEpilogueFwdINS6_IJS8_S8_S9_EEENS6_IJNS7_ILi1EEESH_SH_EEESB_SD_Li256ELb1ELb1ELb1ELb0EEENS1_36VarlenDynamicPersistentTileSchedulerILi128ELi112ELi256ELi256ELb1ELb1ELb0ELb0ELb1ELb1EEEEEEEEEvNT_6ParamsE)
        /*01f4*/ 	.word	0x00000038


	//----- nvinfo : EIATTR_REGCOUNT
	.align		4
.L_94:
        /*01f8*/ 	.byte	0x04, 0x2f
        /*01fa*/ 	.short	(.L_96 - .L_95)
	.align		4
.L_95:
        /*01fc*/ 	.word	index@(_ZN7cutlass13device_kernelIN5flash19enable_sm80_to_sm89INS1_16FlashAttnFwdSm80INS1_25CollectiveMainloopFwdSm80ILi4ELi1ELb0EN4cute5tupleIJNS5_1CILi128EEENS7_ILi64EEES8_EEELi128ENS_6half_tEfNS_4arch4Sm80ELb0ELb0ELb0ELb0ELb0ELb0ELb1ELb1EEENS1_21CollectiveEpilogueFwdINS6_IJS8_S8_S9_EEENS6_IJNS7_ILi1EEESH_SH_EEESB_SD_Li128ELb0ELb1ELb1ELb0EEENS1_19SingleTileSchedulerILb0ELb1ELb1ELi128EEEEEEEEEvNT_6ParamsE)
        /*0200*/ 	.word	0x000000ff


	//----- nvinfo : EIATTR_FRAME_SIZE
	.align		4
.L_96:
        /*0204*/ 	.byte	0x04, 0x11
        /*0206*/ 	.short	(.L_98 - .L_97)
	.align		4
.L_97:
        /*0208*/ 	.word	index@(_ZN7cutlass13device_kernelIN5flash19enable_sm80_to_sm89INS1_16FlashAttnFwdSm80INS1_25CollectiveMainloopFwdSm80ILi4ELi1ELb0EN4cute5tupleIJNS5_1CILi128EEENS7_ILi64EEES8_EEELi128ENS_6half_tEfNS_4arch4Sm80ELb0ELb0ELb0ELb0ELb0ELb0ELb1ELb1EEENS1_21CollectiveEpilogueFwdINS6_IJS8_S8_S9_EEENS6_IJNS7_ILi1EEESH_SH_EEESB_SD_Li128ELb0ELb1ELb1ELb0EEENS1_19SingleTileSchedulerILb0ELb1ELb1ELi128EEEEEEEEEvNT_6ParamsE)
        /*020c*/ 	.word	0x00000090


	//----- nvinfo : EIATTR_REGCOUNT
	.align		4
.L_98:
        /*0210*/ 	.byte	0x04, 0x2f
        /*0212*/ 	.short	(.L_100 - .L_99)
	.align		4
.L_99:
        /*0214*/ 	.word	index@(_ZN7cutlass13device_kernelIN5flash19enable_sm80_to_sm89INS1_16FlashAttnFwdSm80INS1_25CollectiveMainloopFwdSm80ILi8ELi1ELb1EN4cute5tupleIJNS5_1CILi128EEES8_S8_EEELi128ENS_6half_tEfNS_4arch4Sm80ELb1ELb0ELb0ELb0ELb0ELb0ELb1ELb1EEENS1_21CollectiveEpilogueFwdIS9_NS6_IJNS7_ILi1EEESF_SF_EEESA_SC_Li256ELb0ELb1ELb1ELb0EEENS1_30DynamicPersistentTileSchedulerILi256ELi256ELb1ELb1ELb0EEEEEEEEEvNT_6ParamsE)
        /*0218*/ 	.word	0x000000ff


	//----- nvinfo : EIATTR_FRAME_SIZE
	.align		4
.L_100:
        /*021c*/ 	.byte	0x04, 0x11
        /*021e*/ 	.short	(.L_102 - .L_101)
	.align		4
.L_101:
        /*0220*/ 	.word	index@($__internal_1_$__cuda_sm70_shflsync_idx_p)
        /*0224*/ 	.word	0x00000000


	//----- nvinfo : EIATTR_FRAME_SIZE
	.align		4
.L_102:
        /*0228*/ 	.byte	0x04, 0x11
        /*022a*/ 	.short	(.L_104 - .L_103)
	.align		4
.L_103:
        /*022c*/ 	.word	index@($__internal_0_$__cuda_sm70_shflsync_bfly_p)
        /*0230*/ 	.word	0x00000000


	//----- nvinfo : EIATTR_FRAME_SIZE
	.align		4
.L_104:
        /*0234*/ 	.byte	0x04, 0x11
        /*0236*/ 	.short	(.L_106 - .L_105)
	.align		4
.L_105:
        /*0238*/ 	.word	index@(_ZN7cutlass13device_kernelIN5flash19enable_sm80_to_sm89INS1_16FlashAttnFwdSm80INS1_25CollectiveMainloopFwdSm80ILi8ELi1ELb1EN4cute5tupleIJNS5_1CILi128EEES8_S8_EEELi128ENS_6half_tEfNS_4arch4Sm80ELb1ELb0ELb0ELb0ELb0ELb0ELb1ELb1EEENS1_21CollectiveEpilogueFwdIS9_NS6_IJNS7_ILi1EEESF_SF_EEESA_SC_Li256ELb0ELb1ELb1ELb0EEENS1_30DynamicPersistentTileSchedulerILi256ELi256ELb1ELb1ELb0EEEEEEEEEvNT_6ParamsE)
        /*023c*/ 	.word	0x00000060


	//----- nvinfo : EIATTR_REGCOUNT
	.align		4
.L_106:
        /*0240*/ 	.byte	0x04, 0x2f
        /*0242*/ 	.short	(.L_108 - .L_107)
	.align		4
.L_107:
        /*0244*/ 	.word	index@(_ZN7cutlass13device_kernelIN5flash19enable_sm80_to_sm89INS1_16FlashAttnFwdSm80INS1_25CollectiveMainloopFwdSm80ILi8ELi1ELb1EN4cute5tupleIJNS5_1CILi128EEENS7_ILi96EEES8_EEELi128ENS_6half_tEfNS_4arch4Sm80ELb0ELb1ELb0ELb0ELb0ELb0ELb1ELb1EEENS1_21CollectiveEpilogueFwdINS6_IJS8_S8_S9_EEENS6_IJNS7_ILi1EEESH_SH_EEESB_SD_Li256ELb0ELb1ELb1ELb0EEENS1_19SingleTileSchedulerILb0ELb1ELb1ELi128EEEEEEEEEvNT_6ParamsE)
        /*0248*/ 	.word	0x000000fa


	//----- nvinfo : EIATTR_FRAME_SIZE
	.align		4
.L_108:
        /*024c*/ 	.byte	0x04, 0x11
        /*024e*/ 	.short	(.L_110 - .L_109)
	.align		4
.L_109:
        /*0250*/ 	.word	index@(_ZN7cutlass13device_kernelIN5flash19enable_sm80_to_sm89INS1_16FlashAttnFwdSm80INS1_25CollectiveMainloopFwdSm80ILi8ELi1ELb1EN4cute5tupleIJNS5_1CILi128EEENS7_ILi96EEES8_EEELi128ENS_6half_tEfNS_4arch4Sm80ELb0ELb1ELb0ELb0ELb0ELb0ELb1ELb1EEENS1_21CollectiveEpilogueFwdINS6_IJS8_S8_S9_EEENS6_IJNS7_ILi1EEESH_SH_EEESB_SD_Li256ELb0ELb1ELb1ELb0EEENS1_19SingleTileSchedulerILb0ELb1ELb1ELi128EEEEEEEEEvNT_6ParamsE)
        /*0254*/ 	.word	0x00000000


	//----- nvinfo : EIATTR_REGCOUNT
	.align		4
.L_110:
        /*0258*/ 	.byte	0x04, 0x2f
        /*025a*/ 	.short	(.L_112 - .L_111)
	.align		4
.L_111:
        /*025c*/ 	.word	index@(_ZN7cutlass13device_kernelIN5flash19enable_sm80_to_sm89INS1_16FlashAttnFwdSm80INS1_25CollectiveMainloopFwdSm80ILi8ELi1ELb1EN4cute5tupleIJNS5_1CILi128EEES8_S8_EEELi128ENS_6half_tEfNS_4arch4Sm80ELb0ELb0ELb0ELb0ELb0ELb0ELb1ELb1EEENS1_21CollectiveEpilogueFwdIS9_NS6_IJNS7_ILi1EEESF_SF_EEESA_SC_Li256ELb0ELb1ELb1ELb0EEENS1_19SingleTileSchedulerILb0ELb1ELb1ELi128EEEEEEEEEvNT_6ParamsE)
        /*0260*/ 	.word	0x000000ff


	//----- nvinfo : EIATTR_FRAME_SIZE
	.align		4
.L_112:
        /*0264*/ 	.byte	0x04, 0x11
        /*0266*/ 	.short	(.L_114 - .L_113)
	.align		4
.L_113:
        /*0268*/ 	.word	index@(_ZN7cutlass13device_kernelIN5flash19enable_sm80_to_sm89INS1_16FlashAttnFwdSm80INS1_25CollectiveMainloopFwdSm80ILi8ELi1ELb1EN4cute5tupleIJNS5_1CILi128EEES8_S8_EEELi128ENS_6half_tEfNS_4arch4Sm80ELb0ELb0ELb0ELb0ELb0ELb0ELb1ELb1EEENS1_21CollectiveEpilogueFwdIS9_NS6_IJNS7_ILi1EEESF_SF_EEESA_SC_Li256ELb0ELb1ELb1ELb0EEENS1_19SingleTileSchedulerILb0ELb1ELb1ELi128EEEEEEEEEvNT_6ParamsE)
        /*026c*/ 	.word	0x00000000


	//----- nvinfo : EIATTR_MIN_STACK_SIZE
	.align		4
.L_114:
        /*0270*/ 	.byte	0x04, 0x12
        /*0272*/ 	.short	(.L_116 - .L_115)
	.align		4
.L_115:
        /*0274*/ 	.word	index@(_ZN7cutlass13device_kernelIN5flash19enable_sm80_to_sm89INS1_16FlashAttnFwdSm80INS1_25CollectiveMainloopFwdSm80ILi8ELi1ELb1EN4cute5tupleIJNS5_1CILi128EEES8_S8_EEELi128ENS_6half_tEfNS_4arch4Sm80ELb0ELb0ELb0ELb0ELb0ELb0ELb1ELb1EEENS1_21CollectiveEpilogueFwdIS9_NS6_IJNS7_ILi1EEESF_SF_EEESA_SC_Li256ELb0ELb1ELb1ELb0EEENS1_19SingleTileSchedulerILb0ELb1ELb1ELi128EEEEEEEEEvNT_6ParamsE)
        /*0278*/ 	.word	0x00000000


	//----- nvinfo : EIATTR_MIN_STACK_SIZE
	.align		4
.L_116:
        /*027c*/ 	.byte	0x04, 0x12
        /*027e*/ 	.short	(.L_118 - .L_117)
	.align		4
.L_117:
        /*0280*/ 	.word	index@(_ZN7cutlass13device_kernelIN5flash19enable_sm80_to_sm89INS1_16FlashAttnFwdSm80INS1_25CollectiveMainloopFwdSm80ILi8ELi1ELb1EN4cute5tupleIJNS5_1CILi128EEENS7_ILi96EEES8_EEELi128ENS_6half_tEfNS_4arch4Sm80ELb0ELb1ELb0ELb0ELb0ELb0ELb1ELb1EEENS1_21CollectiveEpilogueFwdINS6_IJS8_S8_S9_EEENS6_IJNS7_ILi1EEESH_SH_EEESB_SD_Li256ELb0ELb1ELb1ELb0EEENS1_19SingleTileSchedulerILb0ELb1ELb1ELi128EEEEEEEEEvNT_6ParamsE)
        /*0284*/ 	.word	0x00000000


	//----- nvinfo : EIATTR_MIN_STACK_SIZE
	.align		4
.L_118:
        /*0288*/ 	.byte	0x04, 0x12
        /*028a*/ 	.short	(.L_120 - .L_119)
	.align		4
.L_119:
        /*028c*/ 	.word	index@(_ZN7cutlass13device_kernelIN5flash19enable_sm80_to_sm89INS1_16FlashAttnFwdSm80INS1_25CollectiveMainloopFwdSm80ILi8ELi1ELb1EN4cute5tupleIJNS5_1CILi128EEES8_S8_EEELi128ENS_6half_tEfNS_4arch4Sm80ELb1ELb0ELb0ELb0ELb0ELb0ELb1ELb1EEENS1_21CollectiveEpilogueFwdIS9_NS6_IJNS7_ILi1EEESF_SF_EEESA_SC_Li256ELb0ELb1ELb1ELb0EEENS1_30DynamicPersistentTileSchedulerILi256ELi256ELb1ELb1ELb0EEEEEEEEEvNT_6ParamsE)
        /*0290*/ 	.word	0x00000060


	//----- nvinfo : EIATTR_MIN_STACK_SIZE
	.align		4
.L_120:
        /*0294*/ 	.byte	0x04, 0x12
        /*0296*/ 	.short	(.L_122 - .L_121)
	.align		4
.L_121:
        /*0298*/ 	.word	index@(_ZN7cutlass13device_kernelIN5flash19enable_sm80_to_sm89INS1_16FlashAttnFwdSm80INS1_25CollectiveMainloopFwdSm80ILi4ELi1ELb0EN4cute5tupleIJNS5_1CILi128EEENS7_ILi64EEES8_EEELi128ENS_6half_tEfNS_4arch4Sm80ELb0ELb0ELb0ELb0ELb0ELb0ELb1ELb1EEENS1_21CollectiveEpilogueFwdINS6_IJS8_S8_S9_EEENS6_IJNS7_ILi1EEESH_SH_EEESB_SD_Li128ELb0ELb1ELb1ELb0EEENS1_19SingleTileSchedulerILb0ELb1ELb1ELi128EEEEEEEEEvNT_6ParamsE)
        /*029c*/ 	.word	0x00000090


	//----- nvinfo : EIATTR_MIN_STACK_SIZE
	.align		4
.L_122:
        /*02a0*/ 	.byte	0x04, 0x12
        /*02a2*/ 	.short	(.L_124 - .L_123)
	.align		4
.L_123:
        /*02a4*/ 	.word	index@(_ZN7cutlass13device_kernelIN5flash19enable_sm80_to_sm89INS1_16FlashAttnFwdSm80INS1_25CollectiveMainloopFwdSm80ILi8ELi1ELb1EN4cute5tupleIJNS5_1CILi128EEENS7_ILi112EEES8_EEELi128ENS_6half_tEfNS_4arch4Sm80ELb0ELb0ELb0ELb1ELb0ELb0ELb1ELb1EEENS1_21CollectiveEpilogueFwdINS6_IJS8_S8_S9_EEENS6_IJNS7_ILi1EEESH_SH_EEESB_SD_Li256ELb1ELb1ELb1ELb0EEENS1_36VarlenDynamicPersistentTileSchedulerILi128ELi112ELi256ELi256ELb1ELb1ELb0ELb0ELb1ELb1EEEEEEEEEvNT_6ParamsE)
        /*02a8*/ 	.word	0x00000038


	//----- nvinfo : EIATTR_MIN_STACK_SIZE
	.align		4
.L_124:
        /*02ac*/ 	.byte	0x04, 0x12
        /*02ae*/ 	.short	(.L_126 - .L_125)
	.align		4
.L_125:
        /*02b0*/ 	.word	index@(_ZN7cutlass13device_kernelIN5flash19enable_sm80_to_sm89INS1_16FlashAttnFwdSm80INS1_25CollectiveMainloopFwdSm80ILi8ELi1ELb1EN4cute5tupleIJNS5_1CILi128EEENS7_ILi112EEES8_EEELi128ENS_6half_tEfNS_4arch4Sm80ELb0ELb0ELb0ELb1ELb0ELb1ELb1ELb1EEENS1_21CollectiveEpilogueFwdINS6_IJS8_S8_S9_EEENS6_IJNS7_ILi1EEESH_SH_EEESB_SD_Li256ELb1ELb1ELb1ELb0EEENS1_36VarlenDynamicPersistentTileSchedulerILi128ELi112ELi256ELi256ELb1ELb1ELb0ELb0ELb1ELb1EEEEEEEEEvNT_6ParamsE)
        /*02b4*/ 	.word	0x00000028


	//----- nvinfo : EIATTR_MIN_STACK_SIZE
	.align		4
.L_126:
        /*02b8*/ 	.byte	0x04, 0x12
        /*02ba*/ 	.short	(.L_128 - .L_127)
	.align		4
.L_127:
        /*02bc*/ 	.word	index@(_ZN7cutlass13device_kernelIN5flash19enable_sm80_to_sm89INS1_16FlashAttnFwdSm80INS1_25CollectiveMainloopFwdSm80ILi4ELi1ELb0EN4cute5tupleIJNS5_1CILi128EEENS7_ILi48EEES8_EEELi128ENS_6half_tEfNS_4arch4Sm80ELb0ELb1ELb0ELb0ELb0ELb0ELb1ELb1EEENS1_21CollectiveEpilogueFwdINS6_IJS8_S8_S9_EEENS6_IJNS7_ILi1EEESH_SH_EEESB_SD_Li128ELb0ELb1ELb1ELb0EEENS1_19SingleTileSchedulerILb0ELb1ELb1ELi128EEEEEEEEEvNT_6ParamsE)
        /*02c0*/ 	.word	0x00000070


	//----- nvinfo : EIATTR_MIN_STACK_SIZE
	.align		4
.L_128:
        /*02c4*/ 	.byte	0x04, 0x12
        /*02c6*/ 	.short	(.L_130 - .L_129)
	.align		4
.L_129:
        /*02c8*/ 	.word	index@(_ZN7cutlass13device_kernelIN5flash19enable_sm80_to_sm89INS1_16FlashAttnFwdSm80INS1_25CollectiveMainloopFwdSm80ILi8ELi1ELb1EN4cute5tupleIJNS5_1CILi128EEENS7_ILi96EEES8_EEELi128ENS_6half_tEfNS_4arch4Sm80ELb0ELb1ELb0ELb1ELb0ELb0ELb1ELb1EEENS1_21CollectiveEpilogueFwdINS6_IJS8_S8_S9_EEENS6_IJNS7_ILi1EEESH_SH_EEESB_SD_Li256ELb1ELb1ELb1ELb0EEENS1_36VarlenDynamicPersistentTileSchedulerILi128ELi96ELi256ELi256ELb1ELb1ELb0ELb1ELb0ELb1EEEEEEEEEvNT_6ParamsE)
        /*02cc*/ 	.word	0x00000068


	//----- nvinfo : EIATTR_MIN_STACK_SIZE
	.align		4
.L_130:
        /*02d0*/ 	.byte	0x04, 0x12
        /*02d2*/ 	.short	(.L_132 - .L_131)
	.align		4
.L_131:
        /*02d4*/ 	.word	index@(_ZN7cutlass13device_kernelIN5flash19enable_sm80_to_sm89INS1_16FlashAttnFwdSm80INS1_25CollectiveMainloopFwdSm80ILi8ELi1ELb1EN4cute5tupleIJNS5_1CILi128EEENS7_ILi96EEES8_EEELi128ENS_6half_tEfNS_4arch4Sm80ELb0ELb1ELb0ELb1ELb0ELb1ELb1ELb1EEENS1_21CollectiveEpilogueFwdINS6_IJS8_S8_S9_EEENS6_IJNS7_ILi1EEESH_SH_EEESB_SD_Li256ELb1ELb1ELb1ELb0EEENS1_36VarlenDynamicPersistentTileSchedulerILi128ELi96ELi256ELi256ELb1ELb1ELb0ELb1ELb0ELb1EEEEEEEEEvNT_6ParamsE)
        /*02d8*/ 	.word	0x00000000


	//----- nvinfo : EIATTR_MIN_STACK_SIZE
	.align		4
.L_132:
        /*02dc*/ 	.byte	0x04, 0x12
        /*02de*/ 	.short	(.L_134 - .L_133)
	.align		4
.L_133:
        /*02e0*/ 	.word	index@(_ZN7cutlass13device_kernelIN5flash19enable_sm80_to_sm89INS1_16FlashAttnFwdSm80INS1_25CollectiveMainloopFwdSm80ILi4ELi1ELb0EN4cute5tupleIJNS5_1CILi128EEENS7_ILi64EEES8_EEELi128ENS_6half_tEfNS_4arch4Sm80ELb1ELb0ELb0ELb0ELb0ELb0ELb1ELb1EEENS1_21CollectiveEpilogueFwdINS6_IJS8_S8_S9_EEENS6_IJNS7_ILi1EEESH_SH_EEESB_SD_Li128ELb0ELb1ELb1ELb0EEENS1_30DynamicPersistentTileSchedulerILi128ELi128ELb1ELb1ELb0EEEEEEEEEvNT_6ParamsE)
        /*02e4*/ 	.word	0x00000090


	//----- nvinfo : EIATTR_MIN_STACK_SIZE
	.align		4
.L_134:
        /*02e8*/ 	.byte	0x04, 0x12
        /*02ea*/ 	.short	(.L_136 - .L_135)
	.align		4
.L_135:
        /*02ec*/ 	.word	index@(_ZN7cutlass13device_kernelIN5flash19enable_sm80_to_sm89INS1_16FlashAttnFwdSm80INS1_25CollectiveMainloopFwdSm80ILi8ELi1ELb1EN4cute5tupleIJNS5_1CILi128EEENS7_ILi112EEES8_EEELi128ENS_6half_tEfNS_4arch4Sm80ELb1ELb0ELb0ELb1ELb0ELb0ELb1ELb1EEENS1_21CollectiveEpilogueFwdINS6_IJS8_S8_S9_EEENS6_IJNS7_ILi1EEESH_SH_EEESB_SD_Li256ELb1ELb1ELb1ELb0EEENS1_36VarlenDynamicPersistentTileSchedulerILi128ELi112ELi256ELi256ELb1ELb1ELb0ELb1ELb1ELb1EEEEEEEEEvNT_6ParamsE)
        /*02f0*/ 	.word	0x000000a0


	//----- nvinfo : EIATTR_MIN_STACK_SIZE
	.align		4
.L_136:
        /*02f4*/ 	.byte	0x04, 0x12
        /*02f6*/ 	.short	(.L_138 - .L_137)
	.align		4
.L_137:
        /*02f8*/ 	.word	index@(_ZN7cutlass13device_kernelIN5flash19enable_sm80_to_sm89INS1_16FlashAttnFwdSm80INS1_25CollectiveMainloopFwdSm80ILi8ELi1ELb1EN4cute5tupleIJNS5_1CILi128EEENS7_ILi112EEES8_EEELi128ENS_6half_tEfNS_4arch4Sm80ELb1ELb0ELb0ELb1ELb0ELb1ELb1ELb1EEENS1_21CollectiveEpilogueFwdINS6_IJS8_S8_S9_EEENS6_IJNS7_ILi1EEESH_SH_EEESB_SD_Li256ELb1ELb1ELb1ELb0EEENS1_36VarlenDynamicPersistentTileSchedulerILi128ELi112ELi256ELi256ELb1ELb1ELb0ELb1ELb1ELb1EEEEEEEEEvNT_6ParamsE)
        /*02fc*/ 	.word	0x00000088
.L_138:


//--------------------- .nv.info._ZN7cutlass13device_kernelIN5flash19enable_sm80_to_sm89INS1_16FlashAttnFwdSm80INS1_25CollectiveMainloopFwdSm80ILi8ELi1ELb1EN4cute5tupleIJNS5_1CILi128EEES8_S8_EEELi128ENS_6half_tEfNS_4arch4Sm80ELb0ELb0ELb0ELb0ELb0ELb0ELb1ELb1EEENS1_21CollectiveEpilogueFwdIS9_NS6_IJNS7_ILi1EEESF_SF_EEESA_SC_Li256ELb0ELb1ELb1ELb0EEENS1_19SingleTileSchedulerILb0ELb1ELb1ELi128EEEEEEEEEvNT_6ParamsE --------------------------
	.section	.nv.info._ZN7cutlass13device_kernelIN5flash19enable_sm80_to_sm89INS1_16FlashAttnFwdSm80INS1_25CollectiveMainloopFwdSm80ILi8ELi1ELb1EN4cute5tupleIJNS5_1CILi128EEES8_S8_EEELi128ENS_6half_tEfNS_4arch4Sm80ELb0ELb0ELb0ELb0ELb0ELb0ELb1ELb1EEENS1_21CollectiveEpilogueFwdIS9_NS6_IJNS7_ILi1EEESF_SF_EEESA_SC_Li256ELb0ELb1ELb1ELb0EEENS1_19SingleTileSchedulerILb0ELb1ELb1ELi128EEEEEEEEEvNT_6ParamsE,"",@"SHT_CUDA_INFO"
	.sectionflags	@""
	.align	4


	//----- nvinfo : EIATTR_CUDA_API_VERSION
	.align		4
        /*0000*/ 	.byte	0x04, 0x37
        /*0002*/ 	.short	(.L_140 - .L_139)
.L_139:
        /*0004*/ 	.word	0x00000082


	//----- nvinfo : EIATTR_SW2861232_WAR
	.align		4
.L_140:
        /*0008*/ 	.byte	0x01, 0x35
	.zero		2


	//----- nvinfo : EIATTR_PARAM_CBANK
	.align		4
        /*000c*/ 	.byte	0x04, 0x0a
        /*000e*/ 	.short	(.L_142 - .L_141)
	.align		4
.L_141:
        /*0010*/ 	.word	index@(.nv.constant0._ZN7cutlass13device_kernelIN5flash19enable_sm80_to_sm89INS1_16FlashAttnFwdSm80INS1_25CollectiveMainloopFwdSm80ILi8ELi1ELb1EN4cute5tupleIJNS5_1CILi128EEES8_S8_EEELi128ENS_6half_tEfNS_4arch4Sm80ELb0ELb0ELb0ELb0ELb0ELb0ELb1ELb1EEENS1_21CollectiveEpilogueFwdIS9_NS6_IJNS7_ILi1EEESF_SF_EEESA_SC_Li256ELb0ELb1ELb1ELb0EEENS1_19SingleTileSchedulerILb0ELb1ELb1ELi128EEEEEEEEEvNT_6ParamsE)
        /*0014*/ 	.short	0x0160
        /*0016*/ 	.short	0x0418


	//----- nvinfo : EIATTR_CBANK_PARAM_SIZE
	.align		4
.L_142:
        /*0018*/ 	.byte	0x03, 0x19
        /*001a*/ 	.short	0x0418


	//----- nvinfo : EIATTR_KPARAM_INFO
	.align		4
        /*001c*/ 	.byte	0x04, 0x17
        /*001e*/ 	.short	(.L_144 - .L_143)
.L_143:
        /*0020*/ 	.word	0x00000000
        /*0024*/ 	.short	0x0000
        /*0026*/ 	.short	0x0000
        /*0028*/ 	.byte	0x00, 0xf0, 0x61, 0x10


	//----- nvinfo : EIATTR_MAXREG_COUNT
	.align		4
.L_144:
        /*002c*/ 	.byte	0x03, 0x1b
        /*002e*/ 	.short	0x00ff


	//----- nvinfo : EIATTR_NUM_BARRIERS
	.align		4
        /*0030*/ 	.byte	0x02, 0x4c
        /*0032*/ 	.byte	0x02
	.zero		1


	//----- nvinfo : EIATTR_MERCURY_ISA_VERSION
	.align		4
        /*0034*/ 	.byte	0x03, 0x5f
        /*0036*/ 	.short	0x0000


	//----- nvinfo : EIATTR_INT_WARP_WIDE_INSTR_OFFSETS
	.align		4
        /*0038*/ 	.byte	0x04, 0x31
        /*003a*/ 	.short	(.L_146 - .L_145)


	//   ....[0]....
.L_145:
        /*003c*/ 	.word	0x00001210


	//----- nvinfo : EIATTR_COOP_GROUP_MASK_REGIDS
	.align		4
.L_146:
        /*0040*/ 	.byte	0x04, 0x29
        /*0042*/ 	.short	(.L_148 - .L_147)


	//   ....[0]....
.L_147:
        /*0044*/ 	.word	0xffffffff


	//   ....[1]....
        /*0048*/ 	.word	0xffffffff


	//   ....[2]....
        /*004c*/ 	.word	0xffffffff


	//   ....[3]....
        /*0050*/ 	.word	0xffffffff


	//   ....[4]....
        /*0054*/ 	.word	0xffffffff


	//   ....[5]....
        /*0058*/ 	.word	0xffffffff


	//   ....[6]....
        /*005c*/ 	.word	0xffffffff


	//   ....[7]....
        /*0060*/ 	.word	0xffffffff


	//   ....[8]....
        /*0064*/ 	.word	0xffffffff


	//   ....[9]....
        /*0068*/ 	.word	0xffffffff


	//   ....[10]....
        /*006c*/ 	.word	0xffffffff


	//   ....[11]....
        /*0070*/ 	.word	0xffffffff


	//   ....[12]....
        /*0074*/ 	.word	0xffffffff


	//   ....[13]....
        /*0078*/ 	.word	0xffffffff


	//   ....[14]....
        /*007c*/ 	.word	0xffffffff


	//   ....[15]....
        /*0080*/ 	.word	0xffffffff


	//   ....[16]....
        /*0084*/ 	.word	0xffffffff


	//   ....[17]....
        /*0088*/ 	.word	0xffffffff


	//   ....[18]....
        /*008c*/ 	.word	0xffffffff


	//   ....[19]....
        /*0090*/ 	.word	0xffffffff


	//   ....[20]....
        /*0094*/ 	.word	0xffffffff


	//   ....[21]....
        /*0098*/ 	.word	0xffffffff


	//   ....[22]....
        /*009c*/ 	.word	0xffffffff


	//   ....[23]....
        /*00a0*/ 	.word	0xffffffff


	//   ....[24]....
        /*00a4*/ 	.word	0xffffffff


	//   ....[25]....
        /*00a8*/ 	.word	0xffffffff


	//   ....[26]....
        /*00ac*/ 	.word	0xffffffff


	//   ....[27]....
        /*00b0*/ 	.word	0xffffffff


	//   ....[28]....
        /*00b4*/ 	.word	0xffffffff


	//----- nvinfo : EIATTR_COOP_GROUP_INSTR_OFFSETS
	.align		4
.L_148:
        /*00b8*/ 	.byte	0x04, 0x28
        /*00ba*/ 	.short	(.L_150 - .L_149)


	//   ....[0]....
.L_149:
        /*00bc*/ 	.word	0x00000050


	//   ....[1]....
        /*00c0*/ 	.word	0x00000c80


	//   ....[2]....
        /*00c4*/ 	.word	0x00000cc0


	//   ....[3]....
        /*00c8*/ 	.word	0x00000d20


	//   ....[4]....
        /*00cc*/ 	.word	0x00000d50


	//   ....[5]....
        /*00d0*/ 	.word	0x00000d90


	//   ....[6]....
        /*00d4*/ 	.word	0x00000db0


	//   ....[7]....
        /*00d8*/ 	.word	0x00000de0


	//   ....[8]....
        /*00dc*/ 	.word	0x00000e00


	//   ....[9]....
        /*00e0*/ 	.word	0x00003540


	//   ....[10]....
        /*00e4*/ 	.word	0x00003620


	//   ....[11]....
        /*00e8*/ 	.word	0x00003630


	//   ....[12]....
        /*00ec*/ 	.word	0x00003660


	//   ....[13]....
        /*00f0*/ 	.word	0x00006430


	//   ....[14]....
        /*00f4*/ 	.word	0x00006450


	//   ....[15]....
        /*00f8*/ 	.word	0x00006470


	//   ....[16]....
        /*00fc*/ 	.word	0x000064a0


	//   ....[17]....
        /*0100*/ 	.word	0x00008530


	//   ....[18]....
        /*0104*/ 	.word	0x00008560


	//   ....[19]....
        /*0108*/ 	.word	0x00008590


	//   ....[20]....
        /*010c*/ 	.word	0x000085b0


	//   ....[21]....
        /*0110*/ 	.word	0x000090d0


	//   ....[22]....
        /*0114*/ 	.word	0x00009100


	//   ....[23]....
        /*0118*/ 	.word	0x00009130


	//   ....[24]....
        /*011c*/ 	.word	0x00009160


	//   ....[25]....
        /*0120*/ 	.word	0x000091d0


	//   ....[26]....
        /*0124*/ 	.word	0x00009230


	//   ....[27]....
        /*0128*/ 	.word	0x00009830


	//   ....[28]....
        /*012c*/ 	.word	0x00009840


	//----- nvinfo : EIATTR_EXIT_INSTR_OFFSETS
	.align		4
.L_150:
        /*0130*/ 	.byte	0x04, 0x1c
        /*0132*/ 	.short	(.L_152 - .L_151)


	//   ....[0]....
.L_151:
        /*0134*/ 	.word	0x000001b0


	//   ....[1]....
        /*0138*/ 	.word	0x00009850


	//   ....[2]....
        /*013c*/ 	.word	0x00009df0


	//   ....[3]....
        /*0140*/ 	.word	0x00009e40


	//   ....[4]....
        /*0144*/ 	.word	0x00009e70


	//   ....[5]....
        /*0148*/ 	.word	0x00009ed0


	//   ....[6]....
        /*014c*/ 	.word	0x0000a160


	//----- nvinfo : EIATTR_CTAIDZ_USED
	.align		4
.L_152:
        /*0150*/ 	.byte	0x01, 0x04
	.zero		2


	//----- nvinfo : EIATTR_MAX_THREADS
	.align		4
        /*0154*/ 	.byte	0x04, 0x05
        /*0156*/ 	.short	(.L_154 - .L_153)
.L_153:
        /*0158*/ 	.word	0x00000100
        /*015c*/ 	.word	0x00000001
        /*0160*/ 	.word	0x00000001


	//----- nvinfo : EIATTR_CRS_STACK_SIZE
	.align		4
.L_154:
        /*0164*/ 	.byte	0x04, 0x1e
        /*0166*/ 	.short	(.L_156 - .L_155)
.L_155:
        /*0168*/ 	.word	0x00000000
.L_156:


//--------------------- .nv.info._ZN7cutlass13device_kernelIN5flash19enable_sm80_to_sm89INS1_16FlashAttnFwdSm80INS1_25CollectiveMainloopFwdSm80ILi8ELi1ELb1EN4cute5tupleIJNS5_1CILi128EEENS7_ILi96EEES8_EEELi128ENS_6half_tEfNS_4arch4Sm80ELb0ELb1ELb0ELb0ELb0ELb0ELb1ELb1EEENS1_21CollectiveEpilogueFwdINS6_IJS8_S8_S9_EEENS6_IJNS7_ILi1EEESH_SH_EEESB_SD_Li256ELb0ELb1ELb1ELb0EEENS1_19SingleTileSchedulerILb0ELb1ELb1ELi128EEEEEEEEEvNT_6ParamsE --------------------------
	.section	.nv.info._ZN7cutlass13device_kernelIN5flash19enable_sm80_to_sm89INS1_16FlashAttnFwdSm80INS1_25CollectiveMainloopFwdSm80ILi8ELi1ELb1EN4cute5tupleIJNS5_1CILi128EEENS7_ILi96EEES8_EEELi128ENS_6half_tEfNS_4arch4Sm80ELb0ELb1ELb0ELb0ELb0ELb0ELb1ELb1EEENS1_21CollectiveEpilogueFwdINS6_IJS8_S8_S9_EEENS6_IJNS7_ILi1EEESH_SH_EEESB_SD_Li256ELb0ELb1ELb1ELb0EEENS1_19SingleTileSchedulerILb0ELb1ELb1ELi128EEEEEEEEEvNT_6ParamsE,"",@"SHT_CUDA_INFO"
	.sectionflags	@""
	.align	4


	//----- nvinfo : EIATTR_CUDA_API_VERSION
	.align		4
        /*0000*/ 	.byte	0x04, 0x37
        /*0002*/ 	.short	(.L_158 - .L_157)
.L_157:
        /*0004*/ 	.word	0x00000082


	//----- nvinfo : EIATTR_SW2861232_WAR
	.align		4
.L_158:
        /*0008*/ 	.byte	0x01, 0x35
	.zero		2


	//----- nvinfo : EIATTR_PARAM_CBANK
	.align		4
        /*000c*/ 	.byte	0x04, 0x0a
        /*000e*/ 	.short	(.L_160 - .L_159)
	.align		4
.L_159:
        /*0010*/ 	.word	index@(.nv.constant0._ZN7cutlass13device_kernelIN5flash19enable_sm80_to_sm89INS1_16FlashAttnFwdSm80INS1_25CollectiveMainloopFwdSm80ILi8ELi1ELb1EN4cute5tupleIJNS5_1CILi128EEENS7_ILi96EEES8_EEELi128ENS_6half_tEfNS_4arch4Sm80ELb0ELb1ELb0ELb0ELb0ELb0ELb1ELb1EEENS1_21CollectiveEpilogueFwdINS6_IJS8_S8_S9_EEENS6_IJNS7_ILi1EEESH_SH_EEESB_SD_Li256ELb0ELb1ELb1ELb0EEENS1_19SingleTileSchedulerILb0ELb1ELb1ELi128EEEEEEEEEvNT_6ParamsE)
        /*0014*/ 	.short	0x0160
        /*0016*/ 	.short	0x0418


	//----- nvinfo : EIATTR_CBANK_PARAM_SIZE
	.align		4
.L_160:
        /*0018*/ 	.byte	0x03, 0x19
        /*001a*/ 	.short	0x0418


	//----- nvinfo : EIATTR_KPARAM_INFO
	.align		4
        /*001c*/ 	.byte	0x04, 0x17
        /*001e*/ 	.short	(.L_162 - .L_161)
.L_161:
        /*0020*/ 	.word	0x00000000
        /*0024*/ 	.short	0x0000
        /*0026*/ 	.short	0x0000
        /*0028*/ 	.byte	0x00, 0xf0, 0x61, 0x10


	//----- nvinfo : EIATTR_MAXREG_COUNT
	.align		4
.L_162:
        /*002c*/ 	.byte	0x03, 0x1b
        /*002e*/ 	.short	0x00ff


	//----- nvinfo : EIATTR_NUM_BARRIERS
	.align		4
        /*0030*/ 	.byte	0x02, 0x4c
        /*0032*/ 	.byte	0x02
	.zero		1


	//----- nvinfo : EIATTR_MERCURY_ISA_VERSION
	.align		4
        /*0034*/ 	.byte	0x03, 0x5f
        /*0036*/ 	.short	0x0000


	//----- nvinfo : EIATTR_COOP_GROUP_MASK_REGIDS
	.align		4
        /*0038*/ 	.byte	0x04, 0x29
        /*003a*/ 	.short	(.L_164 - .L_163)


	//   ....[0]....
.L_163:
        /*003c*/ 	.word	0xffffffff


	//   ....[1]....
        /*0040*/ 	.word	0xffffffff


	//   ....[2]....
        /*0044*/ 	.word	0xffffffff


	//   ....[3]....
        /*0048*/ 	.word	0xffffffff


	//   ....[4]....
        /*004c*/ 	.word	0xffffffff


	//   ....[5]....
        /*0050*/ 	.word	0xffffffff


	//   ....[6]....
        /*0054*/ 	.word	0xffffffff


	//   ....[7]....
        /*0058*/ 	.word	0xffffffff


	//   ....[8]....
        /*005c*/ 	.word	0xffffffff


	//   ....[9]....
        /*0060*/ 	.word	0xffffffff


	//   ....[10]....
        /*0064*/ 	.word	0xffffffff


	//   ....[11]....
        /*0068*/ 	.word	0xffffffff


	//   ....[12]....
        /*006c*/ 	.word	0xffffffff


	//   ....[13]....
        /*0070*/ 	.word	0xffffffff


	//   ....[14]....
        /*0074*/ 	.word	0xffffffff


	//   ....[15]....
        /*0078*/ 	.word	0xffffffff


	//   ....[16]....
        /*007c*/ 	.word	0xffffffff


	//   ....[17]....
        /*0080*/ 	.word	0xffffffff


	//   ....[18]....
        /*0084*/ 	.word	0xffffffff


	//   ....[19]....
        /*0088*/ 	.word	0xffffffff


	//   ....[20]....
        /*008c*/ 	.word	0xffffffff


	//   ....[21]....
        /*0090*/ 	.word	0xffffffff


	//   ....[22]....
        /*0094*/ 	.word	0xffffffff


	//   ....[23]....
        /*0098*/ 	.word	0xffffffff


	//   ....[24]....
        /*009c*/ 	.word	0xffffffff


	//   ....[25]....
        /*00a0*/ 	.word	0xffffffff


	//   ....[26]....
        /*00a4*/ 	.word	0xffffffff


	//   ....[27]....
        /*00a8*/ 	.word	0xffffffff


	//   ....[28]....
        /*00ac*/ 	.word	0xffffffff


	//   ....[29]....
        /*00b0*/ 	.word	0xffffffff


	//   ....[30]....
        /*00b4*/ 	.word	0xffffffff


	//   ....[31]....
        /*00b8*/ 	.word	0xffffffff


	//   ....[32]....
        /*00bc*/ 	.word	0xffffffff


	//   ....[33]....
        /*00c0*/ 	.word	0xffffffff


	//   ....[34]....
        /*00c4*/ 	.word	0xffffffff


	//   ....[35]....
        /*00c8*/ 	.word	0xffffffff


	//   ....[36]....
        /*00cc*/ 	.word	0xffffffff


	//   ....[37]....
        /*00d0*/ 	.word	0xffffffff


	//   ....[38]....
        /*00d4*/ 	.word	0xffffffff


	//   ....[39]....
        /*00d8*/ 	.word	0xffffffff


	//   ....[40]....
        /*00dc*/ 	.word	0xffffffff


	//   ....[41]....
        /*00e0*/ 	.word	0xffffffff


	//   ....[42]....
        /*00e4*/ 	.word	0xffffffff


	//----- nvinfo : EIATTR_COOP_GROUP_INSTR_OFFSETS
	.align		4
.L_164:
        /*00e8*/ 	.byte	0x04, 0x28
        /*00ea*/ 	.short	(.L_166 - .L_165)


	//   ....[0]....
.L_165:
        /*00ec*/ 	.word	0x00000050


	//   ....[1]....
        /*00f0*/ 	.word	0x00001030


	//   ....[2]....
        /*00f4*/ 	.word	0x00001090


	//   ....[3]....
        /*00f8*/ 	.word	0x000010d0


	//   ....[4]....
        /*00fc*/ 	.word	0x00001110


	//   ....[5]....
        /*0100*/ 	.word	0x00001150


	//   ....[6]....
        /*0104*/ 	.word	0x00001190


	//   ....[7]....
        /*0108*/ 	.word	0x000011c0


	//   ....[8]....
        /*010c*/ 	.word	0x00001280


	//   ....[9]....
        /*0110*/ 	.word	0x00002b00


	//   ....[10]....
        /*0114*/ 	.word	0x00003420


	//   ....[11]....
        /*0118*/ 	.word	0x00003f70


	//   ....[12]....
        /*011c*/ 	.word	0x00003fc0


	//   ....[13]....
        /*0120*/ 	.word	0x00003fe0


	//   ....[14]....
        /*0124*/ 	.word	0x00004000


	//   ....[15]....
        /*0128*/ 	.word	0x000062b0


	//   ....[16]....
        /*012c*/ 	.word	0x000065a0


	//   ....[17]....
        /*0130*/ 	.word	0x000076a0


	//   ....[18]....
        /*0134*/ 	.word	0x00007900


	//   ....[19]....
        /*0138*/ 	.word	0x00007930


	//   ....[20]....
        /*013c*/ 	.word	0x000079b0


	//   ....[21]....
        /*0140*/ 	.word	0x0000a320


	//   ....[22]....
        /*0144*/ 	.word	0x0000a340


	//   ....[23]....
        /*0148*/ 	.word	0x0000a380


	//   ....[24]....
        /*014c*/ 	.word	0x0000a3a0


	//   ....[25]....
        /*0150*/ 	.word	0x0000cbb0


	//   ....[26]....
        /*0154*/ 	.word	0x0000ced0


	//   ....[27]....
        /*0158*/ 	.word	0x0000dfc0


	//   ....[28]....
        /*015c*/ 	.word	0x0000e120


	//   ....[29]....
        /*0160*/ 	.word	0x0000e240


	//   ....[30]....
        /*0164*/ 	.word	0x0000e340


	//   ....[31]....
        /*0168*/ 	.word	0x0000fb20


	//   ....[32]....
        /*016c*/ 	.word	0x0000fb50


	//   ....[33]....
        /*0170*/ 	.word	0x0000fb90


	//   ....[34]....
        /*0174*/ 	.word	0x0000fba0


	//   ....[35]....
        /*0178*/ 	.word	0x000106b0


	//   ....[36]....
        /*017c*/ 	.word	0x000106f0


	//   ....[37]....
        /*0180*/ 	.word	0x00010710


	//   ....[38]....
        /*0184*/ 	.word	0x00010740


	//   ....[39]....
        /*0188*/ 	.word	0x000107b0


	//   ....[40]....
        /*018c*/ 	.word	0x00010820


	//   ....[41]....
        /*0190*/ 	.word	0x00010e30


	//   ....[42]....
        /*0194*/ 	.word	0x00010e40


	//----- nvinfo : EIATTR_EXIT_INSTR_OFFSETS
	.align		4
.L_166:
        /*0198*/ 	.byte	0x04, 0x1c
        /*019a*/ 	.short	(.L_168 - .L_167)


	//   ....[0]....
.L_167:
        /*019c*/ 	.word	0x000001b0


	//   ....[1]....
        /*01a0*/ 	.word	0x00010e50


	//   ....[2]....
        /*01a4*/ 	.word	0x000113f0


	//   ....[3]....
        /*01a8*/ 	.word	0x00011440


	//   ....[4]....
        /*01ac*/ 	.word	0x00011470


	//   ....[5]....
        /*01b0*/ 	.word	0x000114d0


	//   ....[6]....
        /*01b4*/ 	.word	0x00011760


	//----- nvinfo : EIATTR_CTAIDZ_USED
	.align		4
.L_168:
        /*01b8*/ 	.byte	0x01, 0x04
	.zero		2


	//----- nvinfo : EIATTR_MAX_THREADS
	.align		4
        /*01bc*/ 	.byte	0x04, 0x05
        /*01be*/ 	.short	(.L_170 - .L_169)
.L_169:
        /*01c0*/ 	.word	0x00000100
        /*01c4*/ 	.word	0x00000001
        /*01c8*/ 	.word	0x00000001


	//----- nvinfo : EIATTR_CRS_STACK_SIZE
	.align		4
.L_170:
        /*01cc*/ 	.byte	0x04, 0x1e
        /*01ce*/ 	.short	(.L_172 - .L_171)
.L_171:
        /*01d0*/ 	.word	0x00000000
.L_172:


//--------------------- .nv.info._ZN7cutlass13device_kernelIN5flash19enable_sm80_to_sm89INS1_16FlashAttnFwdSm80INS1_25CollectiveMainloopFwdSm80ILi8ELi1ELb1EN4cute5tupleIJNS5_1CILi128EEES8_S8_EEELi128ENS_6half_tEfNS_4arch4Sm80ELb1ELb0ELb0ELb0ELb0ELb0ELb1ELb1EEENS1_21CollectiveEpilogueFwdIS9_NS6_IJNS7_ILi1EEESF_SF_EEESA_SC_Li256ELb0ELb1ELb1ELb0EEENS1_30DynamicPersistentTileSchedulerILi256ELi256ELb1ELb1ELb0EEEEEEEEEvNT_6ParamsE --------------------------
	.section	.nv.info._ZN7cutlass13device_kernelIN5flash19enable_sm80_to_sm89INS1_16FlashAttnFwdSm80INS1_25CollectiveMainloopFwdSm80ILi8ELi1ELb1EN4cute5tupleIJNS5_1CILi128EEES8_S8_EEELi128ENS_6half_tEfNS_4arch4Sm80ELb1ELb0ELb0ELb0ELb0ELb0ELb1ELb1EEENS1_21CollectiveEpilogueFwdIS9_NS6_IJNS7_ILi1EEESF_SF_EEESA_SC_Li256ELb0ELb1ELb1ELb0EEENS1_30DynamicPersistentTileSchedulerILi256ELi256ELb1ELb1ELb0EEEEEEEEEvNT_6ParamsE,"",@"SHT_CUDA_INFO"
	.sectionflags	@""
	.align	4


	//----- nvinfo : EIATTR_CUDA_API_VERSION
	.align		4
        /*0000*/ 	.byte	0x04, 0x37
        /*0002*/ 	.short	(.L_174 - .L_173)
.L_173:
        /*0004*/ 	.word	0x00000082


	//----- nvinfo : EIATTR_SW2861232_WAR
	.align		4
.L_174:
        /*0008*/ 	.byte	0x01, 0x35
	.zero		2


	//----- nvinfo : EIATTR_PARAM_CBANK
	.align		4
        /*000c*/ 	.byte	0x04, 0x0a
        /*000e*/ 	.short	(.L_176 - .L_175)
	.align		4
.L_175:
        /*0010*/ 	.word	index@(.nv.constant0._ZN7cutlass13device_kernelIN5flash19enable_sm80_to_sm89INS1_16FlashAttnFwdSm80INS1_25CollectiveMainloopFwdSm80ILi8ELi1ELb1EN4cute5tupleIJNS5_1CILi128EEES8_S8_EEELi128ENS_6half_tEfNS_4arch4Sm80ELb1ELb0ELb0ELb0ELb0ELb0ELb1ELb1EEENS1_21CollectiveEpilogueFwdIS9_NS6_IJNS7_ILi1EEESF_SF_EEESA_SC_Li256ELb0ELb1ELb1ELb0EEENS1_30DynamicPersistentTileSchedulerILi256ELi256ELb1ELb1ELb0EEEEEEEEEvNT_6ParamsE)
        /*0014*/ 	.short	0x0160
        /*0016*/ 	.short	0x0428


	//----- nvinfo : EIATTR_CBANK_PARAM_SIZE
	.align		4
.L_176:
        /*0018*/ 	.byte	0x03, 0x19
        /*001a*/ 	.short	0x0428


	//----- nvinfo : EIATTR_KPARAM_INFO
	.align		4
        /*001c*/ 	.byte	0x04, 0x17
        /*001e*/ 	.short	(.L_178 - .L_177)
.L_177:
        /*0020*/ 	.word	0x00000000
        /*0024*/ 	.short	0x0000
        /*0026*/ 	.short	0x0000
        /*0028*/ 	.byte	0x00, 0xf0, 0xa1, 0x10


	//----- nvinfo : EIATTR_MAXREG_COUNT
	.align		4
.L_178:
        /*002c*/ 	.byte	0x03, 0x1b
        /*002e*/ 	.short	0x00ff


	//----- nvinfo : EIATTR_NUM_BARRIERS
	.align		4
        /*0030*/ 	.byte	0x02, 0x4c
        /*0032*/ 	.byte	0x06
	.zero		1


	//----- nvinfo : EIATTR_ANNOTATIONS
	.align		4
        /*0034*/ 	.byte	0x04, 0x55
        /*0036*/ 	.short	(.L_180 - .L_179)


	//   ....[0]....
.L_179:
        /*0038*/ 	.word	0x00000001
        /*003c*/ 	.byte	0x70, 0x00, 0x00, 0x00, 0x01, 0x00, 0x00, 0x00, 0x40, 0x02, 0x00, 0x00, 0x01, 0x00, 0x00, 0x00
        /* <DEDUP_REMOVED lines=35> */
        /*027c*/ 	.byte	0xf0, 0xeb, 0x00, 0x00, 0x01, 0x00, 0x00, 0x00, 0x30, 0xec, 0x00, 0x00


	//----- nvinfo : EIATTR_MERCURY_ISA_VERSION
	.align		4
.L_180:
        /*0288*/ 	.byte	0x03, 0x5f
        /*028a*/ 	.short	0x0000


	//----- nvinfo : EIATTR_INT_WARP_WIDE_INSTR_OFFSETS
	.align		4
        /*028c*/ 	.byte	0x04, 0x31
        /*028e*/ 	.short	(.L_182 - .L_181)


	//   ....[0]....
.L_181:
        /*0290*/ 	.word	0x0000d560


	//   ....[1]....
        /*0294*/ 	.word	0x0000d5e0


	//----- nvinfo : EIATTR_COOP_GROUP_MASK_REGIDS
	.align		4
.L_182:
        /*0298*/ 	.byte	0x04, 0x29
        /*029a*/ 	.short	(.L_184 - .L_183)


	//   ....[0]....
.L_183:
        /*029c*/ 	.word	0xffffffff


	//   ....[1]....
        /*02a0*/ 	.word	0xffffffff


	//   ....[2]....
        /*02a4*/ 	.word	0xffffffff


	//   ....[3]....
        /*02a8*/ 	.word	0xffffffff


	//   ....[4]....
        /*02ac*/ 	.word	0xffffffff


	//   ....[5]....
        /*02b0*/ 	.word	0xffffffff


	//   ....[6]....
        /*02b4*/ 	.word	0xffffffff


	//   ....[7]....
        /*02b8*/ 	.word	0xffffffff


	//   ....[8]....
        /*02bc*/ 	.word	0xffffffff


	//   ....[9]....
        /*02c0*/ 	.word	0xffffffff


	//   ....[10]....
        /*02c4*/ 	.word	0xffffffff


	//   ....[11]....
        /*02c8*/ 	.word	0xffffffff


	//   ....[12]....
        /*02cc*/ 	.word	0xffffffff


	//   ....[13]....
        /*02d0*/ 	.word	0xffffffff


	//   ....[14]....
        /*02d4*/ 	.word	0xffffffff


	//   ....[15]....
        /*02d8*/ 	.word	0xffffffff


	//   ....[16]....
        /*02dc*/ 	.word	0xffffffff


	//   ....[17]....
        /*02e0*/ 	.word	0xffffffff


	//   ....[18]....
        /*02e4*/ 	.word	0xffffffff


	//   ....[19]....
        /*02e8*/ 	.word	0xffffffff


	//   ....[20]....
        /*02ec*/ 	.word	0xffffffff


	//   ....[21]....
        /*02f0*/ 	.word	0xffffffff


	//   ....[22]....
        /*02f4*/ 	.word	0xffffffff


	//   ....[23]....
        /*02f8*/ 	.word	0xffffffff


	//   ....[24]....
        /*02fc*/ 	.word	0xffffffff


	//   ....[25]....
        /*0300*/ 	.word	0xffffffff


	//   ....[26]....
        /*0304*/ 	.word	0xffffffff


	//   ....[27]....
        /*0308*/ 	.word	0xffffffff


	//   ....[28]....
        /*030c*/ 	.word	0xffffffff


	//   ....[29]....
        /*0310*/ 	.word	0xffffffff


	//   ....[30]....
        /*0314*/ 	.word	0xffffffff


	//   ....[31]....
        /*0318*/ 	.word	0xffffffff


	//   ....[32]....
        /*031c*/ 	.word	0xffffffff


	//   ....[33]....
        /*0320*/ 	.word	0xffffffff


	//   ....[34]....
        /*0324*/ 	.word	0xffffffff


	//   ....[35]....
        /*0328*/ 	.word	0xffffffff


	//   ....[36]....
        /*032c*/ 	.word	0xffffffff


	//   ....[37]....
        /*0330*/ 	.word	0xffffffff


	//   ....[38]....
        /*0334*/ 	.word	0xffffffff


	//   ....[39]....
        /*0338*/ 	.word	0xffffffff


	//   ....[40]....
        /*033c*/ 	.word	0xffffffff


	//   ....[41]....
        /*0340*/ 	.word	0xffffffff


	//   ....[42]....
        /*0344*/ 	.word	0xffffffff


	//   ....[43]....
        /*0348*/ 	.word	0xffffffff


	//----- nvinfo : EIATTR_COOP_GROUP_INSTR_OFFSETS
	.align		4
.L_184:
        /*034c*/ 	.byte	0x04, 0x28
        /*034e*/ 	.short	(.L_186 - .L_185)


	//   ....[0]....
.L_185:
        /*0350*/ 	.word	0x00000050


	//   ....[1]....
        /*0354*/ 	.word	0x000016f0


	//   ....[2]....
        /*0358*/ 	.word	0x00001700


	//   ....[3]....
        /*035c*/ 	.word	0x00001710


	//   ....[4]....
        /*0360*/ 	.word	0x00001730


	//   ....[5]....
        /*0364*/ 	.word	0x00001780


	//   ....[6]....
        /*0368*/ 	.word	0x000017a0


	//   ....[7]....
        /*036c*/ 	.word	0x00001810


	//   ....[8]....
        /*0370*/ 	.word	0x00001820


	//   ....[9]....
        /*0374*/ 	.word	0x00002e20


	//   ....[10]....
        /*0378*/ 	.word	0x00002e30


	//   ....[11]....
        /*037c*/ 	.word	0x00003a50


	//   ....[12]....
        /*0380*/ 	.word	0x00003ad0


	//   ....[13]....
        /*0384*/ 	.word	0x00003af0


	//   ....[14]....
        /*0388*/ 	.word	0x00003b10


	//   ....[15]....
        /*038c*/ 	.word	0x00005ed0


	//   ....[16]....
        /*0390*/ 	.word	0x00005f10


	//   ....[17]....
        /*0394*/ 	.word	0x00007360


	//   ....[18]....
        /*0398*/ 	.word	0x00007400


	//   ....[19]....
        /*039c*/ 	.word	0x00007440


	//   ....[20]....
        /*03a0*/ 	.word	0x00007490


	//   ....[21]....
        /*03a4*/ 	.word	0x0000ad20


	//   ....[22]....
        /*03a8*/ 	.word	0x0000ad50


	//   ....[23]....
        /*03ac*/ 	.word	0x0000ad70


	//   ....[24]....
        /*03b0*/ 	.word	0x0000ad90


	//   ....[25]....
        /*03b4*/ 	.word	0x0000cf10


	//   ....[26]....
        /*03b8*/ 	.word	0x0000cf60


	//   ....[27]....
        /*03bc*/ 	.word	0x0000cf80


	//   ....[28]....
        /*03c0*/ 	.word	0x0000cfa0


	//   ....[29]....
        /*03c4*/ 	.word	0x0000d730


	//   ....[30]....
        /*03c8*/ 	.word	0x0000db80


	//   ....[31]....
        /*03cc*/ 	.word	0x0000db90


	//   ....[32]....
        /*03d0*/ 	.word	0x0000dbc0


	//   ....[33]....
        /*03d4*/ 	.word	0x0000dbe0


	//   ....[34]....
        /*03d8*/ 	.word	0x0000dce0


	//   ....[35]....
        /*03dc*/ 	.word	0x0000dd40


	//   ....[36]....
        /*03e0*/ 	.word	0x0000e2f0


	//   ....[37]....
        /*03e4*/ 	.word	0x0000e300


	//   ....[38]....
        /*03e8*/ 	.word	0x0000ea90


	//   ....[39]....
        /*03ec*/ 	.word	0x0000eb70


	//   ....[40]....
        /*03f0*/ 	.word	0x0000ebd0


	//   ....[41]....
        /*03f4*/ 	.word	0x0000ec20


	//   ....[42]....
        /*03f8*/ 	.word	0x0000ec80


	//   ....[43]....
        /*03fc*/ 	.word	0x0000ecd0


	//----- nvinfo : EIATTR_EXIT_INSTR_OFFSETS
	.align		4
.L_186:
        /*0400*/ 	.byte	0x04, 0x1c
        /*0402*/ 	.short	(.L_188 - .L_187)


	//   ....[0]....
.L_187:
        /*0404*/ 	.word	0x000000a0


	//   ....[1]....
        /*0408*/ 	.word	0x0000eb30


	//----- nvinfo : EIATTR_MAX_THREADS
	.align		4
.L_188:
        /*040c*/ 	.byte	0x04, 0x05
        /*040e*/ 	.short	(.L_190 - .L_189)
.L_189:
        /*0410*/ 	.word	0x00000100
        /*0414*/ 	.word	0x00000001
        /*0418*/ 	.word	0x00000001


	//----- nvinfo : EIATTR_CRS_STACK_SIZE
	.align		4
.L_190:
        /*041c*/ 	.byte	0x04, 0x1e
        /*041e*/ 	.short	(.L_192 - .L_191)
.L_191:
        /*0420*/ 	.word	0x00000000
.L_192:


//--------------------- .nv.info._ZN7cutlass13device_kernelIN5flash19enable_sm80_to_sm89INS1_16FlashAttnFwdSm80INS1_25CollectiveMainloopFwdSm80ILi4ELi1ELb0EN4cute5tupleIJNS5_1CILi128EEENS7_ILi64EEES8_EEELi128ENS_6half_tEfNS_4arch4Sm80ELb0ELb0ELb0ELb0ELb0ELb0ELb1ELb1EEENS1_21CollectiveEpilogueFwdINS6_IJS8_S8_S9_EEENS6_IJNS7_ILi1EEESH_SH_EEESB_SD_Li128ELb0ELb1ELb1ELb0EEENS1_19SingleTileSchedulerILb0ELb1ELb1ELi128EEEEEEEEEvNT_6ParamsE --------------------------
	.section	.nv.info._ZN7cutlass13device_kernelIN5flash19enable_sm80_to_sm89INS1_16FlashAttnFwdSm80INS1_25CollectiveMainloopFwdSm80ILi4ELi1ELb0EN4cute5tupleIJNS5_1CILi128EEENS7_ILi64EEES8_EEELi128ENS_6half_tEfNS_4arch4Sm80ELb0ELb0ELb0ELb0ELb0ELb0ELb1ELb1EEENS1_21CollectiveEpilogueFwdINS6_IJS8_S8_S9_EEENS6_IJNS7_ILi1EEESH_SH_EEESB_SD_Li128ELb0ELb1ELb1ELb0EEENS1_19SingleTileSchedulerILb0ELb1ELb1ELi128EEEEEEEEEvNT_6ParamsE,"",@"SHT_CUDA_INFO"
	.sectionflags	@""
	.align	4


	//----- nvinfo : EIATTR_CUDA_API_VERSION
	.align		4
        /*0000*/ 	.byte	0x04, 0x37
        /*0002*/ 	.short	(.L_194 - .L_193)
.L_193:
        /*0004*/ 	.word	0x00000082


	//----- nvinfo : EIATTR_SW2861232_WAR
	.align		4
.L_194:
        /*0008*/ 	.byte	0x01, 0x35
	.zero		2


	//----- nvinfo : EIATTR_PARAM_CBANK
	.align		4
        /*000c*/ 	.byte	0x04, 0x0a
        /*000e*/ 	.short	(.L_196 - .L_195)
	.align		4
.L_195:
        /*0010*/ 	.word	index@(.nv.constant0._ZN7cutlass13device_kernelIN5flash19enable_sm80_to_sm89INS1_16FlashAttnFwdSm80INS1_25CollectiveMainloopFwdSm80ILi4ELi1ELb0EN4cute5tupleIJNS5_1CILi128EEENS7_ILi64EEES8_EEELi128ENS_6half_tEfNS_4arch4Sm80ELb0ELb0ELb0ELb0ELb0ELb0ELb1ELb1EEENS1_21CollectiveEpilogueFwdINS6_IJS8_S8_S9_EEENS6_IJNS7_ILi1EEESH_SH_EEESB_SD_Li128ELb0ELb1ELb1ELb0EEENS1_19SingleTileSchedulerILb0ELb1ELb1ELi128EEEEEEEEEvNT_6ParamsE)
        /*0014*/ 	.short	0x0160
        /*0016*/ 	.short	0x0418


	//----- nvinfo : EIATTR_CBANK_PARAM_SIZE
	.align		4
.L_196:
        /*0018*/ 	.byte	0x03, 0x19
        /*001a*/ 	.short	0x0418


	//----- nvinfo : EIATTR_KPARAM_INFO
	.align		4
        /*001c*/ 	.byte	0x04, 0x17
        /*001e*/ 	.short	(.L_198 - .L_197)
.L_197:
        /*0020*/ 	.word	0x00000000
        /*0024*/ 	.short	0x0000
        /*0026*/ 	.short	0x0000
        /*0028*/ 	.byte	0x00, 0xf0, 0x61, 0x10


	//----- nvinfo : EIATTR_MAXREG_COUNT
	.align		4
.L_198:
        /*002c*/ 	.byte	0x03, 0x1b
        /*002e*/ 	.short	0x00ff


	//----- nvinfo : EIATTR_NUM_BARRIERS
	.align		4
        /*0030*/ 	.byte	0x02, 0x4c
        /*0032*/ 	.byte	0x02
	.zero		1


	//----- nvinfo : EIATTR_ANNOTATIONS
	.align		4
        /*0034*/ 	.byte	0x04, 0x55
        /*0036*/ 	.short	(.L_200 - .L_199)


	//   ....[0]....
.L_199:
        /* <DEDUP_REMOVED lines=38> */
        /*028c*/ 	.byte	0xc0, 0x9e, 0x00, 0x00


	//----- nvinfo : EIATTR_MERCURY_ISA_VERSION
	.align		4
.L_200:
        /*0290*/ 	.byte	0x03, 0x5f
        /*0292*/ 	.short	0x0000


	//----- nvinfo : EIATTR_INT_WARP_WIDE_INSTR_OFFSETS
	.align		4
        /*0294*/ 	.byte	0x04, 0x31
        /*0296*/ 	.short	(.L_202 - .L_201)


	//   ....[0]....
.L_201:
        /*0298*/ 	.word	0x00001ac0


	//----- nvinfo : EIATTR_COOP_GROUP_MASK_REGIDS
	.align		4
.L_202:
        /*029c*/ 	.byte	0x04, 0x29
        /*029e*/ 	.short	(.L_204 - .L_203)


	//   ....[0]....
.L_203:
        /*02a0*/ 	.word	0xffffffff


	//   ....[1]....
        /*02a4*/ 	.word	0xffffffff


	//   ....[2]....
        /*02a8*/ 	.word	0xffffffff


	//   ....[3]....
        /*02ac*/ 	.word	0xffffffff


	//   ....[4]....
        /*02b0*/ 	.word	0xffffffff


	//   ....[5]....
        /*02b4*/ 	.word	0xffffffff


	//   ....[6]....
        /*02b8*/ 	.word	0xffffffff


	//   ....[7]....
        /*02bc*/ 	.word	0xffffffff


	//   ....[8]....
        /*02c0*/ 	.word	0xffffffff


	//   ....[9]....
        /*02c4*/ 	.word	0xffffffff


	//   ....[10]....
        /*02c8*/ 	.word	0xffffffff


	//   ....[11]....
        /*02cc*/ 	.word	0xffffffff


	//   ....[12]....
        /*02d0*/ 	.word	0xffffffff


	//   ....[13]....
        /*02d4*/ 	.word	0xffffffff


	//   ....[14]....
        /*02d8*/ 	.word	0xffffffff


	//   ....[15]....
        /*02dc*/ 	.word	0xffffffff


	//   ....[16]....
        /*02e0*/ 	.word	0xffffffff


	//   ....[17]....
        /*02e4*/ 	.word	0xffffffff


	//   ....[18]....
        /*02e8*/ 	.word	0xffffffff


	//   ....[19]....
        /*02ec*/ 	.word	0xffffffff


	//   ....[20]....
        /*02f0*/ 	.word	0xffffffff


	//   ....[21]....
        /*02f4*/ 	.word	0xffffffff


	//   ....[22]....
        /*02f8*/ 	.word	0xffffffff


	//   ....[23]....
        /*02fc*/ 	.word	0xffffffff


	//   ....[24]....
        /*0300*/ 	.word	0xffffffff


	//   ....[25]....
        /*0304*/ 	.word	0xffffffff


	//   ....[26]....
        /*0308*/ 	.word	0xffffffff


	//   ....[27]....
        /*030c*/ 	.word	0xffffffff


	//   ....[28]....
        /*0310*/ 	.word	0xffffffff


	//   ....[29]....
        /*0314*/ 	.word	0xffffffff


	//   ....[30]....
        /*0318*/ 	.word	0xffffffff


	//   ....[31]....
        /*031c*/ 	.word	0xffffffff


	//   ....[32]....
        /*0320*/ 	.word	0xffffffff


	//   ....[33]....
        /*0324*/ 	.word	0xffffffff


	//   ....[34]....
        /*0328*/ 	.word	0xffffffff


	//   ....[35]....
        /*032c*/ 	.word	0xffffffff


	//   ....[36]....
        /*0330*/ 	.word	0xffffffff


	//   ....[37]....
        /*0334*/ 	.word	0xffffffff


	//   ....[38]....
        /*0338*/ 	.word	0xffffffff


	//   ....[39]....
        /*033c*/ 	.word	0xffffffff


	//   ....[40]....
        /*0340*/ 	.word	0xffffffff


	//   ....[41]....
        /*0344*/ 	.word	0xffffffff


	//   ....[42]....
        /*0348*/ 	.word	0xffffffff


	//   ....[43]....
        /*034c*/ 	.word	0xffffffff


	//   ....[44]....
        /*0350*/ 	.word	0xffffffff


	//   ....[45]....
        /*0354*/ 	.word	0xffffffff


	//   ....[46]....
        /*0358*/ 	.word	0xffffffff


	//   ....[47]....
        /*035c*/ 	.word	0xffffffff


	//   ....[48]....
        /*0360*/ 	.word	0xffffffff


	//   ....[49]....
        /*0364*/ 	.word	0xffffffff


	//   ....[50]....
        /*0368*/ 	.word	0xffffffff


	//   ....[51]....
        /*036c*/ 	.word	0xffffffff


	//   ....[52]....
        /*0370*/ 	.word	0xffffffff


	//   ....[53]....
        /*0374*/ 	.word	0xffffffff


	//   ....[54]....
        /*0378*/ 	.word	0xffffffff


	//   ....[55]....
        /*037c*/ 	.word	0xffffffff


	//   ....[56]....
        /*0380*/ 	.word	0xffffffff


	//----- nvinfo : EIATTR_COOP_GROUP_INSTR_OFFSETS
	.align		4
.L_204:
        /*0384*/ 	.byte	0x04, 0x28
        /*0386*/ 	.short	(.L_206 - .L_205)


	//   ....[0]....
.L_205:
        /*0388*/ 	.word	0x00000060


	//   ....[1]....
        /*038c*/ 	.word	0x00000f00


	//   ....[2]....
        /*0390*/ 	.word	0x00000f40


	//   ....[3]....
        /*0394*/ 	.word	0x000011a0


	//   ....[4]....
        /*0398*/ 	.word	0x000011d0


	//   ....[5]....
        /*039c*/ 	.word	0x000012b0


	//   ....[6]....
        /*03a0*/ 	.word	0x000012e0


	//   ....[7]....
        /*03a4*/ 	.word	0x000013c0


	//   ....[8]....
        /*03a8*/ 	.word	0x000013f0


	//   ....[9]....
        /*03ac*/ 	.word	0x000014d0


	//   ....[10]....
        /*03b0*/ 	.word	0x00001500


	//   ....[11]....
        /*03b4*/ 	.word	0x000015e0


	//   ....[12]....
        /*03b8*/ 	.word	0x00001610


	//   ....[13]....
        /*03bc*/ 	.word	0x000016f0


	//   ....[14]....
        /*03c0*/ 	.word	0x00001720


	//   ....[15]....
        /*03c4*/ 	.word	0x000017f0


	//   ....[16]....
        /*03c8*/ 	.word	0x00001830


	//   ....[17]....
        /*03cc*/ 	.word	0x00003820


	//   ....[18]....
        /*03d0*/ 	.word	0x00003940


	//   ....[19]....
        /*03d4*/ 	.word	0x00003b40


	//   ....[20]....
        /*03d8*/ 	.word	0x00003b60


	//   ....[21]....
        /*03dc*/ 	.word	0x00003d10


	//   ....[22]....
        /*03e0*/ 	.word	0x00003f20


	//   ....[23]....
        /*03e4*/ 	.word	0x00003f40


	//   ....[24]....
        /*03e8*/ 	.word	0x00004150


	//   ....[25]....
        /*03ec*/ 	.word	0x00007690


	//   ....[26]....
        /*03f0*/ 	.word	0x000076e0


	//   ....[27]....
        /*03f4*/ 	.word	0x000077a0


	//   ....[28]....
        /*03f8*/ 	.word	0x000077f0


	//   ....[29]....
        /*03fc*/ 	.word	0x00007820


	//   ....[30]....
        /*0400*/ 	.word	0x00007910


	//   ....[31]....
        /*0404*/ 	.word	0x00007a70


	//   ....[32]....
        /*0408*/ 	.word	0x00007d50


	//   ....[33]....
        /*040c*/ 	.word	0x00009f20


	//   ....[34]....
        /*0410*/ 	.word	0x00009f30


	//   ....[35]....
        /*0414*/ 	.word	0x00009f40


	//   ....[36]....
        /*0418*/ 	.word	0x00009f60


	//   ....[37]....
        /*041c*/ 	.word	0x00009f80


	//   ....[38]....
        /*0420*/ 	.word	0x00009fa0


	//   ....[39]....
        /*0424*/ 	.word	0x00009fb0


	//   ....[40]....
        /*0428*/ 	.word	0x00009fe0


	//   ....[41]....
        /*042c*/ 	.word	0x0000b050


	//   ....[42]....
        /*0430*/ 	.word	0x0000b080


	//   ....[43]....
        /*0434*/ 	.word	0x0000b0b0


	//   ....[44]....
        /*0438*/ 	.word	0x0000b0e0


	//   ....[45]....
        /*043c*/ 	.word	0x0000b120


	//   ....[46]....
        /*0440*/ 	.word	0x0000b150


	//   ....[47]....
        /*0444*/ 	.word	0x0000b170


	//   ....[48]....
        /*0448*/ 	.word	0x0000b180


	//   ....[49]....
        /*044c*/ 	.word	0x0000b1a0


	//   ....[50]....
        /*0450*/ 	.word	0x0000b1b0


	//   ....[51]....
        /*0454*/ 	.word	0x0000b860


	//   ....[52]....
        /*0458*/ 	.word	0x0000b880


	//   ....[53]....
        /*045c*/ 	.word	0x0000be80


	//   ....[54]....
        /*0460*/ 	.word	0x0000bea0


	//   ....[55]....
        /*0464*/ 	.word	0x0000c4a0


	//   ....[56]....
        /*0468*/ 	.word	0x0000c4b0


	//----- nvinfo : EIATTR_EXIT_INSTR_OFFSETS
	.align		4
.L_206:
        /*046c*/ 	.byte	0x04, 0x1c
        /*046e*/ 	.short	(.L_208 - .L_207)


	//   ....[0]....
.L_207:
        /*0470*/ 	.word	0x000001c0


	//   ....[1]....
        /*0474*/ 	.word	0x0000c4c0


	//   ....[2]....
        /*0478*/ 	.word	0x0000ca60


	//   ....[3]....
        /*047c*/ 	.word	0x0000cab0


	//   ....[4]....
        /*0480*/ 	.word	0x0000cae0


	//   ....[5]....
        /*0484*/ 	.word	0x0000cb40


	//   ....[6]....
        /*0488*/ 	.word	0x0000cdd0


	//----- nvinfo : EIATTR_CTAIDZ_USED
	.align		4
.L_208:
        /*048c*/ 	.byte	0x01, 0x04
	.zero		2


	//----- nvinfo : EIATTR_MAX_THREADS
	.align		4
        /*0490*/ 	.byte	0x04, 0x05
        /*0492*/ 	.short	(.L_210 - .L_209)
.L_209:
        /*0494*/ 	.word	0x00000080
        /*0498*/ 	.word	0x00000001
        /*049c*/ 	.word	0x00000001


	//----- nvinfo : EIATTR_CRS_STACK_SIZE
	.align		4
.L_210:
        /*04a0*/ 	.byte	0x04, 0x1e
        /*04a2*/ 	.short	(.L_212 - .L_211)
.L_211:
        /*04a4*/ 	.word	0x00000000
.L_212:


//--------------------- .nv.info._ZN7cutlass13device_kernelIN5flash19enable_sm80_to_sm89INS1_16FlashAttnFwdSm80INS1_25CollectiveMainloopFwdSm80ILi8ELi1ELb1EN4cute5tupleIJNS5_1CILi128EEENS7_ILi112EEES8_EEELi128ENS_6half_tEfNS_4arch4Sm80ELb0ELb0ELb0ELb1ELb0ELb0ELb1ELb1EEENS1_21CollectiveEpilogueFwdINS6_IJS8_S8_S9_EEENS6_IJNS7_ILi1EEESH_SH_EEESB_SD_Li256ELb1ELb1ELb1ELb0EEENS1_36VarlenDynamicPersistentTileSchedulerILi128ELi112ELi256ELi256ELb1ELb1ELb0ELb0ELb1ELb1EEEEEEEEEvNT_6ParamsE --------------------------
	.section	.nv.info._ZN7cutlass13device_kernelIN5flash19enable_sm80_to_sm89INS1_16FlashAttnFwdSm80INS1_25CollectiveMainloopFwdSm80ILi8ELi1ELb1EN4cute5tupleIJNS5_1CILi128EEENS7_ILi112EEES8_EEELi128ENS_6half_tEfNS_4arch4Sm80ELb0ELb0ELb0ELb1ELb0ELb0ELb1ELb1EEENS1_21CollectiveEpilogueFwdINS6_IJS8_S8_S9_EEENS6_IJNS7_ILi1EEESH_SH_EEESB_SD_Li256ELb1ELb1ELb1ELb0EEENS1_36VarlenDynamicPersistentTileSchedulerILi128ELi112ELi256ELi256ELb1ELb1ELb0ELb0ELb1ELb1EEEEEEEEEvNT_6ParamsE,"",@"SHT_CUDA_INFO"
	.sectionflags	@""
	.align	4


	//----- nvinfo : EIATTR_CUDA_API_VERSION
	.align		4
        /*0000*/ 	.byte	0x04, 0x37
        /*0002*/ 	.short	(.L_214 - .L_213)
.L_213:
        /*0004*/ 	.word	0x00000082


	//----- nvinfo : EIATTR_SW2861232_WAR
	.align		4
.L_214:
        /*0008*/ 	.byte	0x01, 0x35
	.zero		2


	//----- nvinfo : EIATTR_PARAM_CBANK
	.align		4
        /*000c*/ 	.byte	0x04, 0x0a
        /*000e*/ 	.short	(.L_216 - .L_215)
	.align		4
.L_215:
        /*0010*/ 	.word	index@(.nv.constant0._ZN7cutlass13device_kernelIN5flash19enable_sm80_to_sm89INS1_16FlashAttnFwdSm80INS1_25CollectiveMainloopFwdSm80ILi8ELi1ELb1EN4cute5tupleIJNS5_1CILi128EEENS7_ILi112EEES8_EEELi128ENS_6half_tEfNS_4arch4Sm80ELb0ELb0ELb0ELb1ELb0ELb0ELb1ELb1EEENS1_21CollectiveEpilogueFwdINS6_IJS8_S8_S9_EEENS6_IJNS7_ILi1EEESH_SH_EEESB_SD_Li256ELb1ELb1ELb1ELb0EEENS1_36VarlenDynamicPersistentTileSchedulerILi128ELi112ELi256ELi256ELb1ELb1ELb0ELb0ELb1ELb1EEEEEEEEEvNT_6ParamsE)
        /*0014*/ 	.short	0x0160
        /*0016*/ 	.short	0x0438


	//----- nvinfo : EIATTR_CBANK_PARAM_SIZE
	.align		4
.L_216:
        /*0018*/ 	.byte	0x03, 0x19
        /*001a*/ 	.short	0x0438


	//----- nvinfo : EIATTR_KPARAM_INFO
	.align		4
        /*001c*/ 	.byte	0x04, 0x17
        /*001e*/ 	.short	(.L_218 - .L_217)
.L_217:
        /*0020*/ 	.word	0x00000000
        /*0024*/ 	.short	0x0000
        /*0026*/ 	.short	0x0000
        /*0028*/ 	.byte	0x00, 0xf0, 0xe1, 0x10


	//----- nvinfo : EIATTR_MAXREG_COUNT
	.align		4
.L_218:
        /*002c*/ 	.byte	0x03, 0x1b
        /*002e*/ 	.short	0x00ff


	//----- nvinfo : EIATTR_NUM_BARRIERS
	.align		4
        /*0030*/ 	.byte	0x02, 0x4c
        /*0032*/ 	.byte	0x06
	.zero		1


	//----- nvinfo : EIATTR_ANNOTATIONS
	.align		4
        /*0034*/ 	.byte	0x04, 0x55
        /*0036*/ 	.short	(.L_220 - .L_219)


	//   ....[0]....
.L_219:
        /* <DEDUP_REMOVED lines=16> */


	//----- nvinfo : EIATTR_MERCURY_ISA_VERSION
	.align		4
.L_220:
        /*0120*/ 	.byte	0x03, 0x5f
        /*0122*/ 	.short	0x0000


	//----- nvinfo : EIATTR_INT_WARP_WIDE_INSTR_OFFSETS
	.align		4
        /*0124*/ 	.byte	0x04, 0x31
        /*0126*/ 	.short	(.L_222 - .L_221)


	//   ....[0]....
.L_221:
        /*0128*/ 	.word	0x00009290


	//   ....[1]....
        /*012c*/ 	.word	0x00009310


	//----- nvinfo : EIATTR_COOP_GROUP_MASK_REGIDS
	.align		4
.L_222:
        /*0130*/ 	.byte	0x04, 0x29
        /*0132*/ 	.short	(.L_224 - .L_223)


	//   ....[0]....
.L_223:
        /*0134*/ 	.word	0xffffffff


	//   ....[1]....
        /*0138*/ 	.word	0xffffffff


	//   ....[2]....
        /*013c*/ 	.word	0xffffffff


	//   ....[3]....
        /*0140*/ 	.word	0xffffffff


	//   ....[4]....
        /*0144*/ 	.word	0xffffffff


	//   ....[5]....
        /*0148*/ 	.word	0xffffffff


	//   ....[6]....
        /*014c*/ 	.word	0xffffffff


	//   ....[7]....
        /*0150*/ 	.word	0xffffffff


	//   ....[8]....
        /*0154*/ 	.word	0xffffffff


	//   ....[9]....
        /*0158*/ 	.word	0xffffffff


	//   ....[10]....
        /*015c*/ 	.word	0xffffffff


	//   ....[11]....
        /*0160*/ 	.word	0xffffffff


	//   ....[12]....
        /*0164*/ 	.word	0xffffffff


	//   ....[13]....
        /*0168*/ 	.word	0xffffffff


	//   ....[14]....
        /*016c*/ 	.word	0xffffffff


	//   ....[15]....
        /*0170*/ 	.word	0xffffffff


	//   ....[16]....
        /*0174*/ 	.word	0xffffffff


	//   ....[17]....
        /*0178*/ 	.word	0xffffffff


	//   ....[18]....
        /*017c*/ 	.word	0xffffffff


	//   ....[19]....
        /*0180*/ 	.word	0xffffffff


	//   ....[20]....
        /*0184*/ 	.word	0xffffffff


	//   ....[21]....
        /*0188*/ 	.word	0xffffffff


	//   ....[22]....
        /*018c*/ 	.word	0xffffffff


	//   ....[23]....
        /*0190*/ 	.word	0xffffffff


	//   ....[24]....
        /*0194*/ 	.word	0xffffffff


	//   ....[25]....
        /*0198*/ 	.word	0xffffffff


	//   ....[26]....
        /*019c*/ 	.word	0xffffffff


	//   ....[27]....
        /*01a0*/ 	.word	0xffffffff


	//   ....[28]....
        /*01a4*/ 	.word	0xffffffff


	//   ....[29]....
        /*01a8*/ 	.word	0xffffffff


	//   ....[30]....
        /*01ac*/ 	.word	0xffffffff


	//   ....[31]....
        /*01b0*/ 	.word	0xffffffff


	//   ....[32]....
        /*01b4*/ 	.word	0xffffffff


	//   ....[33]....
        /*01b8*/ 	.word	0xffffffff


	//   ....[34]....
        /*01bc*/ 	.word	0xffffffff


	//   ....[35]....
        /*01c0*/ 	.word	0xffffffff


	//   ....[36]....
        /*01c4*/ 	.word	0xffffffff


	//   ....[37]....
        /*01c8*/ 	.word	0xffffffff


	//   ....[38]....
        /*01cc*/ 	.word	0xffffffff


	//   ....[39]....
        /*01d0*/ 	.word	0xffffffff


	//   ....[40]....
        /*01d4*/ 	.word	0xffffffff


	//   ....[41]....
        /*01d8*/ 	.word	0xffffffff


	//   ....[42]....
        /*01dc*/ 	.word	0xffffffff


	//   ....[43]....
        /*01e0*/ 	.word	0xffffffff


	//   ....[44]....
        /*01e4*/ 	.word	0xffffffff


	//   ....[45]....
        /*01e8*/ 	.word	0xffffffff


	//   ....[46]....
        /*01ec*/ 	.word	0xffffffff


	//   ....[47]....
        /*01f0*/ 	.word	0xffffffff


	//   ....[48]....
        /*01f4*/ 	.word	0xffffffff


	//   ....[49]....
        /*01f8*/ 	.word	0xffffffff


	//   ....[50]....
        /*01fc*/ 	.word	0xffffffff


	//   ....[51]....
        /*0200*/ 	.word	0xffffffff


	//   ....[52]....
        /*0204*/ 	.word	0xffffffff


	//   ....[53]....
        /*0208*/ 	.word	0xffffffff


	//   ....[54]....
        /*020c*/ 	.word	0xffffffff


	//   ....[55]....
        /*0210*/ 	.word	0xffffffff


	//   ....[56]....
        /*0214*/ 	.word	0xffffffff


	//   ....[57]....
        /*0218*/ 	.word	0xffffffff


	//   ....[58]....
        /*021c*/ 	.word	0xffffffff


	//   ....[59]....
        /*0220*/ 	.word	0xffffffff


	//   ....[60]....
        /*0224*/ 	.word	0xffffffff


	//   ....[61]....
        /*0228*/ 	.word	0xffffffff


	//   ....[62]....
        /*022c*/ 	.word	0xffffffff


	//   ....[63]....
        /*0230*/ 	.word	0xffffffff


	//   ....[64]....
        /*0234*/ 	.word	0xffffffff


	//   ....[65]....
        /*0238*/ 	.word	0xffffffff


	//   ....[66]....
        /*023c*/ 	.word	0xffffffff


	//   ....[67]....
        /*0240*/ 	.word	0xffffffff


	//   ....[68]....
        /*0244*/ 	.word	0xffffffff


	//   ....[69]....
        /*0248*/ 	.word	0xffffffff


	//   ....[70]....
        /*024c*/ 	.word	0xffffffff


	//   ....[71]....
        /*0250*/ 	.word	0xffffffff


	//   ....[72]....
        /*0254*/ 	.word	0xffffffff


	//   ....[73]....
        /*0258*/ 	.word	0xffffffff


	//   ....[74]....
        /*025c*/ 	.word	0xffffffff


	//   ....[75]....
        /*0260*/ 	.word	0xffffffff


	//   ....[76]....
        /*0264*/ 	.word	0xffffffff


	//   ....[77]....
        /*0268*/ 	.word	0xffffffff


	//   ....[78]....
        /*026c*/ 	.word	0xffffffff


	//   ....[79]....
        /*0270*/ 	.word	0xffffffff


	//   ....[80]....
        /*0274*/ 	.word	0xffffffff


	//   ....[81]....
        /*0278*/ 	.word	0xffffffff


	//   ....[82]....
        /*027c*/ 	.word	0xffffffff


	//   ....[83]....
        /*0280*/ 	.word	0xffffffff


	//   ....[84]....
        /*0284*/ 	.word	0xffffffff


	//   ....[85]....
        /*0288*/ 	.word	0xffffffff


	//   ....[86]....
        /*028c*/ 	.word	0xffffffff


	//   ....[87]....
        /*0290*/ 	.word	0xffffffff


	//   ....[88]....
        /*0294*/ 	.word	0xffffffff


	//   ....[89]....
        /*0298*/ 	.word	0xffffffff


	//   ....[90]....
        /*029c*/ 	.word	0xffffffff


	//   ....[91]....
        /*02a0*/ 	.word	0xffffffff


	//   ....[92]....
        /*02a4*/ 	.word	0xffffffff


	//   ....[93]....
        /*02a8*/ 	.word	0xffffffff


	//   ....[94]....
        /*02ac*/ 	.word	0xffffffff


	//   ....[95]....
        /*02b0*/ 	.word	0xffffffff


	//   ....[96]....
        /*02b4*/ 	.word	0xffffffff


	//   ....[97]....
        /*02b8*/ 	.word	0xffffffff


	//   ....[98]....
        /*02bc*/ 	.word	0xffffffff


	//   ....[99]....
        /*02c0*/ 	.word	0xffffffff


	//   ....[100]....
        /*02c4*/ 	.word	0xffffffff


	//   ....[101]....
        /*02c8*/ 	.word	0xffffffff


	//   ....[102]....
        /*02cc*/ 	.word	0xffffffff


	//   ....[103]....
        /*02d0*/ 	.word	0xffffffff


	//   ....[104]....
        /*02d4*/ 	.word	0xffffffff


	//   ....[105]....
        /*02d8*/ 	.word	0xffffffff


	//   ....[106]....
        /*02dc*/ 	.word	0xffffffff


	//   ....[107]....
        /*02e0*/ 	.word	0xffffffff


	//   ....[108]....
        /*02e4*/ 	.word	0xffffffff


	//   ....[109]....
        /*02e8*/ 	.word	0xffffffff


	//   ....[110]....
        /*02ec*/ 	.word	0xffffffff


	//   ....[111]....
        /*02f0*/ 	.word	0xffffffff


	//   ....[112]....
        /*02f4*/ 	.word	0xffffffff


	//   ....[113]....
        /*02f8*/ 	.word	0xffffffff


	//   ....[114]....
        /*02fc*/ 	.word	0xffffffff


	//   ....[115]....
        /*0300*/ 	.word	0xffffffff


	//   ....[116]....
        /*0304*/ 	.word	0xffffffff


	//   ....[117]....
        /*0308*/ 	.word	0xffffffff


	//   ....[118]....
        /*030c*/ 	.word	0xffffffff


	//   ....[119]....
        /*0310*/ 	.word	0xffffffff


	//   ....[120]....
        /*0314*/ 	.word	0xffffffff


	//   ....[121]....
        /*0318*/ 	.word	0xffffffff


	//   ....[122]....
        /*031c*/ 	.word	0xffffffff


	//   ....[123]....
        /*0320*/ 	.word	0xffffffff


	//   ....[124]....
        /*0324*/ 	.word	0xffffffff


	//   ....[125]....
        /*0328*/ 	.word	0xffffffff


	//   ....[126]....
        /*032c*/ 	.word	0xffffffff


	//   ....[127]....
        /*0330*/ 	.word	0xffffffff


	//   ....[128]....
        /*0334*/ 	.word	0xffffffff


	//   ....[129]....
        /*0338*/ 	.word	0xffffffff


	//   ....[130]....
        /*033c*/ 	.word	0xffffffff


	//----- nvinfo : EIATTR_COOP_GROUP_INSTR_OFFSETS
	.align		4
.L_224:
        /*0340*/ 	.byte	0x04, 0x28
        /*0342*/ 	.short	(.L_226 - .L_225)


	//   ....[0]....
.L_225:
        /*0344*/ 	.word	0x00000050


	//   ....[1]....
        /*0348*/ 	.word	0x000001e0


	//   ....[2]....
        /*034c*/ 	.word	0x00000210


	//   ....[3]....
        /*0350*/ 	.word	0x00000240


	//   ....[4]....
        /*0354*/ 	.word	0x00000270


	//   ....[5]....
        /*0358*/ 	.word	0x000002a0


	//   ....[6]....
        /*035c*/ 	.word	0x000002d0


	//   ....[7]....
        /*0360*/ 	.word	0x00000440


	//   ....[8]....
        /*0364*/ 	.word	0x00000480


	//   ....[9]....
        /*0368*/ 	.word	0x000004b0


	//   ....[10]....
        /*036c*/ 	.word	0x000004e0


	//   ....[11]....
        /*0370*/ 	.word	0x00000510


	//   ....[12]....
        /*0374*/ 	.word	0x00000540


	//   ....[13]....
        /*0378*/ 	.word	0x000005d0


	//   ....[14]....
        /*037c*/ 	.word	0x00000600


	//   ....[15]....
        /*0380*/ 	.word	0x00000610


	//   ....[16]....
        /*0384*/ 	.word	0x00000680


	//   ....[17]....
        /*0388*/ 	.word	0x00001e90


	//   ....[18]....
        /*038c*/ 	.word	0x00001ee0


	//   ....[19]....
        /*0390*/ 	.word	0x00001f20


	//   ....[20]....
        /*0394*/ 	.word	0x00001f60


	//   ....[21]....
        /*0398*/ 	.word	0x00001fa0


	//   ....[22]....
        /*039c*/ 	.word	0x00001fd0


	//   ....[23]....
        /*03a0*/ 	.word	0x00002000


	//   ....[24]....
        /*03a4*/ 	.word	0x00002010


	//   ....[25]....
        /*03a8*/ 	.word	0x000040f0


	//   ....[26]....
        /*03ac*/ 	.word	0x00004180


	//   ....[27]....
        /*03b0*/ 	.word	0x000041a0


	//   ....[28]....
        /*03b4*/ 	.word	0x000041c0


	//   ....[29]....
        /*03b8*/ 	.word	0x000070a0


	//   ....[30]....
        /*03bc*/ 	.word	0x000070c0


	//   ....[31]....
        /*03c0*/ 	.word	0x000070f0


	//   ....[32]....
        /*03c4*/ 	.word	0x00007100


	//   ....[33]....
        /*03c8*/ 	.word	0x00008c80


	//   ....[34]....
        /*03cc*/ 	.word	0x00008c90


	//   ....[35]....
        /*03d0*/ 	.word	0x00008cc0


	//   ....[36]....
        /*03d4*/ 	.word	0x00008cd0


	//   ....[37]....
        /*03d8*/ 	.word	0x00009d30


	//   ....[38]....
        /*03dc*/ 	.word	0x00009d40


	//   ....[39]....
        /*03e0*/ 	.word	0x00009d60


	//   ....[40]....
        /*03e4*/ 	.word	0x00009d70


	//   ....[41]....
        /*03e8*/ 	.word	0x0000a0b0


	//   ....[42]....
        /*03ec*/ 	.word	0x0000a0d0


	//   ....[43]....
        /*03f0*/ 	.word	0x0000a1b0


	//   ....[44]....
        /*03f4*/ 	.word	0x0000a1c0


	//   ....[45]....
        /*03f8*/ 	.word	0x0000a2b0


	//   ....[46]....
        /*03fc*/ 	.word	0x0000a2d0


	//   ....[47]....
        /*0400*/ 	.word	0x0000a3c0


	//   ....[48]....
        /*0404*/ 	.word	0x0000a3d0


	//   ....[49]....
        /*0408*/ 	.word	0x0000a6b0


	//   ....[50]....
        /*040c*/ 	.word	0x0000a6d0


	//   ....[51]....
        /*0410*/ 	.word	0x0000ad10


	//   ....[52]....
        /*0414*/ 	.word	0x0000ad20


	//   ....[53]....
        /*0418*/ 	.word	0x0000b860


	//   ....[54]....
        /*041c*/ 	.word	0x0000b880


	//   ....[55]....
        /*0420*/ 	.word	0x0000b970


	//   ....[56]....
        /*0424*/ 	.word	0x0000b980


	//   ....[57]....
        /*0428*/ 	.word	0x0000ba70


	//   ....[58]....
        /*042c*/ 	.word	0x0000ba90


	//   ....[59]....
        /*0430*/ 	.word	0x0000bb80


	//   ....[60]....
        /*0434*/ 	.word	0x0000bb90


	//   ....[61]....
        /*0438*/ 	.word	0x0000bd20


	//   ....[62]....
        /*043c*/ 	.word	0x0000bd40


	//   ....[63]....
        /*0440*/ 	.word	0x0000be60


	//   ....[64]....
        /*0444*/ 	.word	0x0000bea0


	//   ....[65]....
        /*0448*/ 	.word	0x0000bed0


	//   ....[66]....
        /*044c*/ 	.word	0x0000bf00


	//   ....[67]....
        /*0450*/ 	.word	0x0000bf30


	//   ....[68]....
        /*0454*/ 	.word	0x0000bf60


	//   ....[69]....
        /*0458*/ 	.word	0x0000c0b0


	//   ....[70]....
        /*045c*/ 	.word	0x0000c0f0


	//   ....[71]....
        /*0460*/ 	.word	0x0000c120


	//   ....[72]....
        /*0464*/ 	.word	0x0000c150


	//   ....[73]....
        /*0468*/ 	.word	0x0000c180


	//   ....[74]....
        /*046c*/ 	.word	0x0000c1b0


	//   ....[75]....
        /*0470*/ 	.word	0x0000c240


	//   ....[76]....
        /*0474*/ 	.word	0x0000c270


	//   ....[77]....
        /*0478*/ 	.word	0x0000c280


	//   ....[78]....
        /*047c*/ 	.word	0x0000c2e0


	//   ....[79]....
        /*0480*/ 	.word	0x0000c810


	//   ....[80]....
        /*0484*/ 	.word	0x0000c870


	//   ....[81]....
        /*0488*/ 	.word	0x0000c8c0


	//   ....[82]....
        /*048c*/ 	.word	0x0000c910


	//   ....[83]....
        /*0490*/ 	.word	0x0000c960


	//   ....[84]....
        /*0494*/ 	.word	0x0000c9d0


	//   ....[85]....
        /*0498*/ 	.word	0x0000ca10


	//   ....[86]....
        /*049c*/ 	.word	0x0000ca80


	//   ....[87]....
        /*04a0*/ 	.word	0x0000caf0


	//   ....[88]....
        /*04a4*/ 	.word	0x0000cb50


	//   ....[89]....
        /*04a8*/ 	.word	0x0000cbd0


	//   ....[90]....
        /*04ac*/ 	.word	0x0000cc20


	//   ....[91]....
        /*04b0*/ 	.word	0x0000cc70


	//   ....[92]....
        /*04b4*/ 	.word	0x0000ccc0


	//   ....[93]....
        /*04b8*/ 	.word	0x0000cd30


	//   ....[94]....
        /*04bc*/ 	.word	0x0000cda0


	//   ....[95]....
        /*04c0*/ 	.word	0x0000ce00


	//   ....[96]....
        /*04c4*/ 	.word	0x0000ce60


	//   ....[97]....
        /*04c8*/ 	.word	0x0000cec0


	//   ....[98]....
        /*04cc*/ 	.word	0x0000cf30


	//   ....[99]....
        /*04d0*/ 	.word	0x0000cf90


	//   ....[100]....
        /*04d4*/ 	.word	0x0000cff0


	//   ....[101]....
        /*04d8*/ 	.word	0x0000d050


	//   ....[102]....
        /*04dc*/ 	.word	0x0000d0c0


	//   ....[103]....
        /*04e0*/ 	.word	0x0000d120


	//   ....[104]....
        /*04e4*/ 	.word	0x0000d180


	//   ....[105]....
        /*04e8*/ 	.word	0x0000d1e0


	//   ....[106]....
        /*04ec*/ 	.word	0x0000d250


	//   ....[107]....
        /*04f0*/ 	.word	0x0000d2b0


	//   ....[108]....
        /*04f4*/ 	.word	0x0000d310


	//   ....[109]....
        /*04f8*/ 	.word	0x0000d370


	//   ....[110]....
        /*04fc*/ 	.word	0x0000d3e0


	//   ....[111]....
        /*0500*/ 	.word	0x0000d440


	//   ....[112]....
        /*0504*/ 	.word	0x0000d4a0


	//   ....[113]....
        /*0508*/ 	.word	0x0000d500


	//   ....[114]....
        /*050c*/ 	.word	0x0000d570


	//   ....[115]....
        /*0510*/ 	.word	0x0000d5c0


	//   ....[116]....
        /*0514*/ 	.word	0x0000d600


	//   ....[117]....
        /*0518*/ 	.word	0x0000d650


	//   ....[118]....
        /*051c*/ 	.word	0x0000d6a0


	//   ....[119]....
        /*0520*/ 	.word	0x0000d6f0


	//   ....[120]....
        /*0524*/ 	.word	0x0000d760


	//   ....[121]....
        /*0528*/ 	.word	0x0000d7a0


	//   ....[122]....
        /*052c*/ 	.word	0x0000d7f0


	//   ....[123]....
        /*0530*/ 	.word	0x0000d840


	//   ....[124]....
        /*0534*/ 	.word	0x0000d890


	//   ....[125]....
        /*0538*/ 	.word	0x0000d8e0


	//   ....[126]....
        /*053c*/ 	.word	0x0000d950


	//   ....[127]....
        /*0540*/ 	.word	0x0000d990


	//   ....[128]....
        /*0544*/ 	.word	0x0000da00


	//   ....[129]....
        /*0548*/ 	.word	0x0000da60


	//   ....[130]....
        /*054c*/ 	.word	0x0000dac0


	//----- nvinfo : EIATTR_EXIT_INSTR_OFFSETS
	.align		4
.L_226:
        /*0550*/ 	.byte	0x04, 0x1c
        /*0552*/ 	.short	(.L_228 - .L_227)


	//   ....[0]....
.L_227:
        /*0554*/ 	.word	0x00000b40


	//   ....[1]....
        /*0558*/ 	.word	0x0000c7d0


	//----- nvinfo : EIATTR_MAX_THREADS
	.align		4
.L_228:
        /*055c*/ 	.byte	0x04, 0x05
        /*055e*/ 	.short	(.L_230 - .L_229)
.L_229:
        /*0560*/ 	.word	0x00000100
        /*0564*/ 	.word	0x00000001
        /*0568*/ 	.word	0x00000001


	//----- nvinfo : EIATTR_CRS_STACK_SIZE
	.align		4
.L_230:
        /*056c*/ 	.byte	0x04, 0x1e
        /*056e*/ 	.short	(.L_232 - .L_231)
.L_231:
        /*0570*/ 	.word	0x00000000
.L_232:


//--------------------- .nv.info._ZN7cutlass13device_kernelIN5flash19enable_sm80_to_sm89INS1_16FlashAttnFwdSm80INS1_25CollectiveMainloopFwdSm80ILi8ELi1ELb1EN4cute5tupleIJNS5_1CILi128EEENS7_ILi112EEES8_EEELi128ENS_6half_tEfNS_4arch4Sm80ELb0ELb0ELb0ELb1ELb0ELb1ELb1ELb1EEENS1_21CollectiveEpilogueFwdINS6_IJS8_S8_S9_EEENS6_IJNS7_ILi1EEESH_SH_EEESB_SD_Li256ELb1ELb1ELb1ELb0EEENS1_36VarlenDynamicPersistentTileSchedulerILi128ELi112ELi256ELi256ELb1ELb1ELb0ELb0ELb1ELb1EEEEEEEEEvNT_6ParamsE --------------------------
	.section	.nv.info._ZN7cutlass13device_kernelIN5flash19enable_sm80_to_sm89INS1_16FlashAttnFwdSm80INS1_25CollectiveMainloopFwdSm80ILi8ELi1ELb1EN4cute5tupleIJNS5_1CILi128EEENS7_ILi112EEES8_EEELi128ENS_6half_tEfNS_4arch4Sm80ELb0ELb0ELb0ELb1ELb0ELb1ELb1ELb1EEENS1_21CollectiveEpilogueFwdINS6_IJS8_S8_S9_EEENS6_IJNS7_ILi1EEESH_SH_EEESB_SD_Li256ELb1ELb1ELb1ELb0EEENS1_36VarlenDynamicPersistentTileSchedulerILi128ELi112ELi256ELi256ELb1ELb1ELb0ELb0ELb1ELb1EEEEEEEEEvNT_6ParamsE,"",@"SHT_CUDA_INFO"
	.sectionflags	@""
	.align	4


	//----- nvinfo : EIATTR_CUDA_API_VERSION
	.align		4
        /*0000*/ 	.byte	0x04, 0x37
        /*0002*/ 	.short	(.L_234 - .L_233)
.L_233:
        /*0004*/ 	.word	0x00000082


	//----- nvinfo : EIATTR_SW2861232_WAR
	.align		4
.L_234:
        /*0008*/ 	.byte	0x01, 0x35
	.zero		2


	//----- nvinfo : EIATTR_PARAM_CBANK
	.align		4
        /*000c*/ 	.byte	0x04, 0x0a
        /*000e*/ 	.short	(.L_236 - .L_235)
	.align		4
.L_235:
        /*0010*/ 	.word	index@(.nv.constant0._ZN7cutlass13device_kernelIN5flash19enable_sm80_to_sm89INS1_16FlashAttnFwdSm80INS1_25CollectiveMainloopFwdSm80ILi8ELi1ELb1EN4cute5tupleIJNS5_1CILi128EEENS7_ILi112EEES8_EEELi128ENS_6half_tEfNS_4arch4Sm80ELb0ELb0ELb0ELb1ELb0ELb1ELb1ELb1EEENS1_21CollectiveEpilogueFwdINS6_IJS8_S8_S9_EEENS6_IJNS7_ILi1EEESH_SH_EEESB_SD_Li256ELb1ELb1ELb1ELb0EEENS1_36VarlenDynamicPersistentTileSchedulerILi128ELi112ELi256ELi256ELb1ELb1ELb0ELb0ELb1ELb1EEEEEEEEEvNT_6ParamsE)
        /*0014*/ 	.short	0x0160
        /*0016*/ 	.short	0x0438


	//----- nvinfo : EIATTR_CBANK_PARAM_SIZE
	.align		4
.L_236:
        /*0018*/ 	.byte	0x03, 0x19
        /*001a*/ 	.short	0x0438


	//----- nvinfo : EIATTR_KPARAM_INFO
	.align		4
        /*001c*/ 	.byte	0x04, 0x17
        /*001e*/ 	.short	(.L_238 - .L_237)
.L_237:
        /*0020*/ 	.word	0x00000000
        /*0024*/ 	.short	0x0000
        /*0026*/ 	.short	0x0000
        /*0028*/ 	.byte	0x00, 0xf0, 0xe1, 0x10


	//----- nvinfo : EIATTR_MAXREG_COUNT
	.align		4
.L_238:
        /*002c*/ 	.byte	0x03, 0x1b
        /*002e*/ 	.short	0x00ff


	//----- nvinfo : EIATTR_NUM_BARRIERS
	.align		4
        /*0030*/ 	.byte	0x02, 0x4c
        /*0032*/ 	.byte	0x06
	.zero		1


	//----- nvinfo : EIATTR_ANNOTATIONS
	.align		4
        /*0034*/ 	.byte	0x04, 0x55
        /*0036*/ 	.short	(.L_240 - .L_239)


	//   ....[0]....
.L_239:
        /* <DEDUP_REMOVED lines=13> */


	//----- nvinfo : EIATTR_MERCURY_ISA_VERSION
	.align		4
.L_240:
        /*00f8*/ 	.byte	0x03, 0x5f
        /*00fa*/ 	.short	0x0000


	//----- nvinfo : EIATTR_INT_WARP_WIDE_INSTR_OFFSETS
	.align		4
        /*00fc*/ 	.byte	0x04, 0x31
        /*00fe*/ 	.short	(.L_242 - .L_241)


	//   ....[0]....
.L_241:
        /*0100*/ 	.word	0x00013d30


	//   ....[1]....
        /*0104*/ 	.word	0x00013db0


	//----- nvinfo : EIATTR_COOP_GROUP_MASK_REGIDS
	.align		4
.L_242:
        /*0108*/ 	.byte	0x04, 0x29
        /*010a*/ 	.short	(.L_244 - .L_243)


	//   ....[0]....
.L_243:
        /*010c*/ 	.word	0xffffffff


	//   ....[1]....
        /*0110*/ 	.word	0xffffffff


	//   ....[2]....
        /*0114*/ 	.word	0xffffffff


	//   ....[3]....
        /*0118*/ 	.word	0xffffffff


	//   ....[4]....
        /*011c*/ 	.word	0xffffffff


	//   ....[5]....
        /*0120*/ 	.word	0xffffffff


	//   ....[6]....
        /*0124*/ 	.word	0xffffffff


	//   ....[7]....
        /*0128*/ 	.word	0xffffffff


	//   ....[8]....
        /*012c*/ 	.word	0xffffffff


	//   ....[9]....
        /*0130*/ 	.word	0xffffffff


	//   ....[10]....
        /*0134*/ 	.word	0xffffffff


	//   ....[11]....
        /*0138*/ 	.word	0xffffffff


	//   ....[12]....
        /*013c*/ 	.word	0xffffffff


	//   ....[13]....
        /*0140*/ 	.word	0xffffffff


	//   ....[14]....
        /*0144*/ 	.word	0xffffffff


	//   ....[15]....
        /*0148*/ 	.word	0xffffffff


	//   ....[16]....
        /*014c*/ 	.word	0xffffffff


	//   ....[17]....
        /*0150*/ 	.word	0xffffffff


	//   ....[18]....
        /*0154*/ 	.word	0xffffffff


	//   ....[19]....
        /*0158*/ 	.word	0xffffffff


	//   ....[20]....
        /*015c*/ 	.word	0xffffffff


	//   ....[21]....
        /*0160*/ 	.word	0xffffffff


	//   ....[22]....
        /*0164*/ 	.word	0xffffffff


	//   ....[23]....
        /*0168*/ 	.word	0xffffffff


	//   ....[24]....
        /*016c*/ 	.word	0xffffffff


	//   ....[25]....
        /*0170*/ 	.word	0xffffffff


	//   ....[26]....
        /*0174*/ 	.word	0xffffffff


	//   ....[27]....
        /*0178*/ 	.word	0xffffffff


	//   ....[28]....
        /*017c*/ 	.word	0xffffffff


	//   ....[29]....
        /*0180*/ 	.word	0xffffffff


	//   ....[30]....
        /*0184*/ 	.word	0xffffffff


	//   ....[31]....
        /*0188*/ 	.word	0xffffffff


	//   ....[32]....
        /*018c*/ 	.word	0xffffffff


	//   ....[33]....
        /*0190*/ 	.word	0xffffffff


	//   ....[34]....
        /*0194*/ 	.word	0xffffffff


	//   ....[35]....
        /*0198*/ 	.word	0xffffffff


	//   ....[36]....
        /*019c*/ 	.word	0xffffffff


	//   ....[37]....
        /*01a0*/ 	.word	0xffffffff


	//   ....[38]....
        /*01a4*/ 	.word	0xffffffff


	//   ....[39]....
        /*01a8*/ 	.word	0xffffffff


	//   ....[40]....
        /*01ac*/ 	.word	0xffffffff


	//   ....[41]....
        /*01b0*/ 	.word	0xffffffff


	//   ....[42]....
        /*01b4*/ 	.word	0xffffffff


	//   ....[43]....
        /*01b8*/ 	.word	0xffffffff


	//   ....[44]....
        /*01bc*/ 	.word	0xffffffff


	//   ....[45]....
        /*01c0*/ 	.word	0xffffffff


	//   ....[46]....
        /*01c4*/ 	.word	0xffffffff


	//   ....[47]....
        /*01c8*/ 	.word	0xffffffff


	//   ....[48]....
        /*01cc*/ 	.word	0xffffffff


	//   ....[49]....
        /*01d0*/ 	.word	0xffffffff


	//   ....[50]....
        /*01d4*/ 	.word	0xffffffff


	//   ....[51]....
        /*01d8*/ 	.word	0xffffffff


	//   ....[52]....
        /*01dc*/ 	.word	0xffffffff


	//   ....[53]....
        /*01e0*/ 	.word	0xffffffff


	//   ....[54]....
        /*01e4*/ 	.word	0xffffffff


	//   ....[55]....
        /*01e8*/ 	.word	0xffffffff


	//   ....[56]....
        /*01ec*/ 	.word	0xffffffff


	//   ....[57]....
        /*01f0*/ 	.word	0xffffffff


	//   ....[58]....
        /*01f4*/ 	.word	0xffffffff


	//   ....[59]....
        /*01f8*/ 	.word	0xffffffff


	//   ....[60]....
        /*01fc*/ 	.word	0xffffffff


	//   ....[61]....
        /*0200*/ 	.word	0xffffffff


	//   ....[62]....
        /*0204*/ 	.word	0xffffffff


	//   ....[63]....
        /*0208*/ 	.word	0xffffffff


	//   ....[64]....
        /*020c*/ 	.word	0xffffffff


	//   ....[65]....
        /*0210*/ 	.word	0xffffffff


	//   ....[66]....
        /*0214*/ 	.word	0xffffffff


	//   ....[67]....
        /*0218*/ 	.word	0xffffffff


	//   ....[68]....
        /*021c*/ 	.word	0xffffffff


	//   ....[69]....
        /*0220*/ 	.word	0xffffffff


	//   ....[70]....
        /*0224*/ 	.word	0xffffffff


	//   ....[71]....
        /*0228*/ 	.word	0xffffffff


	//   ....[72]....
        /*022c*/ 	.word	0xffffffff


	//   ....[73]....
        /*0230*/ 	.word	0xffffffff


	//   ....[74]....
        /*0234*/ 	.word	0xffffffff


	//   ....[75]....
        /*0238*/ 	.word	0xffffffff


	//   ....[76]....
        /*023c*/ 	.word	0xffffffff


	//   ....[77]....
        /*0240*/ 	.word	0xffffffff


	//   ....[78]....
        /*0244*/ 	.word	0xffffffff


	//   ....[79]....
        /*0248*/ 	.word	0xffffffff


	//   ....[80]....
        /*024c*/ 	.word	0xffffffff


	//   ....[81]....
        /*0250*/ 	.word	0xffffffff


	//   ....[82]....
        /*0254*/ 	.word	0xffffffff


	//   ....[83]....
        /*0258*/ 	.word	0xffffffff


	//   ....[84]....
        /*025c*/ 	.word	0xffffffff


	//   ....[85]....
        /*0260*/ 	.word	0xffffffff


	//   ....[86]....
        /*0264*/ 	.word	0xffffffff


	//   ....[87]....
        /*0268*/ 	.word	0xffffffff


	//   ....[88]....
        /*026c*/ 	.word	0xffffffff


	//   ....[89]....
        /*0270*/ 	.word	0xffffffff


	//   ....[90]....
        /*0274*/ 	.word	0xffffffff


	//   ....[91]....
        /*0278*/ 	.word	0xffffffff


	//   ....[92]....
        /*027c*/ 	.word	0xffffffff


	//   ....[93]....
        /*0280*/ 	.word	0xffffffff


	//   ....[94]....
        /*0284*/ 	.word	0xffffffff


	//   ....[95]....
        /*0288*/ 	.word	0xffffffff


	//   ....[96]....
        /*028c*/ 	.word	0xffffffff


	//   ....[97]....
        /*0290*/ 	.word	0xffffffff


	//   ....[98]....
        /*0294*/ 	.word	0xffffffff


	//   ....[99]....
        /*0298*/ 	.word	0xffffffff


	//   ....[100]....
        /*029c*/ 	.word	0xffffffff


	//   ....[101]....
        /*02a0*/ 	.word	0xffffffff


	//   ....[102]....
        /*02a4*/ 	.word	0xffffffff


	//   ....[103]....
        /*02a8*/ 	.word	0xffffffff


	//   ....[104]....
        /*02ac*/ 	.word	0xffffffff


	//   ....[105]....
        /*02b0*/ 	.word	0xffffffff


	//   ....[106]....
        /*02b4*/ 	.word	0xffffffff


	//   ....[107]....
        /*02b8*/ 	.word	0xffffffff


	//   ....[108]....
        /*02bc*/ 	.word	0xffffffff


	//   ....[109]....
        /*02c0*/ 	.word	0xffffffff


	//   ....[110]....
        /*02c4*/ 	.word	0xffffffff


	//   ....[111]....
        /*02c8*/ 	.word	0xffffffff


	//   ....[112]....
        /*02cc*/ 	.word	0xffffffff


	//   ....[113]....
        /*02d0*/ 	.word	0xffffffff


	//   ....[114]....
        /*02d4*/ 	.word	0xffffffff


	//   ....[115]....
        /*02d8*/ 	.word	0xffffffff


	//   ....[116]....
        /*02dc*/ 	.word	0xffffffff


	//   ....[117]....
        /*02e0*/ 	.word	0xffffffff


	//   ....[118]....
        /*02e4*/ 	.word	0xffffffff


	//   ....[119]....
        /*02e8*/ 	.word	0xffffffff


	//   ....[120]....
        /*02ec*/ 	.word	0xffffffff


	//   ....[121]....
        /*02f0*/ 	.word	0xffffffff


	//   ....[122]....
        /*02f4*/ 	.word	0xffffffff


	//   ....[123]....
        /*02f8*/ 	.word	0xffffffff


	//   ....[124]....
        /*02fc*/ 	.word	0xffffffff


	//   ....[125]....
        /*0300*/ 	.word	0xffffffff


	//   ....[126]....
        /*0304*/ 	.word	0xffffffff


	//   ....[127]....
        /*0308*/ 	.word	0xffffffff


	//   ....[128]....
        /*030c*/ 	.word	0xffffffff


	//   ....[129]....
        /*0310*/ 	.word	0xffffffff


	//   ....[130]....
        /*0314*/ 	.word	0xffffffff


	//   ....[131]....
        /*0318*/ 	.word	0xffffffff


	//   ....[132]....
        /*031c*/ 	.word	0xffffffff


	//   ....[133]....
        /*0320*/ 	.word	0xffffffff


	//   ....[134]....
        /*0324*/ 	.word	0xffffffff


	//   ....[135]....
        /*0328*/ 	.word	0xffffffff


	//   ....[136]....
        /*032c*/ 	.word	0xffffffff


	//   ....[137]....
        /*0330*/ 	.word	0xffffffff


	//   ....[138]....
        /*0334*/ 	.word	0xffffffff


	//----- nvinfo : EIATTR_COOP_GROUP_INSTR_OFFSETS
	.align		4
.L_244:
        /*0338*/ 	.byte	0x04, 0x28
        /*033a*/ 	.short	(.L_246 - .L_245)


	//   ....[0]....
.L_245:
        /*033c*/ 	.word	0x00000050


	//   ....[1]....
        /*0340*/ 	.word	0x000001f0


	//   ....[2]....
        /*0344*/ 	.word	0x00000220


	//   ....[3]....
        /*0348*/ 	.word	0x00000250


	//   ....[4]....
        /*034c*/ 	.word	0x00000280


	//   ....[5]....
        /*0350*/ 	.word	0x000002b0


	//   ....[6]....
        /*0354*/ 	.word	0x000002e0


	//   ....[7]....
        /*0358*/ 	.word	0x00000450


	//   ....[8]....
        /*035c*/ 	.word	0x00000490


	//   ....[9]....
        /*0360*/ 	.word	0x000004c0


	//   ....[10]....
        /*0364*/ 	.word	0x000004f0


	//   ....[11]....
        /*0368*/ 	.word	0x00000520


	//   ....[12]....
        /*036c*/ 	.word	0x00000550


	//   ....[13]....
        /*0370*/ 	.word	0x000005e0


	//   ....[14]....
        /*0374*/ 	.word	0x00000610


	//   ....[15]....
        /*0378*/ 	.word	0x00000630


	//   ....[16]....
        /*037c*/ 	.word	0x00000690


	//   ....[17]....
        /*0380*/ 	.word	0x00009450


	//   ....[18]....
        /*0384*/ 	.word	0x00009460


	//   ....[19]....
        /*0388*/ 	.word	0x00009470


	//   ....[20]....
        /*038c*/ 	.word	0x00009480


	//   ....[21]....
        /*0390*/ 	.word	0x00009490


	//   ....[22]....
        /*0394*/ 	.word	0x000094c0


	//   ....[23]....
        /*0398*/ 	.word	0x00009580


	//   ....[24]....
        /*039c*/ 	.word	0x00009590


	//   ....[25]....
        /*03a0*/ 	.word	0x00009ad0


	//   ....[26]....
        /*03a4*/ 	.word	0x00009b10


	//   ....[27]....
        /*03a8*/ 	.word	0x00009b30


	//   ....[28]....
        /*03ac*/ 	.word	0x00009b40


	//   ....[29]....
        /*03b0*/ 	.word	0x0000b400


	//   ....[30]....
        /*03b4*/ 	.word	0x0000b440


	//   ....[31]....
        /*03b8*/ 	.word	0x0000b460


	//   ....[32]....
        /*03bc*/ 	.word	0x0000b470


	//   ....[33]....
        /*03c0*/ 	.word	0x0000ec30


	//   ....[34]....
        /*03c4*/ 	.word	0x0000ecc0


	//   ....[35]....
        /*03c8*/ 	.word	0x0000ece0


	//   ....[36]....
        /*03cc*/ 	.word	0x0000ed00


	//   ....[37]....
        /*03d0*/ 	.word	0x00011b40


	//   ....[38]....
        /*03d4*/ 	.word	0x00011b60


	//   ....[39]....
        /*03d8*/ 	.word	0x00011b90


	//   ....[40]....
        /*03dc*/ 	.word	0x00011ba0


	//   ....[41]....
        /*03e0*/ 	.word	0x00013720


	//   ....[42]....
        /*03e4*/ 	.word	0x00013730


	//   ....[43]....
        /*03e8*/ 	.word	0x00013760


	//   ....[44]....
        /*03ec*/ 	.word	0x00013770


	//   ....[45]....
        /*03f0*/ 	.word	0x00014970


	//   ....[46]....
        /*03f4*/ 	.word	0x000149a0


	//   ....[47]....
        /*03f8*/ 	.word	0x000149b0


	//   ....[48]....
        /*03fc*/ 	.word	0x000149c0


	//   ....[49]....
        /*0400*/ 	.word	0x00014cf0


	//   ....[50]....
        /*0404*/ 	.word	0x00014d10


	//   ....[51]....
        /*0408*/ 	.word	0x00014df0


	//   ....[52]....
        /*040c*/ 	.word	0x00014e00


	//   ....[53]....
        /*0410*/ 	.word	0x00014ef0


	//   ....[54]....
        /*0414*/ 	.word	0x00014f10


	//   ....[55]....
        /*0418*/ 	.word	0x00015000


	//   ....[56]....
        /*041c*/ 	.word	0x00015010


	//   ....[57]....
        /*0420*/ 	.word	0x000152f0


	//   ....[58]....
        /*0424*/ 	.word	0x00015310


	//   ....[59]....
        /*0428*/ 	.word	0x00015980


	//   ....[60]....
        /*042c*/ 	.word	0x00015990


	//   ....[61]....
        /*0430*/ 	.word	0x000164f0


	//   ....[62]....
        /*0434*/ 	.word	0x00016510


	//   ....[63]....
        /*0438*/ 	.word	0x00016600


	//   ....[64]....
        /*043c*/ 	.word	0x00016610


	//   ....[65]....
        /*0440*/ 	.word	0x00016700


	//   ....[66]....
        /*0444*/ 	.word	0x00016720


	//   ....[67]....
        /*0448*/ 	.word	0x00016810


	//   ....[68]....
        /*044c*/ 	.word	0x00016820


	//   ....[69]....
        /*0450*/ 	.word	0x000169b0


	//   ....[70]....
        /*0454*/ 	.word	0x000169d0


	//   ....[71]....
        /*0458*/ 	.word	0x00016af0


	//   ....[72]....
        /*045c*/ 	.word	0x00016b30


	//   ....[73]....
        /*0460*/ 	.word	0x00016b60


	//   ....[74]....
        /*0464*/ 	.word	0x00016b90


	//   ....[75]....
        /*0468*/ 	.word	0x00016bc0


	//   ....[76]....
        /*046c*/ 	.word	0x00016bf0


	//   ....[77]....
        /*0470*/ 	.word	0x00016d40


	//   ....[78]....
        /*0474*/ 	.word	0x00016d80


	//   ....[79]....
        /*0478*/ 	.word	0x00016db0


	//   ....[80]....
        /*047c*/ 	.word	0x00016de0


	//   ....[81]....
        /*0480*/ 	.word	0x00016e10


	//   ....[82]....
        /*0484*/ 	.word	0x00016e40


	//   ....[83]....
        /*0488*/ 	.word	0x00016ed0


	//   ....[84]....
        /*048c*/ 	.word	0x00016f00


	//   ....[85]....
        /*0490*/ 	.word	0x00016f10


	//   ....[86]....
        /*0494*/ 	.word	0x00016f70


	//   ....[87]....
        /*0498*/ 	.word	0x000174a0


	//   ....[88]....
        /*049c*/ 	.word	0x00017500


	//   ....[89]....
        /*04a0*/ 	.word	0x00017550


	//   ....[90]....
        /*04a4*/ 	.word	0x000175a0


	//   ....[91]....
        /*04a8*/ 	.word	0x000175f0


	//   ....[92]....
        /*04ac*/ 	.word	0x00017660


	//   ....[93]....
        /*04b0*/ 	.word	0x000176a0


	//   ....[94]....
        /*04b4*/ 	.word	0x00017710


	//   ....[95]....
        /*04b8*/ 	.word	0x00017780


	//   ....[96]....
        /*04bc*/ 	.word	0x000177e0


	//   ....[97]....
        /*04c0*/ 	.word	0x00017860


	//   ....[98]....
        /*04c4*/ 	.word	0x000178b0


	//   ....[99]....
        /*04c8*/ 	.word	0x00017900


	//   ....[100]....
        /*04cc*/ 	.word	0x00017950


	//   ....[101]....
        /*04d0*/ 	.word	0x000179c0


	//   ....[102]....
        /*04d4*/ 	.word	0x00017a30


	//   ....[103]....
        /*04d8*/ 	.word	0x00017a90


	//   ....[104]....
        /*04dc*/ 	.word	0x00017af0


	//   ....[105]....
        /*04e0*/ 	.word	0x00017b50


	//   ....[106]....
        /*04e4*/ 	.word	0x00017bc0


	//   ....[107]....
        /*04e8*/ 	.word	0x00017c20


	//   ....[108]....
        /*04ec*/ 	.word	0x00017c80


	//   ....[109]....
        /*04f0*/ 	.word	0x00017ce0


	//   ....[110]....
        /*04f4*/ 	.word	0x00017d50


	//   ....[111]....
        /*04f8*/ 	.word	0x00017db0


	//   ....[112]....
        /*04fc*/ 	.word	0x00017e10


	//   ....[113]....
        /*0500*/ 	.word	0x00017e70


	//   ....[114]....
        /*0504*/ 	.word	0x00017ee0


	//   ....[115]....
        /*0508*/ 	.word	0x00017f40


	//   ....[116]....
        /*050c*/ 	.word	0x00017fa0


	//   ....[117]....
        /*0510*/ 	.word	0x00018000


	//   ....[118]....
        /*0514*/ 	.word	0x00018070


	//   ....[119]....
        /*0518*/ 	.word	0x000180d0


	//   ....[120]....
        /*051c*/ 	.word	0x00018130


	//   ....[121]....
        /*0520*/ 	.word	0x00018190


	//   ....[122]....
        /*0524*/ 	.word	0x00018200


	//   ....[123]....
        /*0528*/ 	.word	0x00018250


	//   ....[124]....
        /*052c*/ 	.word	0x00018290


	//   ....[125]....
        /*0530*/ 	.word	0x000182e0


	//   ....[126]....
        /*0534*/ 	.word	0x00018330


	//   ....[127]....
        /*0538*/ 	.word	0x00018380


	//   ....[128]....
        /*053c*/ 	.word	0x000183f0


	//   ....[129]....
        /*0540*/ 	.word	0x00018430


	//   ....[130]....
        /*0544*/ 	.word	0x00018480


	//   ....[131]....
        /*0548*/ 	.word	0x000184d0


	//   ....[132]....
        /*054c*/ 	.word	0x00018520


	//   ....[133]....
        /*0550*/ 	.word	0x00018570


	//   ....[134]....
        /*0554*/ 	.word	0x000185e0


	//   ....[135]....
        /*0558*/ 	.word	0x00018620


	//   ....[136]....
        /*055c*/ 	.word	0x00018690


	//   ....[137]....
        /*0560*/ 	.word	0x000186f0


	//   ....[138]....
        /*0564*/ 	.word	0x00018750


	//----- nvinfo : EIATTR_EXIT_INSTR_OFFSETS
	.align		4
.L_246:
        /*0568*/ 	.byte	0x04, 0x1c
        /*056a*/ 	.short	(.L_248 - .L_247)


	//   ....[0]....
.L_247:
        /*056c*/ 	.word	0x00000b50


	//   ....[1]....
        /*0570*/ 	.word	0x00017460


	//----- nvinfo : EIATTR_MAX_THREADS
	.align		4
.L_248:
        /*0574*/ 	.byte	0x04, 0x05
        /*0576*/ 	.short	(.L_250 - .L_249)
.L_249:
        /*0578*/ 	.word	0x00000100
        /*057c*/ 	.word	0x00000001
        /*0580*/ 	.word	0x00000001


	//----- nvinfo : EIATTR_CRS_STACK_SIZE
	.align		4
.L_250:
        /*0584*/ 	.byte	0x04, 0x1e
        /*0586*/ 	.short	(.L_252 - .L_251)
.L_251:
        /*0588*/ 	.word	0x00000000
.L_252:


//--------------------- .nv.info._ZN7cutlass13device_kernelIN5flash19enable_sm80_to_sm89INS1_16FlashAttnFwdSm80INS1_25CollectiveMainloopFwdSm80ILi4ELi1ELb0EN4cute5tupleIJNS5_1CILi128EEENS7_ILi48EEES8_EEELi128ENS_6half_tEfNS_4arch4Sm80ELb0ELb1ELb0ELb0ELb0ELb0ELb1ELb1EEENS1_21CollectiveEpilogueFwdINS6_IJS8_S8_S9_EEENS6_IJNS7_ILi1EEESH_SH_EEESB_SD_Li128ELb0ELb1ELb1ELb0EEENS1_19SingleTileSchedulerILb0ELb1ELb1ELi128EEEEEEEEEvNT_6ParamsE --------------------------
	.section	.nv.info._ZN7cutlass13device_kernelIN5flash19enable_sm80_to_sm89INS1_16FlashAttnFwdSm80INS1_25CollectiveMainloopFwdSm80ILi4ELi1ELb0EN4cute5tupleIJNS5_1CILi128EEENS7_ILi48EEES8_EEELi128ENS_6half_tEfNS_4arch4Sm80ELb0ELb1ELb0ELb0ELb0ELb0ELb1ELb1EEENS1_21CollectiveEpilogueFwdINS6_IJS8_S8_S9_EEENS6_IJNS7_ILi1EEESH_SH_EEESB_SD_Li128ELb0ELb1ELb1ELb0EEENS1_19SingleTileSchedulerILb0ELb1ELb1ELi128EEEEEEEEEvNT_6ParamsE,"",@"SHT_CUDA_INFO"
	.sectionflags	@""
	.align	4


	//----- nvinfo : EIATTR_CUDA_API_VERSION
	.align		4
        /*0000*/ 	.byte	0x04, 0x37
        /*0002*/ 	.short	(.L_254 - .L_253)
.L_253:
        /*0004*/ 	.word	0x00000082


	//----- nvinfo : EIATTR_SW2861232_WAR
	.align		4
.L_254:
        /*0008*/ 	.byte	0x01, 0x35
	.zero		2


	//----- nvinfo : EIATTR_PARAM_CBANK
	.align		4
        /*000c*/ 	.byte	0x04, 0x0a
        /*000e*/ 	.short	(.L_256 - .L_255)
	.align		4
.L_255:
        /*0010*/ 	.word	index@(.nv.constant0._ZN7cutlass13device_kernelIN5flash19enable_sm80_to_sm89INS1_16FlashAttnFwdSm80INS1_25CollectiveMainloopFwdSm80ILi4ELi1ELb0EN4cute5tupleIJNS5_1CILi128EEENS7_ILi48EEES8_EEELi128ENS_6half_tEfNS_4arch4Sm80ELb0ELb1ELb0ELb0ELb0ELb0ELb1ELb1EEENS1_21CollectiveEpilogueFwdINS6_IJS8_S8_S9_EEENS6_IJNS7_ILi1EEESH_SH_EEESB_SD_Li128ELb0ELb1ELb1ELb0EEENS1_19SingleTileSchedulerILb0ELb1ELb1ELi128EEEEEEEEEvNT_6ParamsE)
        /*0014*/ 	.short	0x0160
        /*0016*/ 	.short	0x0418


	//----- nvinfo : EIATTR_CBANK_PARAM_SIZE
	.align		4
.L_256:
        /*0018*/ 	.byte	0x03, 0x19
        /*001a*/ 	.short	0x0418


	//----- nvinfo : EIATTR_KPARAM_INFO
	.align		4
        /*001c*/ 	.byte	0x04, 0x17
        /*001e*/ 	.short	(.L_258 - .L_257)
.L_257:
        /*0020*/ 	.word	0x00000000
        /*0024*/ 	.short	0x0000
        /*0026*/ 	.short	0x0000
        /*0028*/ 	.byte	0x00, 0xf0, 0x61, 0x10


	//----- nvinfo : EIATTR_MAXREG_COUNT
	.align		4
.L_258:
        /*002c*/ 	.byte	0x03, 0x1b
        /*002e*/ 	.short	0x00ff


	//----- nvinfo : EIATTR_NUM_BARRIERS
	.align		4
        /*0030*/ 	.byte	0x02, 0x4c
        /*0032*/ 	.byte	0x02
	.zero		1


	//----- nvinfo : EIATTR_ANNOTATIONS
	.align		4
        /*0034*/ 	.byte	0x04, 0x55
        /*0036*/ 	.short	(.L_260 - .L_259)


	//   ....[0]....
.L_259:
        /* <DEDUP_REMOVED lines=40> */


	//----- nvinfo : EIATTR_MERCURY_ISA_VERSION
	.align		4
.L_260:
        /*02a0*/ 	.byte	0x03, 0x5f
        /*02a2*/ 	.short	0x0000


	//----- nvinfo : EIATTR_COOP_GROUP_MASK_REGIDS
	.align		4
        /*02a4*/ 	.byte	0x04, 0x29
        /*02a6*/ 	.short	(.L_262 - .L_261)


	//   ....[0]....
.L_261:
        /*02a8*/ 	.word	0xffffffff


	//   ....[1]....
        /*02ac*/ 	.word	0xffffffff


	//   ....[2]....
        /*02b0*/ 	.word	0xffffffff


	//   ....[3]....
        /*02b4*/ 	.word	0xffffffff


	//   ....[4]....
        /*02b8*/ 	.word	0xffffffff


	//   ....[5]....
        /*02bc*/ 	.word	0xffffffff


	//   ....[6]....
        /*02c0*/ 	.word	0xffffffff


	//   ....[7]....
        /*02c4*/ 	.word	0xffffffff


	//   ....[8]....
        /*02c8*/ 	.word	0xffffffff


	//   ....[9]....
        /*02cc*/ 	.word	0xffffffff


	//   ....[10]....
        /*02d0*/ 	.word	0xffffffff


	//   ....[11]....
        /*02d4*/ 	.word	0xffffffff


	//   ....[12]....
        /*02d8*/ 	.word	0xffffffff


	//   ....[13]....
        /*02dc*/ 	.word	0xffffffff


	//   ....[14]....
        /*02e0*/ 	.word	0xffffffff


	//   ....[15]....
        /*02e4*/ 	.word	0xffffffff


	//   ....[16]....
        /*02e8*/ 	.word	0xffffffff


	//   ....[17]....
        /*02ec*/ 	.word	0xffffffff


	//   ....[18]....
        /*02f0*/ 	.word	0xffffffff


	//   ....[19]....
        /*02f4*/ 	.word	0xffffffff


	//   ....[20]....
        /*02f8*/ 	.word	0xffffffff


	//   ....[21]....
        /*02fc*/ 	.word	0xffffffff


	//   ....[22]....
        /*0300*/ 	.word	0xffffffff


	//   ....[23]....
        /*0304*/ 	.word	0xffffffff


	//   ....[24]....
        /*0308*/ 	.word	0xffffffff


	//   ....[25]....
        /*030c*/ 	.word	0xffffffff


	//   ....[26]....
        /*0310*/ 	.word	0xffffffff


	//   ....[27]....
        /*0314*/ 	.word	0xffffffff


	//   ....[28]....
        /*0318*/ 	.word	0xffffffff


	//   ....[29]....
        /*031c*/ 	.word	0xffffffff


	//   ....[30]....
        /*0320*/ 	.word	0xffffffff


	//   ....[31]....
        /*0324*/ 	.word	0xffffffff


	//   ....[32]....
        /*0328*/ 	.word	0xffffffff


	//   ....[33]....
        /*032c*/ 	.word	0xffffffff


	//   ....[34]....
        /*0330*/ 	.word	0xffffffff


	//   ....[35]....
        /*0334*/ 	.word	0xffffffff


	//   ....[36]....
        /*0338*/ 	.word	0xffffffff


	//   ....[37]....
        /*033c*/ 	.word	0xffffffff


	//   ....[38]....
        /*0340*/ 	.word	0xffffffff


	//   ....[39]....
        /*0344*/ 	.word	0xffffffff


	//   ....[40]....
        /*0348*/ 	.word	0xffffffff


	//   ....[41]....
        /*034c*/ 	.word	0xffffffff


	//   ....[42]....
        /*0350*/ 	.word	0xffffffff


	//   ....[43]....
        /*0354*/ 	.word	0xffffffff


	//   ....[44]....
        /*0358*/ 	.word	0xffffffff


	//   ....[45]....
        /*035c*/ 	.word	0xffffffff


	//   ....[46]....
        /*0360*/ 	.word	0xffffffff


	//   ....[47]....
        /*0364*/ 	.word	0xffffffff


	//   ....[48]....
        /*0368*/ 	.word	0xffffffff


	//   ....[49]....
        /*036c*/ 	.word	0xffffffff


	//   ....[50]....
        /*0370*/ 	.word	0xffffffff


	//   ....[51]....
        /*0374*/ 	.word	0xffffffff


	//   ....[52]....
        /*0378*/ 	.word	0xffffffff


	//   ....[53]....
        /*037c*/ 	.word	0xffffffff


	//   ....[54]....
        /*0380*/ 	.word	0xffffffff


	//   ....[55]....
        /*0384*/ 	.word	0xffffffff


	//   ....[56]....
        /*0388*/ 	.word	0xffffffff


	//   ....[57]....
        /*038c*/ 	.word	0xffffffff


	//   ....[58]....
        /*0390*/ 	.word	0xffffffff


	//   ....[59]....
        /*0394*/ 	.word	0xffffffff


	//   ....[60]....
        /*0398*/ 	.word	0xffffffff


	//   ....[61]....
        /*039c*/ 	.word	0xffffffff


	//   ....[62]....
        /*03a0*/ 	.word	0xffffffff


	//   ....[63]....
        /*03a4*/ 	.word	0xffffffff


	//   ....[64]....
        /*03a8*/ 	.word	0xffffffff


	//   ....[65]....
        /*03ac*/ 	.word	0xffffffff


	//   ....[66]....
        /*03b0*/ 	.word	0xffffffff


	//   ....[67]....
        /*03b4*/ 	.word	0xffffffff


	//   ....[68]....
        /*03b8*/ 	.word	0xffffffff


	//   ....[69]....
        /*03bc*/ 	.word	0xffffffff


	//   ....[70]....
        /*03c0*/ 	.word	0xffffffff


	//   ....[71]....
        /*03c4*/ 	.word	0xffffffff


	//   ....[72]....
        /*03c8*/ 	.word	0xffffffff


	//   ....[73]....
        /*03cc*/ 	.word	0xffffffff


	//   ....[74]....
        /*03d0*/ 	.word	0xffffffff


	//   ....[75]....
        /*03d4*/ 	.word	0xffffffff


	//   ....[76]....
        /*03d8*/ 	.word	0xffffffff


	//   ....[77]....
        /*03dc*/ 	.word	0xffffffff


	//   ....[78]....
        /*03e0*/ 	.word	0xffffffff


	//   ....[79]....
        /*03e4*/ 	.word	0xffffffff


	//   ....[80]....
        /*03e8*/ 	.word	0xffffffff


	//   ....[81]....
        /*03ec*/ 	.word	0xffffffff


	//   ....[82]....
        /*03f0*/ 	.word	0xffffffff


	//   ....[83]....
        /*03f4*/ 	.word	0xffffffff


	//   ....[84]....
        /*03f8*/ 	.word	0xffffffff


	//----- nvinfo : EIATTR_COOP_GROUP_INSTR_OFFSETS
	.align		4
.L_262:
        /*03fc*/ 	.byte	0x04, 0x28
        /*03fe*/ 	.short	(.L_264 - .L_263)


	//   ....[0]....
.L_263:
        /*0400*/ 	.word	0x00000060


	//   ....[1]....
        /*0404*/ 	.word	0x000013c0


	//   ....[2]....
        /*0408*/ 	.word	0x00001410


	//   ....[3]....
        /*040c*/ 	.word	0x00001660


	//   ....[4]....
        /*0410*/ 	.word	0x00001690


	//   ....[5]....
        /*0414*/ 	.word	0x00001770


	//   ....[6]....
        /*0418*/ 	.word	0x000017a0


	//   ....[7]....
        /*041c*/ 	.word	0x00001880


	//   ....[8]....
        /*0420*/ 	.word	0x000018b0


	//   ....[9]....
        /*0424*/ 	.word	0x00001990


	//   ....[10]....
        /*0428*/ 	.word	0x000019c0


	//   ....[11]....
        /*042c*/ 	.word	0x00001aa0


	//   ....[12]....
        /*0430*/ 	.word	0x00001ad0


	//   ....[13]....
        /*0434*/ 	.word	0x00001bb0


	//   ....[14]....
        /*0438*/ 	.word	0x00001be0


	//   ....[15]....
        /*043c*/ 	.word	0x00001cb0


	//   ....[16]....
        /*0440*/ 	.word	0x00001cf0


	//   ....[17]....
        /*0444*/ 	.word	0x00003230


	//   ....[18]....
        /*0448*/ 	.word	0x00003470


	//   ....[19]....
        /*044c*/ 	.word	0x00003630


	//   ....[20]....
        /*0450*/ 	.word	0x000040e0


	//   ....[21]....
        /*0454*/ 	.word	0x00004520


	//   ....[22]....
        /*0458*/ 	.word	0x00004670


	//   ....[23]....
        /*045c*/ 	.word	0x00004760


	//   ....[24]....
        /*0460*/ 	.word	0x00004880


	//   ....[25]....
        /*0464*/ 	.word	0x00004cc0


	//   ....[26]....
        /*0468*/ 	.word	0x00004d00


	//   ....[27]....
        /*046c*/ 	.word	0x00004db0


	//   ....[28]....
        /*0470*/ 	.word	0x00004f40


	//   ....[29]....
        /*0474*/ 	.word	0x00007720


	//   ....[30]....
        /*0478*/ 	.word	0x000079b0


	//   ....[31]....
        /*047c*/ 	.word	0x00007b90


	//   ....[32]....
        /*0480*/ 	.word	0x00008200


	//   ....[33]....
        /*0484*/ 	.word	0x000089a0


	//   ....[34]....
        /*0488*/ 	.word	0x00008ac0


	//   ....[35]....
        /*048c*/ 	.word	0x00008c00


	//   ....[36]....
        /*0490*/ 	.word	0x00008d50


	//   ....[37]....
        /*0494*/ 	.word	0x00008df0


	//   ....[38]....
        /*0498*/ 	.word	0x00008f10


	//   ....[39]....
        /*049c*/ 	.word	0x000090d0


	//   ....[40]....
        /*04a0*/ 	.word	0x00009120


	//   ....[41]....
        /*04a4*/ 	.word	0x0000be80


	//   ....[42]....
        /*04a8*/ 	.word	0x0000bed0


	//   ....[43]....
        /*04ac*/ 	.word	0x0000bf00


	//   ....[44]....
        /*04b0*/ 	.word	0x0000bf30


	//   ....[45]....
        /*04b4*/ 	.word	0x0000bf70


	//   ....[46]....
        /*04b8*/ 	.word	0x0000bfb0


	//   ....[47]....
        /*04bc*/ 	.word	0x0000c210


	//   ....[48]....
        /*04c0*/ 	.word	0x0000c380


	//   ....[49]....
        /*04c4*/ 	.word	0x0000ed30


	//   ....[50]....
        /*04c8*/ 	.word	0x0000efa0


	//   ....[51]....
        /*04cc*/ 	.word	0x0000f4b0


	//   ....[52]....
        /*04d0*/ 	.word	0x0000f980


	//   ....[53]....
        /*04d4*/ 	.word	0x00010130


	//   ....[54]....
        /*04d8*/ 	.word	0x00010190


	//   ....[55]....
        /*04dc*/ 	.word	0x00010290


	//   ....[56]....
        /*04e0*/ 	.word	0x000102e0


	//   ....[57]....
        /*04e4*/ 	.word	0x00010340


	//   ....[58]....
        /*04e8*/ 	.word	0x00010480


	//   ....[59]....
        /*04ec*/ 	.word	0x00010770


	//   ....[60]....
        /*04f0*/ 	.word	0x000107d0


	//   ....[61]....
        /*04f4*/ 	.word	0x00012320


	//   ....[62]....
        /*04f8*/ 	.word	0x00012330


	//   ....[63]....
        /*04fc*/ 	.word	0x00012340


	//   ....[64]....
        /*0500*/ 	.word	0x00012350


	//   ....[65]....
        /*0504*/ 	.word	0x00012380


	//   ....[66]....
        /*0508*/ 	.word	0x000123a0


	//   ....[67]....
        /*050c*/ 	.word	0x000123c0


	//   ....[68]....
        /*0510*/ 	.word	0x000123d0


	//   ....[69]....
        /*0514*/ 	.word	0x00013450


	//   ....[70]....
        /*0518*/ 	.word	0x00013480


	//   ....[71]....
        /*051c*/ 	.word	0x000134b0


	//   ....[72]....
        /*0520*/ 	.word	0x000134e0


	//   ....[73]....
        /*0524*/ 	.word	0x00013520


	//   ....[74]....
        /*0528*/ 	.word	0x00013550


	//   ....[75]....
        /*052c*/ 	.word	0x00013570


	//   ....[76]....
        /*0530*/ 	.word	0x00013580


	//   ....[77]....
        /*0534*/ 	.word	0x000135a0


	//   ....[78]....
        /*0538*/ 	.word	0x000135b0


	//   ....[79]....
        /*053c*/ 	.word	0x00013c60


	//   ....[80]....
        /*0540*/ 	.word	0x00013c80


	//   ....[81]....
        /*0544*/ 	.word	0x00014280


	//   ....[82]....
        /*0548*/ 	.word	0x000142a0


	//   ....[83]....
        /*054c*/ 	.word	0x000148a0


	//   ....[84]....
        /*0550*/ 	.word	0x000148b0


	//----- nvinfo : EIATTR_EXIT_INSTR_OFFSETS
	.align		4
.L_264:
        /*0554*/ 	.byte	0x04, 0x1c
        /*0556*/ 	.short	(.L_266 - .L_265)


	//   ....[0]....
.L_265:
        /*0558*/ 	.word	0x000001c0


	//   ....[1]....
        /*055c*/ 	.word	0x000148c0


	//   ....[2]....
        /*0560*/ 	.word	0x00014e60


	//   ....[3]....
        /*0564*/ 	.word	0x00014eb0


	//   ....[4]....
        /*0568*/ 	.word	0x00014ee0


	//   ....[5]....
        /*056c*/ 	.word	0x00014f40


	//   ....[6]....
        /*0570*/ 	.word	0x000151d0


	//----- nvinfo : EIATTR_CTAIDZ_USED
	.align		4
.L_266:
        /*0574*/ 	.byte	0x01, 0x04
	.zero		2


	//----- nvinfo : EIATTR_MAX_THREADS
	.align		4
        /*0578*/ 	.byte	0x04, 0x05
        /*057a*/ 	.short	(.L_268 - .L_267)
.L_267:
        /*057c*/ 	.word	0x00000080
        /*0580*/ 	.word	0x00000001
        /*0584*/ 	.word	0x00000001


	//----- nvinfo : EIATTR_CRS_STACK_SIZE
	.align		4
.L_268:
        /*0588*/ 	.byte	0x04, 0x1e
        /*058a*/ 	.short	(.L_270 - .L_269)
.L_269:
        /*058c*/ 	.word	0x00000000
.L_270:


//--------------------- .nv.info._ZN7cutlass13device_kernelIN5flash19enable_sm80_to_sm89INS1_16FlashAttnFwdSm80INS1_25CollectiveMainloopFwdSm80ILi8ELi1ELb1EN4cute5tupleIJNS5_1CILi128EEENS7_ILi96EEES8_EEELi128ENS_6half_tEfNS_4arch4Sm80ELb0ELb1ELb0ELb1ELb0ELb0ELb1ELb1EEENS1_21CollectiveEpilogueFwdINS6_IJS8_S8_S9_EEENS6_IJNS7_ILi1EEESH_SH_EEESB_SD_Li256ELb1ELb1ELb1ELb0EEENS1_36VarlenDynamicPersistentTileSchedulerILi128ELi96ELi256ELi256ELb1ELb1ELb0ELb1ELb0ELb1EEEEEEEEEvNT_6ParamsE --------------------------
	.section	.nv.info._ZN7cutlass13device_kernelIN5flash19enable_sm80_to_sm89INS1_16FlashAttnFwdSm80INS1_25CollectiveMainloopFwdSm80ILi8ELi1ELb1EN4cute5tupleIJNS5_1CILi128EEENS7_ILi96EEES8_EEELi128ENS_6half_tEfNS_4arch4Sm80ELb0ELb1ELb0ELb1ELb0ELb0ELb1ELb1EEENS1_21CollectiveEpilogueFwdINS6_IJS8_S8_S9_EEENS6_IJNS7_ILi1EEESH_SH_EEESB_SD_Li256ELb1ELb1ELb1ELb0EEENS1_36VarlenDynamicPersistentTileSchedulerILi128ELi96ELi256ELi256ELb1ELb1ELb0ELb1ELb0ELb1EEEEEEEEEvNT_6ParamsE,"",@"SHT_CUDA_INFO"
	.sectionflags	@""
	.align	4


	//----- nvinfo : EIATTR_CUDA_API_VERSION
	.align		4
        /*0000*/ 	.byte	0x04, 0x37
        /*0002*/ 	.short	(.L_272 - .L_271)
.L_271:
        /*0004*/ 	.word	0x00000082


	//----- nvinfo : EIATTR_SW2861232_WAR
	.align		4
.L_272:
        /*0008*/ 	.byte	0x01, 0x35
	.zero		2


	//----- nvinfo : EIATTR_PARAM_CBANK
	.align		4
        /*000c*/ 	.byte	0x04, 0x0a
        /*000e*/ 	.short	(.L_274 - .L_273)
	.align		4
.L_273:
        /*0010*/ 	.word	index@(.nv.constant0._ZN7cutlass13device_kernelIN5flash19enable_sm80_to_sm89INS1_16FlashAttnFwdSm80INS1_25CollectiveMainloopFwdSm80ILi8ELi1ELb1EN4cute5tupleIJNS5_1CILi128EEENS7_ILi96EEES8_EEELi128ENS_6half_tEfNS_4arch4Sm80ELb0ELb1ELb0ELb1ELb0ELb0ELb1ELb1EEENS1_21CollectiveEpilogueFwdINS6_IJS8_S8_S9_EEENS6_IJNS7_ILi1EEESH_SH_EEESB_SD_Li256ELb1ELb1ELb1ELb0EEENS1_36VarlenDynamicPersistentTileSchedulerILi128ELi96ELi256ELi256ELb1ELb1ELb0ELb1ELb0ELb1EEEEEEEEEvNT_6ParamsE)
        /*0014*/ 	.short	0x0160
        /*0016*/ 	.short	0x0438


	//----- nvinfo : EIATTR_CBANK_PARAM_SIZE
	.align		4
.L_274:
        /*0018*/ 	.byte	0x03, 0x19
        /*001a*/ 	.short	0x0438


	//----- nvinfo : EIATTR_KPARAM_INFO
	.align		4
        /*001c*/ 	.byte	0x04, 0x17
        /*001e*/ 	.short	(.L_276 - .L_275)
.L_275:
        /*0020*/ 	.word	0x00000000
        /*0024*/ 	.short	0x0000
        /*0026*/ 	.short	0x0000
        /*0028*/ 	.byte	0x00, 0xf0, 0xe1, 0x10


	//----- nvinfo : EIATTR_MAXREG_COUNT
	.align		4
.L_276:
        /*002c*/ 	.byte	0x03, 0x1b
        /*002e*/ 	.short	0x00ff


	//----- nvinfo : EIATTR_NUM_BARRIERS
	.align		4
        /*0030*/ 	.byte	0x02, 0x4c
        /*0032*/ 	.byte	0x06
	.zero		1


	//----- nvinfo : EIATTR_ANNOTATIONS
	.align		4
        /*0034*/ 	.byte	0x04, 0x55
        /*0036*/ 	.short	(.L_278 - .L_277)


	//   ....[0]....
.L_277:
        /* <DEDUP_REMOVED lines=67> */


	//----- nvinfo : EIATTR_MERCURY_ISA_VERSION
	.align		4
.L_278:
        /*0458*/ 	.byte	0x03, 0x5f
        /*045a*/ 	.short	0x0000


	//----- nvinfo : EIATTR_INT_WARP_WIDE_INSTR_OFFSETS
	.align		4
        /*045c*/ 	.byte	0x04, 0x31
        /*045e*/ 	.short	(.L_280 - .L_279)


	//   ....[0]....
.L_279:
        /*0460*/ 	.word	0x00011b50


	//   ....[1]....
        /*0464*/ 	.word	0x00011bd0


	//----- nvinfo : EIATTR_COOP_GROUP_MASK_REGIDS
	.align		4
.L_280:
        /*0468*/ 	.byte	0x04, 0x29
        /*046a*/ 	.short	(.L_282 - .L_281)


	//   ....[0]....
.L_281:
        /*046c*/ 	.word	0xffffffff


	//   ....[1]....
        /*0470*/ 	.word	0xffffffff


	//   ....[2]....
        /*0474*/ 	.word	0xffffffff


	//   ....[3]....
        /*0478*/ 	.word	0xffffffff


	//   ....[4]....
        /*047c*/ 	.word	0xffffffff


	//   ....[5]....
        /*0480*/ 	.word	0xffffffff


	//   ....[6]....
        /*0484*/ 	.word	0xffffffff


	//   ....[7]....
        /*0488*/ 	.word	0xffffffff


	//   ....[8]....
        /*048c*/ 	.word	0xffffffff


	//   ....[9]....
        /*0490*/ 	.word	0xffffffff


	//   ....[10]....
        /*0494*/ 	.word	0xffffffff


	//   ....[11]....
        /*0498*/ 	.word	0xffffffff


	//   ....[12]....
        /*049c*/ 	.word	0xffffffff


	//   ....[13]....
        /*04a0*/ 	.word	0xffffffff


	//   ....[14]....
        /*04a4*/ 	.word	0xffffffff


	//   ....[15]....
        /*04a8*/ 	.word	0xffffffff


	//   ....[16]....
        /*04ac*/ 	.word	0xffffffff


	//   ....[17]....
        /*04b0*/ 	.word	0xffffffff


	//   ....[18]....
        /*04b4*/ 	.word	0xffffffff


	//   ....[19]....
        /*04b8*/ 	.word	0xffffffff


	//   ....[20]....
        /*04bc*/ 	.word	0xffffffff


	//   ....[21]....
        /*04c0*/ 	.word	0xffffffff


	//   ....[22]....
        /*04c4*/ 	.word	0xffffffff


	//   ....[23]....
        /*04c8*/ 	.word	0xffffffff


	//   ....[24]....
        /*04cc*/ 	.word	0xffffffff


	//   ....[25]....
        /*04d0*/ 	.word	0xffffffff


	//   ....[26]....
        /*04d4*/ 	.word	0xffffffff


	//   ....[27]....
        /*04d8*/ 	.word	0xffffffff


	//   ....[28]....
        /*04dc*/ 	.word	0xffffffff


	//   ....[29]....
        /*04e0*/ 	.word	0xffffffff


	//   ....[30]....
        /*04e4*/ 	.word	0xffffffff


	//   ....[31]....
        /*04e8*/ 	.word	0xffffffff


	//   ....[32]....
        /*04ec*/ 	.word	0xffffffff


	//   ....[33]....
        /*04f0*/ 	.word	0xffffffff


	//   ....[34]....
        /*04f4*/ 	.word	0xffffffff


	//   ....[35]....
        /*04f8*/ 	.word	0xffffffff


	//   ....[36]....
        /*04fc*/ 	.word	0xffffffff


	//   ....[37]....
        /*0500*/ 	.word	0xffffffff


	//   ....[38]....
        /*0504*/ 	.word	0xffffffff


	//   ....[39]....
        /*0508*/ 	.word	0xffffffff


	//   ....[40]....
        /*050c*/ 	.word	0xffffffff


	//   ....[41]....
        /*0510*/ 	.word	0xffffffff


	//   ....[42]....
        /*0514*/ 	.word	0xffffffff


	//   ....[43]....
        /*0518*/ 	.word	0xffffffff


	//   ....[44]....
        /*051c*/ 	.word	0xffffffff


	//   ....[45]....
        /*0520*/ 	.word	0xffffffff


	//   ....[46]....
        /*0524*/ 	.word	0xffffffff


	//   ....[47]....
        /*0528*/ 	.word	0xffffffff


	//   ....[48]....
        /*052c*/ 	.word	0xffffffff


	//   ....[49]....
        /*0530*/ 	.word	0xffffffff


	//   ....[50]....
        /*0534*/ 	.word	0xffffffff


	//   ....[51]....
        /*0538*/ 	.word	0xffffffff


	//   ....[52]....
        /*053c*/ 	.word	0xffffffff


	//   ....[53]....
        /*0540*/ 	.word	0xffffffff


	//   ....[54]....
        /*0544*/ 	.word	0xffffffff


	//   ....[55]....
        /*0548*/ 	.word	0xffffffff


	//   ....[56]....
        /*054c*/ 	.word	0xffffffff


	//   ....[57]....
        /*0550*/ 	.word	0xffffffff


	//   ....[58]....
        /*0554*/ 	.word	0xffffffff


	//   ....[59]....
        /*0558*/ 	.word	0xffffffff


	//   ....[60]....
        /*055c*/ 	.word	0xffffffff


	//   ....[61]....
        /*0560*/ 	.word	0xffffffff


	//   ....[62]....
        /*0564*/ 	.word	0xffffffff


	//   ....[63]....
        /*0568*/ 	.word	0xffffffff


	//   ....[64]....
        /*056c*/ 	.word	0xffffffff


	//   ....[65]....
        /*0570*/ 	.word	0xffffffff


	//   ....[66]....
        /*0574*/ 	.word	0xffffffff


	//   ....[67]....
        /*0578*/ 	.word	0xffffffff


	//   ....[68]....
        /*057c*/ 	.word	0xffffffff


	//   ....[69]....
        /*0580*/ 	.word	0xffffffff


	//   ....[70]....
        /*0584*/ 	.word	0xffffffff


	//   ....[71]....
        /*0588*/ 	.word	0xffffffff


	//   ....[72]....
        /*058c*/ 	.word	0xffffffff


	//   ....[73]....
        /*0590*/ 	.word	0xffffffff


	//   ....[74]....
        /*0594*/ 	.word	0xffffffff


	//   ....[75]....
        /*0598*/ 	.word	0xffffffff


	//   ....[76]....
        /*059c*/ 	.word	0xffffffff


	//   ....[77]....
        /*05a0*/ 	.word	0xffffffff


	//   ....[78]....
        /*05a4*/ 	.word	0xffffffff


	//   ....[79]....
        /*05a8*/ 	.word	0xffffffff


	//   ....[80]....
        /*05ac*/ 	.word	0xffffffff


	//   ....[81]....
        /*05b0*/ 	.word	0xffffffff


	//   ....[82]....
        /*05b4*/ 	.word	0xffffffff


	//   ....[83]....
        /*05b8*/ 	.word	0xffffffff


	//   ....[84]....
        /*05bc*/ 	.word	0xffffffff


	//   ....[85]....
        /*05c0*/ 	.word	0xffffffff


	//   ....[86]....
        /*05c4*/ 	.word	0xffffffff


	//   ....[87]....
        /*05c8*/ 	.word	0xffffffff


	//   ....[88]....
        /*05cc*/ 	.word	0xffffffff


	//   ....[89]....
        /*05d0*/ 	.word	0xffffffff


	//   ....[90]....
        /*05d4*/ 	.word	0xffffffff


	//   ....[91]....
        /*05d8*/ 	.word	0xffffffff


	//   ....[92]....
        /*05dc*/ 	.word	0xffffffff


	//   ....[93]....
        /*05e0*/ 	.word	0xffffffff


	//   ....[94]....
        /*05e4*/ 	.word	0xffffffff


	//   ....[95]....
        /*05e8*/ 	.word	0xffffffff


	//   ....[96]....
        /*05ec*/ 	.word	0xffffffff


	//   ....[97]....
        /*05f0*/ 	.word	0xffffffff


	//   ....[98]....
        /*05f4*/ 	.word	0xffffffff


	//   ....[99]....
        /*05f8*/ 	.word	0xffffffff


	//   ....[100]....
        /*05fc*/ 	.word	0xffffffff


	//   ....[101]....
        /*0600*/ 	.word	0xffffffff


	//   ....[102]....
        /*0604*/ 	.word	0xffffffff


	//   ....[103]....
        /*0608*/ 	.word	0xffffffff


	//   ....[104]....
        /*060c*/ 	.word	0xffffffff


	//   ....[105]....
        /*0610*/ 	.word	0xffffffff


	//   ....[106]....
        /*0614*/ 	.word	0xffffffff


	//   ....[107]....
        /*0618*/ 	.word	0xffffffff


	//   ....[108]....
        /*061c*/ 	.word	0xffffffff


	//   ....[109]....
        /*0620*/ 	.word	0xffffffff


	//   ....[110]....
        /*0624*/ 	.word	0xffffffff


	//   ....[111]....
        /*0628*/ 	.word	0xffffffff


	//   ....[112]....
        /*062c*/ 	.word	0xffffffff


	//   ....[113]....
        /*0630*/ 	.word	0xffffffff


	//   ....[114]....
        /*0634*/ 	.word	0xffffffff


	//   ....[115]....
        /*0638*/ 	.word	0xffffffff


	//   ....[116]....
        /*063c*/ 	.word	0xffffffff


	//   ....[117]....
        /*0640*/ 	.word	0xffffffff


	//   ....[118]....
        /*0644*/ 	.word	0xffffffff


	//   ....[119]....
        /*0648*/ 	.word	0xffffffff


	//   ....[120]....
        /*064c*/ 	.word	0xffffffff


	//   ....[121]....
        /*0650*/ 	.word	0xffffffff


	//   ....[122]....
        /*0654*/ 	.word	0xffffffff


	//   ....[123]....
        /*0658*/ 	.word	0xffffffff


	//   ....[124]....
        /*065c*/ 	.word	0xffffffff


	//   ....[125]....
        /*0660*/ 	.word	0xffffffff


	//   ....[126]....
        /*0664*/ 	.word	0xffffffff


	//   ....[127]....
        /*0668*/ 	.word	0xffffffff


	//   ....[128]....
        /*066c*/ 	.word	0xffffffff


	//   ....[129]....
        /*0670*/ 	.word	0xffffffff


	//   ....[130]....
        /*0674*/ 	.word	0xffffffff


	//   ....[131]....
        /*0678*/ 	.word	0xffffffff


	//   ....[132]....
        /*067c*/ 	.word	0xffffffff


	//   ....[133]....
        /*0680*/ 	.word	0xffffffff


	//   ....[134]....
        /*0684*/ 	.word	0xffffffff


	//   ....[135]....
        /*0688*/ 	.word	0xffffffff


	//   ....[136]....
        /*068c*/ 	.word	0xffffffff


	//   ....[137]....
        /*0690*/ 	.word	0xffffffff


	//   ....[138]....
        /*0694*/ 	.word	0xffffffff


	//   ....[139]....
        /*0698*/ 	.word	0xffffffff


	//   ....[140]....
        /*069c*/ 	.word	0xffffffff


	//   ....[141]....
        /*06a0*/ 	.word	0xffffffff


	//   ....[142]....
        /*06a4*/ 	.word	0xffffffff


	//   ....[143]....
        /*06a8*/ 	.word	0xffffffff


	//   ....[144]....
        /*06ac*/ 	.word	0xffffffff


	//----- nvinfo : EIATTR_COOP_GROUP_INSTR_OFFSETS
	.align		4
.L_282:
        /*06b0*/ 	.byte	0x04, 0x28
        /*06b2*/ 	.short	(.L_284 - .L_283)


	//   ....[0]....
.L_283:
        /*06b4*/ 	.word	0x00000050


	//   ....[1]....
        /*06b8*/ 	.word	0x00000210


	//   ....[2]....
        /*06bc*/ 	.word	0x00000240


	//   ....[3]....
        /*06c0*/ 	.word	0x00000270


	//   ....[4]....
        /*06c4*/ 	.word	0x000002a0


	//   ....[5]....
        /*06c8*/ 	.word	0x000002d0


	//   ....[6]....
        /*06cc*/ 	.word	0x00000300


	//   ....[7]....
        /*06d0*/ 	.word	0x00000470


	//   ....[8]....
        /*06d4*/ 	.word	0x000004b0


	//   ....[9]....
        /*06d8*/ 	.word	0x000004e0


	//   ....[10]....
        /*06dc*/ 	.word	0x00000510


	//   ....[11]....
        /*06e0*/ 	.word	0x00000540


	//   ....[12]....
        /*06e4*/ 	.word	0x00000570


	//   ....[13]....
        /*06e8*/ 	.word	0x00000600


	//   ....[14]....
        /*06ec*/ 	.word	0x00000650


	//   ....[15]....
        /*06f0*/ 	.word	0x00000670


	//   ....[16]....
        /*06f4*/ 	.word	0x000006d0


	//   ....[17]....
        /*06f8*/ 	.word	0x00002b90


	//   ....[18]....
        /*06fc*/ 	.word	0x00002bc0


	//   ....[19]....
        /*0700*/ 	.word	0x00002be0


	//   ....[20]....
        /*0704*/ 	.word	0x00002bf0


	//   ....[21]....
        /*0708*/ 	.word	0x00002c00


	//   ....[22]....
        /*070c*/ 	.word	0x00002c10


	//   ....[23]....
        /*0710*/ 	.word	0x00002c20


	//   ....[24]....
        /*0714*/ 	.word	0x00002cf0


	//   ....[25]....
        /*0718*/ 	.word	0x00003f30


	//   ....[26]....
        /*071c*/ 	.word	0x00004840


	//   ....[27]....
        /*0720*/ 	.word	0x00004d40


	//   ....[28]....
        /*0724*/ 	.word	0x000052c0


	//   ....[29]....
        /*0728*/ 	.word	0x000052e0


	//   ....[30]....
        /*072c*/ 	.word	0x00005330


	//   ....[31]....
        /*0730*/ 	.word	0x000079c0


	//   ....[32]....
        /*0734*/ 	.word	0x00007cb0


	//   ....[33]....
        /*0738*/ 	.word	0x00008a20


	//   ....[34]....
        /*073c*/ 	.word	0x00008e00


	//   ....[35]....
        /*0740*/ 	.word	0x00008e30


	//   ....[36]....
        /*0744*/ 	.word	0x00008ea0


	//   ....[37]....
        /*0748*/ 	.word	0x0000ba50


	//   ....[38]....
        /*074c*/ 	.word	0x0000ba80


	//   ....[39]....
        /*0750*/ 	.word	0x0000bab0


	//   ....[40]....
        /*0754*/ 	.word	0x0000bad0


	//   ....[41]....
        /*0758*/ 	.word	0x0000e730


	//   ....[42]....
        /*075c*/ 	.word	0x0000ea20


	//   ....[43]....
        /*0760*/ 	.word	0x0000f7b0


	//   ....[44]....
        /*0764*/ 	.word	0x0000fba0


	//   ....[45]....
        /*0768*/ 	.word	0x0000fbb0


	//   ....[46]....
        /*076c*/ 	.word	0x0000fc10


	//   ....[47]....
        /*0770*/ 	.word	0x00011500


	//   ....[48]....
        /*0774*/ 	.word	0x00011550


	//   ....[49]....
        /*0778*/ 	.word	0x00011570


	//   ....[50]....
        /*077c*/ 	.word	0x00011590


	//   ....[51]....
        /*0780*/ 	.word	0x00012640


	//   ....[52]....
        /*0784*/ 	.word	0x00012660


	//   ....[53]....
        /*0788*/ 	.word	0x00012670


	//   ....[54]....
        /*078c*/ 	.word	0x00012680


	//   ....[55]....
        /*0790*/ 	.word	0x000129f0


	//   ....[56]....
        /*0794*/ 	.word	0x00012a10


	//   ....[57]....
        /*0798*/ 	.word	0x00012af0


	//   ....[58]....
        /*079c*/ 	.word	0x00012b00


	//   ....[59]....
        /*07a0*/ 	.word	0x00012bf0


	//   ....[60]....
        /*07a4*/ 	.word	0x00012c10


	//   ....[61]....
        /*07a8*/ 	.word	0x00012d00


	//   ....[62]....
        /*07ac*/ 	.word	0x00012d10


	//   ....[63]....
        /*07b0*/ 	.word	0x00013000


	//   ....[64]....
        /*07b4*/ 	.word	0x00013020


	//   ....[65]....
        /*07b8*/ 	.word	0x00013670


	//   ....[66]....
        /*07bc*/ 	.word	0x00013680


	//   ....[67]....
        /*07c0*/ 	.word	0x00014280


	//   ....[68]....
        /*07c4*/ 	.word	0x000142a0


	//   ....[69]....
        /*07c8*/ 	.word	0x00014390


	//   ....[70]....
        /*07cc*/ 	.word	0x000143a0


	//   ....[71]....
        /*07d0*/ 	.word	0x00014490


	//   ....[72]....
        /*07d4*/ 	.word	0x000144b0


	//   ....[73]....
        /*07d8*/ 	.word	0x000145a0


	//   ....[74]....
        /*07dc*/ 	.word	0x000145b0


	//   ....[75]....
        /*07e0*/ 	.word	0x00014760


	//   ....[76]....
        /*07e4*/ 	.word	0x00014780


	//   ....[77]....
        /*07e8*/ 	.word	0x000148b0


	//   ....[78]....
        /*07ec*/ 	.word	0x000148f0


	//   ....[79]....
        /*07f0*/ 	.word	0x00014920


	//   ....[80]....
        /*07f4*/ 	.word	0x00014950


	//   ....[81]....
        /*07f8*/ 	.word	0x00014980


	//   ....[82]....
        /*07fc*/ 	.word	0x000149b0


	//   ....[83]....
        /*0800*/ 	.word	0x00014b10


	//   ....[84]....
        /*0804*/ 	.word	0x00014b50


	//   ....[85]....
        /*0808*/ 	.word	0x00014b80


	//   ....[86]....
        /*080c*/ 	.word	0x00014bb0


	//   ....[87]....
        /*0810*/ 	.word	0x00014be0


	//   ....[88]....
        /*0814*/ 	.word	0x00014c10


	//   ....[89]....
        /*0818*/ 	.word	0x00014ca0


	//   ....[90]....
        /*081c*/ 	.word	0x00014d00


	//   ....[91]....
        /*0820*/ 	.word	0x00014d10


	//   ....[92]....
        /*0824*/ 	.word	0x00014d70


	//   ....[93]....
        /*0828*/ 	.word	0x000157d0


	//   ....[94]....
        /*082c*/ 	.word	0x00015830


	//   ....[95]....
        /*0830*/ 	.word	0x00015880


	//   ....[96]....
        /*0834*/ 	.word	0x000158d0


	//   ....[97]....
        /*0838*/ 	.word	0x00015920


	//   ....[98]....
        /*083c*/ 	.word	0x00015990


	//   ....[99]....
        /*0840*/ 	.word	0x000159e0


	//   ....[100]....
        /*0844*/ 	.word	0x00015a50


	//   ....[101]....
        /*0848*/ 	.word	0x00015ac0


	//   ....[102]....
        /*084c*/ 	.word	0x00015b20


	//   ....[103]....
        /*0850*/ 	.word	0x00015b80


	//   ....[104]....
        /*0854*/ 	.word	0x00015be0


	//   ....[105]....
        /*0858*/ 	.word	0x00015c30


	//   ....[106]....
        /*085c*/ 	.word	0x00015c90


	//   ....[107]....
        /*0860*/ 	.word	0x00015d00


	//   ....[108]....
        /*0864*/ 	.word	0x00015d70


	//   ....[109]....
        /*0868*/ 	.word	0x00015de0


	//   ....[110]....
        /*086c*/ 	.word	0x00015e40


	//   ....[111]....
        /*0870*/ 	.word	0x00015eb0


	//   ....[112]....
        /*0874*/ 	.word	0x00015f20


	//   ....[113]....
        /*0878*/ 	.word	0x00015f90


	//   ....[114]....
        /*087c*/ 	.word	0x00015ff0


	//   ....[115]....
        /*0880*/ 	.word	0x00016050


	//   ....[116]....
        /*0884*/ 	.word	0x000160c0


	//   ....[117]....
        /*0888*/ 	.word	0x00016130


	//   ....[118]....
        /*088c*/ 	.word	0x00016190


	//   ....[119]....
        /*0890*/ 	.word	0x00016200


	//   ....[120]....
        /*0894*/ 	.word	0x00016270


	//   ....[121]....
        /*0898*/ 	.word	0x000162e0


	//   ....[122]....
        /*089c*/ 	.word	0x00016340


	//   ....[123]....
        /*08a0*/ 	.word	0x000163b0


	//   ....[124]....
        /*08a4*/ 	.word	0x00016420


	//   ....[125]....
        /*08a8*/ 	.word	0x00016490


	//   ....[126]....
        /*08ac*/ 	.word	0x000164f0


	//   ....[127]....
        /*08b0*/ 	.word	0x00016560


	//   ....[128]....
        /*08b4*/ 	.word	0x000165d0


	//   ....[129]....
        /*08b8*/ 	.word	0x00016620


	//   ....[130]....
        /*08bc*/ 	.word	0x00016660


	//   ....[131]....
        /*08c0*/ 	.word	0x000166b0


	//   ....[132]....
        /*08c4*/ 	.word	0x00016700


	//   ....[133]....
        /*08c8*/ 	.word	0x00016750


	//   ....[134]....
        /*08cc*/ 	.word	0x000167c0


	//   ....[135]....
        /*08d0*/ 	.word	0x00016810


	//   ....[136]....
        /*08d4*/ 	.word	0x00016860


	//   ....[137]....
        /*08d8*/ 	.word	0x000168b0


	//   ....[138]....
        /*08dc*/ 	.word	0x00016900


	//   ....[139]....
        /*08e0*/ 	.word	0x00016950


	//   ....[140]....
        /*08e4*/ 	.word	0x000169c0


	//   ....[141]....
        /*08e8*/ 	.word	0x00016a10


	//   ....[142]....
        /*08ec*/ 	.word	0x00016a80


	//   ....[143]....
        /*08f0*/ 	.word	0x00016ae0


	//   ....[144]....
        /*08f4*/ 	.word	0x00016b50


	//----- nvinfo : EIATTR_EXIT_INSTR_OFFSETS
	.align		4
.L_284:
        /*08f8*/ 	.byte	0x04, 0x1c
        /*08fa*/ 	.short	(.L_286 - .L_285)


	//   ....[0]....
.L_285:
        /*08fc*/ 	.word	0x000010f0


	//   ....[1]....
        /*0900*/ 	.word	0x00015790


	//----- nvinfo : EIATTR_MAX_THREADS
	.align		4
.L_286:
        /*0904*/ 	.byte	0x04, 0x05
        /*0906*/ 	.short	(.L_288 - .L_287)
.L_287:
        /*0908*/ 	.word	0x00000100
        /*090c*/ 	.word	0x00000001
        /*0910*/ 	.word	0x00000001


	//----- nvinfo : EIATTR_CRS_STACK_SIZE
	.align		4
.L_288:
        /*0914*/ 	.byte	0x04, 0x1e
        /*0916*/ 	.short	(.L_290 - .L_289)
.L_289:
        /*0918*/ 	.word	0x00000000
.L_290:


//--------------------- .nv.info._ZN7cutlass13device_kernelIN5flash19enable_sm80_to_sm89INS1_16FlashAttnFwdSm80INS1_25CollectiveMainloopFwdSm80ILi8ELi1ELb1EN4cute5tupleIJNS5_1CILi128EEENS7_ILi96EEES8_EEELi128ENS_6half_tEfNS_4arch4Sm80ELb0ELb1ELb0ELb1ELb0ELb1ELb1ELb1EEENS1_21CollectiveEpilogueFwdINS6_IJS8_S8_S9_EEENS6_IJNS7_ILi1EEESH_SH_EEESB_SD_Li256ELb1ELb1ELb1ELb0EEENS1_36VarlenDynamicPersistentTileSchedulerILi128ELi96ELi256ELi256ELb1ELb1ELb0ELb1ELb0ELb1EEEEEEEEEvNT_6ParamsE --------------------------
	.section	.nv.info._ZN7cutlass13device_kernelIN5flash19enable_sm80_to_sm89INS1_16FlashAttnFwdSm80INS1_25CollectiveMainloopFwdSm80ILi8ELi1ELb1EN4cute5tupleIJNS5_1CILi128EEENS7_ILi96EEES8_EEELi128ENS_6half_tEfNS_4arch4Sm80ELb0ELb1ELb0ELb1ELb0ELb1ELb1ELb1EEENS1_21CollectiveEpilogueFwdINS6_IJS8_S8_S9_EEENS6_IJNS7_ILi1EEESH_SH_EEESB_SD_Li256ELb1ELb1ELb1ELb0EEENS1_36VarlenDynamicPersistentTileSchedulerILi128ELi96ELi256ELi256ELb1ELb1ELb0ELb1ELb0ELb1EEEEEEEEEvNT_6ParamsE,"",@"SHT_CUDA_INFO"
	.sectionflags	@""
	.align	4


	//----- nvinfo : EIATTR_CUDA_API_VERSION
	.align		4
        /*0000*/ 	.byte	0x04, 0x37
        /*0002*/ 	.short	(.L_292 - .L_291)
.L_291:
        /*0004*/ 	.word	0x00000082


	//----- nvinfo : EIATTR_SW2861232_WAR
	.align		4
.L_292:
        /*0008*/ 	.byte	0x01, 0x35
	.zero		2


	//----- nvinfo : EIATTR_PARAM_CBANK
	.align		4
        /*000c*/ 	.byte	0x04, 0x0a
        /*000e*/ 	.short	(.L_294 - .L_293)
	.align		4
.L_293:
        /*0010*/ 	.word	index@(.nv.constant0._ZN7cutlass13device_kernelIN5flash19enable_sm80_to_sm89INS1_16FlashAttnFwdSm80INS1_25CollectiveMainloopFwdSm80ILi8ELi1ELb1EN4cute5tupleIJNS5_1CILi128EEENS7_ILi96EEES8_EEELi128ENS_6half_tEfNS_4arch4Sm80ELb0ELb1ELb0ELb1ELb0ELb1ELb1ELb1EEENS1_21CollectiveEpilogueFwdINS6_IJS8_S8_S9_EEENS6_IJNS7_ILi1EEESH_SH_EEESB_SD_Li256ELb1ELb1ELb1ELb0EEENS1_36VarlenDynamicPersistentTileSchedulerILi128ELi96ELi256ELi256ELb1ELb1ELb0ELb1ELb0ELb1EEEEEEEEEvNT_6ParamsE)
        /*0014*/ 	.short	0x0160
        /*0016*/ 	.short	0x0438


	//----- nvinfo : EIATTR_CBANK_PARAM_SIZE
	.align		4
.L_294:
        /*0018*/ 	.byte	0x03, 0x19
        /*001a*/ 	.short	0x0438


	//----- nvinfo : EIATTR_KPARAM_INFO
	.align		4
        /*001c*/ 	.byte	0x04, 0x17
        /*001e*/ 	.short	(.L_296 - .L_295)
.L_295:
        /*0020*/ 	.word	0x00000000
        /*0024*/ 	.short	0x0000
        /*0026*/ 	.short	0x0000
        /*0028*/ 	.byte	0x00, 0xf0, 0xe1, 0x10


	//----- nvinfo : EIATTR_MAXREG_COUNT
	.align		4
.L_296:
        /*002c*/ 	.byte	0x03, 0x1b
        /*002e*/ 	.short	0x00ff


	//----- nvinfo : EIATTR_NUM_BARRIERS
	.align		4
        /*0030*/ 	.byte	0x02, 0x4c
        /*0032*/ 	.byte	0x06
	.zero		1


	//----- nvinfo : EIATTR_MERCURY_ISA_VERSION
	.align		4
        /*0034*/ 	.byte	0x03, 0x5f
        /*0036*/ 	.short	0x0000


	//----- nvinfo : EIATTR_INT_WARP_WIDE_INSTR_OFFSETS
	.align		4
        /*0038*/ 	.byte	0x04, 0x31
        /*003a*/ 	.short	(.L_298 - .L_297)


	//   ....[0]....
.L_297:
        /*003c*/ 	.word	0x0001bc60


	//   ....[1]....
        /*0040*/ 	.word	0x0001bd00


	//----- nvinfo : EIATTR_COOP_GROUP_MASK_REGIDS
	.align		4
.L_298:
        /*0044*/ 	.byte	0x04, 0x29
        /*0046*/ 	.short	(.L_300 - .L_299)


	//   ....[0]....
.L_299:
        /*0048*/ 	.word	0xffffffff


	//   ....[1]....
        /*004c*/ 	.word	0xffffffff


	//   ....[2]....
        /*0050*/ 	.word	0xffffffff


	//   ....[3]....
        /*0054*/ 	.word	0xffffffff


	//   ....[4]....
        /*0058*/ 	.word	0xffffffff


	//   ....[5]....
        /*005c*/ 	.word	0xffffffff


	//   ....[6]....
        /*0060*/ 	.word	0xffffffff


	//   ....[7]....
        /*0064*/ 	.word	0xffffffff


	//   ....[8]....
        /*0068*/ 	.word	0xffffffff


	//   ....[9]....
        /*006c*/ 	.word	0xffffffff


	//   ....[10]....
        /*0070*/ 	.word	0xffffffff


	//   ....[11]....
        /*0074*/ 	.word	0xffffffff


	//   ....[12]....
        /*0078*/ 	.word	0xffffffff


	//   ....[13]....
        /*007c*/ 	.word	0xffffffff


	//   ....[14]....
        /*0080*/ 	.word	0xffffffff


	//   ....[15]....
        /*0084*/ 	.word	0xffffffff


	//   ....[16]....
        /*0088*/ 	.word	0xffffffff


	//   ....[17]....
        /*008c*/ 	.word	0xffffffff


	//   ....[18]....
        /*0090*/ 	.word	0xffffffff


	//   ....[19]....
        /*0094*/ 	.word	0xffffffff


	//   ....[20]....
        /*0098*/ 	.word	0xffffffff


	//   ....[21]....
        /*009c*/ 	.word	0xffffffff


	//   ....[22]....
        /*00a0*/ 	.word	0xffffffff


	//   ....[23]....
        /*00a4*/ 	.word	0xffffffff


	//   ....[24]....
        /*00a8*/ 	.word	0xffffffff


	//   ....[25]....
        /*00ac*/ 	.word	0xffffffff


	//   ....[26]....
        /*00b0*/ 	.word	0xffffffff


	//   ....[27]....
        /*00b4*/ 	.word	0xffffffff


	//   ....[28]....
        /*00b8*/ 	.word	0xffffffff


	//   ....[29]....
        /*00bc*/ 	.word	0xffffffff


	//   ....[30]....
        /*00c0*/ 	.word	0xffffffff


	//   ....[31]....
        /*00c4*/ 	.word	0xffffffff


	//   ....[32]....
        /*00c8*/ 	.word	0xffffffff


	//   ....[33]....
        /*00cc*/ 	.word	0xffffffff


	//   ....[34]....
        /*00d0*/ 	.word	0xffffffff


	//   ....[35]....
        /*00d4*/ 	.word	0xffffffff


	//   ....[36]....
        /*00d8*/ 	.word	0xffffffff


	//   ....[37]....
        /*00dc*/ 	.word	0xffffffff


	//   ....[38]....
        /*00e0*/ 	.word	0xffffffff


	//   ....[39]....
        /*00e4*/ 	.word	0xffffffff


	//   ....[40]....
        /*00e8*/ 	.word	0xffffffff


	//   ....[41]....
        /*00ec*/ 	.word	0xffffffff


	//   ....[42]....
        /*00f0*/ 	.word	0xffffffff


	//   ....[43]....
        /*00f4*/ 	.word	0xffffffff


	//   ....[44]....
        /*00f8*/ 	.word	0xffffffff


	//   ....[45]....
        /*00fc*/ 	.word	0xffffffff


	//   ....[46]....
        /*0100*/ 	.word	0xffffffff


	//   ....[47]....
        /*0104*/ 	.word	0xffffffff


	//   ....[48]....
        /*0108*/ 	.word	0xffffffff


	//   ....[49]....
        /*010c*/ 	.word	0xffffffff


	//   ....[50]....
        /*0110*/ 	.word	0xffffffff


	//   ....[51]....
        /*0114*/ 	.word	0xffffffff


	//   ....[52]....
        /*0118*/ 	.word	0xffffffff


	//   ....[53]....
        /*011c*/ 	.word	0xffffffff


	//   ....[54]....
        /*0120*/ 	.word	0xffffffff


	//   ....[55]....
        /*0124*/ 	.word	0xffffffff


	//   ....[56]....
        /*0128*/ 	.word	0xffffffff


	//   ....[57]....
        /*012c*/ 	.word	0xffffffff


	//   ....[58]....
        /*0130*/ 	.word	0xffffffff


	//   ....[59]....
        /*0134*/ 	.word	0xffffffff


	//   ....[60]....
        /*0138*/ 	.word	0xffffffff


	//   ....[61]....
        /*013c*/ 	.word	0xffffffff


	//   ....[62]....
        /*0140*/ 	.word	0xffffffff


	//   ....[63]....
        /*0144*/ 	.word	0xffffffff


	//   ....[64]....
        /*0148*/ 	.word	0xffffffff


	//   ....[65]....
        /*014c*/ 	.word	0xffffffff


	//   ....[66]....
        /*0150*/ 	.word	0xffffffff


	//   ....[67]....
        /*0154*/ 	.word	0xffffffff


	//   ....[68]....
        /*0158*/ 	.word	0xffffffff


	//   ....[69]....
        /*015c*/ 	.word	0xffffffff


	//   ....[70]....
        /*0160*/ 	.word	0xffffffff


	//   ....[71]....
        /*0164*/ 	.word	0xffffffff


	//   ....[72]....
        /*0168*/ 	.word	0xffffffff


	//   ....[73]....
        /*016c*/ 	.word	0xffffffff


	//   ....[74]....
        /*0170*/ 	.word	0xffffffff


	//   ....[75]....
        /*0174*/ 	.word	0xffffffff


	//   ....[76]....
        /*0178*/ 	.word	0xffffffff


	//   ....[77]....
        /*017c*/ 	.word	0xffffffff


	//   ....[78]....
        /*0180*/ 	.word	0xffffffff


	//   ....[79]....
        /*0184*/ 	.word	0xffffffff


	//   ....[80]....
        /*0188*/ 	.word	0xffffffff


	//   ....[81]....
        /*018c*/ 	.word	0xffffffff


	//   ....[82]....
        /*0190*/ 	.word	0xffffffff


	//   ....[83]....
        /*0194*/ 	.word	0xffffffff


	//   ....[84]....
        /*0198*/ 	.word	0xffffffff


	//   ....[85]....
        /*019c*/ 	.word	0xffffffff


	//   ....[86]....
        /*01a0*/ 	.word	0xffffffff


	//   ....[87]....
        /*01a4*/ 	.word	0xffffffff


	//   ....[88]....
        /*01a8*/ 	.word	0xffffffff


	//   ....[89]....
        /*01ac*/ 	.word	0xffffffff


	//   ....[90]....
        /*01b0*/ 	.word	0xffffffff


	//   ....[91]....
        /*01b4*/ 	.word	0xffffffff


	//   ....[92]....
        /*01b8*/ 	.word	0xffffffff


	//   ....[93]....
        /*01bc*/ 	.word	0xffffffff


	//   ....[94]....
        /*01c0*/ 	.word	0xffffffff


	//   ....[95]....
        /*01c4*/ 	.word	0xffffffff


	//   ....[96]....
        /*01c8*/ 	.word	0xffffffff


	//   ....[97]....
        /*01cc*/ 	.word	0xffffffff


	//   ....[98]....
        /*01d0*/ 	.word	0xffffffff


	//   ....[99]....
        /*01d4*/ 	.word	0xffffffff


	//   ....[100]....
        /*01d8*/ 	.word	0xffffffff


	//   ....[101]....
        /*01dc*/ 	.word	0xffffffff


	//   ....[102]....
        /*01e0*/ 	.word	0xffffffff


	//   ....[103]....
        /*01e4*/ 	.word	0xffffffff


	//   ....[104]....
        /*01e8*/ 	.word	0xffffffff


	//   ....[105]....
        /*01ec*/ 	.word	0xffffffff


	//   ....[106]....
        /*01f0*/ 	.word	0xffffffff


	//   ....[107]....
        /*01f4*/ 	.word	0xffffffff


	//   ....[108]....
        /*01f8*/ 	.word	0xffffffff


	//   ....[109]....
        /*01fc*/ 	.word	0xffffffff


	//   ....[110]....
        /*0200*/ 	.word	0xffffffff


	//   ....[111]....
        /*0204*/ 	.word	0xffffffff


	//   ....[112]....
        /*0208*/ 	.word	0xffffffff


	//   ....[113]....
        /*020c*/ 	.word	0xffffffff


	//   ....[114]....
        /*0210*/ 	.word	0xffffffff


	//   ....[115]....
        /*0214*/ 	.word	0xffffffff


	//   ....[116]....
        /*0218*/ 	.word	0xffffffff


	//   ....[117]....
        /*021c*/ 	.word	0xffffffff


	//   ....[118]....
        /*0220*/ 	.word	0xffffffff


	//   ....[119]....
        /*0224*/ 	.word	0xffffffff


	//   ....[120]....
        /*0228*/ 	.word	0xffffffff


	//   ....[121]....
        /*022c*/ 	.word	0xffffffff


	//   ....[122]....
        /*0230*/ 	.word	0xffffffff


	//   ....[123]....
        /*0234*/ 	.word	0xffffffff


	//   ....[124]....
        /*0238*/ 	.word	0xffffffff


	//   ....[125]....
        /*023c*/ 	.word	0xffffffff


	//   ....[126]....
        /*0240*/ 	.word	0xffffffff


	//   ....[127]....
        /*0244*/ 	.word	0xffffffff


	//   ....[128]....
        /*0248*/ 	.word	0xffffffff


	//   ....[129]....
        /*024c*/ 	.word	0xffffffff


	//   ....[130]....
        /*0250*/ 	.word	0xffffffff


	//   ....[131]....
        /*0254*/ 	.word	0xffffffff


	//   ....[132]....
        /*0258*/ 	.word	0xffffffff


	//   ....[133]....
        /*025c*/ 	.word	0xffffffff


	//   ....[134]....
        /*0260*/ 	.word	0xffffffff


	//   ....[135]....
        /*0264*/ 	.word	0xffffffff


	//   ....[136]....
        /*0268*/ 	.word	0xffffffff


	//   ....[137]....
        /*026c*/ 	.word	0xffffffff


	//   ....[138]....
        /*0270*/ 	.word	0xffffffff


	//   ....[139]....
        /*0274*/ 	.word	0xffffffff


	//   ....[140]....
        /*0278*/ 	.word	0xffffffff


	//   ....[141]....
        /*027c*/ 	.word	0xffffffff


	//   ....[142]....
        /*0280*/ 	.word	0xffffffff


	//   ....[143]....
        /*0284*/ 	.word	0xffffffff


	//   ....[144]....
        /*0288*/ 	.word	0xffffffff


	//   ....[145]....
        /*028c*/ 	.word	0xffffffff


	//   ....[146]....
        /*0290*/ 	.word	0xffffffff


	//   ....[147]....
        /*0294*/ 	.word	0xffffffff


	//   ....[148]....
        /*0298*/ 	.word	0xffffffff


	//   ....[149]....
        /*029c*/ 	.word	0xffffffff


	//   ....[150]....
        /*02a0*/ 	.word	0xffffffff


	//   ....[151]....
        /*02a4*/ 	.word	0xffffffff


	//   ....[152]....
        /*02a8*/ 	.word	0xffffffff


	//   ....[153]....
        /*02ac*/ 	.word	0xffffffff


	//   ....[154]....
        /*02b0*/ 	.word	0xffffffff


	//   ....[155]....
        /*02b4*/ 	.word	0xffffffff


	//   ....[156]....
        /*02b8*/ 	.word	0xffffffff


	//   ....[157]....
        /*02bc*/ 	.word	0xffffffff


	//   ....[158]....
        /*02c0*/ 	.word	0xffffffff


	//   ....[159]....
        /*02c4*/ 	.word	0xffffffff


	//   ....[160]....
        /*02c8*/ 	.word	0xffffffff


	//   ....[161]....
        /*02cc*/ 	.word	0xffffffff


	//   ....[162]....
        /*02d0*/ 	.word	0xffffffff


	//   ....[163]....
        /*02d4*/ 	.word	0xffffffff


	//   ....[164]....
        /*02d8*/ 	.word	0xffffffff


	//   ....[165]....
        /*02dc*/ 	.word	0xffffffff


	//   ....[166]....
        /*02e0*/ 	.word	0xffffffff


	//   ....[167]....
        /*02e4*/ 	.word	0xffffffff


	//   ....[168]....
        /*02e8*/ 	.word	0xffffffff


	//   ....[169]....
        /*02ec*/ 	.word	0xffffffff


	//   ....[170]....
        /*02f0*/ 	.word	0xffffffff


	//   ....[171]....
        /*02f4*/ 	.word	0xffffffff


	//   ....[172]....
        /*02f8*/ 	.word	0xffffffff


	//   ....[173]....
        /*02fc*/ 	.word	0xffffffff


	//   ....[174]....
        /*0300*/ 	.word	0xffffffff


	//   ....[175]....
        /*0304*/ 	.word	0xffffffff


	//   ....[176]....
        /*0308*/ 	.word	0xffffffff


	//----- nvinfo : EIATTR_COOP_GROUP_INSTR_OFFSETS
	.align		4
.L_300:
        /*030c*/ 	.byte	0x04, 0x28
        /*030e*/ 	.short	(.L_302 - .L_301)


	//   ....[0]....
.L_301:
        /*0310*/ 	.word	0x00000080


	//   ....[1]....
        /*0314*/ 	.word	0x00000210


	//   ....[2]....
        /*0318*/ 	.word	0x00000240


	//   ....[3]....
        /*031c*/ 	.word	0x00000270


	//   ....[4]....
        /*0320*/ 	.word	0x000002a0


	//   ....[5]....
        /*0324*/ 	.word	0x000002d0


	//   ....[6]....
        /*0328*/ 	.word	0x00000300


	//   ....[7]....
        /*032c*/ 	.word	0x00000460


	//   ....[8]....
        /*0330*/ 	.word	0x000004a0


	//   ....[9]....
        /*0334*/ 	.word	0x000004d0


	//   ....[10]....
        /*0338*/ 	.word	0x00000500


	//   ....[11]....
        /*033c*/ 	.word	0x00000530


	//   ....[12]....
        /*0340*/ 	.word	0x00000560


	//   ....[13]....
        /*0344*/ 	.word	0x000005f0


	//   ....[14]....
        /*0348*/ 	.word	0x00000630


	//   ....[15]....
        /*034c*/ 	.word	0x00000650


	//   ....[16]....
        /*0350*/ 	.word	0x000006b0


	//   ....[17]....
        /*0354*/ 	.word	0x00008320


	//   ....[18]....
        /*0358*/ 	.word	0x00008360


	//   ....[19]....
        /*035c*/ 	.word	0x000083a0


	//   ....[20]....
        /*0360*/ 	.word	0x000083e0


	//   ....[21]....
        /*0364*/ 	.word	0x00008420


	//   ....[22]....
        /*0368*/ 	.word	0x00008450


	//   ....[23]....
        /*036c*/ 	.word	0x00008490


	//   ....[24]....
        /*0370*/ 	.word	0x000084d0


	//   ....[25]....
        /*0374*/ 	.word	0x00008b30


	//   ....[26]....
        /*0378*/ 	.word	0x00008b50


	//   ....[27]....
        /*037c*/ 	.word	0x00008b70


	//   ....[28]....
        /*0380*/ 	.word	0x00008b80


	//   ....[29]....
        /*0384*/ 	.word	0x00008d40


	//   ....[30]....
        /*0388*/ 	.word	0x00008dd0


	//   ....[31]....
        /*038c*/ 	.word	0x00008e10


	//   ....[32]....
        /*0390*/ 	.word	0x00008e40


	//   ....[33]....
        /*0394*/ 	.word	0x00009000


	//   ....[34]....
        /*0398*/ 	.word	0x00009050


	//   ....[35]....
        /*039c*/ 	.word	0x00009090


	//   ....[36]....
        /*03a0*/ 	.word	0x000090d0


	//   ....[37]....
        /*03a4*/ 	.word	0x000092b0


	//   ....[38]....
        /*03a8*/ 	.word	0x000092f0


	//   ....[39]....
        /*03ac*/ 	.word	0x00009340


	//   ....[40]....
        /*03b0*/ 	.word	0x00009380


	//   ....[41]....
        /*03b4*/ 	.word	0x0000aee0


	//   ....[42]....
        /*03b8*/ 	.word	0x0000af50


	//   ....[43]....
        /*03bc*/ 	.word	0x0000af70


	//   ....[44]....
        /*03c0*/ 	.word	0x0000af80


	//   ....[45]....
        /*03c4*/ 	.word	0x0000b060


	//   ....[46]....
        /*03c8*/ 	.word	0x0000b0a0


	//   ....[47]....
        /*03cc*/ 	.word	0x0000b0b0


	//   ....[48]....
        /*03d0*/ 	.word	0x0000b110


	//   ....[49]....
        /*03d4*/ 	.word	0x0000b280


	//   ....[50]....
        /*03d8*/ 	.word	0x0000b2c0


	//   ....[51]....
        /*03dc*/ 	.word	0x0000b2d0


	//   ....[52]....
        /*03e0*/ 	.word	0x0000b2e0


	//   ....[53]....
        /*03e4*/ 	.word	0x0000b3c0


	//   ....[54]....
        /*03e8*/ 	.word	0x0000b400


	//   ....[55]....
        /*03ec*/ 	.word	0x0000b440


	//   ....[56]....
        /*03f0*/ 	.word	0x0000b470


	//   ....[57]....
        /*03f4*/ 	.word	0x0000e290


	//   ....[58]....
        /*03f8*/ 	.word	0x0000e440


	//   ....[59]....
        /*03fc*/ 	.word	0x0000f250


	//   ....[60]....
        /*0400*/ 	.word	0x0000f580


	//   ....[61]....
        /*0404*/ 	.word	0x0000f700


	//   ....[62]....
        /*0408*/ 	.word	0x0000f830


	//   ....[63]....
        /*040c*/ 	.word	0x00011b70


	//   ....[64]....
        /*0410*/ 	.word	0x00011d90


	//   ....[65]....
        /*0414*/ 	.word	0x00012d40


	//   ....[66]....
        /*0418*/ 	.word	0x00012e20


	//   ....[67]....
        /*041c*/ 	.word	0x00013100


	//   ....[68]....
        /*0420*/ 	.word	0x00013200


	//   ....[69]....
        /*0424*/ 	.word	0x00015d00


	//   ....[70]....
        /*0428*/ 	.word	0x00015d50


	//   ....[71]....
        /*042c*/ 	.word	0x00015d70


	//   ....[72]....
        /*0430*/ 	.word	0x00015d90


	//   ....[73]....
        /*0434*/ 	.word	0x00018800


	//   ....[74]....
        /*0438*/ 	.word	0x00018af0


	//   ....[75]....
        /*043c*/ 	.word	0x00019970


	//   ....[76]....
        /*0440*/ 	.word	0x00019c00


	//   ....[77]....
        /*0444*/ 	.word	0x00019d40


	//   ....[78]....
        /*0448*/ 	.word	0x00019e90


	//   ....[79]....
        /*044c*/ 	.word	0x0001b650


	//   ....[80]....
        /*0450*/ 	.word	0x0001b680


	//   ....[81]....
        /*0454*/ 	.word	0x0001b690


	//   ....[82]....
        /*0458*/ 	.word	0x0001b6c0


	//   ....[83]....
        /*045c*/ 	.word	0x0001c7a0


	//   ....[84]....
        /*0460*/ 	.word	0x0001c810


	//   ....[85]....
        /*0464*/ 	.word	0x0001c830


	//   ....[86]....
        /*0468*/ 	.word	0x0001c850


	//   ....[87]....
        /*046c*/ 	.word	0x0001cb90


	//   ....[88]....
        /*0470*/ 	.word	0x0001cbb0


	//   ....[89]....
        /*0474*/ 	.word	0x0001cc90


	//   ....[90]....
        /*0478*/ 	.word	0x0001cca0


	//   ....[91]....
        /*047c*/ 	.word	0x0001cd90


	//   ....[92]....
        /*0480*/ 	.word	0x0001cdb0


	//   ....[93]....
        /*0484*/ 	.word	0x0001cea0


	//   ....[94]....
        /*0488*/ 	.word	0x0001ceb0


	//   ....[95]....
        /*048c*/ 	.word	0x0001d190


	//   ....[96]....
        /*0490*/ 	.word	0x0001d1b0


	//   ....[97]....
        /*0494*/ 	.word	0x0001d7e0


	//   ....[98]....
        /*0498*/ 	.word	0x0001d7f0


	//   ....[99]....
        /*049c*/ 	.word	0x0001e350


	//   ....[100]....
        /*04a0*/ 	.word	0x0001e370


	//   ....[101]....
        /*04a4*/ 	.word	0x0001e460


	//   ....[102]....
        /*04a8*/ 	.word	0x0001e470


	//   ....[103]....
        /*04ac*/ 	.word	0x0001e560


	//   ....[104]....
        /*04b0*/ 	.word	0x0001e580


	//   ....[105]....
        /*04b4*/ 	.word	0x0001e670


	//   ....[106]....
        /*04b8*/ 	.word	0x0001e680


	//   ....[107]....
        /*04bc*/ 	.word	0x0001e7f0


	//   ....[108]....
        /*04c0*/ 	.word	0x0001e810


	//   ....[109]....
        /*04c4*/ 	.word	0x0001e930


	//   ....[110]....
        /*04c8*/ 	.word	0x0001e970


	//   ....[111]....
        /*04cc*/ 	.word	0x0001e9a0


	//   ....[112]....
        /*04d0*/ 	.word	0x0001e9d0


	//   ....[113]....
        /*04d4*/ 	.word	0x0001ea00


	//   ....[114]....
        /*04d8*/ 	.word	0x0001ea30


	//   ....[115]....
        /*04dc*/ 	.word	0x0001eb80


	//   ....[116]....
        /*04e0*/ 	.word	0x0001ebc0


	//   ....[117]....
        /*04e4*/ 	.word	0x0001ebf0


	//   ....[118]....
        /*04e8*/ 	.word	0x0001ec20


	//   ....[119]....
        /*04ec*/ 	.word	0x0001ec50


	//   ....[120]....
        /*04f0*/ 	.word	0x0001ec80


	//   ....[121]....
        /*04f4*/ 	.word	0x0001ed10


	//   ....[122]....
        /*04f8*/ 	.word	0x0001ed50


	//   ....[123]....
        /*04fc*/ 	.word	0x0001ed60


	//   ....[124]....
        /*0500*/ 	.word	0x0001edc0


	//   ....[125]....
        /*0504*/ 	.word	0x0001f6b0


	//   ....[126]....
        /*0508*/ 	.word	0x0001f700


	//   ....[127]....
        /*050c*/ 	.word	0x0001f750


	//   ....[128]....
        /*0510*/ 	.word	0x0001f7a0


	//   ....[129]....
        /*0514*/ 	.word	0x0001f7f0


	//   ....[130]....
        /*0518*/ 	.word	0x0001f860


	//   ....[131]....
        /*051c*/ 	.word	0x0001f8a0


	//   ....[132]....
        /*0520*/ 	.word	0x0001f900


	//   ....[133]....
        /*0524*/ 	.word	0x0001f970


	//   ....[134]....
        /*0528*/ 	.word	0x0001f9e0


	//   ....[135]....
        /*052c*/ 	.word	0x0001fa40


	//   ....[136]....
        /*0530*/ 	.word	0x0001faa0


	//   ....[137]....
        /*0534*/ 	.word	0x0001faf0


	//   ....[138]....
        /*0538*/ 	.word	0x0001fb40


	//   ....[139]....
        /*053c*/ 	.word	0x0001fbb0


	//   ....[140]....
        /*0540*/ 	.word	0x0001fc20


	//   ....[141]....
        /*0544*/ 	.word	0x0001fc90


	//   ....[142]....
        /*0548*/ 	.word	0x0001fcf0


	//   ....[143]....
        /*054c*/ 	.word	0x0001fd60


	//   ....[144]....
        /*0550*/ 	.word	0x0001fdd0


	//   ....[145]....
        /*0554*/ 	.word	0x0001fe40


	//   ....[146]....
        /*0558*/ 	.word	0x0001fea0


	//   ....[147]....
        /*055c*/ 	.word	0x0001ff10


	//   ....[148]....
        /*0560*/ 	.word	0x0001ff80


	//   ....[149]....
        /*0564*/ 	.word	0x0001fff0


	//   ....[150]....
        /*0568*/ 	.word	0x00020050


	//   ....[151]....
        /*056c*/ 	.word	0x000200c0


	//   ....[152]....
        /*0570*/ 	.word	0x00020130


	//   ....[153]....
        /*0574*/ 	.word	0x000201a0


	//   ....[154]....
        /*0578*/ 	.word	0x00020200


	//   ....[155]....
        /*057c*/ 	.word	0x00020270


	//   ....[156]....
        /*0580*/ 	.word	0x000202e0


	//   ....[157]....
        /*0584*/ 	.word	0x00020350


	//   ....[158]....
        /*0588*/ 	.word	0x000203b0


	//   ....[159]....
        /*058c*/ 	.word	0x00020420


	//   ....[160]....
        /*0590*/ 	.word	0x00020490


	//   ....[161]....
        /*0594*/ 	.word	0x000204e0


	//   ....[162]....
        /*0598*/ 	.word	0x00020530


	//   ....[163]....
        /*059c*/ 	.word	0x00020580


	//   ....[164]....
        /*05a0*/ 	.word	0x000205d0


	//   ....[165]....
        /*05a4*/ 	.word	0x00020620


	//   ....[166]....
        /*05a8*/ 	.word	0x00020690


	//   ....[167]....
        /*05ac*/ 	.word	0x000206e0


	//   ....[168]....
        /*05b0*/ 	.word	0x00020730


	//   ....[169]....
        /*05b4*/ 	.word	0x00020780


	//   ....[170]....
        /*05b8*/ 	.word	0x000207d0


	//   ....[171]....
        /*05bc*/ 	.word	0x00020820


	//   ....[172]....
        /*05c0*/ 	.word	0x00020890


	//   ....[173]....
        /*05c4*/ 	.word	0x000208e0


	//   ....[174]....
        /*05c8*/ 	.word	0x00020950


	//   ....[175]....
        /*05cc*/ 	.word	0x000209b0


	//   ....[176]....
        /*05d0*/ 	.word	0x00020a20


	//----- nvinfo : EIATTR_EXIT_INSTR_OFFSETS
	.align		4
.L_302:
        /*05d4*/ 	.byte	0x04, 0x1c
        /*05d6*/ 	.short	(.L_304 - .L_303)


	//   ....[0]....
.L_303:
        /*05d8*/ 	.word	0x00000f40


	//   ....[1]....
        /*05dc*/ 	.word	0x0001f680


	//----- nvinfo : EIATTR_MAX_THREADS
	.align		4
.L_304:
        /*05e0*/ 	.byte	0x04, 0x05
        /*05e2*/ 	.short	(.L_306 - .L_305)
.L_305:
        /*05e4*/ 	.word	0x00000100
        /*05e8*/ 	.word	0x00000001
        /*05ec*/ 	.word	0x00000001


	//----- nvinfo : EIATTR_CRS_STACK_SIZE
	.align		4
.L_306:
        /*05f0*/ 	.byte	0x04, 0x1e
        /*05f2*/ 	.short	(.L_308 - .L_307)
.L_307:
        /*05f4*/ 	.word	0x00000000
.L_308:


//--------------------- .nv.info._ZN7cutlass13device_kernelIN5flash19enable_sm80_to_sm89INS1_16FlashAttnFwdSm80INS1_25CollectiveMainloopFwdSm80ILi4ELi1ELb0EN4cute5tupleIJNS5_1CILi128EEENS7_ILi64EEES8_EEELi128ENS_6half_tEfNS_4arch4Sm80ELb1ELb0ELb0ELb0ELb0ELb0ELb1ELb1EEENS1_21CollectiveEpilogueFwdINS6_IJS8_S8_S9_EEENS6_IJNS7_ILi1EEESH_SH_EEESB_SD_Li128ELb0ELb1ELb1ELb0EEENS1_30DynamicPersistentTileSchedulerILi128ELi128ELb1ELb1ELb0EEEEEEEEEvNT_6ParamsE --------------------------
	.section	.nv.info._ZN7cutlass13device_kernelIN5flash19enable_sm80_to_sm89INS1_16FlashAttnFwdSm80INS1_25CollectiveMainloopFwdSm80ILi4ELi1ELb0EN4cute5tupleIJNS5_1CILi128EEENS7_ILi64EEES8_EEELi128ENS_6half_tEfNS_4arch4Sm80ELb1ELb0ELb0ELb0ELb0ELb0ELb1ELb1EEENS1_21CollectiveEpilogueFwdINS6_IJS8_S8_S9_EEENS6_IJNS7_ILi1EEESH_SH_EEESB_SD_Li128ELb0ELb1ELb1ELb0EEENS1_30DynamicPersistentTileSchedulerILi128ELi128ELb1ELb1ELb0EEEEEEEEEvNT_6ParamsE,"",@"SHT_CUDA_INFO"
	.sectionflags	@""
	.align	4


	//----- nvinfo : EIATTR_CUDA_API_VERSION
	.align		4
        /*0000*/ 	.byte	0x04, 0x37
        /*0002*/ 	.short	(.L_310 - .L_309)
.L_309:
        /*0004*/ 	.word	0x00000082


	//----- nvinfo : EIATTR_SW2861232_WAR
	.align		4
.L_310:
        /*0008*/ 	.byte	0x01, 0x35
	.zero		2


	//----- nvinfo : EIATTR_PARAM_CBANK
	.align		4
        /*000c*/ 	.byte	0x04, 0x0a
        /*000e*/ 	.short	(.L_312 - .L_311)
	.align		4
.L_311:
        /*0010*/ 	.word	index@(.nv.constant0._ZN7cutlass13device_kernelIN5flash19enable_sm80_to_sm89INS1_16FlashAttnFwdSm80INS1_25CollectiveMainloopFwdSm80ILi4ELi1ELb0EN4cute5tupleIJNS5_1CILi128EEENS7_ILi64EEES8_EEELi128ENS_6half_tEfNS_4arch4Sm80ELb1ELb0ELb0ELb0ELb0ELb0ELb1ELb1EEENS1_21CollectiveEpilogueFwdINS6_IJS8_S8_S9_EEENS6_IJNS7_ILi1EEESH_SH_EEESB_SD_Li128ELb0ELb1ELb1ELb0EEENS1_30DynamicPersistentTileSchedulerILi128ELi128ELb1ELb1ELb0EEEEEEEEEvNT_6ParamsE)
        /*0014*/ 	.short	0x0160
        /*0016*/ 	.short	0x0428


	//----- nvinfo : EIATTR_CBANK_PARAM_SIZE
	.align		4
.L_312:
        /*0018*/ 	.byte	0x03, 0x19
        /*001a*/ 	.short	0x0428


	//----- nvinfo : EIATTR_KPARAM_INFO
	.align		4
        /*001c*/ 	.byte	0x04, 0x17
        /*001e*/ 	.short	(.L_314 - .L_313)
.L_313:
        /*0020*/ 	.word	0x00000000
        /*0024*/ 	.short	0x0000
        /*0026*/ 	.short	0x0000
        /*0028*/ 	.byte	0x00, 0xf0, 0xa1, 0x10


	//----- nvinfo : EIATTR_MAXREG_COUNT
	.align		4
.L_314:
        /*002c*/ 	.byte	0x03, 0x1b
        /*002e*/ 	.short	0x00ff


	//----- nvinfo : EIATTR_NUM_BARRIERS
	.align		4
        /*0030*/ 	.byte	0x02, 0x4c
        /*0032*/ 	.byte	0x06
	.zero		1


	//----- nvinfo : EIATTR_ANNOTATIONS
	.align		4
        /*0034*/ 	.byte	0x04, 0x55
        /*0036*/ 	.short	(.L_316 - .L_315)


	//   ....[0]....
.L_315:
        /* <DEDUP_REMOVED lines=77> */


	//----- nvinfo : EIATTR_MERCURY_ISA_VERSION
	.align		4
.L_316:
        /*04f8*/ 	.byte	0x03, 0x5f
        /*04fa*/ 	.short	0x0000


	//----- nvinfo : EIATTR_INT_WARP_WIDE_INSTR_OFFSETS
	.align		4
        /*04fc*/ 	.byte	0x04, 0x31
        /*04fe*/ 	.short	(.L_318 - .L_317)


	//   ....[0]....
.L_317:
        /*0500*/ 	.word	0x000100d0


	//   ....[1]....
        /*0504*/ 	.word	0x00010150


	//----- nvinfo : EIATTR_COOP_GROUP_MASK_REGIDS
	.align		4
.L_318:
        /*0508*/ 	.byte	0x04, 0x29
        /*050a*/ 	.short	(.L_320 - .L_319)


	//   ....[0]....
.L_319:
        /*050c*/ 	.word	0xffffffff


	//   ....[1]....
        /*0510*/ 	.word	0xffffffff


	//   ....[2]....
        /*0514*/ 	.word	0xffffffff


	//   ....[3]....
        /*0518*/ 	.word	0xffffffff


	//   ....[4]....
        /*051c*/ 	.word	0xffffffff


	//   ....[5]....
        /*0520*/ 	.word	0xffffffff


	//   ....[6]....
        /*0524*/ 	.word	0xffffffff


	//   ....[7]....
        /*0528*/ 	.word	0xffffffff


	//   ....[8]....
        /*052c*/ 	.word	0xffffffff


	//   ....[9]....
        /*0530*/ 	.word	0xffffffff


	//   ....[10]....
        /*0534*/ 	.word	0xffffffff


	//   ....[11]....
        /*0538*/ 	.word	0xffffffff


	//   ....[12]....
        /*053c*/ 	.word	0xffffffff


	//   ....[13]....
        /*0540*/ 	.word	0xffffffff


	//   ....[14]....
        /*0544*/ 	.word	0xffffffff


	//   ....[15]....
        /*0548*/ 	.word	0xffffffff


	//   ....[16]....
        /*054c*/ 	.word	0xffffffff


	//   ....[17]....
        /*0550*/ 	.word	0xffffffff


	//   ....[18]....
        /*0554*/ 	.word	0xffffffff


	//   ....[19]....
        /*0558*/ 	.word	0xffffffff


	//   ....[20]....
        /*055c*/ 	.word	0xffffffff


	//   ....[21]....
        /*0560*/ 	.word	0xffffffff


	//   ....[22]....
        /*0564*/ 	.word	0xffffffff


	//   ....[23]....
        /*0568*/ 	.word	0xffffffff


	//   ....[24]....
        /*056c*/ 	.word	0xffffffff


	//   ....[25]....
        /*0570*/ 	.word	0xffffffff


	//   ....[26]....
        /*0574*/ 	.word	0xffffffff


	//   ....[27]....
        /*0578*/ 	.word	0xffffffff


	//   ....[28]....
        /*057c*/ 	.word	0xffffffff


	//   ....[29]....
        /*0580*/ 	.word	0xffffffff


	//   ....[30]....
        /*0584*/ 	.word	0xffffffff


	//   ....[31]....
        /*0588*/ 	.word	0xffffffff


	//   ....[32]....
        /*058c*/ 	.word	0xffffffff


	//   ....[33]....
        /*0590*/ 	.word	0xffffffff


	//   ....[34]....
        /*0594*/ 	.word	0xffffffff


	//   ....[35]....
        /*0598*/ 	.word	0xffffffff


	//   ....[36]....
        /*059c*/ 	.word	0xffffffff


	//   ....[37]....
        /*05a0*/ 	.word	0xffffffff


	//   ....[38]....
        /*05a4*/ 	.word	0xffffffff


	//   ....[39]....
        /*05a8*/ 	.word	0xffffffff


	//   ....[40]....
        /*05ac*/ 	.word	0xffffffff


	//   ....[41]....
        /*05b0*/ 	.word	0xffffffff


	//   ....[42]....
        /*05b4*/ 	.word	0xffffffff


	//   ....[43]....
        /*05b8*/ 	.word	0xffffffff


	//   ....[44]....
        /*05bc*/ 	.word	0xffffffff


	//   ....[45]....
        /*05c0*/ 	.word	0xffffffff


	//   ....[46]....
        /*05c4*/ 	.word	0xffffffff


	//   ....[47]....
        /*05c8*/ 	.word	0xffffffff


	//   ....[48]....
        /*05cc*/ 	.word	0xffffffff


	//   ....[49]....
        /*05d0*/ 	.word	0xffffffff


	//   ....[50]....
        /*05d4*/ 	.word	0xffffffff


	//   ....[51]....
        /*05d8*/ 	.word	0xffffffff


	//   ....[52]....
        /*05dc*/ 	.word	0xffffffff


	//   ....[53]....
        /*05e0*/ 	.word	0xffffffff


	//   ....[54]....
        /*05e4*/ 	.word	0xffffffff


	//   ....[55]....
        /*05e8*/ 	.word	0xffffffff


	//   ....[56]....
        /*05ec*/ 	.word	0xffffffff


	//   ....[57]....
        /*05f0*/ 	.word	0xffffffff


	//   ....[58]....
        /*05f4*/ 	.word	0xffffffff


	//   ....[59]....
        /*05f8*/ 	.word	0xffffffff


	//   ....[60]....
        /*05fc*/ 	.word	0xffffffff


	//   ....[61]....
        /*0600*/ 	.word	0xffffffff


	//   ....[62]....
        /*0604*/ 	.word	0xffffffff


	//   ....[63]....
        /*0608*/ 	.word	0xffffffff


	//   ....[64]....
        /*060c*/ 	.word	0xffffffff


	//   ....[65]....
        /*0610*/ 	.word	0xffffffff


	//   ....[66]....
        /*0614*/ 	.word	0xffffffff


	//   ....[67]....
        /*0618*/ 	.word	0xffffffff


	//   ....[68]....
        /*061c*/ 	.word	0xffffffff


	//   ....[69]....
        /*0620*/ 	.word	0xffffffff


	//   ....[70]....
        /*0624*/ 	.word	0xffffffff


	//   ....[71]....
        /*0628*/ 	.word	0xffffffff


	//   ....[72]....
        /*062c*/ 	.word	0xffffffff


	//   ....[73]....
        /*0630*/ 	.word	0xffffffff


	//   ....[74]....
        /*0634*/ 	.word	0xffffffff


	//   ....[75]....
        /*0638*/ 	.word	0xffffffff


	//   ....[76]....
        /*063c*/ 	.word	0xffffffff


	//   ....[77]....
        /*0640*/ 	.word	0xffffffff


	//   ....[78]....
        /*0644*/ 	.word	0xffffffff


	//   ....[79]....
        /*0648*/ 	.word	0xffffffff


	//   ....[80]....
        /*064c*/ 	.word	0xffffffff


	//   ....[81]....
        /*0650*/ 	.word	0xffffffff


	//   ....[82]....
        /*0654*/ 	.word	0xffffffff


	//   ....[83]....
        /*0658*/ 	.word	0xffffffff


	//   ....[84]....
        /*065c*/ 	.word	0xffffffff


	//   ....[85]....
        /*0660*/ 	.word	0xffffffff


	//   ....[86]....
        /*0664*/ 	.word	0xffffffff


	//   ....[87]....
        /*0668*/ 	.word	0xffffffff


	//   ....[88]....
        /*066c*/ 	.word	0xffffffff


	//   ....[89]....
        /*0670*/ 	.word	0xffffffff


	//   ....[90]....
        /*0674*/ 	.word	0xffffffff


	//   ....[91]....
        /*0678*/ 	.word	0xffffffff


	//   ....[92]....
        /*067c*/ 	.word	0xffffffff


	//   ....[93]....
        /*0680*/ 	.word	0xffffffff


	//   ....[94]....
        /*0684*/ 	.word	0xffffffff


	//   ....[95]....
        /*0688*/ 	.word	0xffffffff


	//   ....[96]....
        /*068c*/ 	.word	0xffffffff


	//   ....[97]....
        /*0690*/ 	.word	0xffffffff


	//   ....[98]....
        /*0694*/ 	.word	0xffffffff


	//   ....[99]....
        /*0698*/ 	.word	0xffffffff


	//   ....[100]....
        /*069c*/ 	.word	0xffffffff


	//----- nvinfo : EIATTR_COOP_GROUP_INSTR_OFFSETS
	.align		4
.L_320:
        /*06a0*/ 	.byte	0x04, 0x28
        /*06a2*/ 	.short	(.L_322 - .L_321)


	//   ....[0]....
.L_321:
        /*06a4*/ 	.word	0x00000050


	//   ....[1]....
        /*06a8*/ 	.word	0x00000060


	//   ....[2]....
        /*06ac*/ 	.word	0x00001810


	//   ....[3]....
        /*06b0*/ 	.word	0x00001830


	//   ....[4]....
        /*06b4*/ 	.word	0x00001970


	//   ....[5]....
        /*06b8*/ 	.word	0x00001980


	//   ....[6]....
        /*06bc*/ 	.word	0x00001ab0


	//   ....[7]....
        /*06c0*/ 	.word	0x00001ad0


	//   ....[8]....
        /*06c4*/ 	.word	0x00001c00


	//   ....[9]....
        /*06c8*/ 	.word	0x00001c10


	//   ....[10]....
        /*06cc*/ 	.word	0x00001d40


	//   ....[11]....
        /*06d0*/ 	.word	0x00001d60


	//   ....[12]....
        /*06d4*/ 	.word	0x00001e90


	//   ....[13]....
        /*06d8*/ 	.word	0x00001ea0


	//   ....[14]....
        /*06dc*/ 	.word	0x00001fd0


	//   ....[15]....
        /*06e0*/ 	.word	0x00001ff0


	//   ....[16]....
        /*06e4*/ 	.word	0x00002120


	//   ....[17]....
        /*06e8*/ 	.word	0x00002130


	//   ....[18]....
        /*06ec*/ 	.word	0x00003760


	//   ....[19]....
        /*06f0*/ 	.word	0x00003770


	//   ....[20]....
        /*06f4*/ 	.word	0x00003780


	//   ....[21]....
        /*06f8*/ 	.word	0x00003790


	//   ....[22]....
        /*06fc*/ 	.word	0x00003c40


	//   ....[23]....
        /*0700*/ 	.word	0x00003dd0


	//   ....[24]....
        /*0704*/ 	.word	0x00004050


	//   ....[25]....
        /*0708*/ 	.word	0x000042c0


	//   ....[26]....
        /*070c*/ 	.word	0x00004500


	//   ....[27]....
        /*0710*/ 	.word	0x00004690


	//   ....[28]....
        /*0714*/ 	.word	0x000046c0


	//   ....[29]....
        /*0718*/ 	.word	0x00004770


	//   ....[30]....
        /*071c*/ 	.word	0x00006d40


	//   ....[31]....
        /*0720*/ 	.word	0x00006d50


	//   ....[32]....
        /*0724*/ 	.word	0x00006d70


	//   ....[33]....
        /*0728*/ 	.word	0x00006d90


	//   ....[34]....
        /*072c*/ 	.word	0x000081b0


	//   ....[35]....
        /*0730*/ 	.word	0x00008220


	//   ....[36]....
        /*0734*/ 	.word	0x00008290


	//   ....[37]....
        /*0738*/ 	.word	0x000082b0


	//   ....[38]....
        /*073c*/ 	.word	0x000082e0


	//   ....[39]....
        /*0740*/ 	.word	0x00008300


	//   ....[40]....
        /*0744*/ 	.word	0x00008340


	//   ....[41]....
        /*0748*/ 	.word	0x00008380


	//   ....[42]....
        /*074c*/ 	.word	0x0000c4e0


	//   ....[43]....
        /*0750*/ 	.word	0x0000c4f0


	//   ....[44]....
        /*0754*/ 	.word	0x0000c500


	//   ....[45]....
        /*0758*/ 	.word	0x0000c530


	//   ....[46]....
        /*075c*/ 	.word	0x0000c570


	//   ....[47]....
        /*0760*/ 	.word	0x0000c5c0


	//   ....[48]....
        /*0764*/ 	.word	0x0000c690


	//   ....[49]....
        /*0768*/ 	.word	0x0000ca70


	//   ....[50]....
        /*076c*/ 	.word	0x0000f4d0


	//   ....[51]....
        /*0770*/ 	.word	0x0000f540


	//   ....[52]....
        /*0774*/ 	.word	0x0000f550


	//   ....[53]....
        /*0778*/ 	.word	0x0000f560


	//   ....[54]....
        /*077c*/ 	.word	0x0000f590


	//   ....[55]....
        /*0780*/ 	.word	0x0000f5b0


	//   ....[56]....
        /*0784*/ 	.word	0x0000f5c0


	//   ....[57]....
        /*0788*/ 	.word	0x0000f5d0


	//   ....[58]....
        /*078c*/ 	.word	0x00010290


	//   ....[59]....
        /*0790*/ 	.word	0x000106f0


	//   ....[60]....
        /*0794*/ 	.word	0x00010700


	//   ....[61]....
        /*0798*/ 	.word	0x00010720


	//   ....[62]....
        /*079c*/ 	.word	0x00010730


	//   ....[63]....
        /*07a0*/ 	.word	0x00010770


	//   ....[64]....
        /*07a4*/ 	.word	0x00010790


	//   ....[65]....
        /*07a8*/ 	.word	0x000107b0


	//   ....[66]....
        /*07ac*/ 	.word	0x000107d0


	//   ....[67]....
        /*07b0*/ 	.word	0x00010930


	//   ....[68]....
        /*07b4*/ 	.word	0x00010960


	//   ....[69]....
        /*07b8*/ 	.word	0x00010f60


	//   ....[70]....
        /*07bc*/ 	.word	0x00010f80


	//   ....[71]....
        /*07c0*/ 	.word	0x000113b0


	//   ....[72]....
        /*07c4*/ 	.word	0x000113d0


	//   ....[73]....
        /*07c8*/ 	.word	0x00011800


	//   ....[74]....
        /*07cc*/ 	.word	0x00011810


	//   ....[75]....
        /*07d0*/ 	.word	0x00011fa0


	//   ....[76]....
        /*07d4*/ 	.word	0x000120b0


	//   ....[77]....
        /*07d8*/ 	.word	0x00012120


	//   ....[78]....
        /*07dc*/ 	.word	0x00012190


	//   ....[79]....
        /*07e0*/ 	.word	0x000121f0


	//   ....[80]....
        /*07e4*/ 	.word	0x00012260


	//   ....[81]....
        /*07e8*/ 	.word	0x000122d0


	//   ....[82]....
        /*07ec*/ 	.word	0x00012340


	//   ....[83]....
        /*07f0*/ 	.word	0x000123a0


	//   ....[84]....
        /*07f4*/ 	.word	0x00012410


	//   ....[85]....
        /*07f8*/ 	.word	0x00012480


	//   ....[86]....
        /*07fc*/ 	.word	0x000124f0


	//   ....[87]....
        /*0800*/ 	.word	0x00012550


	//   ....[88]....
        /*0804*/ 	.word	0x000125c0


	//   ....[89]....
        /*0808*/ 	.word	0x00012630


	//   ....[90]....
        /*080c*/ 	.word	0x000126a0


	//   ....[91]....
        /*0810*/ 	.word	0x00012700


	//   ....[92]....
        /*0814*/ 	.word	0x00012760


	//   ....[93]....
        /*0818*/ 	.word	0x000127c0


	//   ....[94]....
        /*081c*/ 	.word	0x00012810


	//   ....[95]....
        /*0820*/ 	.word	0x00012870


	//   ....[96]....
        /*0824*/ 	.word	0x000128c0


	//   ....[97]....
        /*0828*/ 	.word	0x00012920


	//   ....[98]....
        /*082c*/ 	.word	0x00012970


	//   ....[99]....
        /*0830*/ 	.word	0x000129d0


	//   ....[100]....
        /*0834*/ 	.word	0x00012a30


	//----- nvinfo : EIATTR_EXIT_INSTR_OFFSETS
	.align		4
.L_322:
        /*0838*/ 	.byte	0x04, 0x1c
        /*083a*/ 	.short	(.L_324 - .L_323)


	//   ....[0]....
.L_323:
        /*083c*/ 	.word	0x000000b0


	//   ....[1]....
        /*0840*/ 	.word	0x00012060


	//----- nvinfo : EIATTR_MAX_THREADS
	.align		4
.L_324:
        /*0844*/ 	.byte	0x04, 0x05
        /*0846*/ 	.short	(.L_326 - .L_325)
.L_325:
        /*0848*/ 	.word	0x00000080
        /*084c*/ 	.word	0x00000001
        /*0850*/ 	.word	0x00000001


	//----- nvinfo : EIATTR_CRS_STACK_SIZE
	.align		4
.L_326:
        /*0854*/ 	.byte	0x04, 0x1e
        /*0856*/ 	.short	(.L_328 - .L_327)
.L_327:
        /*0858*/ 	.word	0x00000000
.L_328:


//--------------------- .nv.info._ZN7cutlass13device_kernelIN5flash19enable_sm80_to_sm89INS1_16FlashAttnFwdSm80INS1_25CollectiveMainloopFwdSm80ILi8ELi1ELb1EN4cute5tupleIJNS5_1CILi128EEENS7_ILi112EEES8_EEELi128ENS_6half_tEfNS_4arch4Sm80ELb1ELb0ELb0ELb1ELb0ELb0ELb1ELb1EEENS1_21CollectiveEpilogueFwdINS6_IJS8_S8_S9_EEENS6_IJNS7_ILi1EEESH_SH_EEESB_SD_Li256ELb1ELb1ELb1ELb0EEENS1_36VarlenDynamicPersistentTileSchedulerILi128ELi112ELi256ELi256ELb1ELb1ELb0ELb1ELb1ELb1EEEEEEEEEvNT_6ParamsE --------------------------
	.section	.nv.info._ZN7cutlass13device_kernelIN5flash19enable_sm80_to_sm89INS1_16FlashAttnFwdSm80INS1_25CollectiveMainloopFwdSm80ILi8ELi1ELb1EN4cute5tupleIJNS5_1CILi128EEENS7_ILi112EEES8_EEELi128ENS_6half_tEfNS_4arch4Sm80ELb1ELb0ELb0ELb1ELb0ELb0ELb1ELb1EEENS1_21CollectiveEpilogueFwdINS6_IJS8_S8_S9_EEENS6_IJNS7_ILi1EEESH_SH_EEESB_SD_Li256ELb1ELb1ELb1ELb0EEENS1_36VarlenDynamicPersistentTileSchedulerILi128ELi112ELi256ELi256ELb1ELb1ELb0ELb1ELb1ELb1EEEEEEEEEvNT_6ParamsE,"",@"SHT_CUDA_INFO"
	.sectionflags	@""
	.align	4


	//----- nvinfo : EIATTR_CUDA_API_VERSION
	.align		4
        /*0000*/ 	.byte	0x04, 0x37
        /*0002*/ 	.short	(.L_330 - .L_329)
.L_329:
        /*0004*/ 	.word	0x00000082


	//----- nvinfo : EIATTR_SW2861232_WAR
	.align		4
.L_330:
        /*0008*/ 	.byte	0x01, 0x35
	.zero		2


	//----- nvinfo : EIATTR_PARAM_CBANK
	.align		4
        /*000c*/ 	.byte	0x04, 0x0a
        /*000e*/ 	.short	(.L_332 - .L_331)
	.align		4
.L_331:
        /*0010*/ 	.word	index@(.nv.constant0._ZN7cutlass13device_kernelIN5flash19enable_sm80_to_sm89INS1_16FlashAttnFwdSm80INS1_25CollectiveMainloopFwdSm80ILi8ELi1ELb1EN4cute5tupleIJNS5_1CILi128EEENS7_ILi112EEES8_EEELi128ENS_6half_tEfNS_4arch4Sm80ELb1ELb0ELb0ELb1ELb0ELb0ELb1ELb1EEENS1_21CollectiveEpilogueFwdINS6_IJS8_S8_S9_EEENS6_IJNS7_ILi1EEESH_SH_EEESB_SD_Li256ELb1ELb1ELb1ELb0EEENS1_36VarlenDynamicPersistentTileSchedulerILi128ELi112ELi256ELi256ELb1ELb1ELb0ELb1ELb1ELb1EEEEEEEEEvNT_6ParamsE)
        /*0014*/ 	.short	0x0160
        /*0016*/ 	.short	0x0438


	//----- nvinfo : EIATTR_CBANK_PARAM_SIZE
	.align		4
.L_332:
        /*0018*/ 	.byte	0x03, 0x19
        /*001a*/ 	.short	0x0438


	//----- nvinfo : EIATTR_KPARAM_INFO
	.align		4
        /*001c*/ 	.byte	0x04, 0x17
        /*001e*/ 	.short	(.L_334 - .L_333)
.L_333:
        /*0020*/ 	.word	0x00000000
        /*0024*/ 	.short	0x0000
        /*0026*/ 	.short	0x0000
        /*0028*/ 	.byte	0x00, 0xf0, 0xe1, 0x10


	//----- nvinfo : EIATTR_MAXREG_COUNT
	.align		4
.L_334:
        /*002c*/ 	.byte	0x03, 0x1b
        /*002e*/ 	.short	0x00ff


	//----- nvinfo : EIATTR_NUM_BARRIERS
	.align		4
        /*0030*/ 	.byte	0x02, 0x4c
        /*0032*/ 	.byte	0x06
	.zero		1


	//----- nvinfo : EIATTR_ANNOTATIONS
	.align		4
        /*0034*/ 	.byte	0x04, 0x55
        /*0036*/ 	.short	(.L_336 - .L_335)


	//   ....[0]....
.L_335:
        /* <DEDUP_REMOVED lines=84> */


	//----- nvinfo : EIATTR_MERCURY_ISA_VERSION
	.align		4
.L_336:
        /*0560*/ 	.byte	0x03, 0x5f
        /*0562*/ 	.short	0x0000


	//----- nvinfo : EIATTR_INT_WARP_WIDE_INSTR_OFFSETS
	.align		4
        /*0564*/ 	.byte	0x04, 0x31
        /*0566*/ 	.short	(.L_338 - .L_337)


	//   ....[0]....
.L_337:
        /*0568*/ 	.word	0x0000dbb0


	//   ....[1]....
        /*056c*/ 	.word	0x0000dc30


	//----- nvinfo : EIATTR_COOP_GROUP_MASK_REGIDS
	.align		4
.L_338:
        /*0570*/ 	.byte	0x04, 0x29
        /*0572*/ 	.short	(.L_340 - .L_339)


	//   ....[0]....
.L_339:
        /*0574*/ 	.word	0xffffffff


	//   ....[1]....
        /*0578*/ 	.word	0xffffffff


	//   ....[2]....
        /*057c*/ 	.word	0xffffffff


	//   ....[3]....
        /*0580*/ 	.word	0xffffffff


	//   ....[4]....
        /*0584*/ 	.word	0xffffffff


	//   ....[5]....
        /*0588*/ 	.word	0xffffffff


	//   ....[6]....
        /*058c*/ 	.word	0xffffffff


	//   ....[7]....
        /*0590*/ 	.word	0xffffffff


	//   ....[8]....
        /*0594*/ 	.word	0xffffffff


	//   ....[9]....
        /*0598*/ 	.word	0xffffffff


	//   ....[10]....
        /*059c*/ 	.word	0xffffffff


	//   ....[11]....
        /*05a0*/ 	.word	0xffffffff


	//   ....[12]....
        /*05a4*/ 	.word	0xffffffff


	//   ....[13]....
        /*05a8*/ 	.word	0xffffffff


	//   ....[14]....
        /*05ac*/ 	.word	0xffffffff


	//   ....[15]....
        /*05b0*/ 	.word	0xffffffff


	//   ....[16]....
        /*05b4*/ 	.word	0xffffffff


	//   ....[17]....
        /*05b8*/ 	.word	0xffffffff


	//   ....[18]....
        /*05bc*/ 	.word	0xffffffff


	//   ....[19]....
        /*05c0*/ 	.word	0xffffffff


	//   ....[20]....
        /*05c4*/ 	.word	0xffffffff


	//   ....[21]....
        /*05c8*/ 	.word	0xffffffff


	//   ....[22]....
        /*05cc*/ 	.word	0xffffffff


	//   ....[23]....
        /*05d0*/ 	.word	0xffffffff


	//   ....[24]....
        /*05d4*/ 	.word	0xffffffff


	//   ....[25]....
        /*05d8*/ 	.word	0xffffffff


	//   ....[26]....
        /*05dc*/ 	.word	0xffffffff


	//   ....[27]....
        /*05e0*/ 	.word	0xffffffff


	//   ....[28]....
        /*05e4*/ 	.word	0xffffffff


	//   ....[29]....
        /*05e8*/ 	.word	0xffffffff


	//   ....[30]....
        /*05ec*/ 	.word	0xffffffff


	//   ....[31]....
        /*05f0*/ 	.word	0xffffffff


	//   ....[32]....
        /*05f4*/ 	.word	0xffffffff


	//   ....[33]....
        /*05f8*/ 	.word	0xffffffff


	//   ....[34]....
        /*05fc*/ 	.word	0xffffffff


	//   ....[35]....
        /*0600*/ 	.word	0xffffffff


	//   ....[36]....
        /*0604*/ 	.word	0xffffffff


	//   ....[37]....
        /*0608*/ 	.word	0xffffffff


	//   ....[38]....
        /*060c*/ 	.word	0xffffffff


	//   ....[39]....
        /*0610*/ 	.word	0xffffffff


	//   ....[40]....
        /*0614*/ 	.word	0xffffffff


	//   ....[41]....
        /*0618*/ 	.word	0xffffffff


	//   ....[42]....
        /*061c*/ 	.word	0xffffffff


	//   ....[43]....
        /*0620*/ 	.word	0xffffffff


	//   ....[44]....
        /*0624*/ 	.word	0xffffffff


	//   ....[45]....
        /*0628*/ 	.word	0xffffffff


	//   ....[46]....
        /*062c*/ 	.word	0xffffffff


	//   ....[47]....
        /*0630*/ 	.word	0xffffffff


	//   ....[48]....
        /*0634*/ 	.word	0xffffffff


	//   ....[49]....
        /*0638*/ 	.word	0xffffffff


	//   ....[50]....
        /*063c*/ 	.word	0xffffffff


	//   ....[51]....
        /*0640*/ 	.word	0xffffffff


	//   ....[52]....
        /*0644*/ 	.word	0xffffffff


	//   ....[53]....
        /*0648*/ 	.word	0xffffffff


	//   ....[54]....
        /*064c*/ 	.word	0xffffffff


	//   ....[55]....
        /*0650*/ 	.word	0xffffffff


	//   ....[56]....
        /*0654*/ 	.word	0xffffffff


	//   ....[57]....
        /*0658*/ 	.word	0xffffffff


	//   ....[58]....
        /*065c*/ 	.word	0xffffffff


	//   ....[59]....
        /*0660*/ 	.word	0xffffffff


	//   ....[60]....
        /*0664*/ 	.word	0xffffffff


	//   ....[61]....
        /*0668*/ 	.word	0xffffffff


	//   ....[62]....
        /*066c*/ 	.word	0xffffffff


	//   ....[63]....
        /*0670*/ 	.word	0xffffffff


	//   ....[64]....
        /*0674*/ 	.word	0xffffffff


	//   ....[65]....
        /*0678*/ 	.word	0xffffffff


	//   ....[66]....
        /*067c*/ 	.word	0xffffffff


	//   ....[67]....
        /*0680*/ 	.word	0xffffffff


	//   ....[68]....
        /*0684*/ 	.word	0xffffffff


	//   ....[69]....
        /*0688*/ 	.word	0xffffffff


	//   ....[70]....
        /*068c*/ 	.word	0xffffffff


	//   ....[71]....
        /*0690*/ 	.word	0xffffffff


	//   ....[72]....
        /*0694*/ 	.word	0xffffffff


	//   ....[73]....
        /*0698*/ 	.word	0xffffffff


	//   ....[74]....
        /*069c*/ 	.word	0xffffffff


	//   ....[75]....
        /*06a0*/ 	.word	0xffffffff


	//   ....[76]....
        /*06a4*/ 	.word	0xffffffff


	//   ....[77]....
        /*06a8*/ 	.word	0xffffffff


	//   ....[78]....
        /*06ac*/ 	.word	0xffffffff


	//   ....[79]....
        /*06b0*/ 	.word	0xffffffff


	//   ....[80]....
        /*06b4*/ 	.word	0xffffffff


	//   ....[81]....
        /*06b8*/ 	.word	0xffffffff


	//   ....[82]....
        /*06bc*/ 	.word	0xffffffff


	//   ....[83]....
        /*06c0*/ 	.word	0xffffffff


	//   ....[84]....
        /*06c4*/ 	.word	0xffffffff


	//   ....[85]....
        /*06c8*/ 	.word	0xffffffff


	//   ....[86]....
        /*06cc*/ 	.word	0xffffffff


	//   ....[87]....
        /*06d0*/ 	.word	0xffffffff


	//   ....[88]....
        /*06d4*/ 	.word	0xffffffff


	//   ....[89]....
        /*06d8*/ 	.word	0xffffffff


	//   ....[90]....
        /*06dc*/ 	.word	0xffffffff


	//   ....[91]....
        /*06e0*/ 	.word	0xffffffff


	//   ....[92]....
        /*06e4*/ 	.word	0xffffffff


	//   ....[93]....
        /*06e8*/ 	.word	0xffffffff


	//   ....[94]....
        /*06ec*/ 	.word	0xffffffff


	//   ....[95]....
        /*06f0*/ 	.word	0xffffffff


	//   ....[96]....
        /*06f4*/ 	.word	0xffffffff


	//   ....[97]....
        /*06f8*/ 	.word	0xffffffff


	//   ....[98]....
        /*06fc*/ 	.word	0xffffffff


	//   ....[99]....
        /*0700*/ 	.word	0xffffffff


	//   ....[100]....
        /*0704*/ 	.word	0xffffffff


	//   ....[101]....
        /*0708*/ 	.word	0xffffffff


	//   ....[102]....
        /*070c*/ 	.word	0xffffffff


	//   ....[103]....
        /*0710*/ 	.word	0xffffffff


	//   ....[104]....
        /*0714*/ 	.word	0xffffffff


	//   ....[105]....
        /*0718*/ 	.word	0xffffffff


	//   ....[106]....
        /*071c*/ 	.word	0xffffffff


	//   ....[107]....
        /*0720*/ 	.word	0xffffffff


	//   ....[108]....
        /*0724*/ 	.word	0xffffffff


	//   ....[109]....
        /*0728*/ 	.word	0xffffffff


	//   ....[110]....
        /*072c*/ 	.word	0xffffffff


	//   ....[111]....
        /*0730*/ 	.word	0xffffffff


	//   ....[112]....
        /*0734*/ 	.word	0xffffffff


	//   ....[113]....
        /*0738*/ 	.word	0xffffffff


	//   ....[114]....
        /*073c*/ 	.word	0xffffffff


	//   ....[115]....
        /*0740*/ 	.word	0xffffffff


	//   ....[116]....
        /*0744*/ 	.word	0xffffffff


	//   ....[117]....
        /*0748*/ 	.word	0xffffffff


	//   ....[118]....
        /*074c*/ 	.word	0xffffffff


	//   ....[119]....
        /*0750*/ 	.word	0xffffffff


	//   ....[120]....
        /*0754*/ 	.word	0xffffffff


	//   ....[121]....
        /*0758*/ 	.word	0xffffffff


	//   ....[122]....
        /*075c*/ 	.word	0xffffffff


	//   ....[123]....
        /*0760*/ 	.word	0xffffffff


	//   ....[124]....
        /*0764*/ 	.word	0xffffffff


	//   ....[125]....
        /*0768*/ 	.word	0xffffffff


	//   ....[126]....
        /*076c*/ 	.word	0xffffffff


	//   ....[127]....
        /*0770*/ 	.word	0xffffffff


	//   ....[128]....
        /*0774*/ 	.word	0xffffffff


	//   ....[129]....
        /*0778*/ 	.word	0xffffffff


	//   ....[130]....
        /*077c*/ 	.word	0xffffffff


	//   ....[131]....
        /*0780*/ 	.word	0xffffffff


	//   ....[132]....
        /*0784*/ 	.word	0xffffffff


	//   ....[133]....
        /*0788*/ 	.word	0xffffffff


	//   ....[134]....
        /*078c*/ 	.word	0xffffffff


	//   ....[135]....
        /*0790*/ 	.word	0xffffffff


	//   ....[136]....
        /*0794*/ 	.word	0xffffffff


	//   ....[137]....
        /*0798*/ 	.word	0xffffffff


	//   ....[138]....
        /*079c*/ 	.word	0xffffffff


	//----- nvinfo : EIATTR_COOP_GROUP_INSTR_OFFSETS
	.align		4
.L_340:
        /*07a0*/ 	.byte	0x04, 0x28
        /*07a2*/ 	.short	(.L_342 - .L_341)


	//   ....[0]....
.L_341:
        /*07a4*/ 	.word	0x00000050


	//   ....[1]....
        /*07a8*/ 	.word	0x00000200


	//   ....[2]....
        /*07ac*/ 	.word	0x00000230


	//   ....[3]....
        /*07b0*/ 	.word	0x00000260


	//   ....[4]....
        /*07b4*/ 	.word	0x00000290


	//   ....[5]....
        /*07b8*/ 	.word	0x000002c0


	//   ....[6]....
        /*07bc*/ 	.word	0x000002f0


	//   ....[7]....
        /*07c0*/ 	.word	0x00000450


	//   ....[8]....
        /*07c4*/ 	.word	0x00000490


	//   ....[9]....
        /*07c8*/ 	.word	0x000004c0


	//   ....[10]....
        /*07cc*/ 	.word	0x000004f0


	//   ....[11]....
        /*07d0*/ 	.word	0x00000520


	//   ....[12]....
        /*07d4*/ 	.word	0x00000550


	//   ....[13]....
        /*07d8*/ 	.word	0x000005e0


	//   ....[14]....
        /*07dc*/ 	.word	0x00000630


	//   ....[15]....
        /*07e0*/ 	.word	0x00000650


	//   ....[16]....
        /*07e4*/ 	.word	0x000006b0


	//   ....[17]....
        /*07e8*/ 	.word	0x00002600


	//   ....[18]....
        /*07ec*/ 	.word	0x00002640


	//   ....[19]....
        /*07f0*/ 	.word	0x00002660


	//   ....[20]....
        /*07f4*/ 	.word	0x000026f0


	//   ....[21]....
        /*07f8*/ 	.word	0x00002860


	//   ....[22]....
        /*07fc*/ 	.word	0x00002880


	//   ....[23]....
        /*0800*/ 	.word	0x000028a0


	//   ....[24]....
        /*0804*/ 	.word	0x000028c0


	//   ....[25]....
        /*0808*/ 	.word	0x00004200


	//   ....[26]....
        /*080c*/ 	.word	0x00004210


	//   ....[27]....
        /*0810*/ 	.word	0x00004c90


	//   ....[28]....
        /*0814*/ 	.word	0x00004d50


	//   ....[29]....
        /*0818*/ 	.word	0x00004d60


	//   ....[30]....
        /*081c*/ 	.word	0x00004d90


	//   ....[31]....
        /*0820*/ 	.word	0x00007a00


	//   ....[32]....
        /*0824*/ 	.word	0x00007a30


	//   ....[33]....
        /*0828*/ 	.word	0x00008450


	//   ....[34]....
        /*082c*/ 	.word	0x00008550


	//   ....[35]....
        /*0830*/ 	.word	0x00008570


	//   ....[36]....
        /*0834*/ 	.word	0x000085d0


	//   ....[37]....
        /*0838*/ 	.word	0x0000b940


	//   ....[38]....
        /*083c*/ 	.word	0x0000b960


	//   ....[39]....
        /*0840*/ 	.word	0x0000b980


	//   ....[40]....
        /*0844*/ 	.word	0x0000b9a0


	//   ....[41]....
        /*0848*/ 	.word	0x0000d560


	//   ....[42]....
        /*084c*/ 	.word	0x0000d5b0


	//   ....[43]....
        /*0850*/ 	.word	0x0000d5d0


	//   ....[44]....
        /*0854*/ 	.word	0x0000d5f0


	//   ....[45]....
        /*0858*/ 	.word	0x0000e6b0


	//   ....[46]....
        /*085c*/ 	.word	0x0000e6c0


	//   ....[47]....
        /*0860*/ 	.word	0x0000e6e0


	//   ....[48]....
        /*0864*/ 	.word	0x0000e700


	//   ....[49]....
        /*0868*/ 	.word	0x0000eac0


	//   ....[50]....
        /*086c*/ 	.word	0x0000eae0


	//   ....[51]....
        /*0870*/ 	.word	0x0000ebe0


	//   ....[52]....
        /*0874*/ 	.word	0x0000ebf0


	//   ....[53]....
        /*0878*/ 	.word	0x0000ed00


	//   ....[54]....
        /*087c*/ 	.word	0x0000ed20


	//   ....[55]....
        /*0880*/ 	.word	0x0000ee30


	//   ....[56]....
        /*0884*/ 	.word	0x0000ee40


	//   ....[57]....
        /*0888*/ 	.word	0x0000f150


	//   ....[58]....
        /*088c*/ 	.word	0x0000f170


	//   ....[59]....
        /*0890*/ 	.word	0x0000f7c0


	//   ....[60]....
        /*0894*/ 	.word	0x0000f7d0


	//   ....[61]....
        /*0898*/ 	.word	0x00010420


	//   ....[62]....
        /*089c*/ 	.word	0x00010440


	//   ....[63]....
        /*08a0*/ 	.word	0x00010550


	//   ....[64]....
        /*08a4*/ 	.word	0x00010560


	//   ....[65]....
        /*08a8*/ 	.word	0x00010670


	//   ....[66]....
        /*08ac*/ 	.word	0x00010690


	//   ....[67]....
        /*08b0*/ 	.word	0x000107a0


	//   ....[68]....
        /*08b4*/ 	.word	0x000107b0


	//   ....[69]....
        /*08b8*/ 	.word	0x00010980


	//   ....[70]....
        /*08bc*/ 	.word	0x000109a0


	//   ....[71]....
        /*08c0*/ 	.word	0x00010ad0


	//   ....[72]....
        /*08c4*/ 	.word	0x00010b10


	//   ....[73]....
        /*08c8*/ 	.word	0x00010b40


	//   ....[74]....
        /*08cc*/ 	.word	0x00010b70


	//   ....[75]....
        /*08d0*/ 	.word	0x00010ba0


	//   ....[76]....
        /*08d4*/ 	.word	0x00010bd0


	//   ....[77]....
        /*08d8*/ 	.word	0x00010d30


	//   ....[78]....
        /*08dc*/ 	.word	0x00010d70


	//   ....[79]....
        /*08e0*/ 	.word	0x00010da0


	//   ....[80]....
        /*08e4*/ 	.word	0x00010dd0


	//   ....[81]....
        /*08e8*/ 	.word	0x00010e00


	//   ....[82]....
        /*08ec*/ 	.word	0x00010e30


	//   ....[83]....
        /*08f0*/ 	.word	0x00010ec0


	//   ....[84]....
        /*08f4*/ 	.word	0x00010f20


	//   ....[85]....
        /*08f8*/ 	.word	0x00010f30


	//   ....[86]....
        /*08fc*/ 	.word	0x00010f90


	//   ....[87]....
        /*0900*/ 	.word	0x00011a00


	//   ....[88]....
        /*0904*/ 	.word	0x00011a60


	//   ....[89]....
        /*0908*/ 	.word	0x00011ab0


	//   ....[90]....
        /*090c*/ 	.word	0x00011b00


	//   ....[91]....
        /*0910*/ 	.word	0x00011b50


	//   ....[92]....
        /*0914*/ 	.word	0x00011bc0


	//   ....[93]....
        /*0918*/ 	.word	0x00011c00


	//   ....[94]....
        /*091c*/ 	.word	0x00011c70


	//   ....[95]....
        /*0920*/ 	.word	0x00011ce0


	//   ....[96]....
        /*0924*/ 	.word	0x00011d40


	//   ....[97]....
        /*0928*/ 	.word	0x00011da0


	//   ....[98]....
        /*092c*/ 	.word	0x00011e00


	//   ....[99]....
        /*0930*/ 	.word	0x00011e50


	//   ....[100]....
        /*0934*/ 	.word	0x00011eb0


	//   ....[101]....
        /*0938*/ 	.word	0x00011f20


	//   ....[102]....
        /*093c*/ 	.word	0x00011f90


	//   ....[103]....
        /*0940*/ 	.word	0x00011ff0


	//   ....[104]....
        /*0944*/ 	.word	0x00012050


	//   ....[105]....
        /*0948*/ 	.word	0x000120b0


	//   ....[106]....
        /*094c*/ 	.word	0x00012120


	//   ....[107]....
        /*0950*/ 	.word	0x00012180


	//   ....[108]....
        /*0954*/ 	.word	0x000121e0


	//   ....[109]....
        /*0958*/ 	.word	0x00012240


	//   ....[110]....
        /*095c*/ 	.word	0x000122b0


	//   ....[111]....
        /*0960*/ 	.word	0x00012310


	//   ....[112]....
        /*0964*/ 	.word	0x00012370


	//   ....[113]....
        /*0968*/ 	.word	0x000123d0


	//   ....[114]....
        /*096c*/ 	.word	0x00012440


	//   ....[115]....
        /*0970*/ 	.word	0x000124a0


	//   ....[116]....
        /*0974*/ 	.word	0x00012500


	//   ....[117]....
        /*0978*/ 	.word	0x00012560


	//   ....[118]....
        /*097c*/ 	.word	0x000125d0


	//   ....[119]....
        /*0980*/ 	.word	0x00012630


	//   ....[120]....
        /*0984*/ 	.word	0x00012690


	//   ....[121]....
        /*0988*/ 	.word	0x000126f0


	//   ....[122]....
        /*098c*/ 	.word	0x00012760


	//   ....[123]....
        /*0990*/ 	.word	0x000127b0


	//   ....[124]....
        /*0994*/ 	.word	0x000127f0


	//   ....[125]....
        /*0998*/ 	.word	0x00012840


	//   ....[126]....
        /*099c*/ 	.word	0x00012890


	//   ....[127]....
        /*09a0*/ 	.word	0x000128e0


	//   ....[128]....
        /*09a4*/ 	.word	0x00012950


	//   ....[129]....
        /*09a8*/ 	.word	0x00012990


	//   ....[130]....
        /*09ac*/ 	.word	0x000129e0


	//   ....[131]....
        /*09b0*/ 	.word	0x00012a30


	//   ....[132]....
        /*09b4*/ 	.word	0x00012a80


	//   ....[133]....
        /*09b8*/ 	.word	0x00012ad0


	//   ....[134]....
        /*09bc*/ 	.word	0x00012b40


	//   ....[135]....
        /*09c0*/ 	.word	0x00012b80


	//   ....[136]....
        /*09c4*/ 	.word	0x00012bf0


	//   ....[137]....
        /*09c8*/ 	.word	0x00012c50


	//   ....[138]....
        /*09cc*/ 	.word	0x00012cb0


	//----- nvinfo : EIATTR_EXIT_INSTR_OFFSETS
	.align		4
.L_342:
        /*09d0*/ 	.byte	0x04, 0x1c
        /*09d2*/ 	.short	(.L_344 - .L_343)


	//   ....[0]....
.L_343:
        /*09d4*/ 	.word	0x000010d0


	//   ....[1]....
        /*09d8*/ 	.word	0x000119c0


	//----- nvinfo : EIATTR_MAX_THREADS
	.align		4
.L_344:
        /*09dc*/ 	.byte	0x04, 0x05
        /*09de*/ 	.short	(.L_346 - .L_345)
.L_345:
        /*09e0*/ 	.word	0x00000100
        /*09e4*/ 	.word	0x00000001
        /*09e8*/ 	.word	0x00000001


	//----- nvinfo : EIATTR_CRS_STACK_SIZE
	.align		4
.L_346:
        /*09ec*/ 	.byte	0x04, 0x1e
        /*09ee*/ 	.short	(.L_348 - .L_347)
.L_347:
        /*09f0*/ 	.word	0x00000000
.L_348:


//--------------------- .nv.info._ZN7cutlass13device_kernelIN5flash19enable_sm80_to_sm89INS1_16FlashAttnFwdSm80INS1_25CollectiveMainloopFwdSm80ILi8ELi1ELb1EN4cute5tupleIJNS5_1CILi128EEENS7_ILi112EEES8_EEELi128ENS_6half_tEfNS_4arch4Sm80ELb1ELb0ELb0ELb1ELb0ELb1ELb1ELb1EEENS1_21CollectiveEpilogueFwdINS6_IJS8_S8_S9_EEENS6_IJNS7_ILi1EEESH_SH_EEESB_SD_Li256ELb1ELb1ELb1ELb0EEENS1_36VarlenDynamicPersistentTileSchedulerILi128ELi112ELi256ELi256ELb1ELb1ELb0ELb1ELb1ELb1EEEEEEEEEvNT_6ParamsE --------------------------
	.section	.nv.info._ZN7cutlass13device_kernelIN5flash19enable_sm80_to_sm89INS1_16FlashAttnFwdSm80INS1_25CollectiveMainloopFwdSm80ILi8ELi1ELb1EN4cute5tupleIJNS5_1CILi128EEENS7_ILi112EEES8_EEELi128ENS_6half_tEfNS_4arch4Sm80ELb1ELb0ELb0ELb1ELb0ELb1ELb1ELb1EEENS1_21CollectiveEpilogueFwdINS6_IJS8_S8_S9_EEENS6_IJNS7_ILi1EEESH_SH_EEESB_SD_Li256ELb1ELb1ELb1ELb0EEENS1_36VarlenDynamicPersistentTileSchedulerILi128ELi112ELi256ELi256ELb1ELb1ELb0ELb1ELb1ELb1EEEEEEEEEvNT_6ParamsE,"",@"SHT_CUDA_INFO"
	.sectionflags	@""
	.align	4


	//----- nvinfo : EIATTR_CUDA_API_VERSION
	.align		4
        /*0000*/ 	.byte	0x04, 0x37
        /*0002*/ 	.short	(.L_350 - .L_349)
.L_349:
        /*0004*/ 	.word	0x00000082


	//----- nvinfo : EIATTR_SW2861232_WAR
	.align		4
.L_350:
        /*0008*/ 	.byte	0x01, 0x35
	.zero		2


	//----- nvinfo : EIATTR_PARAM_CBANK
	.align		4
        /*000c*/ 	.byte	0x04, 0x0a
        /*000e*/ 	.short	(.L_352 - .L_351)
	.align		4
.L_351:
        /*0010*/ 	.word	index@(.nv.constant0._ZN7cutlass13device_kernelIN5flash19enable_sm80_to_sm89INS1_16FlashAttnFwdSm80INS1_25CollectiveMainloopFwdSm80ILi8ELi1ELb1EN4cute5tupleIJNS5_1CILi128EEENS7_ILi112EEES8_EEELi128ENS_6half_tEfNS_4arch4Sm80ELb1ELb0ELb0ELb1ELb0ELb1ELb1ELb1EEENS1_21CollectiveEpilogueFwdINS6_IJS8_S8_S9_EEENS6_IJNS7_ILi1EEESH_SH_EEESB_SD_Li256ELb1ELb1ELb1ELb0EEENS1_36VarlenDynamicPersistentTileSchedulerILi128ELi112ELi256ELi256ELb1ELb1ELb0ELb1ELb1ELb1EEEEEEEEEvNT_6ParamsE)
        /*0014*/ 	.short	0x0160
        /*0016*/ 	.short	0x0438


	//----- nvinfo : EIATTR_CBANK_PARAM_SIZE
	.align		4
.L_352:
        /*0018*/ 	.byte	0x03, 0x19
        /*001a*/ 	.short	0x0438


	//----- nvinfo : EIATTR_KPARAM_INFO
	.align		4
        /*001c*/ 	.byte	0x04, 0x17
        /*001e*/ 	.short	(.L_354 - .L_353)
.L_353:
        /*0020*/ 	.word	0x00000000
        /*0024*/ 	.short	0x0000
        /*0026*/ 	.short	0x0000
        /*0028*/ 	.byte	0x00, 0xf0, 0xe1, 0x10


	//----- nvinfo : EIATTR_MAXREG_COUNT
	.align		4
.L_354:
        /*002c*/ 	.byte	0x03, 0x1b
        /*002e*/ 	.short	0x00ff


	//----- nvinfo : EIATTR_NUM_BARRIERS
	.align		4
        /*0030*/ 	.byte	0x02, 0x4c
        /*0032*/ 	.byte	0x06
	.zero		1


	//----- nvinfo : EIATTR_ANNOTATIONS
	.align		4
        /*0034*/ 	.byte	0x04, 0x55
        /*0036*/ 	.short	(.L_356 - .L_355)


	//   ....[0]....
.L_355:
        /* <DEDUP_REMOVED lines=71> */


	//----- nvinfo : EIATTR_MERCURY_ISA_VERSION
	.align		4
.L_356:
        /*0490*/ 	.byte	0x03, 0x5f
        /*0492*/ 	.short	0x0000


	//----- nvinfo : EIATTR_INT_WARP_WIDE_INSTR_OFFSETS
	.align		4
        /*0494*/ 	.byte	0x04, 0x31
        /*0496*/ 	.short	(.L_358 - .L_357)


	//   ....[0]....
.L_357:
        /*0498*/ 	.word	0x0001a090


	//   ....[1]....
        /*049c*/ 	.word	0x0001a110


	//----- nvinfo : EIATTR_COOP_GROUP_MASK_REGIDS
	.align		4
.L_358:
        /*04a0*/ 	.byte	0x04, 0x29
        /*04a2*/ 	.short	(.L_360 - .L_359)


	//   ....[0]....
.L_359:
        /*04a4*/ 	.word	0xffffffff


	//   ....[1]....
        /*04a8*/ 	.word	0xffffffff


	//   ....[2]....
        /*04ac*/ 	.word	0xffffffff


	//   ....[3]....
        /*04b0*/ 	.word	0xffffffff


	//   ....[4]....
        /*04b4*/ 	.word	0xffffffff


	//   ....[5]....
        /*04b8*/ 	.word	0xffffffff


	//   ....[6]....
        /*04bc*/ 	.word	0xffffffff


	//   ....[7]....
        /*04c0*/ 	.word	0xffffffff


	//   ....[8]....
        /*04c4*/ 	.word	0xffffffff


	//   ....[9]....
        /*04c8*/ 	.word	0xffffffff


	//   ....[10]....
        /*04cc*/ 	.word	0xffffffff


	//   ....[11]....
        /*04d0*/ 	.word	0xffffffff


	//   ....[12]....
        /*04d4*/ 	.word	0xffffffff


	//   ....[13]....
        /*04d8*/ 	.word	0xffffffff


	//   ....[14]....
        /*04dc*/ 	.word	0xffffffff


	//   ....[15]....
        /*04e0*/ 	.word	0xffffffff


	//   ....[16]....
        /*04e4*/ 	.word	0xffffffff


	//   ....[17]....
        /*04e8*/ 	.word	0xffffffff


	//   ....[18]....
        /*04ec*/ 	.word	0xffffffff


	//   ....[19]....
        /*04f0*/ 	.word	0xffffffff


	//   ....[20]....
        /*04f4*/ 	.word	0xffffffff


	//   ....[21]....
        /*04f8*/ 	.word	0xffffffff


	//   ....[22]....
        /*04fc*/ 	.word	0xffffffff


	//   ....[23]....
        /*0500*/ 	.word	0xffffffff


	//   ....[24]....
        /*0504*/ 	.word	0xffffffff


	//   ....[25]....
        /*0508*/ 	.word	0xffffffff


	//   ....[26]....
        /*050c*/ 	.word	0xffffffff


	//   ....[27]....
        /*0510*/ 	.word	0xffffffff


	//   ....[28]....
        /*0514*/ 	.word	0xffffffff


	//   ....[29]....
        /*0518*/ 	.word	0xffffffff


	//   ....[30]....
        /*051c*/ 	.word	0xffffffff


	//   ....[31]....
        /*0520*/ 	.word	0xffffffff


	//   ....[32]....
        /*0524*/ 	.word	0xffffffff


	//   ....[33]....
        /*0528*/ 	.word	0xffffffff


	//   ....[34]....
        /*052c*/ 	.word	0xffffffff


	//   ....[35]....
        /*0530*/ 	.word	0xffffffff


	//   ....[36]....
        /*0534*/ 	.word	0xffffffff


	//   ....[37]....
        /*0538*/ 	.word	0xffffffff


	//   ....[38]....
        /*053c*/ 	.word	0xffffffff


	//   ....[39]....
        /*0540*/ 	.word	0xffffffff


	//   ....[40]....
        /*0544*/ 	.word	0xffffffff


	//   ....[41]....
        /*0548*/ 	.word	0xffffffff


	//   ....[42]....
        /*054c*/ 	.word	0xffffffff


	//   ....[43]....
        /*0550*/ 	.word	0xffffffff


	//   ....[44]....
        /*0554*/ 	.word	0xffffffff


	//   ....[45]....
        /*0558*/ 	.word	0xffffffff


	//   ....[46]....
        /*055c*/ 	.word	0xffffffff


	//   ....[47]....
        /*0560*/ 	.word	0xffffffff


	//   ....[48]....
        /*0564*/ 	.word	0xffffffff


	//   ....[49]....
        /*0568*/ 	.word	0xffffffff


	//   ....[50]....
        /*056c*/ 	.word	0xffffffff


	//   ....[51]....
        /*0570*/ 	.word	0xffffffff


	//   ....[52]....
        /*0574*/ 	.word	0xffffffff


	//   ....[53]....
        /*0578*/ 	.word	0xffffffff


	//   ....[54]....
        /*057c*/ 	.word	0xffffffff


	//   ....[55]....
        /*0580*/ 	.word	0xffffffff


	//   ....[56]....
        /*0584*/ 	.word	0xffffffff


	//   ....[57]....
        /*0588*/ 	.word	0xffffffff


	//   ....[58]....
        /*058c*/ 	.word	0xffffffff


	//   ....[59]....
        /*0590*/ 	.word	0xffffffff


	//   ....[60]....
        /*0594*/ 	.word	0xffffffff


	//   ....[61]....
        /*0598*/ 	.word	0xffffffff


	//   ....[62]....
        /*059c*/ 	.word	0xffffffff


	//   ....[63]....
        /*05a0*/ 	.word	0xffffffff


	//   ....[64]....
        /*05a4*/ 	.word	0xffffffff


	//   ....[65]....
        /*05a8*/ 	.word	0xffffffff


	//   ....[66]....
        /*05ac*/ 	.word	0xffffffff


	//   ....[67]....
        /*05b0*/ 	.word	0xffffffff


	//   ....[68]....
        /*05b4*/ 	.word	0xffffffff


	//   ....[69]....
        /*05b8*/ 	.word	0xffffffff


	//   ....[70]....
        /*05bc*/ 	.word	0xffffffff


	//   ....[71]....
        /*05c0*/ 	.word	0xffffffff


	//   ....[72]....
        /*05c4*/ 	.word	0xffffffff


	//   ....[73]....
        /*05c8*/ 	.word	0xffffffff


	//   ....[74]....
        /*05cc*/ 	.word	0xffffffff


	//   ....[75]....
        /*05d0*/ 	.word	0xffffffff


	//   ....[76]....
        /*05d4*/ 	.word	0xffffffff


	//   ....[77]....
        /*05d8*/ 	.word	0xffffffff


	//   ....[78]....
        /*05dc*/ 	.word	0xffffffff


	//   ....[79]....
        /*05e0*/ 	.word	0xffffffff


	//   ....[80]....
        /*05e4*/ 	.word	0xffffffff


	//   ....[81]....
        /*05e8*/ 	.word	0xffffffff


	//   ....[82]....
        /*05ec*/ 	.word	0xffffffff


	//   ....[83]....
        /*05f0*/ 	.word	0xffffffff


	//   ....[84]....
        /*05f4*/ 	.word	0xffffffff


	//   ....[85]....
        /*05f8*/ 	.word	0xffffffff


	//   ....[86]....
        /*05fc*/ 	.word	0xffffffff


	//   ....[87]....
        /*0600*/ 	.word	0xffffffff


	//   ....[88]....
        /*0604*/ 	.word	0xffffffff


	//   ....[89]....
        /*0608*/ 	.word	0xffffffff


	//   ....[90]....
        /*060c*/ 	.word	0xffffffff


	//   ....[91]....
        /*0610*/ 	.word	0xffffffff


	//   ....[92]....
        /*0614*/ 	.word	0xffffffff


	//   ....[93]....
        /*0618*/ 	.word	0xffffffff


	//   ....[94]....
        /*061c*/ 	.word	0xffffffff


	//   ....[95]....
        /*0620*/ 	.word	0xffffffff


	//   ....[96]....
        /*0624*/ 	.word	0xffffffff


	//   ....[97]....
        /*0628*/ 	.word	0xffffffff


	//   ....[98]....
        /*062c*/ 	.word	0xffffffff


	//   ....[99]....
        /*0630*/ 	.word	0xffffffff


	//   ....[100]....
        /*0634*/ 	.word	0xffffffff


	//   ....[101]....
        /*0638*/ 	.word	0xffffffff


	//   ....[102]....
        /*063c*/ 	.word	0xffffffff


	//   ....[103]....
        /*0640*/ 	.word	0xffffffff


	//   ....[104]....
        /*0644*/ 	.word	0xffffffff


	//   ....[105]....
        /*0648*/ 	.word	0xffffffff


	//   ....[106]....
        /*064c*/ 	.word	0xffffffff


	//   ....[107]....
        /*0650*/ 	.word	0xffffffff


	//   ....[108]....
        /*0654*/ 	.word	0xffffffff


	//   ....[109]....
        /*0658*/ 	.word	0xffffffff


	//   ....[110]....
        /*065c*/ 	.word	0xffffffff


	//   ....[111]....
        /*0660*/ 	.word	0xffffffff


	//   ....[112]....
        /*0664*/ 	.word	0xffffffff


	//   ....[113]....
        /*0668*/ 	.word	0xffffffff


	//   ....[114]....
        /*066c*/ 	.word	0xffffffff


	//   ....[115]....
        /*0670*/ 	.word	0xffffffff


	//   ....[116]....
        /*0674*/ 	.word	0xffffffff


	//   ....[117]....
        /*0678*/ 	.word	0xffffffff


	//   ....[118]....
        /*067c*/ 	.word	0xffffffff


	//   ....[119]....
        /*0680*/ 	.word	0xffffffff


	//   ....[120]....
        /*0684*/ 	.word	0xffffffff


	//   ....[121]....
        /*0688*/ 	.word	0xffffffff


	//   ....[122]....
        /*068c*/ 	.word	0xffffffff


	//   ....[123]....
        /*0690*/ 	.word	0xffffffff


	//   ....[124]....
        /*0694*/ 	.word	0xffffffff


	//   ....[125]....
        /*0698*/ 	.word	0xffffffff


	//   ....[126]....
        /*069c*/ 	.word	0xffffffff


	//   ....[127]....
        /*06a0*/ 	.word	0xffffffff


	//   ....[128]....
        /*06a4*/ 	.word	0xffffffff


	//   ....[129]....
        /*06a8*/ 	.word	0xffffffff


	//   ....[130]....
        /*06ac*/ 	.word	0xffffffff


	//   ....[131]....
        /*06b0*/ 	.word	0xffffffff


	//   ....[132]....
        /*06b4*/ 	.word	0xffffffff


	//   ....[133]....
        /*06b8*/ 	.word	0xffffffff


	//   ....[134]....
        /*06bc*/ 	.word	0xffffffff


	//   ....[135]....
        /*06c0*/ 	.word	0xffffffff


	//   ....[136]....
        /*06c4*/ 	.word	0xffffffff


	//   ....[137]....
        /*06c8*/ 	.word	0xffffffff


	//   ....[138]....
        /*06cc*/ 	.word	0xffffffff


	//   ....[139]....
        /*06d0*/ 	.word	0xffffffff


	//   ....[140]....
        /*06d4*/ 	.word	0xffffffff


	//   ....[141]....
        /*06d8*/ 	.word	0xffffffff


	//   ....[142]....
        /*06dc*/ 	.word	0xffffffff


	//   ....[143]....
        /*06e0*/ 	.word	0xffffffff


	//   ....[144]....
        /*06e4*/ 	.word	0xffffffff


	//   ....[145]....
        /*06e8*/ 	.word	0xffffffff


	//   ....[146]....
        /*06ec*/ 	.word	0xffffffff


	//   ....[147]....
        /*06f0*/ 	.word	0xffffffff


	//   ....[148]....
        /*06f4*/ 	.word	0xffffffff


	//   ....[149]....
        /*06f8*/ 	.word	0xffffffff


	//   ....[150]....
        /*06fc*/ 	.word	0xffffffff


	//   ....[151]....
        /*0700*/ 	.word	0xffffffff


	//   ....[152]....
        /*0704*/ 	.word	0xffffffff


	//   ....[153]....
        /*0708*/ 	.word	0xffffffff


	//   ....[154]....
        /*070c*/ 	.word	0xffffffff


	//   ....[155]....
        /*0710*/ 	.word	0xffffffff


	//   ....[156]....
        /*0714*/ 	.word	0xffffffff


	//   ....[157]....
        /*0718*/ 	.word	0xffffffff


	//   ....[158]....
        /*071c*/ 	.word	0xffffffff


	//   ....[159]....
        /*0720*/ 	.word	0xffffffff


	//   ....[160]....
        /*0724*/ 	.word	0xffffffff


	//   ....[161]....
        /*0728*/ 	.word	0xffffffff


	//   ....[162]....
        /*072c*/ 	.word	0xffffffff


	//   ....[163]....
        /*0730*/ 	.word	0xffffffff


	//   ....[164]....
        /*0734*/ 	.word	0xffffffff


	//   ....[165]....
        /*0738*/ 	.word	0xffffffff


	//   ....[166]....
        /*073c*/ 	.word	0xffffffff


	//   ....[167]....
        /*0740*/ 	.word	0xffffffff


	//   ....[168]....
        /*0744*/ 	.word	0xffffffff


	//   ....[169]....
        /*0748*/ 	.word	0xffffffff


	//   ....[170]....
        /*074c*/ 	.word	0xffffffff


	//----- nvinfo : EIATTR_COOP_GROUP_INSTR_OFFSETS
	.align		4
.L_360:
        /*0750*/ 	.byte	0x04, 0x28
        /*0752*/ 	.short	(.L_362 - .L_361)


	//   ....[0]....
.L_361:
        /*0754*/ 	.word	0x00000050


	//   ....[1]....
        /*0758*/ 	.word	0x00000200


	//   ....[2]....
        /*075c*/ 	.word	0x00000230


	//   ....[3]....
        /*0760*/ 	.word	0x00000260


	//   ....[4]....
        /*0764*/ 	.word	0x00000290


	//   ....[5]....
        /*0768*/ 	.word	0x000002c0


	//   ....[6]....
        /*076c*/ 	.word	0x000002f0


	//   ....[7]....
        /*0770*/ 	.word	0x00000450


	//   ....[8]....
        /*0774*/ 	.word	0x00000490


	//   ....[9]....
        /*0778*/ 	.word	0x000004c0


	//   ....[10]....
        /*077c*/ 	.word	0x000004f0


	//   ....[11]....
        /*0780*/ 	.word	0x00000520


	//   ....[12]....
        /*0784*/ 	.word	0x00000550


	//   ....[13]....
        /*0788*/ 	.word	0x000005e0


	//   ....[14]....
        /*078c*/ 	.word	0x00000630


	//   ....[15]....
        /*0790*/ 	.word	0x00000650


	//   ....[16]....
        /*0794*/ 	.word	0x000006b0


	//   ....[17]....
        /*0798*/ 	.word	0x0000a190


	//   ....[18]....
        /*079c*/ 	.word	0x0000a1b0


	//   ....[19]....
        /*07a0*/ 	.word	0x0000a210


	//   ....[20]....
        /*07a4*/ 	.word	0x0000a230


	//   ....[21]....
        /*07a8*/ 	.word	0x0000a2a0


	//   ....[22]....
        /*07ac*/ 	.word	0x0000a2c0


	//   ....[23]....
        /*07b0*/ 	.word	0x0000a310


	//   ....[24]....
        /*07b4*/ 	.word	0x0000a330


	//   ....[25]....
        /*07b8*/ 	.word	0x0000a800


	//   ....[26]....
        /*07bc*/ 	.word	0x0000a820


	//   ....[27]....
        /*07c0*/ 	.word	0x0000a840


	//   ....[28]....
        /*07c4*/ 	.word	0x0000a850


	//   ....[29]....
        /*07c8*/ 	.word	0x0000aa00


	//   ....[30]....
        /*07cc*/ 	.word	0x0000aac0


	//   ....[31]....
        /*07d0*/ 	.word	0x0000ab00


	//   ....[32]....
        /*07d4*/ 	.word	0x0000ab40


	//   ....[33]....
        /*07d8*/ 	.word	0x0000ad10


	//   ....[34]....
        /*07dc*/ 	.word	0x0000add0


	//   ....[35]....
        /*07e0*/ 	.word	0x0000ae10


	//   ....[36]....
        /*07e4*/ 	.word	0x0000ae50


	//   ....[37]....
        /*07e8*/ 	.word	0x0000b040


	//   ....[38]....
        /*07ec*/ 	.word	0x0000b0c0


	//   ....[39]....
        /*07f0*/ 	.word	0x0000b100


	//   ....[40]....
        /*07f4*/ 	.word	0x0000b140


	//   ....[41]....
        /*07f8*/ 	.word	0x0000cde0


	//   ....[42]....
        /*07fc*/ 	.word	0x0000ce00


	//   ....[43]....
        /*0800*/ 	.word	0x0000ce20


	//   ....[44]....
        /*0804*/ 	.word	0x0000ce30


	//   ....[45]....
        /*0808*/ 	.word	0x0000cf20


	//   ....[46]....
        /*080c*/ 	.word	0x0000cf60


	//   ....[47]....
        /*0810*/ 	.word	0x0000cf70


	//   ....[48]....
        /*0814*/ 	.word	0x0000cf80


	//   ....[49]....
        /*0818*/ 	.word	0x0000d140


	//   ....[50]....
        /*081c*/ 	.word	0x0000d180


	//   ....[51]....
        /*0820*/ 	.word	0x0000d1b0


	//   ....[52]....
        /*0824*/ 	.word	0x0000d1c0


	//   ....[53]....
        /*0828*/ 	.word	0x0000d2a0


	//   ....[54]....
        /*082c*/ 	.word	0x0000d2e0


	//   ....[55]....
        /*0830*/ 	.word	0x0000d2f0


	//   ....[56]....
        /*0834*/ 	.word	0x0000d310


	//   ....[57]....
        /*0838*/ 	.word	0x00010760


	//   ....[58]....
        /*083c*/ 	.word	0x00010770


	//   ....[59]....
        /*0840*/ 	.word	0x000111d0


	//   ....[60]....
        /*0844*/ 	.word	0x000112a0


	//   ....[61]....
        /*0848*/ 	.word	0x000112b0


	//   ....[62]....
        /*084c*/ 	.word	0x000112e0


	//   ....[63]....
        /*0850*/ 	.word	0x00013ed0


	//   ....[64]....
        /*0854*/ 	.word	0x00013f00


	//   ....[65]....
        /*0858*/ 	.word	0x00014920


	//   ....[66]....
        /*085c*/ 	.word	0x00014a10


	//   ....[67]....
        /*0860*/ 	.word	0x00014a40


	//   ....[68]....
        /*0864*/ 	.word	0x00014ab0


	//   ....[69]....
        /*0868*/ 	.word	0x00017e10


	//   ....[70]....
        /*086c*/ 	.word	0x00017e30


	//   ....[71]....
        /*0870*/ 	.word	0x00017e50


	//   ....[72]....
        /*0874*/ 	.word	0x00017e70


	//   ....[73]....
        /*0878*/ 	.word	0x00019a40


	//   ....[74]....
        /*087c*/ 	.word	0x00019a90


	//   ....[75]....
        /*0880*/ 	.word	0x00019ab0


	//   ....[76]....
        /*0884*/ 	.word	0x00019ad0


	//   ....[77]....
        /*0888*/ 	.word	0x0001ad40


	//   ....[78]....
        /*088c*/ 	.word	0x0001ad50


	//   ....[79]....
        /*0890*/ 	.word	0x0001ad70


	//   ....[80]....
        /*0894*/ 	.word	0x0001ad90


	//   ....[81]....
        /*0898*/ 	.word	0x0001b100


	//   ....[82]....
        /*089c*/ 	.word	0x0001b120


	//   ....[83]....
        /*08a0*/ 	.word	0x0001b200


	//   ....[84]....
        /*08a4*/ 	.word	0x0001b210


	//   ....[85]....
        /*08a8*/ 	.word	0x0001b300


	//   ....[86]....
        /*08ac*/ 	.word	0x0001b320


	//   ....[87]....
        /*08b0*/ 	.word	0x0001b410


	//   ....[88]....
        /*08b4*/ 	.word	0x0001b420


	//   ....[89]....
        /*08b8*/ 	.word	0x0001b710


	//   ....[90]....
        /*08bc*/ 	.word	0x0001b730


	//   ....[91]....
        /*08c0*/ 	.word	0x0001bd80


	//   ....[92]....
        /*08c4*/ 	.word	0x0001bd90


	//   ....[93]....
        /*08c8*/ 	.word	0x0001c9b0


	//   ....[94]....
        /*08cc*/ 	.word	0x0001c9d0


	//   ....[95]....
        /*08d0*/ 	.word	0x0001cac0


	//   ....[96]....
        /*08d4*/ 	.word	0x0001cad0


	//   ....[97]....
        /*08d8*/ 	.word	0x0001cbc0


	//   ....[98]....
        /*08dc*/ 	.word	0x0001cbe0


	//   ....[99]....
        /*08e0*/ 	.word	0x0001ccd0


	//   ....[100]....
        /*08e4*/ 	.word	0x0001cce0


	//   ....[101]....
        /*08e8*/ 	.word	0x0001ce90


	//   ....[102]....
        /*08ec*/ 	.word	0x0001ceb0


	//   ....[103]....
        /*08f0*/ 	.word	0x0001cfe0


	//   ....[104]....
        /*08f4*/ 	.word	0x0001d020


	//   ....[105]....
        /*08f8*/ 	.word	0x0001d050


	//   ....[106]....
        /*08fc*/ 	.word	0x0001d080


	//   ....[107]....
        /*0900*/ 	.word	0x0001d0b0


	//   ....[108]....
        /*0904*/ 	.word	0x0001d0e0


	//   ....[109]....
        /*0908*/ 	.word	0x0001d240


	//   ....[110]....
        /*090c*/ 	.word	0x0001d280


	//   ....[111]....
        /*0910*/ 	.word	0x0001d2b0


	//   ....[112]....
        /*0914*/ 	.word	0x0001d2e0


	//   ....[113]....
        /*0918*/ 	.word	0x0001d310


	//   ....[114]....
        /*091c*/ 	.word	0x0001d340


	//   ....[115]....
        /*0920*/ 	.word	0x0001d3d0


	//   ....[116]....
        /*0924*/ 	.word	0x0001d430


	//   ....[117]....
        /*0928*/ 	.word	0x0001d440


	//   ....[118]....
        /*092c*/ 	.word	0x0001d4a0


	//   ....[119]....
        /*0930*/ 	.word	0x0001df10


	//   ....[120]....
        /*0934*/ 	.word	0x0001df70


	//   ....[121]....
        /*0938*/ 	.word	0x0001dfc0


	//   ....[122]....
        /*093c*/ 	.word	0x0001e010


	//   ....[123]....
        /*0940*/ 	.word	0x0001e060


	//   ....[124]....
        /*0944*/ 	.word	0x0001e0d0


	//   ....[125]....
        /*0948*/ 	.word	0x0001e110


	//   ....[126]....
        /*094c*/ 	.word	0x0001e180


	//   ....[127]....
        /*0950*/ 	.word	0x0001e1f0


	//   ....[128]....
        /*0954*/ 	.word	0x0001e250


	//   ....[129]....
        /*0958*/ 	.word	0x0001e2b0


	//   ....[130]....
        /*095c*/ 	.word	0x0001e310


	//   ....[131]....
        /*0960*/ 	.word	0x0001e360


	//   ....[132]....
        /*0964*/ 	.word	0x0001e3c0


	//   ....[133]....
        /*0968*/ 	.word	0x0001e430


	//   ....[134]....
        /*096c*/ 	.word	0x0001e4a0


	//   ....[135]....
        /*0970*/ 	.word	0x0001e500


	//   ....[136]....
        /*0974*/ 	.word	0x0001e560


	//   ....[137]....
        /*0978*/ 	.word	0x0001e5c0


	//   ....[138]....
        /*097c*/ 	.word	0x0001e630


	//   ....[139]....
        /*0980*/ 	.word	0x0001e690


	//   ....[140]....
        /*0984*/ 	.word	0x0001e6f0


	//   ....[141]....
        /*0988*/ 	.word	0x0001e750


	//   ....[142]....
        /*098c*/ 	.word	0x0001e7c0


	//   ....[143]....
        /*0990*/ 	.word	0x0001e820


	//   ....[144]....
        /*0994*/ 	.word	0x0001e880


	//   ....[145]....
        /*0998*/ 	.word	0x0001e8e0


	//   ....[146]....
        /*099c*/ 	.word	0x0001e950


	//   ....[147]....
        /*09a0*/ 	.word	0x0001e9b0


	//   ....[148]....
        /*09a4*/ 	.word	0x0001ea10


	//   ....[149]....
        /*09a8*/ 	.word	0x0001ea70


	//   ....[150]....
        /*09ac*/ 	.word	0x0001eae0


	//   ....[151]....
        /*09b0*/ 	.word	0x0001eb40


	//   ....[152]....
        /*09b4*/ 	.word	0x0001eba0


	//   ....[153]....
        /*09b8*/ 	.word	0x0001ec00


	//   ....[154]....
        /*09bc*/ 	.word	0x0001ec70


	//   ....[155]....
        /*09c0*/ 	.word	0x0001ecc0


	//   ....[156]....
        /*09c4*/ 	.word	0x0001ed00


	//   ....[157]....
        /*09c8*/ 	.word	0x0001ed50


	//   ....[158]....
        /*09cc*/ 	.word	0x0001eda0


	//   ....[159]....
        /*09d0*/ 	.word	0x0001edf0


	//   ....[160]....
        /*09d4*/ 	.word	0x0001ee60


	//   ....[161]....
        /*09d8*/ 	.word	0x0001eea0


	//   ....[162]....
        /*09dc*/ 	.word	0x0001eef0


	//   ....[163]....
        /*09e0*/ 	.word	0x0001ef40


	//   ....[164]....
        /*09e4*/ 	.word	0x0001ef90


	//   ....[165]....
        /*09e8*/ 	.word	0x0001efe0


	//   ....[166]....
        /*09ec*/ 	.word	0x0001f050


	//   ....[167]....
        /*09f0*/ 	.word	0x0001f090


	//   ....[168]....
        /*09f4*/ 	.word	0x0001f100


	//   ....[169]....
        /*09f8*/ 	.word	0x0001f160


	//   ....[170]....
        /*09fc*/ 	.word	0x0001f1c0


	//----- nvinfo : EIATTR_EXIT_INSTR_OFFSETS
	.align		4
.L_362:
        /*0a00*/ 	.byte	0x04, 0x1c
        /*0a02*/ 	.short	(.L_364 - .L_363)


	//   ....[0]....
.L_363:
        /*0a04*/ 	.word	0x000010d0


	//   ....[1]....
        /*0a08*/ 	.word	0x0001ded0


	//----- nvinfo : EIATTR_MAX_THREADS
	.align		4
.L_364:
        /*0a0c*/ 	.byte	0x04, 0x05
        /*0a0e*/ 	.short	(.L_366 - .L_365)
.L_365:
        /*0a10*/ 	.word	0x00000100
        /*0a14*/ 	.word	0x00000001
        /*0a18*/ 	.word	0x00000001


	//----- nvinfo : EIATTR_CRS_STACK_SIZE
	.align		4
.L_366:
        /*0a1c*/ 	.byte	0x04, 0x1e
        /*0a1e*/ 	.short	(.L_368 - .L_367)
.L_367:
        /*0a20*/ 	.word	0x00000000
.L_368:


//--------------------- .nv.callgraph             --------------------------
	.section	.nv.callgraph,"",@"SHT_CUDA_CALLGRAPH"
	.align	4
	.sectionentsize	8
	.align		4
        /*0000*/ 	.word	0x00000000
	.align		4
        /*0004*/ 	.word	0xffffffff
	.align		4
        /*0008*/ 	.word	0x00000000
	.align		4
        /*000c*/ 	.word	0xfffffffe
	.align		4
        /*0010*/ 	.word	0x00000000
	.align		4
        /*0014*/ 	.word	0xfffffffd
	.align		4
        /*0018*/ 	.word	0x00000000
	.align		4
        /*001c*/ 	.word	0xfffffffc


//--------------------- .nv.rel.action            --------------------------
	.section	.nv.rel.action,"",@"SHT_CUDA_RELOCINFO"
	.align	8
	.sectionentsize	8
        /*0000*/ 	.byte	0x73, 0x00, 0x00, 0x00, 0x00, 0x00, 0x00, 0x00, 0x00, 0x00, 0x00, 0x11, 0x25, 0x00, 0x05, 0x36


//--------------------- .nv.constant4             --------------------------
	.section	.nv.constant4,"a",@progbits
	.align	8
	.align		8
.nv.constant4:
        /*0000*/ 	.dword	_ZN72_INTERNAL_b7e0c698_36_flash_fwd_hdim128_fp16_split_sm80_cu_61719c98_37534cuda3std3__45__cpo5beginE
	.align		8
        /*0008*/ 	.dword	_ZN72_INTERNAL_b7e0c698_36_flash_fwd_hdim128_fp16_split_sm80_cu_61719c98_37534cuda3std3__45__cpo3endE
	.align		8
        /*0010*/ 	.dword	_ZN72_INTERNAL_b7e0c698_36_flash_fwd_hdim128_fp16_split_sm80_cu_61719c98_37534cuda3std3__45__cpo6cbeginE
	.align		8
        /*0018*/ 	.dword	_ZN72_INTERNAL_b7e0c698_36_flash_fwd_hdim128_fp16_split_sm80_cu_61719c98_37534cuda3std3__45__cpo4cendE
	.align		8
        /*0020*/ 	.dword	_ZN72_INTERNAL_b7e0c698_36_flash_fwd_hdim128_fp16_split_sm80_cu_61719c98_37534cuda3std3__474_GLOBAL__N__b7e0c698_36_flash_fwd_hdim128_fp16_split_sm80_cu_61719c98_37536ignoreE
	.align		8
        /*0028*/ 	.dword	_ZN72_INTERNAL_b7e0c698_36_flash_fwd_hdim128_fp16_split_sm80_cu_61719c98_37534cuda3std3__419piecewise_constructE
	.align		8
        /*0030*/ 	.dword	_ZN72_INTERNAL_b7e0c698_36_flash_fwd_hdim128_fp16_split_sm80_cu_61719c98_37534cuda3std3__48in_placeE
	.align		8
        /*0038*/ 	.dword	_ZN72_INTERNAL_b7e0c698_36_flash_fwd_hdim128_fp16_split_sm80_cu_61719c98_37534cuda3std6ranges3__45__cpo4swapE
	.align		8
        /*0040*/ 	.dword	_ZN72_INTERNAL_b7e0c698_36_flash_fwd_hdim128_fp16_split_sm80_cu_61719c98_37534cuda3std6ranges3__45__cpo9iter_moveE
	.align		8
        /*0048*/ 	.dword	_ZN72_INTERNAL_b7e0c698_36_flash_fwd_hdim128_fp16_split_sm80_cu_61719c98_37534cute7productE
	.align		8
        /*0050*/ 	.dword	_ZN72_INTERNAL_b7e0c698_36_flash_fwd_hdim128_fp16_split_sm80_cu_61719c98_37534cute1_E


//--------------------- .nv.constant0._ZN7cutlass13device_kernelIN5flash19enable_sm80_to_sm89INS1_16FlashAttnFwdSm80INS1_25CollectiveMainloopFwdSm80ILi8ELi1ELb1EN4cute5tupleIJNS5_1CILi128EEES8_S8_EEELi128ENS_6half_tEfNS_4arch4Sm80ELb0ELb0ELb0ELb0ELb0ELb0ELb1ELb1EEENS1_21CollectiveEpilogueFwdIS9_NS6_IJNS7_ILi1EEESF_SF_EEESA_SC_Li256ELb0ELb1ELb1ELb0EEENS1_19SingleTileSchedulerILb0ELb1ELb1ELi128EEEEEEEEEvNT_6ParamsE --------------------------
	.section	.nv.constant0._ZN7cutlass13device_kernelIN5flash19enable_sm80_to_sm89INS1_16FlashAttnFwdSm80INS1_25CollectiveMainloopFwdSm80ILi8ELi1ELb1EN4cute5tupleIJNS5_1CILi128EEES8_S8_EEELi128ENS_6half_tEfNS_4arch4Sm80ELb0ELb0ELb0ELb0ELb0ELb0ELb1ELb1EEENS1_21CollectiveEpilogueFwdIS9_NS6_IJNS7_ILi1EEESF_SF_EEESA_SC_Li256ELb0ELb1ELb1ELb0EEENS1_19SingleTileSchedulerILb0ELb1ELb1ELi128EEEEEEEEEvNT_6ParamsE,"a",@progbits
	.sectionflags	@""
	.align	4
.nv.constant0._ZN7cutlass13device_kernelIN5flash19enable_sm80_to_sm89INS1_16FlashAttnFwdSm80INS1_25CollectiveMainloopFwdSm80ILi8ELi1ELb1EN4cute5tupleIJNS5_1CILi128EEES8_S8_EEELi128ENS_6half_tEfNS_4arch4Sm80ELb0ELb0ELb0ELb0ELb0ELb0ELb1ELb1EEENS1_21CollectiveEpilogueFwdIS9_NS6_IJNS7_ILi1EEESF_SF_EEESA_SC_Li256ELb0ELb1ELb1ELb0EEENS1_19SingleTileSchedulerILb0ELb1ELb1ELi128EEEEEEEEEvNT_6ParamsE:
	.zero		1400


//--------------------- .nv.constant0._ZN7cutlass13device_kernelIN5flash19enable_sm80_to_sm89INS1_16FlashAttnFwdSm80INS1_25CollectiveMainloopFwdSm80ILi8ELi1ELb1EN4cute5tupleIJNS5_1CILi128EEENS7_ILi96EEES8_EEELi128ENS_6half_tEfNS_4arch4Sm80ELb0ELb1ELb0ELb0ELb0ELb0ELb1ELb1EEENS1_21CollectiveEpilogueFwdINS6_IJS8_S8_S9_EEENS6_IJNS7_ILi1EEESH_SH_EEESB_SD_Li256ELb0ELb1ELb1ELb0EEENS1_19SingleTileSchedulerILb0ELb1ELb1ELi128EEEEEEEEEvNT_6ParamsE --------------------------
	.section	.nv.constant0._ZN7cutlass13device_kernelIN5flash19enable_sm80_to_sm89INS1_16FlashAttnFwdSm80INS1_25CollectiveMainloopFwdSm80ILi8ELi1ELb1EN4cute5tupleIJNS5_1CILi128EEENS7_ILi96EEES8_EEELi128ENS_6half_tEfNS_4arch4Sm80ELb0ELb1ELb0ELb0ELb0ELb0ELb1ELb1EEENS1_21CollectiveEpilogueFwdINS6_IJS8_S8_S9_EEENS6_IJNS7_ILi1EEESH_SH_EEESB_SD_Li256ELb0ELb1ELb1ELb0EEENS1_19SingleTileSchedulerILb0ELb1ELb1ELi128EEEEEEEEEvNT_6ParamsE,"a",@progbits
	.sectionflags	@""
	.align	4
.nv.constant0._ZN7cutlass13device_kernelIN5flash19enable_sm80_to_sm89INS1_16FlashAttnFwdSm80INS1_25CollectiveMainloopFwdSm80ILi8ELi1ELb1EN4cute5tupleIJNS5_1CILi128EEENS7_ILi96EEES8_EEELi128ENS_6half_tEfNS_4arch4Sm80ELb0ELb1ELb0ELb0ELb0ELb0ELb1ELb1EEENS1_21CollectiveEpilogueFwdINS6_IJS8_S8_S9_EEENS6_IJNS7_ILi1EEESH_SH_EEESB_SD_Li256ELb0ELb1ELb1ELb0EEENS1_19SingleTileSchedulerILb0ELb1ELb1ELi128EEEEEEEEEvNT_6ParamsE:
	.zero		1400


//--------------------- .nv.constant0._ZN7cutlass13device_kernelIN5flash19enable_sm80_to_sm89INS1_16FlashAttnFwdSm80INS1_25CollectiveMainloopFwdSm80ILi8ELi1ELb1EN4cute5tupleIJNS5_1CILi128EEES8_S8_EEELi128ENS_6half_tEfNS_4arch4Sm80ELb1ELb0ELb0ELb0ELb0ELb0ELb1ELb1EEENS1_21CollectiveEpilogueFwdIS9_NS6_IJNS7_ILi1EEESF_SF_EEESA_SC_Li256ELb0ELb1ELb1ELb0EEENS1_30DynamicPersistentTileSchedulerILi256ELi256ELb1ELb1ELb0EEEEEEEEEvNT_6ParamsE --------------------------
	.section	.nv.constant0._ZN7cutlass13device_kernelIN5flash19enable_sm80_to_sm89INS1_16FlashAttnFwdSm80INS1_25CollectiveMainloopFwdSm80ILi8ELi1ELb1EN4cute5tupleIJNS5_1CILi128EEES8_S8_EEELi128ENS_6half_tEfNS_4arch4Sm80ELb1ELb0ELb0ELb0ELb0ELb0ELb1ELb1EEENS1_21CollectiveEpilogueFwdIS9_NS6_IJNS7_ILi1EEESF_SF_EEESA_SC_Li256ELb0ELb1ELb1ELb0EEENS1_30DynamicPersistentTileSchedulerILi256ELi256ELb1ELb1ELb0EEEEEEEEEvNT_6ParamsE,"a",@progbits
	.sectionflags	@""
	.align	4
.nv.constant0._ZN7cutlass13device_kernelIN5flash19enable_sm80_to_sm89INS1_16FlashAttnFwdSm80INS1_25CollectiveMainloopFwdSm80ILi8ELi1ELb1EN4cute5tupleIJNS5_1CILi128EEES8_S8_EEELi128ENS_6half_tEfNS_4arch4Sm80ELb1ELb0ELb0ELb0ELb0ELb0ELb1ELb1EEENS1_21CollectiveEpilogueFwdIS9_NS6_IJNS7_ILi1EEESF_SF_EEESA_SC_Li256ELb0ELb1ELb1ELb0EEENS1_30DynamicPersistentTileSchedulerILi256ELi256ELb1ELb1ELb0EEEEEEEEEvNT_6ParamsE:
	.zero		1416


//--------------------- .nv.constant0._ZN7cutlass13device_kernelIN5flash19enable_sm80_to_sm89INS1_16FlashAttnFwdSm80INS1_25CollectiveMainloopFwdSm80ILi4ELi1ELb0EN4cute5tupleIJNS5_1CILi128EEENS7_ILi64EEES8_EEELi128ENS_6half_tEfNS_4arch4Sm80ELb0ELb0ELb0ELb0ELb0ELb0ELb1ELb1EEENS1_21CollectiveEpilogueFwdINS6_IJS8_S8_S9_EEENS6_IJNS7_ILi1EEESH_SH_EEESB_SD_Li128ELb0ELb1ELb1ELb0EEENS1_19SingleTileSchedulerILb0ELb1ELb1ELi128EEEEEEEEEvNT_6ParamsE --------------------------
	.section	.nv.constant0._ZN7cutlass13device_kernelIN5flash19enable_sm80_to_sm89INS1_16FlashAttnFwdSm80INS1_25CollectiveMainloopFwdSm80ILi4ELi1ELb0EN4cute5tupleIJNS5_1CILi128EEENS7_ILi64EEES8_EEELi128ENS_6half_tEfNS_4arch4Sm80ELb0ELb0ELb0ELb0ELb0ELb0ELb1ELb1EEENS1_21CollectiveEpilogueFwdINS6_IJS8_S8_S9_EEENS6_IJNS7_ILi1EEESH_SH_EEESB_SD_Li128ELb0ELb1ELb1ELb0EEENS1_19SingleTileSchedulerILb0ELb1ELb1ELi128EEEEEEEEEvNT_6ParamsE,"a",@progbits
	.sectionflags	@""
	.align	4
.nv.constant0._ZN7cutlass13device_kernelIN5flash19enable_sm80_to_sm89INS1_16FlashAttnFwdSm80INS1_25CollectiveMainloopFwdSm80ILi4ELi1ELb0EN4cute5tupleIJNS5_1CILi128EEENS7_ILi64EEES8_EEELi128ENS_6half_tEfNS_4arch4Sm80ELb0ELb0ELb0ELb0ELb0ELb0ELb1ELb1EEENS1_21CollectiveEpilogueFwdINS6_IJS8_S8_S9_EEENS6_IJNS7_ILi1EEESH_SH_EEESB_SD_Li128ELb0ELb1ELb1ELb0EEENS1_19SingleTileSchedulerILb0ELb1ELb1ELi128EEEEEEEEEvNT_6ParamsE:
	.zero		1400


//--------------------- .nv.constant0._ZN7cutlass13device_kernelIN5flash19enable_sm80_to_sm89INS1_16FlashAttnFwdSm80INS1_25CollectiveMainloopFwdSm80ILi8ELi1ELb1EN4cute5tupleIJNS5_1CILi128EEENS7_ILi112EEES8_EEELi128ENS_6half_tEfNS_4arch4Sm80ELb0ELb0ELb0ELb1ELb0ELb0ELb1ELb1EEENS1_21CollectiveEpilogueFwdINS6_IJS8_S8_S9_EEENS6_IJNS7_ILi1EEESH_SH_EEESB_SD_Li256ELb1ELb1ELb1ELb0EEENS1_36VarlenDynamicPersistentTileSchedulerILi128ELi112ELi256ELi256ELb1ELb1ELb0ELb0ELb1ELb1EEEEEEEEEvNT_6ParamsE --------------------------
	.section	.nv.constant0._ZN7cutlass13device_kernelIN5flash19enable_sm80_to_sm89INS1_16FlashAttnFwdSm80INS1_25CollectiveMainloopFwdSm80ILi8ELi1ELb1EN4cute5tupleIJNS5_1CILi128EEENS7_ILi112EEES8_EEELi128ENS_6half_tEfNS_4arch4Sm80ELb0ELb0ELb0ELb1ELb0ELb0ELb1ELb1EEENS1_21CollectiveEpilogueFwdINS6_IJS8_S8_S9_EEENS6_IJNS7_ILi1EEESH_SH_EEESB_SD_Li256ELb1ELb1ELb1ELb0EEENS1_36VarlenDynamicPersistentTileSchedulerILi128ELi112ELi256ELi256ELb1ELb1ELb0ELb0ELb1ELb1EEEEEEEEEvNT_6ParamsE,"a",@progbits
	.sectionflags	@""
	.align	4
.nv.constant0._ZN7cutlass13device_kernelIN5flash19enable_sm80_to_sm89INS1_16FlashAttnFwdSm80INS1_25CollectiveMainloopFwdSm80ILi8ELi1ELb1EN4cute5tupleIJNS5_1CILi128EEENS7_ILi112EEES8_EEELi128ENS_6half_tEfNS_4arch4Sm80ELb0ELb0ELb0ELb1ELb0ELb0ELb1ELb1EEENS1_21CollectiveEpilogueFwdINS6_IJS8_S8_S9_EEENS6_IJNS7_ILi1EEESH_SH_EEESB_SD_Li256ELb1ELb1ELb1ELb0EEENS1_36VarlenDynamicPersistentTileSchedulerILi128ELi112ELi256ELi256ELb1ELb1ELb0ELb0ELb1ELb1EEEEEEEEEvNT_6ParamsE:
	.zero		1432


//--------------------- .nv.constant0._ZN7cutlass13device_kernelIN5flash19enable_sm80_to_sm89INS1_16FlashAttnFwdSm80INS1_25CollectiveMainloopFwdSm80ILi8ELi1ELb1EN4cute5tupleIJNS5_1CILi128EEENS7_ILi112EEES8_EEELi128ENS_6half_tEfNS_4arch4Sm80ELb0ELb0ELb0ELb1ELb0ELb1ELb1ELb1EEENS1_21CollectiveEpilogueFwdINS6_IJS8_S8_S9_EEENS6_IJNS7_ILi1EEESH_SH_EEESB_SD_Li256ELb1ELb1ELb1ELb0EEENS1_36VarlenDynamicPersistentTileSchedulerILi128ELi112ELi256ELi256ELb1ELb1ELb0ELb0ELb1ELb1EEEEEEEEEvNT_6ParamsE --------------------------
	.section	.nv.constant0._ZN7cutlass13device_kernelIN5flash19enable_sm80_to_sm89INS1_16FlashAttnFwdSm80INS1_25CollectiveMainloopFwdSm80ILi8ELi1ELb1EN4cute5tupleIJNS5_1CILi128EEENS7_ILi112EEES8_EEELi128ENS_6half_tEfNS_4arch4Sm80ELb0ELb0ELb0ELb1ELb0ELb1ELb1ELb1EEENS1_21CollectiveEpilogueFwdINS6_IJS8_S8_S9_EEENS6_IJNS7_ILi1EEESH_SH_EEESB_SD_Li256ELb1ELb1ELb1ELb0EEENS1_36VarlenDynamicPersistentTileSchedulerILi128ELi112ELi256ELi256ELb1ELb1ELb0ELb0ELb1ELb1EEEEEEEEEvNT_6ParamsE,"a",@progbits
	.sectionflags	@""
	.align	4
.nv.constant0._ZN7cutlass13device_kernelIN5flash19enable_sm80_to_sm89INS1_16FlashAttnFwdSm80INS1_25CollectiveMainloopFwdSm80ILi8ELi1ELb1EN4cute5tupleIJNS5_1CILi128EEENS7_ILi112EEES8_EEELi128ENS_6half_tEfNS_4arch4Sm80ELb0ELb0ELb0ELb1ELb0ELb1ELb1ELb1EEENS1_21CollectiveEpilogueFwdINS6_IJS8_S8_S9_EEENS6_IJNS7_ILi1EEESH_SH_EEESB_SD_Li256ELb1ELb1ELb1ELb0EEENS1_36VarlenDynamicPersistentTileSchedulerILi128ELi112ELi256ELi256ELb1ELb1ELb0ELb0ELb1ELb1EEEEEEEEEvNT_6ParamsE:
	.zero		1432


//--------------------- .nv.constant0._ZN7cutlass13device_kernelIN5flash19enable_sm80_to_sm89INS1_16FlashAttnFwdSm80INS1_25CollectiveMainloopFwdSm80ILi4ELi1ELb0EN4cute5tupleIJNS5_1CILi128EEENS7_ILi48EEES8_EEELi128ENS_6half_tEfNS_4arch4Sm80ELb0ELb1ELb0ELb0ELb0ELb0ELb1ELb1EEENS1_21CollectiveEpilogueFwdINS6_IJS8_S8_S9_EEENS6_IJNS7_ILi1EEESH_SH_EEESB_SD_Li128ELb0ELb1ELb1ELb0EEENS1_19SingleTileSchedulerILb0ELb1ELb1ELi128EEEEEEEEEvNT_6ParamsE --------------------------
	.section	.nv.constant0._ZN7cutlass13device_kernelIN5flash19enable_sm80_to_sm89INS1_16FlashAttnFwdSm80INS1_25CollectiveMainloopFwdSm80ILi4ELi1ELb0EN4cute5tupleIJNS5_1CILi128EEENS7_ILi48EEES8_EEELi128ENS_6half_tEfNS_4arch4Sm80ELb0ELb1ELb0ELb0ELb0ELb0ELb1ELb1EEENS1_21CollectiveEpilogueFwdINS6_IJS8_S8_S9_EEENS6_IJNS7_ILi1EEESH_SH_EEESB_SD_Li128ELb0ELb1ELb1ELb0EEENS1_19SingleTileSchedulerILb0ELb1ELb1ELi128EEEEEEEEEvNT_6ParamsE,"a",@progbits
	.sectionflags	@""
	.align	4
.nv.constant0._ZN7cutlass13device_kernelIN5flash19enable_sm80_to_sm89INS1_16FlashAttnFwdSm80INS1_25CollectiveMainloopFwdSm80ILi4ELi1ELb0EN4cute5tupleIJNS5_1CILi128EEENS7_ILi48EEES8_EEELi128ENS_6half_tEfNS_4arch4Sm80ELb0ELb1ELb0ELb0ELb0ELb0ELb1ELb1EEENS1_21CollectiveEpilogueFwdINS6_IJS8_S8_S9_EEENS6_IJNS7_ILi1EEESH_SH_EEESB_SD_Li128ELb0ELb1ELb1ELb0EEENS1_19SingleTileSchedulerILb0ELb1ELb1ELi128EEEEEEEEEvNT_6ParamsE:
	.zero		1400


//--------------------- .nv.constant0._ZN7cutlass13device_kernelIN5flash19enable_sm80_to_sm89INS1_16FlashAttnFwdSm80INS1_25CollectiveMainloopFwdSm80ILi8ELi1ELb1EN4cute5tupleIJNS5_1CILi128EEENS7_ILi96EEES8_EEELi128ENS_6half_tEfNS_4arch4Sm80ELb0ELb1ELb0ELb1ELb0ELb0ELb1ELb1EEENS1_21CollectiveEpilogueFwdINS6_IJS8_S8_S9_EEENS6_IJNS7_ILi1EEESH_SH_EEESB_SD_Li256ELb1ELb1ELb1ELb0EEENS1_36VarlenDynamicPersistentTileSchedulerILi128ELi96ELi256ELi256ELb1ELb1ELb0ELb1ELb0ELb1EEEEEEEEEvNT_6ParamsE --------------------------
	.section	.nv.constant0._ZN7cutlass13device_kernelIN5flash19enable_sm80_to_sm89INS1_16FlashAttnFwdSm80INS1_25CollectiveMainloopFwdSm80ILi8ELi1ELb1EN4cute5tupleIJNS5_1CILi128EEENS7_ILi96EEES8_EEELi128ENS_6half_tEfNS_4arch4Sm80ELb0ELb1ELb0ELb1ELb0ELb0ELb1ELb1EEENS1_21CollectiveEpilogueFwdINS6_IJS8_S8_S9_EEENS6_IJNS7_ILi1EEESH_SH_EEESB_SD_Li256ELb1ELb1ELb1ELb0EEENS1_36VarlenDynamicPersistentTileSchedulerILi128ELi96ELi256ELi256ELb1ELb1ELb0ELb1ELb0ELb1EEEEEEEEEvNT_6ParamsE,"a",@progbits
	.sectionflags	@""
	.align	4
.nv.constant0._ZN7cutlass13device_kernelIN5flash19enable_sm80_to_sm89INS1_16FlashAttnFwdSm80INS1_25CollectiveMainloopFwdSm80ILi8ELi1ELb1EN4cute5tupleIJNS5_1CILi128EEENS7_ILi96EEES8_EEELi128ENS_6half_tEfNS_4arch4Sm80ELb0ELb1ELb0ELb1ELb0ELb0ELb1ELb1EEENS1_21CollectiveEpilogueFwdINS6_IJS8_S8_S9_EEENS6_IJNS7_ILi1EEESH_SH_EEESB_SD_Li256ELb1ELb1ELb1ELb0EEENS1_36VarlenDynamicPersistentTileSchedulerILi128ELi96ELi256ELi256ELb1ELb1ELb0ELb1ELb0ELb1EEEEEEEEEvNT_6ParamsE:
	.zero		1432


//--------------------- .nv.constant0._ZN7cutlass13device_kernelIN5flash19enable_sm80_to_sm89INS1_16FlashAttnFwdSm80INS1_25CollectiveMainloopFwdSm80ILi8ELi1ELb1EN4cute5tupleIJNS5_1CILi128EEENS7_ILi96EEES8_EEELi128ENS_6half_tEfNS_4arch4Sm80ELb0ELb1ELb0ELb1ELb0ELb1ELb1ELb1EEENS1_21CollectiveEpilogueFwdINS6_IJS8_S8_S9_EEENS6_IJNS7_ILi1EEESH_SH_EEESB_SD_Li256ELb1ELb1ELb1ELb0EEENS1_36VarlenDynamicPersistentTileSchedulerILi128ELi96ELi256ELi256ELb1ELb1ELb0ELb1ELb0ELb1EEEEEEEEEvNT_6ParamsE --------------------------
	.section	.nv.constant0._ZN7cutlass13device_kernelIN5flash19enable_sm80_to_sm89INS1_16FlashAttnFwdSm80INS1_25CollectiveMainloopFwdSm80ILi8ELi1ELb1EN4cute5tupleIJNS5_1CILi128EEENS7_ILi96EEES8_EEELi128ENS_6half_tEfNS_4arch4Sm80ELb0ELb1ELb0ELb1ELb0ELb1ELb1ELb1EEENS1_21CollectiveEpilogueFwdINS6_IJS8_S8_S9_EEENS6_IJNS7_ILi1EEESH_SH_EEESB_SD_Li256ELb1ELb1ELb1ELb0EEENS1_36VarlenDynamicPersistentTileSchedulerILi128ELi96ELi256ELi256ELb1ELb1ELb0ELb1ELb0ELb1EEEEEEEEEvNT_6ParamsE,"a",@progbits
	.sectionflags	@""
	.align	4
.nv.constant0._ZN7cutlass13device_kernelIN5flash19enable_sm80_to_sm89INS1_16FlashAttnFwdSm80INS1_25CollectiveMainloopFwdSm80ILi8ELi1ELb1EN4cute5tupleIJNS5_1CILi128EEENS7_ILi96EEES8_EEELi128ENS_6half_tEfNS_4arch4Sm80ELb0ELb1ELb0ELb1ELb0ELb1ELb1ELb1EEENS1_21CollectiveEpilogueFwdINS6_IJS8_S8_S9_EEENS6_IJNS7_ILi1EEESH_SH_EEESB_SD_Li256ELb1ELb1ELb1ELb0EEENS1_36VarlenDynamicPersistentTileSchedulerILi128ELi96ELi256ELi256ELb1ELb1ELb0ELb1ELb0ELb1EEEEEEEEEvNT_6ParamsE:
	.zero		1432


//--------------------- .nv.constant0._ZN7cutlass13device_kernelIN5flash19enable_sm80_to_sm89INS1_16FlashAttnFwdSm80INS1_25CollectiveMainloopFwdSm80ILi4ELi1ELb0EN4cute5tupleIJNS5_1CILi128EEENS7_ILi64EEES8_EEELi128ENS_6half_tEfNS_4arch4Sm80ELb1ELb0ELb0ELb0ELb0ELb0ELb1ELb1EEENS1_21CollectiveEpilogueFwdINS6_IJS8_S8_S9_EEENS6_IJNS7_ILi1EEESH_SH_EEESB_SD_Li128ELb0ELb1ELb1ELb0EEENS1_30DynamicPersistentTileSchedulerILi128ELi128ELb1ELb1ELb0EEEEEEEEEvNT_6ParamsE --------------------------
	.section	.nv.constant0._ZN7cutlass13device_kernelIN5flash19enable_sm80_to_sm89INS1_16FlashAttnFwdSm80INS1_25CollectiveMainloopFwdSm80ILi4ELi1ELb0EN4cute5tupleIJNS5_1CILi128EEENS7_ILi64EEES8_EEELi128ENS_6half_tEfNS_4arch4Sm80ELb1ELb0ELb0ELb0ELb0ELb0ELb1ELb1EEENS1_21CollectiveEpilogueFwdINS6_IJS8_S8_S9_EEENS6_IJNS7_ILi1EEESH_SH_EEESB_SD_Li128ELb0ELb1ELb1ELb0EEENS1_30DynamicPersistentTileSchedulerILi128ELi128ELb1ELb1ELb0EEEEEEEEEvNT_6ParamsE,"a",@progbits
	.sectionflags	@""
	.align	4
.nv.constant0._ZN7cutlass13device_kernelIN5flash19enable_sm80_to_sm89INS1_16FlashAttnFwdSm80INS1_25CollectiveMainloopFwdSm80ILi4ELi1ELb0EN4cute5tupleIJNS5_1CILi128EEENS7_ILi64EEES8_EEELi128ENS_6half_tEfNS_4arch4Sm80ELb1ELb0ELb0ELb0ELb0ELb0ELb1ELb1EEENS1_21CollectiveEpilogueFwdINS6_IJS8_S8_S9_EEENS6_IJNS7_ILi1EEESH_SH_EEESB_SD_Li128ELb0ELb1ELb1ELb0EEENS1_30DynamicPersistentTileSchedulerILi128ELi128ELb1ELb1ELb0EEEEEEEEEvNT_6ParamsE:
	.zero		1416


//--------------------- .nv.constant0._ZN7cutlass13device_kernelIN5flash19enable_sm80_to_sm89INS1_16FlashAttnFwdSm80INS1_25CollectiveMainloopFwdSm80ILi8ELi1ELb1EN4cute5tupleIJNS5_1CILi128EEENS7_ILi112EEES8_EEELi128ENS_6half_tEfNS_4arch4Sm80ELb1ELb0ELb0ELb1ELb0ELb0ELb1ELb1EEENS1_21CollectiveEpilogueFwdINS6_IJS8_S8_S9_EEENS6_IJNS7_ILi1EEESH_SH_EEESB_SD_Li256ELb1ELb1ELb1ELb0EEENS1_36VarlenDynamicPersistentTileSchedulerILi128ELi112ELi256ELi256ELb1ELb1ELb0ELb1ELb1ELb1EEEEEEEEEvNT_6ParamsE --------------------------
	.section	.nv.constant0._ZN7cutlass13device_kernelIN5flash19enable_sm80_to_sm89INS1_16FlashAttnFwdSm80INS1_25CollectiveMainloopFwdSm80ILi8ELi1ELb1EN4cute5tupleIJNS5_1CILi128EEENS7_ILi112EEES8_EEELi128ENS_6half_tEfNS_4arch4Sm80ELb1ELb0ELb0ELb1ELb0ELb0ELb1ELb1EEENS1_21CollectiveEpilogueFwdINS6_IJS8_S8_S9_EEENS6_IJNS7_ILi1EEESH_SH_EEESB_SD_Li256ELb1ELb1ELb1ELb0EEENS1_36VarlenDynamicPersistentTileSchedulerILi128ELi112ELi256ELi256ELb1ELb1ELb0ELb1ELb1ELb1EEEEEEEEEvNT_6ParamsE,"a",@progbits
	.sectionflags	@""
	.align	4
.nv.constant0._ZN7cutlass13device_kernelIN5flash19enable_sm80_to_sm89INS1_16FlashAttnFwdSm80INS1_25CollectiveMainloopFwdSm80ILi8ELi1ELb1EN4cute5tupleIJNS5_1CILi128EEENS7_ILi112EEES8_EEELi128ENS_6half_tEfNS_4arch4Sm80ELb1ELb0ELb0ELb1ELb0ELb0ELb1ELb1EEENS1_21CollectiveEpilogueFwdINS6_IJS8_S8_S9_EEENS6_IJNS7_ILi1EEESH_SH_EEESB_SD_Li256ELb1ELb1ELb1ELb0EEENS1_36VarlenDynamicPersistentTileSchedulerILi128ELi112ELi256ELi256ELb1ELb1ELb0ELb1ELb1ELb1EEEEEEEEEvNT_6ParamsE:
	.zero		1432


//--------------------- .nv.constant0._ZN7cutlass13device_kernelIN5flash19enable_sm80_to_sm89INS1_16FlashAttnFwdSm80INS1_25CollectiveMainloopFwdSm80ILi8ELi1ELb1EN4cute5tupleIJNS5_1CILi128EEENS7_ILi112EEES8_EEELi128ENS_6half_tEfNS_4arch4Sm80ELb1ELb0ELb0ELb1ELb0ELb1ELb1ELb1EEENS1_21CollectiveEpilogueFwdINS6_IJS8_S8_S9_EEENS6_IJNS7_ILi1EEESH_SH_EEESB_SD_Li256ELb1ELb1ELb1ELb0EEENS1_36VarlenDynamicPersistentTileSchedulerILi128ELi112ELi256ELi256ELb1ELb1ELb0ELb1ELb1ELb1EEEEEEEEEvNT_6ParamsE --------------------------
	.section	.nv.constant0._ZN7cutlass13device_kernelIN5flash19enable_sm80_to_sm89INS1_16FlashAttnFwdSm80INS1_25CollectiveMainloopFwdSm80ILi8ELi1ELb1EN4cute5tupleIJNS5_1CILi128EEENS7_ILi112EEES8_EEELi128ENS_6half_tEfNS_4arch4Sm80ELb1ELb0ELb0ELb1ELb0ELb1ELb1ELb1EEENS1_21CollectiveEpilogueFwdINS6_IJS8_S8_S9_EEENS6_IJNS7_ILi1EEESH_SH_EEESB_SD_Li256ELb1ELb1ELb1ELb0EEENS1_36VarlenDynamicPersistentTileSchedulerILi128ELi112ELi256ELi256ELb1ELb1ELb0ELb1ELb1ELb1EEEEEEEEEvNT_6ParamsE,"a",@progbits
	.sectionflags	@""
	.align	4
.nv.constant0._ZN7cutlass13device_kernelIN5flash19enable_sm80_to_sm89INS1_16FlashAttnFwdSm80INS1_25CollectiveMainloopFwdSm80ILi8ELi1ELb1EN4cute5tupleIJNS5_1CILi128EEENS7_ILi112EEES8_EEELi128ENS_6half_tEfNS_4arch4Sm80ELb1ELb0ELb0ELb1ELb0ELb1ELb1ELb1EEENS1_21CollectiveEpilogueFwdINS6_IJS8_S8_S9_EEENS6_IJNS7_ILi1EEESH_SH_EEESB_SD_Li256ELb1ELb1ELb1ELb0EEENS1_36VarlenDynamicPersistentTileSchedulerILi128ELi112ELi256ELi256ELb1ELb1ELb0ELb1ELb1ELb1EEEEEEEEEvNT_6ParamsE:
	.zero		1432


//--------------------- .text._ZN7cutlass13device_kernelIN5flash19enable_sm80_to_sm89INS1_16FlashAttnFwdSm80INS1_25CollectiveMainloopFwdSm80ILi8ELi1ELb1EN4cute5tupleIJNS5_1CILi128EEES8_S8_EEELi128ENS_6half_tEfNS_4arch4Sm80ELb0ELb0ELb0ELb0ELb0ELb0ELb1ELb1EEENS1_21CollectiveEpilogueFwdIS9_NS6_IJNS7_ILi1EEESF_SF_EEESA_SC_Li256ELb0ELb1ELb1ELb0EEENS1_19SingleTileSchedulerILb0ELb1ELb1ELi128EEEEEEEEEvNT_6ParamsE --------------------------
	.section	.text._ZN7cutlass13device_kernelIN5flash19enable_sm80_to_sm89INS1_16FlashAttnFwdSm80INS1_25CollectiveMainloopFwdSm80ILi8ELi1ELb1EN4cute5tupleIJNS5_1CILi128EEES8_S8_EEELi128ENS_6half_tEfNS_4arch4Sm80ELb0ELb0ELb0ELb0ELb0ELb0ELb1ELb1EEENS1_21CollectiveEpilogueFwdIS9_NS6_IJNS7_ILi1EEESF_SF_EEESA_SC_Li256ELb0ELb1ELb1ELb0EEENS1_19SingleTileSchedulerILb0ELb1ELb1ELi128EEEEEEEEEvNT_6ParamsE,"ax",@progbits
	.sectioninfo	@"SHI_REGISTERS=255"
	.align	128
.text._ZN7cutlass13device_kernelIN5flash19enable_sm80_to_sm89INS1_16FlashAttnFwdSm80INS1_25CollectiveMainloopFwdSm80ILi8ELi1ELb1EN4cute5tupleIJNS5_1CILi128EEES8_S8_EEELi128ENS_6half_tEfNS_4arch4Sm80ELb0ELb0ELb0ELb0ELb0ELb0ELb1ELb1EEENS1_21CollectiveEpilogueFwdIS9_NS6_IJNS7_ILi1EEESF_SF_EEESA_SC_Li256ELb0ELb1ELb1ELb0EEENS1_19SingleTileSchedulerILb0ELb1ELb1ELi128EEEEEEEEEvNT_6ParamsE:
        .type           _ZN7cutlass13device_kernelIN5flash19enable_sm80_to_sm89INS1_16FlashAttnFwdSm80INS1_25CollectiveMainloopFwdSm80ILi8ELi1ELb1EN4cute5tupleIJNS5_1CILi128EEES8_S8_EEELi128ENS_6half_tEfNS_4arch4Sm80ELb0ELb0ELb0ELb0ELb0ELb0ELb1ELb1EEENS1_21CollectiveEpilogueFwdIS9_NS6_IJNS7_ILi1EEESF_SF_EEESA_SC_Li256ELb0ELb1ELb1ELb0EEENS1_19SingleTileSchedulerILb0ELb1ELb1ELi128EEEEEEEEEvNT_6ParamsE,@function
        .size           _ZN7cutlass13device_kernelIN5flash19enable_sm80_to_sm89INS1_16FlashAttnFwdSm80INS1_25CollectiveMainloopFwdSm80ILi8ELi1ELb1EN4cute5tupleIJNS5_1CILi128EEES8_S8_EEELi128ENS_6half_tEfNS_4arch4Sm80ELb0ELb0ELb0ELb0ELb0ELb0ELb1ELb1EEENS1_21CollectiveEpilogueFwdIS9_NS6_IJNS7_ILi1EEESF_SF_EEESA_SC_Li256ELb0ELb1ELb1ELb0EEENS1_19SingleTileSchedulerILb0ELb1ELb1ELi128EEEEEEEEEvNT_6ParamsE,(.L_x_1336 - _ZN7cutlass13device_kernelIN5flash19enable_sm80_to_sm89INS1_16FlashAttnFwdSm80INS1_25CollectiveMainloopFwdSm80ILi8ELi1ELb1EN4cute5tupleIJNS5_1CILi128EEES8_S8_EEELi128ENS_6half_tEfNS_4arch4Sm80ELb0ELb0ELb0ELb0ELb0ELb0ELb1ELb1EEENS1_21CollectiveEpilogueFwdIS9_NS6_IJNS7_ILi1EEESF_SF_EEESA_SC_Li256ELb0ELb1ELb1ELb0EEENS1_19SingleTileSchedulerILb0ELb1ELb1ELi128EEEEEEEEEvNT_6ParamsE)
        .other          _ZN7cutlass13device_kernelIN5flash19enable_sm80_to_sm89INS1_16FlashAttnFwdSm80INS1_25CollectiveMainloopFwdSm80ILi8ELi1ELb1EN4cute5tupleIJNS5_1CILi128EEES8_S8_EEELi128ENS_6half_tEfNS_4arch4Sm80ELb0ELb0ELb0ELb0ELb0ELb0ELb1ELb1EEENS1_21CollectiveEpilogueFwdIS9_NS6_IJNS7_ILi1EEESF_SF_EEESA_SC_Li256ELb0ELb1ELb1ELb0EEENS1_19SingleTileSchedulerILb0ELb1ELb1ELi128EEEEEEEEEvNT_6ParamsE,@"STO_CUDA_ENTRY STV_DEFAULT"
_ZN7cutlass13device_kernelIN5flash19enable_sm80_to_sm89INS1_16FlashAttnFwdSm80INS1_25CollectiveMainloopFwdSm80ILi8ELi1ELb1EN4cute5tupleIJNS5_1CILi128EEES8_S8_EEELi128ENS_6half_tEfNS_4arch4Sm80ELb0ELb0ELb0ELb0ELb0ELb0ELb1ELb1EEENS1_21CollectiveEpilogueFwdIS9_NS6_IJNS7_ILi1EEESF_SF_EEESA_SC_Li256ELb0ELb1ELb1ELb0EEENS1_19SingleTileSchedulerILb0ELb1ELb1ELi128EEEEEEEEEvNT_6ParamsE:
[----:B------:R-:W-:Y:S02]  /*0000*/  MOV R1, c[0x0][0x28] ;  /* 0x00000a0000017a02 */ /* 0x000fe40000000f00 */
[----:B------:R-:W1:Y:S01]  /*0010*/  S2R R124, SR_TID.X ;  /* 0x00000000007c7919 */ /* 0x000e620000002100 */
[----:B------:R-:W2:Y:S03]  /*0020*/  S2UR UR6, SR_CTAID.Y ;  /* 0x00000000000679c3 */ /* 0x000ea60000002600 */
[----:B------:R-:W3:Y:S01]  /*0030*/  S2R R0, SR_CTAID.Z ;  /* 0x0000000000007919 */ /* 0x000ee20000002700 */
[----:B-1----:R-:W-:-:S06]  /*0040*/  SHF.R.U32.HI R2, RZ, 0x5, R124 ;  /* 0x00000005ff027819 */ /* 0x002fcc000001167c */
[----:B------:R-:W1:Y:S02]  /*0050*/  SHFL.IDX PT, R2, R2, RZ, 0x1f ;  /* 0x00001fff02027589 */ /* 0x000e6400000e0000 */
[----:B-1----:R-:W-:-:S13]  /*0060*/  ISETP.NE.AND P0, PT, R2, RZ, PT ;  /* 0x000000ff0200720c */ /* 0x002fda0003f05270 */
[----:B--2---:R-:W-:Y:S05]  /*0070*/  @!P0 BRA `(.L_x_0) ;  /* 0x0000009000008947 */ /* 0x004fea0003800000 */
[----:B---3--:R-:W-:Y:S01]  /*0080*/  MOV R2, c[0x0][0x550] ;  /* 0x0001540000027a02 */ /* 0x008fe20000000f00 */
[----:B------:R-:W-:-:S03]  /*0090*/  UMOV UR10, UR6 ;  /* 0x00000006000a7c82 */ /* 0x000fc60008000000 */
[----:B------:R-:W-:-:S13]  /*00a0*/  ISETP.NE.AND P0, PT, R2, 0x1, PT ;  /* 0x000000010200780c */ /* 0x000fda0003f05270 */
[----:B------:R-:W-:Y:S05]  /*00b0*/  @!P0 BRA `(.L_x_1) ;  /* 0x000000b000008947 */ /* 0x000fea0003800000 */
[----:B------:R-:W-:Y:S02]  /*00c0*/  ULDC UR4, c[0x0][0x554] ;  /* 0x0001550000047ab9 */ /* 0x000fe40000000800 */
[----:B------:R-:W-:Y:S02]  /*00d0*/  UIMAD.WIDE.U32 UR4, UR6, UR4, URZ ;  /* 0x00000004060472a5 */ /* 0x000fe4000f8e003f */
[----:B------:R-:W-:Y:S02]  /*00e0*/  ULDC UR10, c[0x0][0x558] ;  /* 0x00015600000a7ab9 */ /* 0x000fe40000000800 */
[----:B------:R-:W-:Y:S01]  /*00f0*/  USHF.R.U32.HI UR10, URZ, UR10, UR5 ;  /* 0x0000000a3f0a7299 */ /* 0x000fe20008011605 */
[----:B------:R-:W-:Y:S05]  /*0100*/  BRA `(.L_x_1) ;  /* 0x0000006000007947 */ /* 0x000fea0003800000 */
.L_x_0:
[----:B---3--:R-:W-:Y:S02]  /*0110*/  ULDC.64 UR4, c[0x0][0x550] ;  /* 0x0001540000047ab9 */ /* 0x008fe40000000a00 */
[----:B------:R-:W-:Y:S02]  /*0120*/  UISETP.NE.AND UP0, UPT, UR4, 0x1, UPT ;  /* 0x000000010400788c */ /* 0x000fe4000bf05270 */
[----:B------:R-:W-:-:S02]  /*0130*/  UIMAD.WIDE.U32 UR8, UR6, UR5, URZ ;  /* 0x00000005060872a5 */ /* 0x000fc4000f8e003f */
[----:B------:R-:W-:Y:S02]  /*0140*/  ULDC UR4, c[0x0][0x558] ;  /* 0x0001560000047ab9 */ /* 0x000fe40000000800 */
[----:B------:R-:W-:-:S05]  /*0150*/  UMOV UR10, UR6 ;  /* 0x00000006000a7c82 */ /* 0x000fca0008000000 */
[----:B------:R-:W-:-:S03]  /*0160*/  @UP0 USHF.R.U32.HI UR10, URZ, UR4, UR9 ;  /* 0x000000043f0a0299 */ /* 0x000fc60008011609 */
.L_x_1:
[----:B------:R-:W-:Y:S01]  /*0170*/  ISETP.GE.AND P0, PT, R0, RZ, PT ;  /* 0x000000ff0000720c */ /* 0x000fe20003f06270 */
[----:B------:R-:W-:Y:S02]  /*0180*/  UIADD3 UR5, -UR10, URZ, URZ ;  /* 0x0000003f0a057290 */ /* 0x000fe4000fffe13f */
[----:B------:R-:W-:Y:S02]  /*0190*/  ULDC UR4, c[0x0][0x550] ;  /* 0x0001540000047ab9 */ /* 0x000fe40000000800 */
[----:B------:R-:W-:-:S08]  /*01a0*/  UIMAD UR6, UR5, UR4, UR6 ;  /* 0x00000004050672a4 */ /* 0x000fd0000f8e0206 */
[----:B------:R-:W-:Y:S05]  /*01b0*/  @!P0 EXIT ;  /* 0x000000000000894d */ /* 0x000fea0003800000 */
[----:B------:R-:W-:Y:S02]  /*01c0*/  ULDC UR4, c[0x0][0x1d0] ;  /* 0x0000740000047ab9 */ /* 0x000fe40000000800 */
[----:B------:R-:W-:Y:S02]  /*01d0*/  UISETP.GE.AND UP0, UPT, UR4, 0x1, UPT ;  /* 0x000000010400788c */ /* 0x000fe4000bf06270 */
[----:B------:R-:W-:Y:S02]  /*01e0*/  UIADD3 UR7, UR4, 0x7f, URZ ;  /* 0x0000007f04077890 */ /* 0x000fe4000fffe03f */
[----:B------:R-:W-:Y:S02]  /*01f0*/  UMOV UR13, URZ ;  /* 0x0000003f000d7c82 */ /* 0x000fe40008000000 */
[----:B------:R-:W-:Y:S01]  /*0200*/  PLOP3.LUT P0, PT, PT, PT, UP0, 0x80, 0x0 ;  /* 0x000000000000781c */ /* 0x000fe20003f0f008 */
[----:B------:R-:W-:-:S04]  /*0210*/  USHF.R.S32.HI UR5, URZ, 0x1f, UR7 ;  /* 0x0000001f3f057899 */ /* 0x000fc80008011407 */
[----:B------:R-:W-:-:S04]  /*0220*/  ULEA.HI UR5, UR5, UR7, URZ, 0x7 ;  /* 0x0000000705057291 */ /* 0x000fc8000f8f383f */
[----:B------:R-:W-:-:S04]  /*0230*/  USHF.R.S32.HI UR17, URZ, 0x7, UR5 ;  /* 0x000000073f117899 */ /* 0x000fc80008011405 */
[----:B------:R-:W-:Y:S05]  /*0240*/  @!P0 BRA `(.L_x_2) ;  /* 0x0000024000008947 */ /* 0x000fea0003800000 */
[----:B------:R-:W-:Y:S02]  /*0250*/  USHF.R.U32.HI UR4, URZ, 0x10, UR6 ;  /* 0x000000103f047899 */ /* 0x000fe40008011606 */
[----:B------:R-:W-:Y:S02]  /*0260*/  ULDC UR5, c[0x0][0x338] ;  /* 0x0000ce0000057ab9 */ /* 0x000fe40000000800 */
[----:B------:R-:W-:Y:S02]  /*0270*/  UISETP.NE.AND UP0, UPT, UR4, URZ, UPT ;  /* 0x0000003f0400728c */ /* 0x000fe4000bf05270 */
[----:B------:R-:W-:Y:S02]  /*0280*/  UMOV UR12, URZ ;  /* 0x0000003f000c7c82 */ /* 0x000fe40008000000 */
[----:B------:R-:W-:-:S04]  /*0290*/  USEL UR5, UR4, UR5, UP0 ;  /* 0x0000000504057287 */ /* 0x000fc80008000000 */
[----:B------:R-:W-:Y:S02]  /*02a0*/  UIADD3 UR11, UR17, -0x1, UR5 ;  /* 0xffffffff110b7890 */ /* 0x000fe4000fffe005 */
[----:B------:R-:W-:-:S05]  /*02b0*/  IMAD.U32 R2, RZ, RZ, UR5 ;  /* 0x00000005ff027e24 */ /* 0x000fca000f8e00ff */
[-C--:B------:R-:W-:Y:S02]  /*02c0*/  IABS R3, R2.reuse ;  /* 0x0000000200037213 */ /* 0x080fe40000000000 */
[----:B------:R-:W-:-:S03]  /*02d0*/  IABS R2, R2 ;  /* 0x0000000200027213 */ /* 0x000fc60000000000 */
[----:B------:R-:W-:Y:S02]  /*02e0*/  IMAD.MOV.U32 R5, RZ, RZ, R3 ;  /* 0x000000ffff057224 */ /* 0x000fe400078e0003 */
[----:B------:R-:W-:Y:S01]  /*02f0*/  IMAD.U32 R3, RZ, RZ, UR11 ;  /* 0x0000000bff037e24 */ /* 0x000fe2000f8e00ff */
[----:B------:R-:W-:Y:S01]  /*0300*/  ULOP3.LUT UR11, UR11, UR5, URZ, 0x3c, !UPT ;  /* 0x000000050b0b7292 */ /* 0x000fe2000f8e3c3f */
[----:B------:R-:W1:Y:S01]  /*0310*/  R2UR UR9, R5 ;  /* 0x00000000050973c2 */ /* 0x000e6200000e0000 */
[----:B------:R-:W-:Y:S02]  /*0320*/  IMAD.MOV R2, RZ, RZ, -R2 ;  /* 0x000000ffff027224 */ /* 0x000fe400078e0a02 */
[----:B------:R-:W-:-:S05]  /*0330*/  IABS R3, R3 ;  /* 0x0000000300037213 */ /* 0x000fca0000000000 */
[----:B------:R-:W2:Y:S08]  /*0340*/  R2UR UR8, R3 ;  /* 0x00000000030873c2 */ /* 0x000eb000000e0000 */
[----:B------:R-:W3:Y:S01]  /*0350*/  R2UR UR7, R2 ;  /* 0x00000000020773c2 */ /* 0x000ee200000e0000 */
[----:B-1----:R-:W1:Y:S08]  /*0360*/  I2F.RP R6, UR9 ;  /* 0x0000000900067d06 */ /* 0x002e700008209400 */
[----:B-1----:R-:W1:Y:S02]  /*0370*/  MUFU.RCP R4, R6 ;  /* 0x0000000600047308 */ /* 0x002e640000001000 */
[----:B-1----:R-:W-:-:S06]  /*0380*/  IADD3 R4, R4, 0xffffffe, RZ ;  /* 0x0ffffffe04047810 */ /* 0x002fcc0007ffe0ff */
[----:B------:R-:W1:Y:S02]  /*0390*/  F2I.FTZ.U32.TRUNC.NTZ R4, R4 ;  /* 0x0000000400047305 */ /* 0x000e64000021f000 */
[----:B-1----:R-:W1:Y:S02]  /*03a0*/  R2UR UR13, R4 ;  /* 0x00000000040d73c2 */ /* 0x002e6400000e0000 */
[----:B-1----:R-:W-:-:S04]  /*03b0*/  UIADD3 UR4, URZ, -UR13, URZ ;  /* 0x8000000d3f047290 */ /* 0x002fc8000fffe03f */
[----:B------:R-:W-:-:S04]  /*03c0*/  UIMAD UR4, UR4, UR9, URZ ;  /* 0x00000009040472a4 */ /* 0x000fc8000f8e023f */
[----:B------:R-:W-:-:S04]  /*03d0*/  UIMAD.WIDE.U32 UR12, UR13, UR4, UR12 ;  /* 0x000000040d0c72a5 */ /* 0x000fc8000f8e000c */
[----:B--2---:R-:W-:-:S04]  /*03e0*/  UIMAD.WIDE.U32 UR12, UR13, UR8, URZ ;  /* 0x000000080d0c72a5 */ /* 0x004fc8000f8e003f */
[----:B---3--:R-:W-:-:S04]  /*03f0*/  UIMAD UR7, UR13, UR7, UR8 ;  /* 0x000000070d0772a4 */ /* 0x008fc8000f8e0208 */
[----:B------:R-:W-:-:S11]  /*0400*/  UISETP.GT.U32.AND UP0, UPT, UR9, UR7, UPT ;  /* 0x000000070900728c */ /* 0x000fd6000bf04070 */
[----:B------:R-:W-:Y:S02]  /*0410*/  @!UP0 UIADD3 UR7, UR7, -UR9, URZ ;  /* 0x8000000907078290 */ /* 0x000fe4000fffe03f */
[----:B------:R-:W-:Y:S02]  /*0420*/  @!UP0 UIADD3 UR13, UR13, 0x1, URZ ;  /* 0x000000010d0d8890 */ /* 0x000fe4000fffe03f */
[----:B------:R-:W-:Y:S02]  /*0430*/  UISETP.GE.U32.AND UP1, UPT, UR7, UR9, UPT ;  /* 0x000000090700728c */ /* 0x000fe4000bf26070 */
[----:B------:R-:W-:-:S09]  /*0440*/  UISETP.GE.AND UP0, UPT, UR11, URZ, UPT ;  /* 0x0000003f0b00728c */ /* 0x000fd2000bf06270 */
[----:B------:R-:W-:Y:S02]  /*0450*/  @UP1 UIADD3 UR13, UR13, 0x1, URZ ;  /* 0x000000010d0d1890 */ /* 0x000fe4000fffe03f */
[----:B------:R-:W-:Y:S02]  /*0460*/  UISETP.NE.AND UP1, UPT, UR5, URZ, UPT ;  /* 0x0000003f0500728c */ /* 0x000fe4000bf25270 */
[----:B------:R-:W-:-:S09]  /*0470*/  @!UP0 UIADD3 UR13, -UR13, URZ, URZ ;  /* 0x0000003f0d0d8290 */ /* 0x000fd2000fffe13f */
[----:B------:R-:W-:Y:S02]  /*0480*/  @!UP1 ULOP3.LUT UR13, URZ, UR5, URZ, 0x33, !UPT ;  /* 0x000000053f0d9292 */ /* 0x000fe4000f8e333f */
.L_x_2:
[----:B------:R-:W-:Y:S01]  /*0490*/  ULOP3.LUT UR8, UR6, 0xffff, URZ, 0xc0, !UPT ;  /* 0x0000ffff06087892 */ /* 0x000fe2000f8ec03f */
[----:B------:R-:W-:Y:S01]  /*04a0*/  PLOP3.LUT P2, PT, PT, PT, PT, 0x80, 0x0 ;  /* 0x000000000000781c */ /* 0x000fe20003f4f070 */
[----:B------:R-:W-:Y:S01]  /*04b0*/  ULDC.64 UR14, c[0x0][0x118] ;  /* 0x00004600000e7ab9 */ /* 0x000fe20000000a00 */
[----:B------:R-:W-:Y:S01]  /*04c0*/  IMAD.MOV.U32 R7, RZ, RZ, RZ ;  /* 0x000000ffff077224 */ /* 0x000fe200078e00ff */
[----:B------:R-:W-:Y:S01]  /*04d0*/  UIMAD UR8, UR8, UR13, URZ ;  /* 0x0000000d080872a4 */ /* 0x000fe2000f8e023f */
[----:B------:R-:W-:Y:S01]  /*04e0*/  IMAD.MOV.U32 R2, RZ, RZ, RZ ;  /* 0x000000ffff027224 */ /* 0x000fe200078e00ff */
[----:B------:R-:W-:Y:S01]  /*04f0*/  CS2R R114, SRZ ;  /* 0x0000000000727805 */ /* 0x000fe2000001ff00 */
[----:B------:R-:W-:Y:S01]  /*0500*/  CS2R R112, SRZ ;  /* 0x0000000000707805 */ /* 0x000fe2000001ff00 */
[----:B------:R-:W-:Y:S01]  /*0510*/  UIADD3 UR13, UR8, UR13, URZ ;  /* 0x0000000d080d7290 */ /* 0x000fe2000fffe03f */
[----:B------:R-:W-:Y:S01]  /*0520*/  CS2R R118, SRZ ;  /* 0x0000000000767805 */ /* 0x000fe2000001ff00 */
[----:B------:R-:W-:Y:S01]  /*0530*/  CS2R R116, SRZ ;  /* 0x0000000000747805 */ /* 0x000fe2000001ff00 */
[----:B------:R-:W-:Y:S01]  /*0540*/  CS2R R110, SRZ ;  /* 0x00000000006e7805 */ /* 0x000fe2000001ff00 */
[----:B------:R-:W-:Y:S01]  /*0550*/  UISETP.LT.AND UP0, UPT, UR17, UR13, UPT ;  /* 0x0000000d1100728c */ /* 0x000fe2000bf01270 */
[----:B------:R-:W-:Y:S01]  /*0560*/  CS2R R108, SRZ ;  /* 0x00000000006c7805 */ /* 0x000fe2000001ff00 */
[----:B------:R-:W-:Y:S01]  /*0570*/  CS2R R122, SRZ ;  /* 0x00000000007a7805 */ /* 0x000fe2000001ff00 */
[----:B------:R-:W-:Y:S01]  /*0580*/  CS2R R120, SRZ ;  /* 0x0000000000787805 */ /* 0x000fe2000001ff00 */
[----:B------:R-:W-:Y:S01]  /*0590*/  USEL UR17, UR17, UR13, UP0 ;  /* 0x0000000d11117287 */ /* 0x000fe20008000000 */
[----:B------:R-:W-:Y:S01]  /*05a0*/  CS2R R106, SRZ ;  /* 0x00000000006a7805 */ /* 0x000fe2000001ff00 */
[----:B------:R-:W-:Y:S01]  /*05b0*/  CS2R R104, SRZ ;  /* 0x0000000000687805 */ /* 0x000fe2000001ff00 */
[----:B------:R-:W-:Y:S01]  /*05c0*/  CS2R R102, SRZ ;  /* 0x0000000000667805 */ /* 0x000fe2000001ff00 */
[----:B------:R-:W-:Y:S01]  /*05d0*/  UISETP.GT.AND UP0, UPT, UR17, UR8, UPT ;  /* 0x000000081100728c */ /* 0x000fe2000bf04270 */
[----:B------:R-:W-:Y:S01]  /*05e0*/  CS2R R100, SRZ ;  /* 0x0000000000647805 */ /* 0x000fe2000001ff00 */
[----:B------:R-:W-:Y:S01]  /*05f0*/  CS2R R98, SRZ ;  /* 0x0000000000627805 */ /* 0x000fe2000001ff00 */
[----:B------:R-:W-:Y:S01]  /*0600*/  CS2R R96, SRZ ;  /* 0x0000000000607805 */ /* 0x000fe2000001ff00 */
[----:B------:R-:W-:Y:S01]  /*0610*/  CS2R R94, SRZ ;  /* 0x00000000005e7805 */ /* 0x000fe2000001ff00 */
[----:B------:R-:W-:Y:S01]  /*0620*/  CS2R R92, SRZ ;  /* 0x00000000005c7805 */ /* 0x000fe2000001ff00 */
[----:B------:R-:W-:Y:S01]  /*0630*/  PLOP3.LUT P0, PT, PT, PT, UP0, 0x80, 0x0 ;  /* 0x000000000000781c */ /* 0x000fe20003f0f008 */
[----:B------:R-:W-:Y:S01]  /*0640*/  CS2R R90, SRZ ;  /* 0x00000000005a7805 */ /* 0x000fe2000001ff00 */
        /* <DEDUP_REMOVED lines=15> */
[----:B------:R-:W-:Y:S05]  /*0740*/  @!P0 BRA `(.L_x_3) ;  /* 0x0000839000008947 */ /* 0x000fea0003800000 */
[----:B------:R-:W-:Y:S02]  /*0750*/  ISETP.NE.U32.AND P1, PT, RZ, c[0x0][0x340], PT ;  /* 0x0000d000ff007a0c */ /* 0x000fe40003f25070 */
[----:B------:R-:W-:Y:S01]  /*0760*/  SHF.R.S32.HI R125, RZ, 0x1f, R124 ;  /* 0x0000001fff7d7819 */ /* 0x000fe2000001147c */
[----:B------:R-:W-:Y:S01]  /*0770*/  USHF.R.S32.HI UR20, URZ, 0x1f, UR10 ;  /* 0x0000001f3f147899 */ /* 0x000fe2000801140a */
[----:B------:R-:W-:Y:S01]  /*0780*/  ISETP.NE.AND.EX P1, PT, RZ, c[0x0][0x344], PT, P1 ;  /* 0x0000d100ff007a0c */ /* 0x000fe20003f25310 */
[----:B------:R-:W-:-:S12]  /*0790*/  ULDC.64 UR4, c[0x0][0x1b8] ;  /* 0x00006e0000047ab9 */ /* 0x000fd80000000a00 */
[----:B------:R-:W-:-:S04]  /*07a0*/  @P1 IMAD.MOV.U32 R3, RZ, RZ, 0x4 ;  /* 0x00000004ff031424 */ /* 0x000fc800078e00ff */
[----:B------:R-:W-:-:S06]  /*07b0*/  @P1 IMAD.WIDE R234, R0, R3, c[0x0][0x340] ;  /* 0x0000d00000ea1625 */ /* 0x000fcc00078e0203 */
[----:B------:R-:W2:Y:S01]  /*07c0*/  @P1 LDG.E R234, [R234.64] ;  /* 0x0000000eeaea1981 */ /* 0x000ea2000c1e1900 */
[----:B------:R-:W-:Y:S01]  /*07d0*/  LEA.HI R40, R125, R124, RZ, 0x3 ;  /* 0x0000007c7d287211 */ /* 0x000fe200078f18ff */
[----:B------:R-:W-:Y:S01]  /*07e0*/  IMAD.MOV.U32 R9, RZ, RZ, c[0x0][0x2c4] ;  /* 0x0000b100ff097624 */ /* 0x000fe200078e00ff */
[----:B------:R-:W-:Y:S01]  /*07f0*/  UIMAD.WIDE.U32 UR6, UR10, UR4, URZ ;  /* 0x000000040a0672a5 */ /* 0x000fe2000f8e003f */
[----:B------:R-:W1:Y:S01]  /*0800*/  S2R R3, SR_CTAID.X ;  /* 0x0000000000037919 */ /* 0x000e620000002500 */
[----:B------:R-:W-:Y:S01]  /*0810*/  LOP3.LUT R41, R40, 0xfffffff8, RZ, 0xc0, !PT ;  /* 0xfffffff828297812 */ /* 0x000fe200078ec0ff */
[----:B------:R-:W-:Y:S01]  /*0820*/  UIMAD UR4, UR20, UR4, URZ ;  /* 0x00000004140472a4 */ /* 0x000fe2000f8e023f */
[----:B------:R-:W-:Y:S01]  /*0830*/  ISETP.NE.AND P0, PT, R9, 0x1, PT ;  /* 0x000000010900780c */ /* 0x000fe20003f05270 */
[----:B------:R-:W-:Y:S01]  /*0840*/  UIADD3 UR16, UR17, -0x1, URZ ;  /* 0xffffffff11107890 */ /* 0x000fe2000fffe03f */
[----:B------:R-:W-:Y:S01]  /*0850*/  SHF.R.S32.HI R40, RZ, 0x3, R40 ;  /* 0x00000003ff287819 */ /* 0x000fe20000011428 */
[----:B------:R-:W-:Y:S01]  /*0860*/  IMAD.IADD R41, R124, 0x1, -R41 ;  /* 0x000000017c297824 */ /* 0x000fe200078e0a29 */
[----:B------:R-:W-:Y:S01]  /*0870*/  UIMAD UR4, UR10, UR5, UR4 ;  /* 0x000000050a0472a4 */ /* 0x000fe2000f8e0204 */
[----:B------:R-:W-:Y:S01]  /*0880*/  SHF.R.S32.HI R7, RZ, 0x1f, R0 ;  /* 0x0000001fff077819 */ /* 0x000fe20000011400 */
[----:B------:R-:W-:Y:S01]  /*0890*/  IMAD.U32 R13, RZ, RZ, UR7 ;  /* 0x00000007ff0d7e24 */ /* 0x000fe2000f8e00ff */
[--C-:B------:R-:W-:Y:S01]  /*08a0*/  SHF.R.S32.HI R44, RZ, 0x1f, R40.reuse ;  /* 0x0000001fff2c7819 */ /* 0x100fe20000011428 */
[----:B------:R-:W-:Y:S01]  /*08b0*/  IMAD R2, R41, 0x20, R40 ;  /* 0x0000002029027824 */ /* 0x000fe200078e0228 */
[----:B------:R-:W-:Y:S01]  /*08c0*/  UIADD3 UR4, UR7, UR4, URZ ;  /* 0x0000000407047290 */ /* 0x000fe2000fffe03f */
[----:B------:R-:W-:Y:S01]  /*08d0*/  IMAD.U32 R12, RZ, RZ, UR6 ;  /* 0x00000006ff0c7e24 */ /* 0x000fe2000f8e00ff */
[----:B------:R-:W-:Y:S01]  /*08e0*/  UMOV UR18, 0x7 ;  /* 0x0000000700127882 */ /* 0x000fe20000000000 */
[----:B------:R-:W-:Y:S01]  /*08f0*/  IMAD R5, R7, c[0x0][0x1c0], RZ ;  /* 0x0000700007057a24 */ /* 0x000fe200078e02ff */
[----:B------:R-:W-:Y:S01]  /*0900*/  ULDC.64 UR6, c[0x0][0x1e0] ;  /* 0x0000780000067ab9 */ /* 0x000fe20000000a00 */
[----:B------:R-:W-:Y:S01]  /*0910*/  IMAD R9, R9, c[0x0][0x168], RZ ;  /* 0x00005a0009097a24 */ /* 0x000fe200078e02ff */
[----:B------:R-:W-:Y:S01]  /*0920*/  USHF.L.U64.HI UR18, UR6, UR18, UR7 ;  /* 0x0000001206127299 */ /* 0x000fe20008010207 */
[----:B------:R-:W-:Y:S01]  /*0930*/  IMAD.U32 R13, RZ, RZ, UR4 ;  /* 0x00000004ff0d7e24 */ /* 0x000fe2000f8e00ff */
[----:B------:R-:W-:Y:S01]  /*0940*/  ULDC.64 UR4, c[0x0][0x1e8] ;  /* 0x00007a0000047ab9 */ /* 0x000fe20000000a00 */
[C---:B------:R-:W-:Y:S01]  /*0950*/  IMAD R14, R0.reuse, c[0x0][0x1c4], R5 ;  /* 0x00007100000e7a24 */ /* 0x040fe200078e0205 */
[----:B------:R-:W-:Y:S01]  /*0960*/  UIMAD UR4, UR20, UR4, URZ ;  /* 0x00000004140472a4 */ /* 0x000fe2000f8e023f */
[----:B------:R-:W-:Y:S01]  /*0970*/  IMAD.WIDE.U32 R12, R0, c[0x0][0x1c0], R12 ;  /* 0x00007000000c7a25 */ /* 0x000fe200078e000c */
[----:B------:R-:W-:-:S02]  /*0980*/  USHF.L.U32 UR19, UR6, 0x7, URZ ;  /* 0x0000000706137899 */ /* 0x000fc4000800063f */
[----:B------:R-:W-:Y:S01]  /*0990*/  UIMAD UR4, UR10, UR5, UR4 ;  /* 0x000000050a0472a4 */ /* 0x000fe2000f8e0204 */
[----:B-1----:R-:W-:Y:S01]  /*09a0*/  IMAD R11, R3, 0x80, R2 ;  /* 0x00000080030b7824 */ /* 0x002fe200078e0202 */
[----:B------:R-:W-:Y:S01]  /*09b0*/  USHF.R.S32.HI UR11, URZ, 0x1f, UR16 ;  /* 0x0000001f3f0b7899 */ /* 0x000fe20008011410 */
[----:B------:R-:W-:Y:S01]  /*09c0*/  IMAD.IADD R15, R13, 0x1, R14 ;  /* 0x000000010d0f7824 */ /* 0x000fe200078e020e */
[----:B------:R-:W-:Y:S01]  /*09d0*/  UIMAD.WIDE.U32 UR12, UR6, 0x40, URZ ;  /* 0x00000040060c78a5 */ /* 0x000fe2000f8e003f */
[----:B------:R-:W-:Y:S01]  /*09e0*/  @P0 IMAD.HI.U32 R4, R11, c[0x0][0x2c8], RZ ;  /* 0x0000b2000b040a27 */ /* 0x000fe200078e00ff */
[----:B------:R-:W-:-:S03]  /*09f0*/  USHF.L.U32 UR9, UR7, 0x6, URZ ;  /* 0x0000000607097899 */ /* 0x000fc6000800063f */
[----:B------:R-:W-:Y:S01]  /*0a00*/  IMAD.MOV.U32 R2, RZ, RZ, R11 ;  /* 0x000000ffff027224 */ /* 0x000fe200078e000b */
[----:B------:R-:W-:Y:S01]  /*0a10*/  @P0 SHF.R.U32.HI R2, RZ, c[0x0][0x2cc], R4 ;  /* 0x0000b300ff020a19 */ /* 0x000fe20000011604 */
[----:B------:R-:W-:Y:S01]  /*0a20*/  IMAD.MOV.U32 R14, RZ, RZ, R12 ;  /* 0x000000ffff0e7224 */ /* 0x000fe200078e000c */
[----:B------:R-:W-:Y:S01]  /*0a30*/  UIADD3 UR9, UR13, UR9, URZ ;  /* 0x000000090d097290 */ /* 0x000fe2000fffe03f */
[----:B------:R-:W-:Y:S01]  /*0a40*/  IMAD R6, R3, 0x80, R40 ;  /* 0x0000008003067824 */ /* 0x000fe200078e0228 */
[--C-:B------:R-:W-:Y:S01]  /*0a50*/  SHF.R.S32.HI R5, RZ, 0x1f, R2.reuse ;  /* 0x0000001fff057819 */ /* 0x100fe20000011402 */
[----:B------:R-:W-:Y:S01]  /*0a60*/  IMAD.MOV R12, RZ, RZ, -R2 ;  /* 0x000000ffff0c7224 */ /* 0x000fe200078e0a02 */
[----:B------:R-:W-:Y:S01]  /*0a70*/  IADD3 R3, -R40, c[0x0][0x1d0], RZ ;  /* 0x0000740028037a10 */ /* 0x000fe20007ffe1ff */
[----:B------:R-:W-:Y:S01]  /*0a80*/  IMAD.WIDE.U32 R14, R2, c[0x0][0x1b0], R14 ;  /* 0x00006c00020e7a25 */ /* 0x000fe200078e000e */
[C---:B------:R-:W-:Y:S01]  /*0a90*/  IADD3 R4, R6.reuse, 0x20, RZ ;  /* 0x0000002006047810 */ /* 0x040fe20007ffe0ff */
[----:B------:R-:W-:Y:S01]  /*0aa0*/  BAR.SYNC.DEFER_BLOCKING 0x0 ;  /* 0x0000000000007b1d */ /* 0x000fe20000010000 */
[-C--:B------:R-:W-:Y:S01]  /*0ab0*/  ISETP.GE.AND P5, PT, R6, R9.reuse, PT ;  /* 0x000000090600720c */ /* 0x080fe20003fa6270 */
[----:B------:R-:W-:Y:S01]  /*0ac0*/  IMAD R5, R5, c[0x0][0x1b0], RZ ;  /* 0x00006c0005057a24 */ /* 0x000fe200078e02ff */
[-C--:B------:R-:W-:Y:S01]  /*0ad0*/  ISETP.GE.AND P3, PT, R4, R9.reuse, PT ;  /* 0x000000090400720c */ /* 0x080fe20003f66270 */
[----:B------:R-:W-:Y:S01]  /*0ae0*/  IMAD R12, R12, c[0x0][0x2c4], R11 ;  /* 0x0000b1000c0c7a24 */ /* 0x000fe200078e020b */
[----:B------:R-:W-:Y:S01]  /*0af0*/  IADD3 R4, R6, 0x40, RZ ;  /* 0x0000004006047810 */ /* 0x000fe20007ffe0ff */
[----:B------:R-:W-:Y:S01]  /*0b00*/  IMAD R5, R2, c[0x0][0x1b4], R5 ;  /* 0x00006d0002057a24 */ /* 0x000fe200078e0205 */
[----:B------:R-:W-:Y:S01]  /*0b10*/  IADD3 R6, R6, 0x60, RZ ;  /* 0x0000006006067810 */ /* 0x000fe20007ffe0ff */
[----:B------:R-:W-:Y:S01]  /*0b20*/  IMAD.SHL.U32 R11, R40, 0x40, RZ ;  /* 0x00000040280b7824 */ /* 0x000fe200078e00ff */
[----:B------:R-:W-:Y:S01]  /*0b30*/  ISETP.GE.AND P4, PT, R4, R9, PT ;  /* 0x000000090400720c */ /* 0x000fe20003f86270 */
[----:B------:R-:W-:Y:S01]  /*0b40*/  IMAD.IADD R15, R15, 0x1, R5 ;  /* 0x000000010f0f7824 */ /* 0x000fe200078e0205 */
[----:B------:R-:W-:Y:S01]  /*0b50*/  SHF.R.S32.HI R5, RZ, 0x1f, R12 ;  /* 0x0000001fff057819 */ /* 0x000fe2000001140c */
[----:B------:R-:W-:Y:S01]  /*0b60*/  IMAD.SHL.U32 R42, R41, 0x8, RZ ;  /* 0x00000008292a7824 */ /* 0x000fe200078e00ff */
[----:B------:R-:W-:Y:S01]  /*0b70*/  LOP3.LUT R11, R11, 0x1c0, RZ, 0xc0, !PT ;  /* 0x000001c00b0b7812 */ /* 0x000fe200078ec0ff */
[----:B------:R-:W-:-:S02]  /*0b80*/  IMAD.U32 R2, RZ, RZ, UR16 ;  /* 0x00000010ff027e24 */ /* 0x000fc4000f8e00ff */
[----:B------:R-:W-:Y:S01]  /*0b90*/  IMAD R5, R5, c[0x0][0x1a8], RZ ;  /* 0x00006a0005057a24 */ /* 0x000fe200078e02ff */
[----:B------:R-:W-:Y:S01]  /*0ba0*/  SHF.R.U32.HI R8, RZ, 0x3, R11 ;  /* 0x00000003ff087819 */ /* 0x000fe2000001160b */
[----:B------:R-:W-:Y:S01]  /*0bb0*/  IMAD R2, R2, -0x80, R3 ;  /* 0xffffff8002027824 */ /* 0x000fe200078e0203 */
[--C-:B------:R-:W-:Y:S01]  /*0bc0*/  LOP3.LUT R11, R11, 0x38, R42.reuse, 0xf8, !PT ;  /* 0x000000380b0b7812 */ /* 0x100fe200078ef82a */
[C---:B------:R-:W-:Y:S01]  /*0bd0*/  IMAD R5, R12.reuse, c[0x0][0x1ac], R5 ;  /* 0x00006b000c057a24 */ /* 0x040fe200078e0205 */
[----:B------:R-:W-:Y:S01]  /*0be0*/  SHF.R.S32.HI R43, RZ, 0x1f, R42 ;  /* 0x0000001fff2b7819 */ /* 0x000fe2000001142a */
[----:B------:R-:W-:Y:S01]  /*0bf0*/  IMAD.WIDE.U32 R12, R12, c[0x0][0x1a8], R14 ;  /* 0x00006a000c0c7a25 */ /* 0x000fe200078e000e */
[----:B------:R-:W-:Y:S02]  /*0c00*/  LOP3.LUT R8, R11, R8, RZ, 0x3c, !PT ;  /* 0x000000080b087212 */ /* 0x000fe400078e3cff */
[----:B------:R-:W-:Y:S01]  /*0c10*/  ISETP.GE.AND P6, PT, R42, c[0x0][0x198], PT ;  /* 0x000066002a007a0c */ /* 0x000fe20003fc6270 */
[----:B------:R-:W-:-:S02]  /*0c20*/  IMAD R3, R44, c[0x0][0x1e0], RZ ;  /* 0x000078002c037a24 */ /* 0x000fc400078e02ff */
[----:B------:R-:W-:Y:S01]  /*0c30*/  IMAD.IADD R4, R13, 0x1, R5 ;  /* 0x000000010d047824 */ /* 0x000fe200078e0205 */
[----:B------:R-:W-:Y:S01]  /*0c40*/  LEA R5, P0, R12, c[0x0][0x160], 0x1 ;  /* 0x000058000c057a11 */ /* 0x000fe200078008ff */
[----:B------:R-:W-:-:S03]  /*0c50*/  IMAD.WIDE.U32 R10, R40, c[0x0][0x1e0], R42 ;  /* 0x00007800280a7a25 */ /* 0x000fc600078e002a */
[----:B------:R-:W-:Y:S01]  /*0c60*/  LEA.HI.X R4, R12, c[0x0][0x164], R4, 0x1, P0 ;  /* 0x000059000c047a11 */ /* 0x000fe200000f0c04 */
[----:B------:R-:W-:Y:S01]  /*0c70*/  IMAD R3, R40, c[0x0][0x1e4], R3 ;  /* 0x0000790028037a24 */ /* 0x000fe200078e0203 */
[----:B------:R-:W1:Y:S01]  /*0c80*/  SHFL.IDX PT, R14, R5, RZ, 0x181f ;  /* 0x00181fff050e7589 */ /* 0x000e6200000e0000 */
[----:B------:R-:W-:Y:S01]  /*0c90*/  IMAD.MOV.U32 R12, RZ, RZ, R10 ;  /* 0x000000ffff0c7224 */ /* 0x000fe200078e000a */
[----:B------:R-:W-:Y:S01]  /*0ca0*/  ISETP.GE.AND P0, PT, R6, R9, PT ;  /* 0x000000090600720c */ /* 0x000fe20003f06270 */
[----:B------:R-:W-:Y:S01]  /*0cb0*/  IMAD.U32 R228, RZ, RZ, UR10 ;  /* 0x0000000affe47e24 */ /* 0x000fe2000f8e00ff */
[----:B------:R-:W3:Y:S01]  /*0cc0*/  SHFL.IDX PT, R15, R4, RZ, 0x181f ;  /* 0x00181fff040f7589 */ /* 0x000ee200000e0000 */
[----:B------:R-:W-:Y:S01]  /*0cd0*/  IMAD.IADD R13, R11, 0x1, R3 ;  /* 0x000000010b0d7824 */ /* 0x000fe200078e0203 */
[----:B------:R-:W-:Y:S02]  /*0ce0*/  IADD3 R3, R42, 0x40, RZ ;  /* 0x000000402a037810 */ /* 0x000fe40007ffe0ff */
[----:B------:R-:W-:Y:S01]  /*0cf0*/  LEA.HI R11, R125, R124, RZ, 0x6 ;  /* 0x0000007c7d0b7211 */ /* 0x000fe200078f30ff */
[----:B------:R-:W-:Y:S01]  /*0d00*/  IMAD.WIDE.U32 R228, R228, c[0x0][0x1e8], R12 ;  /* 0x00007a00e4e47a25 */ /* 0x000fe200078e000c */
[----:B------:R-:W-:Y:S01]  /*0d10*/  @!P5 SHF.R.S32.HI R6, RZ, 0x1f, R3 ;  /* 0x0000001fff06d819 */ /* 0x000fe20000011403 */
[----:B------:R-:W4:Y:S02]  /*0d20*/  SHFL.IDX PT, R12, R5, 0x1, 0x181f ;  /* 0x00381f00050c7f89 */ /* 0x000f2400000e0000 */
[----:B------:R-:W-:Y:S01]  /*0d30*/  IMAD.SHL.U32 R11, R11, 0x8, RZ ;  /* 0x000000080b0b7824 */ /* 0x000fe200078e00ff */
[----:B------:R-:W-:Y:S01]  /*0d40*/  @!P5 LEA.HI R6, R6, R3, RZ, 0x3 ;  /* 0x000000030606d211 */ /* 0x000fe200078f18ff */
[----:B------:R-:W5:Y:S01]  /*0d50*/  SHFL.IDX PT, R13, R4, 0x1, 0x181f ;  /* 0x00381f00040d7f89 */ /* 0x000f6200000e0000 */
[----:B------:R-:W-:Y:S01]  /*0d60*/  IADD3 R229, R229, UR4, RZ ;  /* 0x00000004e5e57c10 */ /* 0x000fe2000fffe0ff */
[----:B------:R-:W-:Y:S01]  /*0d70*/  UIMAD UR4, UR18, UR16, URZ ;  /* 0x00000010120472a4 */ /* 0x000fe2000f8e023f */
[----:B------:R-:W-:Y:S01]  /*0d80*/  LOP3.LUT R8, R8, 0xfffffe00, R11, 0xf8, !PT ;  /* 0xfffffe0008087812 */ /* 0x000fe200078ef80b */
[----:B------:R-:W5:Y:S02]  /*0d90*/  SHFL.IDX PT, R18, R5, 0x2, 0x181f ;  /* 0x00581f0005127f89 */ /* 0x000f6400000e0000 */
[----:B------:R-:W-:-:S02]  /*0da0*/  UIMAD UR4, UR11, UR19, UR4 ;  /* 0x000000130b0472a4 */ /* 0x000fc4000f8e0204 */
[----:B------:R-:W5:Y:S01]  /*0db0*/  SHFL.IDX PT, R19, R4, 0x2, 0x181f ;  /* 0x00581f0004137f89 */ /* 0x000f6200000e0000 */
[----:B-1----:R-:W-:Y:S01]  /*0dc0*/  @!P5 LEA R16, P2, R42, R14, 0x1 ;  /* 0x0000000e2a10d211 */ /* 0x002fe200078408ff */
[----:B------:R-:W-:Y:S02]  /*0dd0*/  IMAD.SHL.U32 R227, R8, 0x2, RZ ;  /* 0x0000000208e37824 */ /* 0x000fe400078e00ff */
[----:B------:R1:W2:Y:S01]  /*0de0*/  SHFL.IDX PT, R10, R5, 0x3, 0x181f ;  /* 0x00781f00050a7f89 */ /* 0x0002a200000e0000 */
[----:B---3--:R-:W-:-:S03]  /*0df0*/  @!P5 LEA.HI.X R17, R42, R15, R43, 0x1, P2 ;  /* 0x0000000f2a11d211 */ /* 0x008fc600010f0c2b */
[----:B------:R3:W2:Y:S01]  /*0e00*/  SHFL.IDX PT, R11, R4, 0x3, 0x181f ;  /* 0x00781f00040b7f89 */ /* 0x0006a200000e0000 */
[----:B----4-:R-:W-:-:S03]  /*0e10*/  @!P3 LEA R8, P2, R42, R12, 0x1 ;  /* 0x0000000c2a08b211 */ /* 0x010fc600078408ff */
[----:B------:R4:W-:Y:S01]  /*0e20*/  @!P5 LDGSTS.E.BYPASS.LTC128B.128 [R227+0x100], [R16.64], !P6 ;  /* 0x0010000010e3dfae */ /* 0x0009e2000f101d4e */
[C---:B-----5:R-:W-:Y:S01]  /*0e30*/  @!P3 LEA.HI.X R9, R42.reuse, R13, R43, 0x1, P2 ;  /* 0x0000000d2a09b211 */ /* 0x060fe200010f0c2b */
[----:B-1----:R-:W-:Y:S02]  /*0e40*/  IMAD.U32 R5, RZ, RZ, UR6 ;  /* 0x00000006ff057e24 */ /* 0x002fe4000f8e00ff */
[----:B---3--:R-:W-:Y:S01]  /*0e50*/  IMAD.U32 R4, RZ, RZ, UR7 ;  /* 0x00000007ff047e24 */ /* 0x008fe2000f8e00ff */
[----:B----4-:R-:W-:-:S04]  /*0e60*/  @!P4 LEA R16, P2, R42, R18, 0x1 ;  /* 0x000000122a10c211 */ /* 0x010fc800078408ff */
[----:B------:R-:W-:Y:S02]  /*0e70*/  @!P4 LEA.HI.X R17, R42, R19, R43, 0x1, P2 ;  /* 0x000000132a11c211 */ /* 0x000fe400010f0c2b */
[----:B--2---:R-:W-:Y:S01]  /*0e80*/  @P1 SHF.R.S32.HI R235, RZ, 0x1f, R234 ;  /* 0x0000001fffeb1819 */ /* 0x004fe200000114ea */
[----:B------:R-:W-:Y:S01]  /*0e90*/  @!P1 IMAD.MOV.U32 R234, RZ, RZ, R0 ;  /* 0x000000ffffea9224 */ /* 0x000fe200078e0000 */
[----:B------:R-:W-:Y:S01]  /*0ea0*/  @!P3 SHF.R.S32.HI R0, RZ, 0x1f, R3 ;  /* 0x0000001fff00b819 */ /* 0x000fe20000011403 */
[----:B------:R-:W-:Y:S01]  /*0eb0*/  @!P1 IMAD.MOV.U32 R235, RZ, RZ, R7 ;  /* 0x000000ffffeb9224 */ /* 0x000fe200078e0007 */
[----:B------:R-:W-:Y:S01]  /*0ec0*/  ISETP.GE.AND P1, PT, R3, c[0x0][0x198], PT ;  /* 0x0000660003007a0c */ /* 0x000fe20003f26270 */
[----:B------:R-:W-:Y:S01]  /*0ed0*/  IMAD.WIDE.U32 R228, R234, c[0x0][0x1f0], R228 ;  /* 0x00007c00eae47a25 */ /* 0x000fe200078e00e4 */
[----:B------:R-:W-:Y:S02]  /*0ee0*/  @!P5 LOP3.LUT R7, R6, 0xfffffff8, RZ, 0xc0, !PT ;  /* 0xfffffff80607d812 */ /* 0x000fe400078ec0ff */
[----:B------:R-:W-:Y:S01]  /*0ef0*/  @!P3 LEA.HI R0, R0, R3, RZ, 0x3 ;  /* 0x000000030000b211 */ /* 0x000fe200078f18ff */
[----:B------:R-:W-:-:S02]  /*0f00*/  IMAD R231, R235, c[0x0][0x1f0], RZ ;  /* 0x00007c00ebe77a24 */ /* 0x000fc400078e02ff */
[----:B------:R-:W-:Y:S01]  /*0f10*/  @!P5 IMAD.WIDE R20, R7, 0x2, R14 ;  /* 0x000000020714d825 */ /* 0x000fe200078e020e */
[----:B------:R-:W-:Y:S02]  /*0f20*/  @!P3 LOP3.LUT R7, R0, 0xfffffff8, RZ, 0xc0, !PT ;  /* 0xfffffff80007b812 */ /* 0x000fe400078ec0ff */
[----:B------:R-:W-:Y:S01]  /*0f30*/  @!P4 SHF.R.S32.HI R0, RZ, 0x1f, R3 ;  /* 0x0000001fff00c819 */ /* 0x000fe20000011403 */
[----:B------:R-:W-:Y:S02]  /*0f40*/  IMAD R231, R234, c[0x0][0x1f4], R231 ;  /* 0x00007d00eae77a24 */ /* 0x000fe400078e02e7 */
[----:B------:R1:W-:Y:S01]  /*0f50*/  @!P5 LDGSTS.E.BYPASS.LTC128B.128 [R227+0x4100], [R20.64], !P1 ;  /* 0x0410000014e3dfae */ /* 0x0003e2000c901d4e */
[----:B------:R-:W-:Y:S01]  /*0f60*/  ISETP.GE.AND P5, PT, R2, 0x21, PT ;  /* 0x000000210200780c */ /* 0x000fe20003fa6270 */
[----:B------:R-:W-:Y:S01]  /*0f70*/  IMAD.IADD R231, R229, 0x1, R231 ;  /* 0x00000001e5e77824 */ /* 0x000fe200078e02e7 */
[----:B------:R-:W-:Y:S01]  /*0f80*/  @!P4 LEA.HI R0, R0, R3, RZ, 0x3 ;  /* 0x000000030000c211 */ /* 0x000fe200078f18ff */
[----:B------:R2:W-:Y:S01]  /*0f90*/  @!P3 LDGSTS.E.BYPASS.LTC128B.128 [R227+0x1100], [R8.64], !P6 ;  /* 0x0110000008e3bfae */ /* 0x0005e2000f101d4e */
[----:B------:R-:W-:-:S02]  /*0fa0*/  IMAD.MOV.U32 R230, RZ, RZ, R228 ;  /* 0x000000ffffe67224 */ /* 0x000fc400078e00e4 */
[----:B------:R-:W-:Y:S01]  /*0fb0*/  @!P3 IMAD.WIDE R6, R7, 0x2, R12 ;  /* 0x000000020706b825 */ /* 0x000fe200078e020c */
[----:B------:R-:W-:-:S04]  /*0fc0*/  @!P4 LOP3.LUT R0, R0, 0xfffffff8, RZ, 0xc0, !PT ;  /* 0xfffffff80000c812 */ /* 0x000fc800078ec0ff */
[----:B------:R3:W-:Y:S01]  /*0fd0*/  @!P3 LDGSTS.E.BYPASS.LTC128B.128 [R227+0x5100], [R6.64], !P1 ;  /* 0x0510000006e3bfae */ /* 0x0007e2000c901d4e */
[----:B------:R-:W-:Y:S01]  /*0fe0*/  @!P0 LEA R14, P3, R42, R10, 0x1 ;  /* 0x0000000a2a0e8211 */ /* 0x000fe200078608ff */
[----:B------:R-:W-:Y:S02]  /*0ff0*/  @!P4 IMAD.WIDE R18, R0, 0x2, R18 ;  /* 0x000000020012c825 */ /* 0x000fe400078e0212 */
[----:B------:R4:W-:Y:S01]  /*1000*/  @!P4 LDGSTS.E.BYPASS.LTC128B.128 [R227+0x2100], [R16.64], !P6 ;  /* 0x0210000010e3cfae */ /* 0x0009e2000f101d4e */
[C-C-:B------:R-:W-:Y:S02]  /*1010*/  @!P0 LEA.HI.X R15, R42.reuse, R11, R43.reuse, 0x1, P3 ;  /* 0x0000000b2a0f8211 */ /* 0x140fe400018f0c2b */
[----:B------:R-:W-:Y:S01]  /*1020*/  ISETP.GE.AND P3, PT, R42, c[0x0][0x1d4], PT ;  /* 0x000075002a007a0c */ /* 0x000fe20003f66270 */
[----:B------:R5:W-:Y:S01]  /*1030*/  @!P4 LDGSTS.E.BYPASS.LTC128B.128 [R227+0x6100], [R18.64], !P1 ;  /* 0x0610000012e3cfae */ /* 0x000be2000c901d4e */
[----:B------:R-:W-:Y:S01]  /*1040*/  ISETP.GE.AND P4, PT, R2, 0x41, PT ;  /* 0x000000410200780c */ /* 0x000fe20003f86270 */
[----:B------:R-:W-:-:S02]  /*1050*/  IMAD.WIDE.U32 R42, R40, c[0x0][0x208], R42 ;  /* 0x00008200282a7a25 */ /* 0x000fc400078e002a */
[----:B------:R1:W-:Y:S01]  /*1060*/  @!P0 LDGSTS.E.BYPASS.LTC128B.128 [R227+0x3100], [R14.64], !P6 ;  /* 0x031000000ee38fae */ /* 0x0003e2000f101d4e */
[----:B------:R-:W-:Y:S01]  /*1070*/  ISETP.GE.AND P6, PT, R2, 0x1, PT ;  /* 0x000000010200780c */ /* 0x000fe20003fc6270 */
[----:B--2---:R-:W-:-:S04]  /*1080*/  IMAD.U32 R9, RZ, RZ, UR16 ;  /* 0x00000010ff097e24 */ /* 0x004fc8000f8e00ff */
[----:B------:R-:W-:-:S04]  /*1090*/  IMAD.WIDE.U32 R8, R9, UR19, R230 ;  /* 0x0000001309087c25 */ /* 0x000fc8000f8e00e6 */
[----:B---3--:R-:W-:Y:S01]  /*10a0*/  IMAD.U32 R7, RZ, RZ, UR6 ;  /* 0x00000006ff077e24 */ /* 0x008fe2000f8e00ff */
[----:B------:R-:W-:Y:S02]  /*10b0*/  @P5 LEA R5, P2, R5, R8, 0x5 ;  /* 0x0000000805055211 */ /* 0x000fe400078428ff */
[----:B------:R-:W-:Y:S01]  /*10c0*/  IADD3 R9, R9, UR4, RZ ;  /* 0x0000000409097c10 */ /* 0x000fe2000fffe0ff */
[----:B------:R-:W-:Y:S01]  /*10d0*/  ULDC.64 UR4, c[0x0][0x210] ;  /* 0x0000840000047ab9 */ /* 0x000fe20000000a00 */
[----:B------:R-:W-:Y:S01]  /*10e0*/  LEA.HI R6, R125, R124, RZ, 0x4 ;  /* 0x0000007c7d067211 */ /* 0x000fe200078f20ff */
[----:B------:R-:W-:Y:S01]  /*10f0*/  UIMAD UR4, UR20, UR4, URZ ;  /* 0x00000004140472a4 */ /* 0x000fe2000f8e023f */
[----:B------:R-:W-:Y:S02]  /*1100*/  @P5 LEA.HI.X R4, R7, R9, R4, 0x5, P2 ;  /* 0x0000000907045211 */ /* 0x000fe400010f2c04 */
[----:B------:R-:W-:Y:S02]  /*1110*/  @P5 LEA R12, P2, R5, c[0x0][0x1c8], 0x1 ;  /* 0x00007200050c5a11 */ /* 0x000fe400078408ff */
[----:B------:R-:W-:-:S02]  /*1120*/  SHF.R.S32.HI R7, RZ, 0x4, R6 ;  /* 0x00000004ff077819 */ /* 0x000fc40000011406 */
[----:B------:R-:W-:Y:S02]  /*1130*/  @P5 LEA.HI.X R13, R5, c[0x0][0x1cc], R4, 0x1, P2 ;  /* 0x00007300050d5a11 */ /* 0x000fe400010f0c04 */
[----:B------:R-:W-:Y:S02]  /*1140*/  @!P0 SHF.R.S32.HI R4, RZ, 0x1f, R3 ;  /* 0x0000001fff048819 */ /* 0x000fe40000011403 */
[----:B------:R-:W-:Y:S02]  /*1150*/  LOP3.LUT R5, R6, 0xfffffff0, RZ, 0xc0, !PT ;  /* 0xfffffff006057812 */ /* 0x000fe400078ec0ff */
[----:B------:R-:W-:Y:S02]  /*1160*/  @!P0 LEA.HI R4, R4, R3, RZ, 0x3 ;  /* 0x0000000304048211 */ /* 0x000fe400078f18ff */
[----:B------:R-:W-:Y:S01]  /*1170*/  ISETP.GE.AND P2, PT, R2, 0x61, PT ;  /* 0x000000610200780c */ /* 0x000fe20003f46270 */
[----:B------:R-:W-:Y:S01]  /*1180*/  IMAD.IADD R5, R124, 0x1, -R5 ;  /* 0x000000017c057824 */ /* 0x000fe200078e0a05 */
[----:B------:R-:W-:-:S02]  /*1190*/  @!P0 LOP3.LUT R4, R4, 0xfffffff8, RZ, 0xc0, !PT ;  /* 0xfffffff804048812 */ /* 0x000fc400078ec0ff */
[----:B------:R-:W-:Y:S02]  /*11a0*/  LEA.HI R6, R6, R7, RZ, 0x1 ;  /* 0x0000000706067211 */ /* 0x000fe400078f08ff */
[----:B------:R-:W-:Y:S01]  /*11b0*/  SHF.R.S32.HI R0, RZ, 0x1f, R5 ;  /* 0x0000001fff007819 */ /* 0x000fe20000011405 */
[----:B----4-:R-:W-:Y:S01]  /*11c0*/  @!P0 IMAD.WIDE R16, R4, 0x2, R10 ;  /* 0x0000000204108825 */ /* 0x010fe200078e020a */
[----:B------:R-:W-:Y:S02]  /*11d0*/  LOP3.LUT R6, R6, 0xfffffffe, RZ, 0xc0, !PT ;  /* 0xfffffffe06067812 */ /* 0x000fe400078ec0ff */
[----:B------:R-:W-:Y:S02]  /*11e0*/  LEA.HI R0, R0, R5, RZ, 0x3 ;  /* 0x0000000500007211 */ /* 0x000fe400078f18ff */
[----:B------:R2:W-:Y:S01]  /*11f0*/  @!P0 LDGSTS.E.BYPASS.LTC128B.128 [R227+0x7100], [R16.64], !P1 ;  /* 0x0710000010e38fae */ /* 0x0005e2000c901d4e */
[----:B-1----:R-:W-:Y:S01]  /*1200*/  @P6 LEA R14, P0, R8, c[0x0][0x1c8], 0x1 ;  /* 0x00007200080e6a11 */ /* 0x002fe200078008ff */
[----:B------:R-:W-:Y:S01]  /*1210*/  VOTEU.ANY UP0, P2 ;  /* 0x00000000003f7886 */ /* 0x000fe20001000100 */
[----:B------:R-:W-:Y:S01]  /*1220*/  LOP3.LUT R2, R0, 0xfffffff8, RZ, 0xc0, !PT ;  /* 0xfffffff800027812 */ /* 0x000fe200078ec0ff */
[----:B------:R-:W0:Y:S01]  /*1230*/  LDGDEPBAR ;  /* 0x00000000000079af */ /* 0x000e220000000000 */
[C-C-:B------:R-:W-:Y:S01]  /*1240*/  @P6 LEA.HI.X R15, R8.reuse, c[0x0][0x1cc], R9.reuse, 0x1, P0 ;  /* 0x00007300080f6a11 */ /* 0x140fe200000f0c09 */
[----:B------:R-:W-:Y:S01]  /*1250*/  IMAD.IADD R6, R7, 0x1, -R6 ;  /* 0x0000000107067824 */ /* 0x000fe200078e0a06 */
[----:B------:R-:W-:Y:S01]  /*1260*/  @P4 IADD3 R4, P0, R8, UR12, RZ ;  /* 0x0000000c08044c10 */ /* 0x000fe2000ff1e0ff */
[----:B------:R-:W-:Y:S01]  /*1270*/  IMAD.IADD R2, R5, 0x1, -R2 ;  /* 0x0000000105027824 */ /* 0x000fe200078e0a02 */
[----:B------:R-:W-:Y:S01]  /*1280*/  @UP0 UIMAD UR7, UR7, 0x60, URZ ;  /* 0x00000060070708a4 */ /* 0x000fe2000f8e023f */
[----:B------:R-:W-:Y:S01]  /*1290*/  IMAD.U32 R5, RZ, RZ, UR6 ;  /* 0x00000006ff057e24 */ /* 0x000fe2000f8e00ff */
[----:B------:R-:W-:Y:S01]  /*12a0*/  @P4 IADD3.X R11, R9, UR9, RZ, P0, !PT ;  /* 0x00000009090b4c10 */ /* 0x000fe200087fe4ff */
[----:B------:R1:W-:Y:S01]  /*12b0*/  @P6 LDGSTS.E.BYPASS.LTC128B.128 [R227+0x8100], [R14.64], !P3 ;  /* 0x081000000ee36fae */ /* 0x0003e2000d901d4e */
[----:B------:R-:W-:Y:S01]  /*12c0*/  ISETP.GE.AND P0, PT, R3, c[0x0][0x1d4], PT ;  /* 0x0000750003007a0c */ /* 0x000fe20003f06270 */
[----:B------:R-:W-:Y:S01]  /*12d0*/  @P2 IMAD.WIDE.U32 R8, R5, 0x60, R8 ;  /* 0x0000006005082825 */ /* 0x000fe200078e0008 */
[----:B------:R-:W-:-:S03]  /*12e0*/  LEA.HI R125, R125, R124, RZ, 0x5 ;  /* 0x0000007c7d7d7211 */ /* 0x000fc600078f28ff */
[----:B------:R-:W-:Y:S02]  /*12f0*/  IMAD.SHL.U32 R10, R2, 0x40, RZ ;  /* 0x00000040020a7824 */ /* 0x000fe400078e00ff */
[----:B------:R-:W-:Y:S02]  /*1300*/  IMAD.SHL.U32 R7, R6, 0x8, RZ ;  /* 0x0000000806077824 */ /* 0x000fe400078e00ff */
[----:B------:R-:W-:Y:S01]  /*1310*/  IMAD.SHL.U32 R0, R0, 0x40, RZ ;  /* 0x0000004000007824 */ /* 0x000fe200078e00ff */
[----:B------:R-:W-:Y:S01]  /*1320*/  LOP3.LUT R10, R10, 0x1c0, RZ, 0xc0, !PT ;  /* 0x000001c00a0a7812 */ /* 0x000fe200078ec0ff */
[----:B------:R-:W-:Y:S02]  /*1330*/  IMAD.SHL.U32 R5, R125, 0x20, RZ ;  /* 0x000000207d057824 */ /* 0x000fe400078e00ff */
[----:B------:R1:W-:Y:S01]  /*1340*/  @P6 LDGSTS.E.BYPASS.LTC128B.128 [R227+0xc100], [R14.64+0x80], !P0 ;  /* 0x0c1000800ee36fae */ /* 0x0003e2000c101d4e */
[----:B--2---:R-:W-:Y:S02]  /*1350*/  @P4 LEA R16, P1, R4, c[0x0][0x1c8], 0x1 ;  /* 0x0000720004104a11 */ /* 0x004fe400078208ff */
[----:B------:R-:W-:Y:S01]  /*1360*/  LOP3.LUT R3, R10, 0x8, R7, 0xf8, !PT ;  /* 0x000000080a037812 */ /* 0x000fe200078ef807 */
[----:B------:R1:W-:Y:S01]  /*1370*/  @P5 LDGSTS.E.BYPASS.LTC128B.128 [R227+0x9100], [R12.64], !P3 ;  /* 0x091000000ce35fae */ /* 0x0003e2000d901d4e */
[----:B------:R-:W-:Y:S01]  /*1380*/  @P4 LEA.HI.X R17, R4, c[0x0][0x1cc], R11, 0x1, P1 ;  /* 0x0000730004114a11 */ /* 0x000fe200008f0c0b */
[----:B------:R-:W-:Y:S01]  /*1390*/  IMAD.MOV.U32 R7, RZ, RZ, 0x10 ;  /* 0x00000010ff077424 */ /* 0x000fe200078e00ff */
[----:B------:R-:W-:Y:S01]  /*13a0*/  @P2 IADD3 R4, R9, UR7, RZ ;  /* 0x0000000709042c10 */ /* 0x000fe2000fffe0ff */
[----:B------:R1:W-:Y:S01]  /*13b0*/  @P5 LDGSTS.E.BYPASS.LTC128B.128 [R227+0xd100], [R12.64+0x80], !P0 ;  /* 0x0d1000800ce35fae */ /* 0x0003e2000c101d4e */
[----:B-----5:R-:W-:Y:S01]  /*13c0*/  @P2 LEA R18, P1, R8, c[0x0][0x1c8], 0x1 ;  /* 0x0000720008122a11 */ /* 0x020fe200078208ff */
[----:B------:R-:W-:Y:S01]  /*13d0*/  IMAD.SHL.U32 R9, R40, 0x8, RZ ;  /* 0x0000000828097824 */ /* 0x000fe200078e00ff */
[----:B------:R-:W-:Y:S01]  /*13e0*/  SHF.R.U32.HI R10, RZ, 0x3, R10 ;  /* 0x00000003ff0a7819 */ /* 0x000fe2000001160a */
[----:B------:R2:W-:Y:S01]  /*13f0*/  @P4 LDGSTS.E.BYPASS.LTC128B.128 [R227+0xa100], [R16.64], !P3 ;  /* 0x0a10000010e34fae */ /* 0x0005e2000d901d4e */
[----:B------:R-:W-:Y:S01]  /*1400*/  @P2 LEA.HI.X R19, R8, c[0x0][0x1cc], R4, 0x1, P1 ;  /* 0x0000730008132a11 */ /* 0x000fe200008f0c04 */
[----:B------:R-:W-:Y:S01]  /*1410*/  IMAD.SHL.U32 R4, R41, 0x40, RZ ;  /* 0x0000004029047824 */ /* 0x000fe200078e00ff */
[----:B------:R-:W-:Y:S01]  /*1420*/  LOP3.LUT R3, R3, R10, RZ, 0x3c, !PT ;  /* 0x0000000a03037212 */ /* 0x000fe200078e3cff */
[----:B------:R2:W-:Y:S01]  /*1430*/  @P4 LDGSTS.E.BYPASS.LTC128B.128 [R227+0xe100], [R16.64+0x80], !P0 ;  /* 0x0e10008010e34fae */ /* 0x0005e2000c101d4e */
[----:B------:R-:W-:-:S02]  /*1440*/  UIMAD UR7, UR10, UR5, UR4 ;  /* 0x000000050a0772a4 */ /* 0x000fc4000f8e0204 */
[----:B------:R-:W-:Y:S01]  /*1450*/  LOP3.LUT R0, R3, 0xfffffe00, R0, 0xf8, !PT ;  /* 0xfffffe0003007812 */ /* 0x000fe200078ef800 */
[----:B------:R2:W-:Y:S01]  /*1460*/  @P2 LDGSTS.E.BYPASS.LTC128B.128 [R227+0xb100], [R18.64], !P3 ;  /* 0x0b10000012e32fae */ /* 0x0005e2000d901d4e */
[----:B------:R-:W-:Y:S01]  /*1470*/  LOP3.LUT R3, R5, 0x7ffffc00, RZ, 0xc0, !PT ;  /* 0x7ffffc0005037812 */ /* 0x000fe200078ec0ff */
[----:B------:R-:W-:Y:S01]  /*1480*/  IMAD.MOV.U32 R5, RZ, RZ, 0x20 ;  /* 0x00000020ff057424 */ /* 0x000fe200078e00ff */
[----:B------:R-:W-:Y:S01]  /*1490*/  LOP3.LUT R4, R4, 0x1c0, RZ, 0xc0, !PT ;  /* 0x000001c004047812 */ /* 0x000fe200078ec0ff */
[----:B------:R2:W-:Y:S01]  /*14a0*/  @P2 LDGSTS.E.BYPASS.LTC128B.128 [R227+0xf100], [R18.64+0x80], !P0 ;  /* 0x0f10008012e32fae */ /* 0x0005e2000c101d4e */
[----:B------:R-:W-:Y:S01]  /*14b0*/  R2P PR, R2, 0x6 ;  /* 0x0000000602007804 */ /* 0x000fe20000000000 */
[----:B------:R-:W-:Y:S01]  /*14c0*/  IMAD.IADD R3, R0, 0x1, R3 ;  /* 0x0000000100037824 */ /* 0x000fe200078e0203 */
[----:B------:R-:W-:Y:S01]  /*14d0*/  LOP3.LUT R9, R4, 0x8, R9, 0xf8, !PT ;  /* 0x0000000804097812 */ /* 0x000fe200078ef809 */
[----:B------:R-:W0:Y:S01]  /*14e0*/  LDGDEPBAR ;  /* 0x00000000000079af */ /* 0x000e220000000000 */
[----:B------:R-:W-:Y:S01]  /*14f0*/  SHF.R.U32.HI R4, RZ, 0x3, R4 ;  /* 0x00000003ff047819 */ /* 0x000fe20000011604 */
[----:B------:R-:W-:Y:S01]  /*1500*/  ULDC.64 UR4, c[0x0][0x208] ;  /* 0x0000820000047ab9 */ /* 0x000fe20000000a00 */
[----:B------:R-:W-:Y:S01]  /*1510*/  SEL R7, R7, 0xfffffff0, !P1 ;  /* 0xfffffff007077807 */ /* 0x000fe20004800000 */
[----:B------:R-:W-:Y:S01]  /*1520*/  UIMAD UR11, UR11, UR4, URZ ;  /* 0x000000040b0b72a4 */ /* 0x000fe2000f8e023f */
[----:B------:R-:W-:Y:S01]  /*1530*/  LEA R2, R3, 0x100, 0x1 ;  /* 0x0000010003027811 */ /* 0x000fe200078e08ff */
[----:B------:R-:W-:Y:S01]  /*1540*/  UIMAD.WIDE.U32 UR22, UR16, UR4, URZ ;  /* 0x00000004101672a5 */ /* 0x000fe2000f8e003f */
[----:B------:R-:W-:Y:S01]  /*1550*/  LOP3.LUT R9, R9, R4, RZ, 0x3c, !PT ;  /* 0x0000000409097212 */ /* 0x000fe200078e3cff */
[----:B------:R-:W-:Y:S01]  /*1560*/  UIMAD UR11, UR16, UR5, UR11 ;  /* 0x00000005100b72a4 */ /* 0x000fe2000f8e020b */
[----:B------:R-:W-:Y:S01]  /*1570*/  SEL R5, R5, 0xffffffe0, !P2 ;  /* 0xffffffe005057807 */ /* 0x000fe20005000000 */
[--C-:B------:R-:W-:Y:S01]  /*1580*/  IMAD R4, R7, 0x2, R2.reuse ;  /* 0x0000000207047824 */ /* 0x100fe200078e0202 */
[----:B------:R-:W-:Y:S01]  /*1590*/  LOP3.LUT P1, RZ, R41, 0x2, RZ, 0xc0, !PT ;  /* 0x0000000229ff7812 */ /* 0x000fe2000782c0ff */
[----:B------:R-:W-:Y:S01]  /*15a0*/  IMAD R226, R6, 0x200, R9 ;  /* 0x0000020006e27824 */ /* 0x000fe200078e0209 */
[----:B------:R-:W-:Y:S01]  /*15b0*/  UIADD3 UR20, UR23, UR11, URZ ;  /* 0x0000000b17147290 */ /* 0x000fe2000fffe03f */
[----:B------:R-:W-:Y:S01]  /*15c0*/  IMAD.SHL.U32 R6, R3, 0x2, RZ ;  /* 0x0000000203067824 */ /* 0x000fe200078e00ff */
[----:B------:R-:W-:Y:S01]  /*15d0*/  LOP3.LUT P2, RZ, R41, 0x4, RZ, 0xc0, !PT ;  /* 0x0000000429ff7812 */ /* 0x000fe2000784c0ff */
[C---:B------:R-:W-:Y:S01]  /*15e0*/  IMAD R3, R5.reuse, 0x2, R2 ;  /* 0x0000000205037824 */ /* 0x040fe200078e0202 */
[----:B------:R-:W-:Y:S01]  /*15f0*/  UMOV UR11, 0xffffff80 ;  /* 0xffffff80000b7882 */ /* 0x000fe20000000000 */
[----:B------:R-:W-:-:S02]  /*1600*/  IMAD R2, R5, 0x2, R4 ;  /* 0x0000000205027824 */ /* 0x000fc400078e0204 */
[----:B------:R-:W-:Y:S01]  /*1610*/  IMAD.SHL.U32 R226, R226, 0x2, RZ ;  /* 0x00000002e2e27824 */ /* 0x000fe200078e00ff */
[----:B------:R-:W-:-:S04]  /*1620*/  DEPBAR.LE SB0, 0x1 ;  /* 0x000080400000791a */ /* 0x000fc80000000000 */
[----:B------:R-:W-:Y:S01]  /*1630*/  BAR.SYNC.DEFER_BLOCKING 0x0 ;  /* 0x0000000000007b1d */ /* 0x000fe20000010000 */
[----:B------:R-:W-:-:S05]  /*1640*/  IADD3 R225, R226, 0x8120, RZ ;  /* 0x00008120e2e17810 */ /* 0x000fca0007ffe0ff */
[----:B------:R-:W-:Y:S04]  /*1650*/  LDSM.16.M88.4 R140, [R6+0x100] ;  /* 0x00010000068c783b */ /* 0x000fe80000000200 */
[----:B------:R-:W-:Y:S04]  /*1660*/  LDSM.16.M88.4 R184, [R6+0x4100] ;  /* 0x0041000006b8783b */ /* 0x000fe80000000200 */
[----:B------:R-:W-:Y:S04]  /*1670*/  LDSM.16.M88.4 R168, [R4] ;  /* 0x0000000004a8783b */ /* 0x000fe80000000200 */
[----:B------:R3:W-:Y:S04]  /*1680*/  LDSM.16.M88.4 R188, [R4+0x4000] ;  /* 0x0040000004bc783b */ /* 0x0007e80000000200 */
[----:B------:R-:W-:Y:S04]  /*1690*/  LDSM.16.M88.4 R176, [R3] ;  /* 0x0000000003b0783b */ /* 0x000fe80000000200 */
[----:B------:R4:W-:Y:S04]  /*16a0*/  LDSM.16.M88.4 R196, [R3+0x4000] ;  /* 0x0040000003c4783b */ /* 0x0009e80000000200 */
[----:B------:R-:W-:Y:S04]  /*16b0*/  LDSM.16.M88.4 R180, [R2] ;  /* 0x0000000002b4783b */ /* 0x000fe80000000200 */
[----:B------:R5:W-:Y:S04]  /*16c0*/  LDSM.16.M88.4 R200, [R2+0x4000] ;  /* 0x0040000002c8783b */ /* 0x000be80000000200 */
[----:B------:R-:W-:Y:S01]  /*16d0*/  BAR.SYNC.DEFER_BLOCKING 0x0 ;  /* 0x0000000000007b1d */ /* 0x000fe20000010000 */
[----:B---3--:R-:W-:-:S04]  /*16e0*/  IADD3 R4, R226, 0x8100, RZ ;  /* 0x00008100e2047810 */ /* 0x008fc80007ffe0ff */
[----:B------:R-:W-:Y:S01]  /*16f0*/  @P1 IADD3 R225, R4, -0x20, RZ ;  /* 0xffffffe004e11810 */ /* 0x000fe20007ffe0ff */
[----:B----4-:R-:W-:-:S03]  /*1700*/  IMAD R3, R44, c[0x0][0x208], RZ ;  /* 0x000082002c037a24 */ /* 0x010fc600078e02ff */
[C---:B------:R-:W-:Y:S02]  /*1710*/  IADD3 R219, R225.reuse, 0x800, RZ ;  /* 0x00000800e1db7810 */ /* 0x040fe40007ffe0ff */
[C---:B------:R-:W-:Y:S02]  /*1720*/  IADD3 R218, R225.reuse, 0x1000, RZ ;  /* 0x00001000e1da7810 */ /* 0x040fe40007ffe0ff */
[C---:B------:R-:W-:Y:S02]  /*1730*/  IADD3 R217, R225.reuse, 0x1800, RZ ;  /* 0x00001800e1d97810 */ /* 0x040fe40007ffe0ff */
[C---:B------:R-:W-:Y:S01]  /*1740*/  IADD3 R216, R225.reuse, 0x2000, RZ ;  /* 0x00002000e1d87810 */ /* 0x040fe20007ffe0ff */
[----:B-----5:R-:W-:Y:S01]  /*1750*/  IMAD R2, R40, c[0x0][0x20c], R3 ;  /* 0x0000830028027a24 */ /* 0x020fe200078e0203 */
[C---:B------:R-:W-:Y:S02]  /*1760*/  IADD3 R215, R225.reuse, 0x2800, RZ ;  /* 0x00002800e1d77810 */ /* 0x040fe40007ffe0ff */
[----:B------:R-:W-:Y:S01]  /*1770*/  IADD3 R214, R225, 0x3000, RZ ;  /* 0x00003000e1d67810 */ /* 0x000fe20007ffe0ff */
[----:B------:R-:W-:Y:S01]  /*1780*/  IMAD.IADD R43, R43, 0x1, R2 ;  /* 0x000000012b2b7824 */ /* 0x000fe200078e0202 */
[----:B------:R-:W-:-:S04]  /*1790*/  DEPBAR.LE SB0, 0x0 ;  /* 0x000080000000791a */ /* 0x000fc80000000000 */
[----:B------:R-:W-:Y:S01]  /*17a0*/  BAR.SYNC.DEFER_BLOCKING 0x0 ;  /* 0x0000000000007b1d */ /* 0x000fe20000010000 */
[----:B------:R-:W-:Y:S01]  /*17b0*/  IMAD.U32 R2, RZ, RZ, UR10 ;  /* 0x0000000aff027e24 */ /* 0x000fe2000f8e00ff */
[C---:B------:R-:W-:Y:S02]  /*17c0*/  IADD3 R213, R225.reuse, 0x3800, RZ ;  /* 0x00003800e1d57810 */ /* 0x040fe40007ffe0ff */
[C---:B------:R-:W-:Y:S01]  /*17d0*/  IADD3 R211, R225.reuse, 0x4000, RZ ;  /* 0x00004000e1d37810 */ /* 0x040fe20007ffe0ff */
[----:B------:R-:W-:Y:S01]  /*17e0*/  IMAD.WIDE.U32 R2, R2, c[0x0][0x210], R42 ;  /* 0x0000840002027a25 */ /* 0x000fe200078e002a */
[C---:B------:R-:W-:Y:S02]  /*17f0*/  IADD3 R210, R225.reuse, 0x4800, RZ ;  /* 0x00004800e1d27810 */ /* 0x040fe40007ffe0ff */
[----:B------:R-:W-:Y:S02]  /*1800*/  IADD3 R209, R225, 0x5000, RZ ;  /* 0x00005000e1d17810 */ /* 0x000fe40007ffe0ff */
[----:B------:R-:W-:Y:S01]  /*1810*/  IADD3 R3, R3, UR7, RZ ;  /* 0x0000000703037c10 */ /* 0x000fe2000fffe0ff */
[----:B------:R-:W-:Y:S01]  /*1820*/  ULDC UR7, c[0x0][0x1d0] ;  /* 0x0000740000077ab9 */ /* 0x000fe20000000800 */
[C---:B------:R-:W-:Y:S01]  /*1830*/  IADD3 R208, R225.reuse, 0x5800, RZ ;  /* 0x00005800e1d07810 */ /* 0x040fe20007ffe0ff */
[----:B------:R-:W-:Y:S01]  /*1840*/  UIMAD UR7, UR16, UR11, UR7 ;  /* 0x0000000b100772a4 */ /* 0x000fe2000f8e0207 */
[C---:B------:R-:W-:Y:S01]  /*1850*/  IADD3 R207, R225.reuse, 0x6000, RZ ;  /* 0x00006000e1cf7810 */ /* 0x040fe20007ffe0ff */
[----:B------:R-:W-:Y:S01]  /*1860*/  USHF.L.U32 UR11, UR4, 0x6, URZ ;  /* 0x00000006040b7899 */ /* 0x000fe2000800063f */
[----:B------:R-:W-:-:S02]  /*1870*/  IADD3 R206, R225, 0x6800, RZ ;  /* 0x00006800e1ce7810 */ /* 0x000fc40007ffe0ff */
[C---:B------:R-:W-:Y:S02]  /*1880*/  IADD3 R205, R225.reuse, 0x7000, RZ ;  /* 0x00007000e1cd7810 */ /* 0x040fe40007ffe0ff */
[----:B------:R-:W-:Y:S01]  /*1890*/  IADD3 R40, -R40, UR7, RZ ;  /* 0x0000000728287c10 */ /* 0x000fe2000fffe1ff */
[----:B------:R-:W-:Y:S01]  /*18a0*/  IMAD.U32 R45, RZ, RZ, UR11 ;  /* 0x0000000bff2d7e24 */ /* 0x000fe2000f8e00ff */
[----:B------:R-:W-:Y:S01]  /*18b0*/  IADD3 R204, R225, 0x7800, RZ ;  /* 0x00007800e1cc7810 */ /* 0x000fe20007ffe0ff */
[----:B------:R-:W3:Y:S01]  /*18c0*/  LDSM.16.M88.4 R24, [R226+0x8100] ;  /* 0x00810000e218783b */ /* 0x000ee20000000200 */
[C---:B------:R-:W-:Y:S02]  /*18d0*/  ISETP.LT.OR P5, PT, R40.reuse, 0x1, P3 ;  /* 0x000000012800780c */ /* 0x040fe40001fa1670 */
[C---:B------:R-:W-:Y:S01]  /*18e0*/  ISETP.LT.OR P6, PT, R40.reuse, 0x1, P0 ;  /* 0x000000012800780c */ /* 0x040fe200007c1670 */
[----:B--2---:R-:W2:Y:S01]  /*18f0*/  LDSM.16.M88.4 R16, [R226+0x8900] ;  /* 0x00890000e210783b */ /* 0x004ea20000000200 */
[----:B------:R-:W-:-:S03]  /*1900*/  ISETP.LT.OR P4, PT, R40, 0x21, P3 ;  /* 0x000000212800780c */ /* 0x000fc60001f81670 */
[----:B-1----:R-:W1:Y:S04]  /*1910*/  LDSM.16.M88.4 R12, [R225] ;  /* 0x00000000e10c783b */ /* 0x002e680000000200 */
[----:B------:R-:W4:Y:S04]  /*1920*/  LDSM.16.M88.4 R8, [R226+0x9100] ;  /* 0x00910000e208783b */ /* 0x000f280000000200 */
[----:B------:R-:W5:Y:S04]  /*1930*/  LDSM.16.M88.4 R36, [R225+0x800] ;  /* 0x00080000e124783b */ /* 0x000f680000000200 */
[----:B------:R-:W1:Y:S04]  /*1940*/  LDSM.16.M88.4 R96, [R226+0x9900] ;  /* 0x00990000e260783b */ /* 0x000e680000000200 */
[----:B------:R-:W1:Y:S04]  /*1950*/  LDSM.16.M88.4 R32, [R225+0x1000] ;  /* 0x00100000e120783b */ /* 0x000e680000000200 */
[----:B------:R-:W1:Y:S04]  /*1960*/  LDSM.16.M88.4 R88, [R226+0xa100] ;  /* 0x00a10000e258783b */ /* 0x000e680000000200 */
[----:B------:R-:W-:Y:S04]  /*1970*/  LDSM.16.M88.4 R64, [R226+0xb900] ;  /* 0x00b90000e240783b */ /* 0x000fe80000000200 */
[----:B------:R-:W-:Y:S01]  /*1980*/  LDSM.16.M88.4 R72, [R226+0xb100] ;  /* 0x00b10000e248783b */ /* 0x000fe20000000200 */
[C---:B---3--:R-:W-:Y:S03]  /*1990*/  HMMA.16816.F32 R28, R140.reuse, R24, RZ ;  /* 0x000000188c1c723c */ /* 0x048fe600000018ff */
[----:B------:R-:W-:Y:S04]  /*19a0*/  LDSM.16.M88.4 R80, [R226+0xa900] ;  /* 0x00a90000e250783b */ /* 0x000fe80000000200 */
[----:B------:R-:W-:Y:S01]  /*19b0*/  LDSM.16.M88.4 R48, [R225+0x2800] ;  /* 0x00280000e130783b */ /* 0x000fe20000000200 */
[C---:B------:R-:W-:Y:S08]  /*19c0*/  HMMA.16816.F32 R24, R140.reuse, R26, RZ ;  /* 0x0000001a8c18723c */ /* 0x040ff000000018ff */
[C---:B--2---:R-:W-:Y:S08]  /*19d0*/  HMMA.16816.F32 R20, R140.reuse, R16, RZ ;  /* 0x000000108c14723c */ /* 0x044ff000000018ff */
[----:B------:R-:W-:Y:S08]  /*19e0*/  HMMA.16816.F32 R16, R140, R18, RZ ;  /* 0x000000128c10723c */ /* 0x000ff000000018ff */
[C---:B-1----:R-:W-:Y:S08]  /*19f0*/  HMMA.16816.F32 R28, R168.reuse, R12, R28 ;  /* 0x0000000ca81c723c */ /* 0x042ff0000000181c */
[----:B------:R-:W-:Y:S08]  /*1a00*/  HMMA.16816.F32 R24, R168, R14, R24 ;  /* 0x0000000ea818723c */ /* 0x000ff00000001818 */
[C---:B----4-:R-:W-:Y:S08]  /*1a10*/  HMMA.16816.F32 R12, R140.reuse, R8, RZ ;  /* 0x000000088c0c723c */ /* 0x050ff000000018ff */
[----:B------:R-:W-:Y:S08]  /*1a20*/  HMMA.16816.F32 R8, R140, R10, RZ ;  /* 0x0000000a8c08723c */ /* 0x000ff000000018ff */
[C---:B-----5:R-:W-:Y:S08]  /*1a30*/  HMMA.16816.F32 R20, R168.reuse, R36, R20 ;  /* 0x00000024a814723c */ /* 0x060ff00000001814 */
[----:B------:R-:W-:Y:S01]  /*1a40*/  HMMA.16816.F32 R16, R168, R38, R16 ;  /* 0x00000026a810723c */ /* 0x000fe20000001810 */
[----:B------:R-:W1:Y:S07]  /*1a50*/  LDSM.16.M88.4 R36, [R225+0x1800] ;  /* 0x00180000e124783b */ /* 0x000e6e0000000200 */
[----:B------:R-:W-:Y:S08]  /*1a60*/  HMMA.16816.F32 R100, R140, R96, RZ ;  /* 0x000000608c64723c */ /* 0x000ff000000018ff */
[----:B------:R-:W-:Y:S08]  /*1a70*/  HMMA.16816.F32 R12, R168, R32, R12 ;  /* 0x00000020a80c723c */ /* 0x000ff0000000180c */
[----:B------:R-:W-:Y:S08]  /*1a80*/  HMMA.16816.F32 R96, R140, R98, RZ ;  /* 0x000000628c60723c */ /* 0x000ff000000018ff */
[----:B------:R-:W-:Y:S01]  /*1a90*/  HMMA.16816.F32 R8, R168, R34, R8 ;  /* 0x00000022a808723c */ /* 0x000fe20000001808 */
[----:B------:R-:W2:Y:S07]  /*1aa0*/  LDSM.16.M88.4 R32, [R225+0x2000] ;  /* 0x00200000e120783b */ /* 0x000eae0000000200 */
[C---:B------:R-:W-:Y:S08]  /*1ab0*/  HMMA.16816.F32 R92, R140.reuse, R88, RZ ;  /* 0x000000588c5c723c */ /* 0x040ff000000018ff */
[----:B------:R-:W-:Y:S08]  /*1ac0*/  HMMA.16816.F32 R88, R140, R90, RZ ;  /* 0x0000005a8c58723c */ /* 0x000ff000000018ff */
[C---:B-1----:R-:W-:Y:S07]  /*1ad0*/  HMMA.16816.F32 R100, R168.reuse, R36, R100 ;  /* 0x00000024a864723c */ /* 0x042fee0000001864 */
[----:B------:R-:W-:Y:S01]  /*1ae0*/  IMAD R37, R235, c[0x0][0x218], RZ ;  /* 0x00008600eb257a24 */ /* 0x000fe200078e02ff */
[----:B------:R-:W-:Y:S03]  /*1af0*/  HMMA.16816.F32 R96, R168, R38, R96 ;  /* 0x00000026a860723c */ /* 0x000fe60000001860 */
[----:B------:R-:W-:-:S02]  /*1b00*/  IMAD R37, R234, c[0x0][0x21c], R37 ;  /* 0x00008700ea257a24 */ /* 0x000fc400078e0225 */
[----:B------:R-:W-:-:S03]  /*1b10*/  IMAD.WIDE.U32 R234, R234, c[0x0][0x218], R2 ;  /* 0x00008600eaea7a25 */ /* 0x000fc600078e0002 */
[----:B------:R-:W-:Y:S01]  /*1b20*/  HMMA.16816.F32 R68, R140, R64, RZ ;  /* 0x000000408c44723c */ /* 0x000fe200000018ff */
[----:B------:R-:W-:Y:S01]  /*1b30*/  IMAD.U32 R38, RZ, RZ, UR22 ;  /* 0x00000016ff267e24 */ /* 0x000fe2000f8e00ff */
[----:B------:R-:W-:Y:S01]  /*1b40*/  UIADD3 UR22, UP0, UR11, 0x80, URZ ;  /* 0x000000800b167890 */ /* 0x000fe2000ff1e03f */
[----:B------:R-:W-:Y:S02]  /*1b50*/  IMAD.U32 R3, RZ, RZ, UR20 ;  /* 0x00000014ff037e24 */ /* 0x000fe4000f8e00ff */
[----:B------:R-:W-:Y:S01]  /*1b60*/  IMAD.IADD R232, R235, 0x1, R37 ;  /* 0x00000001ebe87824 */ /* 0x000fe200078e0225 */
[C---:B------:R-:W-:Y:S01]  /*1b70*/  LEA R2, P1, R38.reuse, R234, 0x7 ;  /* 0x000000ea26027211 */ /* 0x040fe200078238ff */
[----:B------:R-:W-:Y:S01]  /*1b80*/  IMAD.U32 R39, RZ, RZ, UR23 ;  /* 0x00000017ff277e24 */ /* 0x000fe2000f8e00ff */
[----:B------:R-:W-:Y:S01]  /*1b90*/  UMOV UR23, 0x6 ;  /* 0x0000000600177882 */ /* 0x000fe20000000000 */
[C---:B--2---:R-:W-:Y:S01]  /*1ba0*/  HMMA.16816.F32 R92, R168.reuse, R32, R92 ;  /* 0x00000020a85c723c */ /* 0x044fe2000000185c */
[----:B------:R-:W-:Y:S01]  /*1bb0*/  LEA.HI.X R3, R38, R232, R3, 0x7, P1 ;  /* 0x000000e826037211 */ /* 0x000fe200008f3c03 */
[----:B------:R-:W-:Y:S01]  /*1bc0*/  USHF.L.U64.HI UR20, UR4, UR23, UR5 ;  /* 0x0000001704147299 */ /* 0x000fe20008010205 */
[C---:B------:R-:W-:Y:S01]  /*1bd0*/  LEA R46, P1, R2.reuse, c[0x0][0x1f8], 0x1 ;  /* 0x00007e00022e7a11 */ /* 0x040fe200078208ff */
[----:B------:R-:W-:Y:S02]  /*1be0*/  LDSM.16.M88.4 R36, [R225+0x3000] ;  /* 0x00300000e124783b */ /* 0x000fe40000000200 */
[----:B------:R-:W-:Y:S01]  /*1bf0*/  UIADD3.X UR21, URZ, UR20, URZ, UP0, !UPT ;  /* 0x000000143f157290 */ /* 0x000fe200087fe43f */
[----:B------:R-:W-:Y:S01]  /*1c00*/  LEA.HI.X R47, R2, c[0x0][0x1fc], R3, 0x1, P1 ;  /* 0x00007f00022f7a11 */ /* 0x000fe200008f0c03 */
[----:B------:R-:W-:Y:S01]  /*1c10*/  HMMA.16816.F32 R88, R168, R34, R88 ;  /* 0x00000022a858723c */ /* 0x000fe20000001858 */
[----:B------:R-:W-:Y:S01]  /*1c20*/  IADD3 R2, P1, R46, UR11, RZ ;  /* 0x0000000b2e027c10 */ /* 0x000fe2000ff3e0ff */
[----:B------:R-:W1:Y:S01]  /*1c30*/  LDSM.16.M88.4 R32, [R225+0x3800] ;  /* 0x00380000e120783b */ /* 0x000e620000000200 */
[----:B------:R-:W-:-:S02]  /*1c40*/  UISETP.GT.AND UP0, UPT, UR16, UR8, UPT ;  /* 0x000000081000728c */ /* 0x000fc4000bf04270 */
[----:B------:R-:W-:Y:S01]  /*1c50*/  IADD3.X R3, R47, UR20, RZ, P1, !PT ;  /* 0x000000142f037c10 */ /* 0x000fe20008ffe4ff */
[----:B------:R-:W-:Y:S01]  /*1c60*/  @!PT LDS RZ, [RZ] ;  /* 0x00000000fffff984 */ /* 0x000fe20000000800 */
[----:B------:R-:W-:Y:S01]  /*1c70*/  @!PT LDS RZ, [RZ] ;  /* 0x00000000fffff984 */ /* 0x000fe20000000800 */
[----:B------:R-:W-:Y:S01]  /*1c80*/  @!PT LDS RZ, [RZ] ;  /* 0x00000000fffff984 */ /* 0x000fe20000000800 */
[----:B------:R2:W-:Y:S01]  /*1c90*/  LDGSTS.E.BYPASS.LTC128B.128 [R227+0x100], [R46.64], !P5 ;  /* 0x001000002ee37fae */ /* 0x0005e2000e901d4e */
[----:B------:R-:W-:Y:S01]  /*1ca0*/  IADD3 R44, P5, P1, R45, 0x80, R46 ;  /* 0x000000802d2c7810 */ /* 0x000fe200079be02e */
[C---:B------:R-:W-:Y:S02]  /*1cb0*/  HMMA.16816.F32 R76, R140.reuse, R72, RZ ;  /* 0x000000488c4c723c */ /* 0x040fe400000018ff */
[----:B------:R2:W-:Y:S01]  /*1cc0*/  LDGSTS.E.BYPASS.LTC128B.128 [R227+0x4100], [R46.64+0x80], !P6 ;  /* 0x041000802ee37fae */ /* 0x0005e2000f101d4e */
[----:B------:R-:W-:Y:S02]  /*1cd0*/  ISETP.LT.OR P6, PT, R40, 0x21, P0 ;  /* 0x000000212800780c */ /* 0x000fe400007c1670 */
[----:B------:R-:W-:Y:S01]  /*1ce0*/  IADD3.X R45, RZ, UR20, R47, P5, P1 ;  /* 0x00000014ff2d7c10 */ /* 0x000fe2000afe242f */
[----:B------:R3:W-:Y:S01]  /*1cf0*/  LDGSTS.E.BYPASS.LTC128B.128 [R227+0x1100], [R2.64], !P4 ;  /* 0x0110000002e37fae */ /* 0x0007e2000e101d4e */
[----:B------:R-:W-:Y:S01]  /*1d00*/  IADD3 R42, P4, R2, UR11, RZ ;  /* 0x0000000b022a7c10 */ /* 0x000fe2000ff9e0ff */
[----:B------:R-:W-:Y:S01]  /*1d10*/  HMMA.16816.F32 R64, R140, R66, RZ ;  /* 0x000000428c40723c */ /* 0x000fe200000018ff */
[----:B------:R-:W-:-:S02]  /*1d20*/  ISETP.LT.OR P1, PT, R40, 0x41, P3 ;  /* 0x000000412800780c */ /* 0x000fc40001f21670 */
[C---:B------:R-:W-:Y:S02]  /*1d30*/  IADD3.X R43, R3.reuse, UR20, RZ, P4, !PT ;  /* 0x00000014032b7c10 */ /* 0x040fe4000a7fe4ff */
[----:B------:R-:W-:Y:S02]  /*1d40*/  IADD3 R52, P5, R2, UR22, RZ ;  /* 0x0000001602347c10 */ /* 0x000fe4000ffbe0ff */
[----:B------:R-:W-:Y:S01]  /*1d50*/  IADD3 R54, P4, R42, UR11, RZ ;  /* 0x0000000b2a367c10 */ /* 0x000fe2000ff9e0ff */
[----:B------:R2:W-:Y:S01]  /*1d60*/  LDGSTS.E.BYPASS.LTC128B.128 [R227+0x5100], [R44.64], !P6 ;  /* 0x051000002ce37fae */ /* 0x0005e2000f101d4e */
[C---:B------:R-:W-:Y:S01]  /*1d70*/  HMMA.16816.F32 R72, R140.reuse, R74, RZ ;  /* 0x0000004a8c48723c */ /* 0x040fe200000018ff */
[----:B------:R-:W-:Y:S02]  /*1d80*/  IADD3.X R53, R3, UR21, RZ, P5, !PT ;  /* 0x0000001503357c10 */ /* 0x000fe4000affe4ff */
[C---:B------:R-:W-:Y:S02]  /*1d90*/  ISETP.LT.OR P6, PT, R40.reuse, 0x41, P0 ;  /* 0x000000412800780c */ /* 0x040fe400007c1670 */
[----:B------:R-:W-:Y:S01]  /*1da0*/  IADD3.X R55, R43, UR20, RZ, P4, !PT ;  /* 0x000000142b377c10 */ /* 0x000fe2000a7fe4ff */
[----:B------:R4:W-:Y:S01]  /*1db0*/  LDGSTS.E.BYPASS.LTC128B.128 [R227+0x2100], [R42.64], !P1 ;  /* 0x021000002ae37fae */ /* 0x0009e2000c901d4e */
[C---:B------:R-:W-:Y:S01]  /*1dc0*/  ISETP.LT.OR P5, PT, R40.reuse, 0x61, P3 ;  /* 0x000000612800780c */ /* 0x040fe20001fa1670 */
[----:B------:R-:W-:Y:S01]  /*1dd0*/  HMMA.16816.F32 R84, R140, R80, RZ ;  /* 0x000000508c54723c */ /* 0x000fe200000018ff */
[----:B------:R-:W-:-:S02]  /*1de0*/  ISETP.LT.OR P4, PT, R40, 0x61, P0 ;  /* 0x000000612800780c */ /* 0x000fc40000781670 */
[----:B------:R-:W-:-:S04]  /*1df0*/  IADD3 R56, P1, R42, UR22, RZ ;  /* 0x000000162a387c10 */ /* 0x000fc8000ff3e0ff */
[----:B------:R-:W-:Y:S01]  /*1e00*/  IADD3.X R57, R43, UR21, RZ, P1, !PT ;  /* 0x000000152b397c10 */ /* 0x000fe20008ffe4ff */
[----:B---3--:R-:W-:Y:S01]  /*1e10*/  IMAD.MOV.U32 R2, RZ, RZ, 0x40 ;  /* 0x00000040ff027424 */ /* 0x008fe200078e00ff */
[----:B------:R3:W-:Y:S01]  /*1e20*/  LDGSTS.E.BYPASS.LTC128B.128 [R227+0x6100], [R52.64], !P6 ;  /* 0x0610000034e37fae */ /* 0x0007e2000f101d4e */
[----:B------:R-:W-:Y:S01]  /*1e30*/  HMMA.16816.F32 R80, R140, R82, RZ ;  /* 0x000000528c50723c */ /* 0x000fe200000018ff */
[----:B------:R-:W-:Y:S02]  /*1e40*/  PLOP3.LUT P1, PT, PT, PT, UP0, 0x80, 0x0 ;  /* 0x000000000000781c */ /* 0x000fe40003f2f008 */
[----:B------:R-:W-:Y:S01]  /*1e50*/  SEL R2, R2, 0xffffffc0, !P2 ;  /* 0xffffffc002027807 */ /* 0x000fe20005000000 */
[----:B------:R3:W-:Y:S04]  /*1e60*/  LDGSTS.E.BYPASS.LTC128B.128 [R227+0x3100], [R54.64], !P5 ;  /* 0x0310000036e37fae */ /* 0x0007e8000e901d4e */
[----:B------:R-:W-:Y:S01]  /*1e70*/  IMAD.IADD R223, R226, 0x1, R2 ;  /* 0x00000001e2df7824 */ /* 0x000fe200078e0202 */
[----:B------:R5:W-:Y:S01]  /*1e80*/  LDGSTS.E.BYPASS.LTC128B.128 [R227+0x7100], [R56.64], !P4 ;  /* 0x0710000038e37fae */ /* 0x000be2000e101d4e */
[----:B-1----:R-:W-:Y:S01]  /*1e90*/  HMMA.16816.F32 R68, R168, R32, R68 ;  /* 0x00000020a844723c */ /* 0x002fe20000001844 */
[----:B------:R-:W-:-:S02]  /*1ea0*/  IMAD.IADD R212, R2, 0x1, R225 ;  /* 0x0000000102d47824 */ /* 0x000fc400078e02e1 */
[----:B--2---:R-:W1:Y:S04]  /*1eb0*/  LDSM.16.M88.4 R44, [R223+0x8100] ;  /* 0x00810000df2c783b */ /* 0x004e680000000200 */
[----:B----4-:R-:W-:Y:S01]  /*1ec0*/  LDSM.16.M88.4 R40, [R223+0x8900] ;  /* 0x00890000df28783b */ /* 0x010fe20000000200 */
[C---:B------:R-:W-:Y:S03]  /*1ed0*/  HMMA.16816.F32 R64, R168.reuse, R34, R64 ;  /* 0x00000022a840723c */ /* 0x040fe60000001840 */
[----:B------:R-:W2:Y:S04]  /*1ee0*/  LDSM.16.M88.4 R32, [R223+0xa100] ;  /* 0x00a10000df20783b */ /* 0x000ea80000000200 */
[----:B------:R-:W-:Y:S01]  /*1ef0*/  LDSM.16.M88.4 R108, [R226+0xf900] ;  /* 0x00f90000e26c783b */ /* 0x000fe20000000200 */
[C---:B------:R-:W-:Y:S03]  /*1f00*/  HMMA.16816.F32 R76, R168.reuse, R36, R76 ;  /* 0x00000024a84c723c */ /* 0x040fe6000000184c */
[----:B------:R-:W-:Y:S04]  /*1f10*/  LDSM.16.M88.4 R112, [R226+0xf100] ;  /* 0x00f10000e270783b */ /* 0x000fe80000000200 */
[----:B------:R-:W-:Y:S01]  /*1f20*/  LDSM.16.M88.4 R104, [R225+0x4000] ;  /* 0x00400000e168783b */ /* 0x000fe20000000200 */
[C---:B------:R-:W-:Y:S03]  /*1f30*/  HMMA.16816.F32 R72, R168.reuse, R38, R72 ;  /* 0x00000026a848723c */ /* 0x040fe60000001848 */
[----:B------:R-:W4:Y:S04]  /*1f40*/  LDSM.16.M88.4 R36, [R223+0x9900] ;  /* 0x00990000df24783b */ /* 0x000f280000000200 */
[----:B------:R-:W-:Y:S01]  /*1f50*/  LDSM.16.M88.4 R60, [R225+0x5800] ;  /* 0x00580000e13c783b */ /* 0x000fe20000000200 */
[C---:B------:R-:W-:Y:S03]  /*1f60*/  HMMA.16816.F32 R84, R168.reuse, R48, R84 ;  /* 0x00000030a854723c */ /* 0x040fe60000001854 */
[----:B-----5:R-:W-:Y:S04]  /*1f70*/  LDSM.16.M88.4 R56, [R225+0x6000] ;  /* 0x00600000e138783b */ /* 0x020fe80000000200 */
[----:B---3--:R-:W-:Y:S01]  /*1f80*/  LDSM.16.M88.4 R52, [R225+0x6800] ;  /* 0x00680000e134783b */ /* 0x008fe20000000200 */
[----:B------:R-:W-:Y:S03]  /*1f90*/  HMMA.16816.F32 R80, R168, R50, R80 ;  /* 0x00000032a850723c */ /* 0x000fe60000001850 */
[----:B------:R-:W3:Y:S04]  /*1fa0*/  LDSM.16.M88.4 R48, [R223+0x9100] ;  /* 0x00910000df30783b */ /* 0x000ee80000000200 */
[----:B------:R-:W-:Y:S01]  /*1fb0*/  LDSM.16.M88.4 R120, [R223+0xd900] ;  /* 0x00d90000df78783b */ /* 0x000fe20000000200 */
[C---:B-1----:R-:W-:Y:S03]  /*1fc0*/  HMMA.16816.F32 R28, R176.reuse, R44, R28 ;  /* 0x0000002cb01c723c */ /* 0x042fe6000000181c */
[----:B------:R-:W-:Y:S04]  /*1fd0*/  LDSM.16.M88.4 R116, [R223+0xe100] ;  /* 0x00e10000df74783b */ /* 0x000fe80000000200 */
[----:B------:R-:W0:Y:S01]  /*1fe0*/  LDGDEPBAR ;  /* 0x00000000000079af */ /* 0x000e220000000000 */
[C---:B------:R-:W-:Y:S03]  /*1ff0*/  HMMA.16816.F32 R24, R176.reuse, R46, R24 ;  /* 0x0000002eb018723c */ /* 0x040fe60000001818 */
[----:B------:R-:W1:Y:S05]  /*2000*/  LDSM.16.M88.4 R44, [R223+0xa900] ;  /* 0x00a90000df2c783b */ /* 0x000e6a0000000200 */
[C---:B--2---:R-:W-:Y:S08]  /*2010*/  HMMA.16816.F32 R92, R176.reuse, R32, R92 ;  /* 0x00000020b05c723c */ /* 0x044ff0000000185c */
[C---:B------:R-:W-:Y:S01]  /*2020*/  HMMA.16816.F32 R88, R176.reuse, R34, R88 ;  /* 0x00000022b058723c */ /* 0x040fe20000001858 */
[----:B------:R-:W2:Y:S07]  /*2030*/  LDSM.16.M88.4 R32, [R212+0x800] ;  /* 0x00080000d420783b */ /* 0x000eae0000000200 */
[C---:B------:R-:W-:Y:S08]  /*2040*/  HMMA.16816.F32 R20, R176.reuse, R40, R20 ;  /* 0x00000028b014723c */ /* 0x040ff00000001814 */
[C---:B------:R-:W-:Y:S01]  /*2050*/  HMMA.16816.F32 R16, R176.reuse, R42, R16 ;  /* 0x0000002ab010723c */ /* 0x040fe20000001810 */
[----:B------:R-:W5:Y:S07]  /*2060*/  LDSM.16.M88.4 R40, [R223+0xb100] ;  /* 0x00b10000df28783b */ /* 0x000f6e0000000200 */
[C---:B----4-:R-:W-:Y:S08]  /*2070*/  HMMA.16816.F32 R100, R176.reuse, R36, R100 ;  /* 0x00000024b064723c */ /* 0x050ff00000001864 */
[C---:B------:R-:W-:Y:S01]  /*2080*/  HMMA.16816.F32 R96, R176.reuse, R38, R96 ;  /* 0x00000026b060723c */ /* 0x040fe20000001860 */
[----:B------:R-:W4:Y:S07]  /*2090*/  LDSM.16.M88.4 R36, [R212] ;  /* 0x00000000d424783b */ /* 0x000f2e0000000200 */
[C---:B---3--:R-:W-:Y:S08]  /*20a0*/  HMMA.16816.F32 R12, R176.reuse, R48, R12 ;  /* 0x00000030b00c723c */ /* 0x048ff0000000180c */
[C---:B------:R-:W-:Y:S01]  /*20b0*/  HMMA.16816.F32 R8, R176.reuse, R50, R8 ;  /* 0x00000032b008723c */ /* 0x040fe20000001808 */
[----:B------:R-:W3:Y:S07]  /*20c0*/  LDSM.16.M88.4 R48, [R223+0xb900] ;  /* 0x00b90000df30783b */ /* 0x000eee0000000200 */
[C---:B-1----:R-:W-:Y:S08]  /*20d0*/  HMMA.16816.F32 R84, R176.reuse, R44, R84 ;  /* 0x0000002cb054723c */ /* 0x042ff00000001854 */
[----:B------:R-:W-:Y:S01]  /*20e0*/  HMMA.16816.F32 R80, R176, R46, R80 ;  /* 0x0000002eb050723c */ /* 0x000fe20000001850 */
[----:B------:R-:W1:Y:S07]  /*20f0*/  LDSM.16.M88.4 R44, [R212+0x1000] ;  /* 0x00100000d42c783b */ /* 0x000e6e0000000200 */
[C---:B--2---:R-:W-:Y:S08]  /*2100*/  HMMA.16816.F32 R20, R180.reuse, R32, R20 ;  /* 0x00000020b414723c */ /* 0x044ff00000001814 */
[----:B------:R-:W-:Y:S01]  /*2110*/  HMMA.16816.F32 R16, R180, R34, R16 ;  /* 0x00000022b410723c */ /* 0x000fe20000001810 */
[----:B------:R-:W2:Y:S07]  /*2120*/  LDSM.16.M88.4 R32, [R212+0x3000] ;  /* 0x00300000d420783b */ /* 0x000eae0000000200 */
[C---:B-----5:R-:W-:Y:S08]  /*2130*/  HMMA.16816.F32 R76, R176.reuse, R40, R76 ;  /* 0x00000028b04c723c */ /* 0x060ff0000000184c */
[----:B------:R-:W-:Y:S01]  /*2140*/  HMMA.16816.F32 R72, R176, R42, R72 ;  /* 0x0000002ab048723c */ /* 0x000fe20000001848 */
[----:B------:R-:W5:Y:S07]  /*2150*/  LDSM.16.M88.4 R40, [R212+0x1800] ;  /* 0x00180000d428783b */ /* 0x000f6e0000000200 */
[C---:B----4-:R-:W-:Y:S08]  /*2160*/  HMMA.16816.F32 R28, R180.reuse, R36, R28 ;  /* 0x00000024b41c723c */ /* 0x050ff0000000181c */
[----:B------:R-:W-:Y:S01]  /*2170*/  HMMA.16816.F32 R24, R180, R38, R24 ;  /* 0x00000026b418723c */ /* 0x000fe20000001818 */
[----:B------:R-:W4:Y:S07]  /*2180*/  LDSM.16.M88.4 R36, [R212+0x2800] ;  /* 0x00280000d424783b */ /* 0x000f2e0000000200 */
[C---:B---3--:R-:W-:Y:S08]  /*2190*/  HMMA.16816.F32 R68, R176.reuse, R48, R68 ;  /* 0x00000030b044723c */ /* 0x048ff00000001844 */
[----:B------:R-:W-:Y:S01]  /*21a0*/  HMMA.16816.F32 R64, R176, R50, R64 ;  /* 0x00000032b040723c */ /* 0x000fe20000001840 */
[----:B------:R-:W3:Y:S07]  /*21b0*/  LDSM.16.M88.4 R48, [R212+0x2000] ;  /* 0x00200000d430783b */ /* 0x000eee0000000200 */
[C---:B-1----:R-:W-:Y:S08]  /*21c0*/  HMMA.16816.F32 R12, R180.reuse, R44, R12 ;  /* 0x0000002cb40c723c */ /* 0x042ff0000000180c */
[C---:B------:R-:W-:Y:S01]  /*21d0*/  HMMA.16816.F32 R8, R180.reuse, R46, R8 ;  /* 0x0000002eb408723c */ /* 0x040fe20000001808 */
[----:B------:R-:W1:Y:S07]  /*21e0*/  LDSM.16.M88.4 R44, [R212+0x3800] ;  /* 0x00380000d42c783b */ /* 0x000e6e0000000200 */
[C---:B--2---:R-:W-:Y:S08]  /*21f0*/  HMMA.16816.F32 R76, R180.reuse, R32, R76 ;  /* 0x00000020b44c723c */ /* 0x044ff0000000184c */
[C---:B------:R-:W-:Y:S01]  /*2200*/  HMMA.16816.F32 R72, R180.reuse, R34, R72 ;  /* 0x00000022b448723c */ /* 0x040fe20000001848 */
[----:B------:R-:W2:Y:S07]  /*2210*/  LDSM.16.M88.4 R32, [R226+0xd900] ;  /* 0x00d90000e220783b */ /* 0x000eae0000000200 */
[C---:B-----5:R-:W-:Y:S08]  /*2220*/  HMMA.16816.F32 R100, R180.reuse, R40, R100 ;  /* 0x00000028b464723c */ /* 0x060ff00000001864 */
[C---:B------:R-:W-:Y:S01]  /*2230*/  HMMA.16816.F32 R96, R180.reuse, R42, R96 ;  /* 0x0000002ab460723c */ /* 0x040fe20000001860 */
[----:B------:R-:W5:Y:S07]  /*2240*/  LDSM.16.M88.4 R40, [R226+0xc100] ;  /* 0x00c10000e228783b */ /* 0x000f6e0000000200 */
[C---:B----4-:R-:W-:Y:S08]  /*2250*/  HMMA.16816.F32 R84, R180.reuse, R36, R84 ;  /* 0x00000024b454723c */ /* 0x050ff00000001854 */
[C---:B------:R-:W-:Y:S01]  /*2260*/  HMMA.16816.F32 R80, R180.reuse, R38, R80 ;  /* 0x00000026b450723c */ /* 0x040fe20000001850 */
[----:B------:R-:W4:Y:S07]  /*2270*/  LDSM.16.M88.4 R36, [R226+0xd100] ;  /* 0x00d10000e224783b */ /* 0x000f2e0000000200 */
[C---:B---3--:R-:W-:Y:S08]  /*2280*/  HMMA.16816.F32 R92, R180.reuse, R48, R92 ;  /* 0x00000030b45c723c */ /* 0x048ff0000000185c */
[C---:B------:R-:W-:Y:S01]  /*2290*/  HMMA.16816.F32 R88, R180.reuse, R50, R88 ;  /* 0x00000032b458723c */ /* 0x040fe20000001858 */
[----:B------:R-:W3:Y:S07]  /*22a0*/  LDSM.16.M88.4 R48, [R226+0xc900] ;  /* 0x00c90000e230783b */ /* 0x000eee0000000200 */
[C---:B-1----:R-:W-:Y:S08]  /*22b0*/  HMMA.16816.F32 R68, R180.reuse, R44, R68 ;  /* 0x0000002cb444723c */ /* 0x042ff00000001844 */
[----:B------:R-:W-:Y:S01]  /*22c0*/  HMMA.16816.F32 R64, R180, R46, R64 ;  /* 0x0000002eb440723c */ /* 0x000fe20000001840 */
        /* <DEDUP_REMOVED lines=12> */
[----:B------:R-:W-:Y:S07]  /*2390*/  LDSM.16.M88.4 R48, [R225+0x7000] ;  /* 0x00700000e130783b */ /* 0x000fee0000000200 */
        /* <DEDUP_REMOVED lines=8> */
[----:B------:R-:W3:Y:S07]  /*2420*/  LDSM.16.M88.4 R40, [R223+0xc100] ;  /* 0x00c10000df28783b */ /* 0x000eee0000000200 */
[C---:B----4-:R-:W-:Y:S08]  /*2430*/  HMMA.16816.F32 R20, R188.reuse, R36, R20 ;  /* 0x00000024bc14723c */ /* 0x050ff00000001814 */
[----:B------:R-:W-:Y:S01]  /*2440*/  HMMA.16816.F32 R16, R188, R38, R16 ;  /* 0x00000026bc10723c */ /* 0x000fe20000001810 */
[----:B------:R-:W4:Y:S07]  /*2450*/  LDSM.16.M88.4 R36, [R223+0xc900] ;  /* 0x00c90000df24783b */ /* 0x000f2e0000000200 */
[C---:B------:R-:W-:Y:S08]  /*2460*/  HMMA.16816.F32 R68, R184.reuse, R108, R68 ;  /* 0x0000006cb844723c */ /* 0x040ff00000001844 */
[C---:B------:R-:W-:Y:S08]  /*2470*/  HMMA.16816.F32 R76, R184.reuse, R112, R76 ;  /* 0x00000070b84c723c */ /* 0x040ff0000000184c */
[C---:B------:R-:W-:Y:S01]  /*2480*/  HMMA.16816.F32 R72, R184.reuse, R114, R72 ;  /* 0x00000072b848723c */ /* 0x040fe20000001848 */
[----:B------:R-:W-:Y:S07]  /*2490*/  LDSM.16.M88.4 R112, [R223+0xe900] ;  /* 0x00e90000df70783b */ /* 0x000fee0000000200 */
[----:B------:R-:W-:Y:S01]  /*24a0*/  HMMA.16816.F32 R64, R184, R110, R64 ;  /* 0x0000006eb840723c */ /* 0x000fe20000001840 */
[----:B------:R-:W-:Y:S07]  /*24b0*/  LDSM.16.M88.4 R108, [R223+0xf100] ;  /* 0x00f10000df6c783b */ /* 0x000fee0000000200 */
[C---:B------:R-:W-:Y:S08]  /*24c0*/  HMMA.16816.F32 R28, R188.reuse, R104, R28 ;  /* 0x00000068bc1c723c */ /* 0x040ff0000000181c */
[C---:B------:R-:W-:Y:S01]  /*24d0*/  HMMA.16816.F32 R24, R188.reuse, R106, R24 ;  /* 0x0000006abc18723c */ /* 0x040fe20000001818 */
[----:B------:R-:W5:Y:S07]  /*24e0*/  LDSM.16.M88.4 R104, [R223+0xf900] ;  /* 0x00f90000df68783b */ /* 0x000f6e0000000200 */
[C---:B-1----:R-:W-:Y:S08]  /*24f0*/  HMMA.16816.F32 R68, R188.reuse, R44, R68 ;  /* 0x0000002cbc44723c */ /* 0x042ff00000001844 */
[C---:B------:R-:W-:Y:S08]  /*2500*/  HMMA.16816.F32 R100, R188.reuse, R60, R100 ;  /* 0x0000003cbc64723c */ /* 0x040ff00000001864 */
[C---:B------:R-:W-:Y:S01]  /*2510*/  HMMA.16816.F32 R96, R188.reuse, R62, R96 ;  /* 0x0000003ebc60723c */ /* 0x040fe20000001860 */
[----:B------:R-:W-:Y:S07]  /*2520*/  LDSM.16.M88.4 R60, [R212+0x4000] ;  /* 0x00400000d43c783b */ /* 0x000fee0000000200 */
        /* <DEDUP_REMOVED lines=9> */
[----:B------:R-:W-:Y:S01]  /*25c0*/  HMMA.16816.F32 R64, R188, R46, R64 ;  /* 0x0000002ebc40723c */ /* 0x000fe20000001840 */
[----:B------:R-:W-:Y:S07]  /*25d0*/  LDSM.16.M88.4 R44, [R212+0x6000] ;  /* 0x00600000d42c783b */ /* 0x000fee0000000200 */
[C---:B--2---:R-:W-:Y:S08]  /*25e0*/  HMMA.16816.F32 R12, R196.reuse, R32, R12 ;  /* 0x00000020c40c723c */ /* 0x044ff0000000180c */
[C---:B------:R-:W-:Y:S01]  /*25f0*/  HMMA.16816.F32 R8, R196.reuse, R34, R8 ;  /* 0x00000022c408723c */ /* 0x040fe20000001808 */
[----:B------:R-:W1:Y:S07]  /*2600*/  LDSM.16.M88.4 R32, [R212+0x7800] ;  /* 0x00780000d420783b */ /* 0x000e6e0000000200 */
[C---:B---3--:R-:W-:Y:S08]  /*2610*/  HMMA.16816.F32 R28, R196.reuse, R40, R28 ;  /* 0x00000028c41c723c */ /* 0x048ff0000000181c */
[C---:B------:R-:W-:Y:S01]  /*2620*/  HMMA.16816.F32 R24, R196.reuse, R42, R24 ;  /* 0x0000002ac418723c */ /* 0x040fe20000001818 */
[----:B------:R-:W2:Y:S07]  /*2630*/  LDSM.16.M88.4 R40, [R212+0x6800] ;  /* 0x00680000d428783b */ /* 0x000eae0000000200 */
[C---:B----4-:R-:W-:Y:S08]  /*2640*/  HMMA.16816.F32 R20, R196.reuse, R36, R20 ;  /* 0x00000024c414723c */ /* 0x050ff00000001814 */
[----:B------:R-:W-:Y:S01]  /*2650*/  HMMA.16816.F32 R16, R196, R38, R16 ;  /* 0x00000026c410723c */ /* 0x000fe20000001810 */
[----:B------:R-:W3:Y:S01]  /*2660*/  LDSM.16.M88.4 R36, [R212+0x7000] ;  /* 0x00700000d424783b */ /* 0x000ee20000000200 */
[----:B------:R-:W-:-:S06]  /*2670*/  DEPBAR.LE SB0, 0x0 ;  /* 0x000080000000791a */ /* 0x000fcc0000000000 */
[C---:B-----5:R-:W-:Y:S08]  /*2680*/  HMMA.16816.F32 R68, R196.reuse, R104, R68 ;  /* 0x00000068c444723c */ /* 0x060ff00000001844 */
[C---:B------:R-:W-:Y:S08]  /*2690*/  HMMA.16816.F32 R100, R196.reuse, R120, R100 ;  /* 0x00000078c464723c */ /* 0x040ff00000001864 */
[C---:B------:R-:W-:Y:S08]  /*26a0*/  HMMA.16816.F32 R96, R196.reuse, R122, R96 ;  /* 0x0000007ac460723c */ /* 0x040ff00000001860 */
[C---:B------:R-:W-:Y:S08]  /*26b0*/  HMMA.16816.F32 R92, R196.reuse, R116, R92 ;  /* 0x00000074c45c723c */ /* 0x040ff0000000185c */
[C---:B------:R-:W-:Y:S08]  /*26c0*/  HMMA.16816.F32 R88, R196.reuse, R118, R88 ;  /* 0x00000076c458723c */ /* 0x040ff00000001858 */
[C---:B------:R-:W-:Y:S08]  /*26d0*/  HMMA.16816.F32 R84, R196.reuse, R112, R84 ;  /* 0x00000070c454723c */ /* 0x040ff00000001854 */
[C---:B------:R-:W-:Y:S08]  /*26e0*/  HMMA.16816.F32 R80, R196.reuse, R114, R80 ;  /* 0x00000072c450723c */ /* 0x040ff00000001850 */
[C---:B------:R-:W-:Y:S08]  /*26f0*/  HMMA.16816.F32 R76, R196.reuse, R108, R76 ;  /* 0x0000006cc44c723c */ /* 0x040ff0000000184c */
[C---:B------:R-:W-:Y:S08]  /*2700*/  HMMA.16816.F32 R72, R196.reuse, R110, R72 ;  /* 0x0000006ec448723c */ /* 0x040ff00000001848 */
[----:B------:R-:W-:Y:S08]  /*2710*/  HMMA.16816.F32 R64, R196, R106, R64 ;  /* 0x0000006ac440723c */ /* 0x000ff00000001840 */
[C---:B-1----:R-:W-:Y:S08]  /*2720*/  HMMA.16816.F32 R68, R200.reuse, R32, R68 ;  /* 0x00000020c844723c */ /* 0x042ff00000001844 */
        /* <DEDUP_REMOVED lines=10> */
[C---:B--2---:R-:W-:Y:S08]  /*27d0*/  HMMA.16816.F32 R84, R200.reuse, R40, R84 ;  /* 0x00000028c854723c */ /* 0x044ff00000001854 */
[C---:B------:R-:W-:Y:S08]  /*27e0*/  HMMA.16816.F32 R80, R200.reuse, R42, R80 ;  /* 0x0000002ac850723c */ /* 0x040ff00000001850 */
[C---:B---3--:R-:W-:Y:S08]  /*27f0*/  HMMA.16816.F32 R76, R200.reuse, R36, R76 ;  /* 0x00000024c84c723c */ /* 0x048ff0000000184c */
[C---:B------:R-:W-:Y:S08]  /*2800*/  HMMA.16816.F32 R72, R200.reuse, R38, R72 ;  /* 0x00000026c848723c */ /* 0x040ff00000001848 */
[----:B------:R-:W-:Y:S01]  /*2810*/  HMMA.16816.F32 R32, R200, R34, R64 ;  /* 0x00000022c820723c */ /* 0x000fe20000001840 */
[----:B------:R-:W-:Y:S06]  /*2820*/  BAR.SYNC.DEFER_BLOCKING 0x0 ;  /* 0x0000000000007b1d */ /* 0x000fec0000010000 */
[----:B------:R-:W-:Y:S05]  /*2830*/  @!P1 BRA `(.L_x_4) ;  /* 0x0000026000009947 */ /* 0x000fea0003800000 */
[----:B------:R-:W-:Y:S02]  /*2840*/  UIADD3 UR5, UR17, -0x2, URZ ;  /* 0xfffffffe11057890 */ /* 0x000fe4000fffe03f */
[----:B------:R-:W-:-:S02]  /*2850*/  USHF.L.U32 UR16, UR6, 0x6, URZ ;  /* 0x0000000606107899 */ /* 0x000fc4000800063f */
[----:B------:R-:W-:Y:S02]  /*2860*/  USHF.R.S32.HI UR4, URZ, 0x1f, UR5 ;  /* 0x0000001f3f047899 */ /* 0x000fe40008011405 */
[----:B------:R-:W-:Y:S01]  /*2870*/  UIMAD UR18, UR18, UR5, URZ ;  /* 0x00000005121272a4 */ /* 0x000fe2000f8e023f */
[----:B------:R-:W-:Y:S02]  /*2880*/  IMAD.U32 R3, RZ, RZ, UR5 ;  /* 0x00000005ff037e24 */ /* 0x000fe4000f8e00ff */
[----:B------:R-:W-:Y:S01]  /*2890*/  IMAD.U32 R42, RZ, RZ, UR16 ;  /* 0x00000010ff2a7e24 */ /* 0x000fe2000f8e00ff */
[----:B------:R-:W-:Y:S01]  /*28a0*/  UIMAD UR4, UR4, UR19, UR18 ;  /* 0x00000013040472a4 */ /* 0x000fe2000f8e0212 */
[----:B------:R-:W-:Y:S01]  /*28b0*/  IMAD.WIDE.U32 R36, R3, UR19, R230 ;  /* 0x0000001303247c25 */ /* 0x000fe2000f8e00e6 */
[----:B------:R-:W-:Y:S02]  /*28c0*/  ULDC UR5, c[0x0][0x1e4] ;  /* 0x0000790000057ab9 */ /* 0x000fe40000000800 */
[----:B------:R-:W-:-:S02]  /*28d0*/  USHF.L.U64.HI UR5, UR6, UR23, UR5 ;  /* 0x0000001706057299 */ /* 0x000fc40008010205 */
[----:B------:R-:W-:Y:S01]  /*28e0*/  IADD3 R2, R37, UR4, RZ ;  /* 0x0000000425027c10 */ /* 0x000fe2000fffe0ff */
[----:B------:R-:W-:Y:S01]  /*28f0*/  UIADD3 UR6, UP0, UR12, 0x80, URZ ;  /* 0x000000800c067890 */ /* 0x000fe2000ff1e03f */
[----:B------:R-:W-:-:S03]  /*2900*/  LEA R46, P1, R36, c[0x0][0x1c8], 0x1 ;  /* 0x00007200242e7a11 */ /* 0x000fc600078208ff */
[----:B------:R-:W-:Y:S01]  /*2910*/  UIADD3.X UR4, URZ, UR9, URZ, UP0, !UPT ;  /* 0x000000093f047290 */ /* 0x000fe200087fe43f */
[----:B------:R-:W-:Y:S02]  /*2920*/  LEA.HI.X R47, R36, c[0x0][0x1cc], R2, 0x1, P1 ;  /* 0x00007300242f7a11 */ /* 0x000fe400008f0c02 */
[----:B------:R-:W-:Y:S02]  /*2930*/  IADD3 R42, P2, P1, R42, 0x80, R46 ;  /* 0x000000802a2a7810 */ /* 0x000fe4000795e02e */
[----:B------:R-:W-:Y:S01]  /*2940*/  IADD3 R44, P4, R46, UR16, RZ ;  /* 0x000000102e2c7c10 */ /* 0x000fe2000ff9e0ff */
[----:B------:R-:W-:Y:S01]  /*2950*/  @!PT LDS RZ, [RZ] ;  /* 0x00000000fffff984 */ /* 0x000fe20000000800 */
[----:B------:R-:W-:Y:S01]  /*2960*/  @!PT LDS RZ, [RZ] ;  /* 0x00000000fffff984 */ /* 0x000fe20000000800 */
[----:B------:R-:W-:Y:S01]  /*2970*/  @!PT LDS RZ, [RZ] ;  /* 0x00000000fffff984 */ /* 0x000fe20000000800 */
[----:B------:R1:W-:Y:S01]  /*2980*/  LDGSTS.E.BYPASS.LTC128B.128 [R227+0x8100], [R46.64], !P3 ;  /* 0x081000002ee37fae */ /* 0x0003e2000d901d4e */
[----:B------:R-:W-:Y:S02]  /*2990*/  IADD3.X R43, RZ, UR5, R47, P2, P1 ;  /* 0x00000005ff2b7c10 */ /* 0x000fe400097e242f */
[----:B------:R-:W-:Y:S01]  /*29a0*/  IADD3.X R45, R47, UR5, RZ, P4, !PT ;  /* 0x000000052f2d7c10 */ /* 0x000fe2000a7fe4ff */
[----:B------:R1:W-:Y:S01]  /*29b0*/  LDGSTS.E.BYPASS.LTC128B.128 [R227+0xc100], [R46.64+0x80], !P0 ;  /* 0x0c1000802ee37fae */ /* 0x0003e2000c101d4e */
[----:B------:R-:W-:-:S02]  /*29c0*/  IADD3 R40, P1, R44, UR16, RZ ;  /* 0x000000102c287c10 */ /* 0x000fc4000ff3e0ff */
[----:B------:R-:W-:Y:S01]  /*29d0*/  IADD3 R38, P4, R44, UR6, RZ ;  /* 0x000000062c267c10 */ /* 0x000fe2000ff9e0ff */
[----:B------:R1:W-:Y:S01]  /*29e0*/  LDGSTS.E.BYPASS.LTC128B.128 [R227+0x9100], [R44.64], !P3 ;  /* 0x091000002ce37fae */ /* 0x0003e2000d901d4e */
[C---:B------:R-:W-:Y:S02]  /*29f0*/  IADD3.X R41, R45.reuse, UR5, RZ, P1, !PT ;  /* 0x000000052d297c10 */ /* 0x040fe40008ffe4ff */
[C---:B------:R-:W-:Y:S01]  /*2a00*/  IADD3 R36, P2, R40.reuse, UR16, RZ ;  /* 0x0000001028247c10 */ /* 0x040fe2000ff5e0ff */
[----:B------:R1:W-:Y:S01]  /*2a10*/  LDGSTS.E.BYPASS.LTC128B.128 [R227+0xd100], [R42.64], !P0 ;  /* 0x0d1000002ae37fae */ /* 0x0003e2000c101d4e */
[----:B------:R-:W-:Y:S02]  /*2a20*/  IADD3 R2, P1, R40, UR6, RZ ;  /* 0x0000000628027c10 */ /* 0x000fe4000ff3e0ff */
[----:B------:R-:W-:Y:S01]  /*2a30*/  IADD3.X R39, R45, UR4, RZ, P4, !PT ;  /* 0x000000042d277c10 */ /* 0x000fe2000a7fe4ff */
[----:B------:R1:W-:Y:S01]  /*2a40*/  LDGSTS.E.BYPASS.LTC128B.128 [R227+0xa100], [R40.64], !P3 ;  /* 0x0a10000028e37fae */ /* 0x0003e2000d901d4e */
[----:B------:R-:W-:-:S02]  /*2a50*/  IADD3.X R37, R41, UR5, RZ, P2, !PT ;  /* 0x0000000529257c10 */ /* 0x000fc400097fe4ff */
[----:B------:R-:W-:Y:S01]  /*2a60*/  IADD3.X R3, R41, UR4, RZ, P1, !PT ;  /* 0x0000000429037c10 */ /* 0x000fe20008ffe4ff */
[----:B------:R1:W-:Y:S04]  /*2a70*/  LDGSTS.E.BYPASS.LTC128B.128 [R227+0xe100], [R38.64], !P0 ;  /* 0x0e10000026e37fae */ /* 0x0003e8000c101d4e */
[----:B------:R1:W-:Y:S04]  /*2a80*/  LDGSTS.E.BYPASS.LTC128B.128 [R227+0xb100], [R36.64], !P3 ;  /* 0x0b10000024e37fae */ /* 0x0003e8000d901d4e */
[----:B------:R1:W-:Y:S02]  /*2a90*/  LDGSTS.E.BYPASS.LTC128B.128 [R227+0xf100], [R2.64], !P0 ;  /* 0x0f10000002e37fae */ /* 0x0003e4000c101d4e */
.L_x_4:
[----:B-1----:R-:W-:Y:S01]  /*2aa0*/  LOP3.LUT R3, R125, 0xffffffe0, RZ, 0xc0, !PT ;  /* 0xffffffe07d037812 */ /* 0x002fe200078ec0ff */
[----:B------:R-:W-:Y:S01]  /*2ab0*/  IMAD.MOV.U32 R6, RZ, RZ, -0x2 ;  /* 0xfffffffeff067424 */ /* 0x000fe200078e00ff */
[----:B------:R-:W-:Y:S01]  /*2ac0*/  UIADD3 UR23, UR17, -0x2, URZ ;  /* 0xfffffffe11177890 */ /* 0x000fe2000fffe03f */
[----:B------:R-:W-:Y:S01]  /*2ad0*/  IMAD.SHL.U32 R224, R0, 0x2, RZ ;  /* 0x0000000200e07824 */ /* 0x000fe200078e00ff */
[----:B------:R-:W0:Y:S01]  /*2ae0*/  LDGDEPBAR ;  /* 0x00000000000079af */ /* 0x000e220000000000 */
[----:B------:R-:W-:Y:S01]  /*2af0*/  IMAD.IADD R3, R124, 0x1, -R3 ;  /* 0x000000017c037824 */ /* 0x000fe200078e0a03 */
[----:B------:R-:W-:Y:S01]  /*2b00*/  UISETP.GE.AND UP0, UPT, UR23, UR8, UPT ;  /* 0x000000081700728c */ /* 0x000fe2000bf06270 */
[--C-:B------:R-:W-:Y:S01]  /*2b10*/  IMAD R222, R7, 0x2, R224.reuse ;  /* 0x0000000207de7824 */ /* 0x100fe200078e02e0 */
[----:B------:R-:W-:Y:S01]  /*2b20*/  LDSM.16.MT88.4 R124, [R224+0x100] ;  /* 0x00010000e07c783b */ /* 0x000fe20000004200 */
[C---:B------:R-:W-:Y:S01]  /*2b30*/  IMAD R221, R5.reuse, 0x2, R224 ;  /* 0x0000000205dd7824 */ /* 0x040fe200078e02e0 */
[----:B------:R-:W-:Y:S01]  /*2b40*/  SHF.R.S32.HI R2, RZ, 0x1f, R3 ;  /* 0x0000001fff027819 */ /* 0x000fe20000011403 */
[----:B------:R-:W-:Y:S01]  /*2b50*/  IMAD R220, R5, 0x2, R222 ;  /* 0x0000000205dc7824 */ /* 0x000fe200078e02de */
[----:B------:R-:W-:Y:S02]  /*2b60*/  LDSM.16.MT88.4 R104, [R222+0x4100] ;  /* 0x00410000de68783b */ /* 0x000fe40000004200 */
[----:B------:R-:W-:-:S02]  /*2b70*/  LEA.HI R2, R2, R3, RZ, 0x2 ;  /* 0x0000000302027211 */ /* 0x000fc400078f10ff */
[----:B------:R-:W-:Y:S02]  /*2b80*/  LDSM.16.MT88.4 R108, [R221+0x4100] ;  /* 0x00410000dd6c783b */ /* 0x000fe40000004200 */
[----:B------:R-:W-:-:S05]  /*2b90*/  LOP3.LUT R2, R2, 0x7ffffffc, RZ, 0xc0, !PT ;  /* 0x7ffffffc02027812 */ /* 0x000fca00078ec0ff */
[----:B------:R-:W-:-:S04]  /*2ba0*/  IMAD.IADD R3, R3, 0x1, -R2 ;  /* 0x0000000103037824 */ /* 0x000fc800078e0a02 */
[----:B------:R-:W-:-:S05]  /*2bb0*/  IMAD R6, R3, R6, UR7 ;  /* 0x0000000703067e24 */ /* 0x000fca000f8e0206 */
[C---:B------:R-:W-:Y:S02]  /*2bc0*/  ISETP.GT.AND P1, PT, R6.reuse, 0x1, PT ;  /* 0x000000010600780c */ /* 0x040fe40003f24270 */
[C---:B------:R-:W-:Y:S02]  /*2bd0*/  ISETP.GT.AND P4, PT, R6.reuse, RZ, PT ;  /* 0x000000ff0600720c */ /* 0x040fe40003f84270 */
[----:B------:R-:W-:Y:S02]  /*2be0*/  FSEL R53, R31, -INF , P1 ;  /* 0xff8000001f357808 */ /* 0x000fe40000800000 */
[----:B------:R-:W-:Y:S02]  /*2bf0*/  FSEL R4, R29, -INF , P1 ;  /* 0xff8000001d047808 */ /* 0x000fe40000800000 */
[C---:B------:R-:W-:Y:S02]  /*2c00*/  ISETP.GT.AND P1, PT, R6.reuse, 0x9, PT ;  /* 0x000000090600780c */ /* 0x040fe40003f24270 */
[----:B------:R-:W-:-:S02]  /*2c10*/  ISETP.GT.AND P2, PT, R6, 0x8, PT ;  /* 0x000000080600780c */ /* 0x000fc40003f44270 */
[----:B------:R-:W-:Y:S02]  /*2c20*/  FSEL R49, R27, -INF , P1 ;  /* 0xff8000001b317808 */ /* 0x000fe40000800000 */
[----:B------:R-:W-:Y:S02]  /*2c30*/  FSEL R59, R25, -INF , P1 ;  /* 0xff800000193b7808 */ /* 0x000fe40000800000 */
[----:B------:R-:W-:Y:S02]  /*2c40*/  ISETP.GT.AND P1, PT, R6, 0x11, PT ;  /* 0x000000110600780c */ /* 0x000fe40003f24270 */
[----:B------:R-:W-:Y:S02]  /*2c50*/  FSEL R3, R28, -INF , P4 ;  /* 0xff8000001c037808 */ /* 0x000fe40002000000 */
[----:B------:R-:W-:Y:S02]  /*2c60*/  FSEL R23, R23, -INF , P1 ;  /* 0xff80000017177808 */ /* 0x000fe40000800000 */
[----:B------:R-:W-:-:S02]  /*2c70*/  FSEL R21, R21, -INF , P1 ;  /* 0xff80000015157808 */ /* 0x000fc40000800000 */
[----:B------:R-:W-:Y:S02]  /*2c80*/  ISETP.GT.AND P1, PT, R6, 0x19, PT ;  /* 0x000000190600780c */ /* 0x000fe40003f24270 */
[----:B------:R-:W-:Y:S02]  /*2c90*/  FSEL R55, R24, -INF , P2 ;  /* 0xff80000018377808 */ /* 0x000fe40001000000 */
[----:B------:R-:W-:Y:S02]  /*2ca0*/  FMNMX.FTZ R2, R3, R4, !PT ;  /* 0x0000000403027209 */ /* 0x000fe40007810000 */
[----:B------:R-:W-:Y:S02]  /*2cb0*/  FSEL R43, R19, -INF , P1 ;  /* 0xff800000132b7808 */ /* 0x000fe40000800000 */
[----:B------:R-:W-:Y:S02]  /*2cc0*/  FSEL R17, R17, -INF , P1 ;  /* 0xff80000011117808 */ /* 0x000fe40000800000 */
[----:B------:R-:W-:-:S02]  /*2cd0*/  FSEL R30, R30, -INF , P4 ;  /* 0xff8000001e1e7808 */ /* 0x000fc40002000000 */
[C---:B------:R-:W-:Y:S02]  /*2ce0*/  ISETP.GT.AND P1, PT, R6.reuse, 0x28, PT ;  /* 0x000000280600780c */ /* 0x040fe40003f24270 */
[----:B------:R-:W-:Y:S02]  /*2cf0*/  ISETP.GT.AND P4, PT, R6, 0x10, PT ;  /* 0x000000100600780c */ /* 0x000fe40003f84270 */
[----:B------:R-:W-:Y:S02]  /*2d00*/  FMNMX.FTZ R2, R55, R2, !PT ;  /* 0x0000000237027209 */ /* 0x000fe40007810000 */
[----:B------:R-:W-:Y:S02]  /*2d10*/  FSEL R31, R8, -INF , P1 ;  /* 0xff800000081f7808 */ /* 0x000fe40000800000 */
[----:B------:R-:W-:Y:S02]  /*2d20*/  FSEL R47, R20, -INF , P4 ;  /* 0xff800000142f7808 */ /* 0x000fe40002000000 */
[----:B------:R-:W-:-:S02]  /*2d30*/  FMNMX.FTZ R8, R59, R2, !PT ;  /* 0x000000023b087209 */ /* 0x000fc40007810000 */
[----:B------:R-:W-:Y:S02]  /*2d40*/  FSEL R51, R26, -INF , P2 ;  /* 0xff8000001a337808 */ /* 0x000fe40001000000 */
[----:B------:R-:W-:Y:S02]  /*2d50*/  ISETP.GT.AND P2, PT, R6, 0x18, PT ;  /* 0x000000180600780c */ /* 0x000fe40003f44270 */
[----:B------:R-:W-:Y:S02]  /*2d60*/  FMNMX.FTZ R8, R47, R8, !PT ;  /* 0x000000082f087209 */ /* 0x000fe40007810000 */
[----:B------:R-:W-:Y:S02]  /*2d70*/  FSEL R27, R16, -INF , P2 ;  /* 0xff800000101b7808 */ /* 0x000fe40001000000 */
[----:B------:R-:W-:Y:S02]  /*2d80*/  FMNMX.FTZ R8, R21, R8, !PT ;  /* 0x0000000815087209 */ /* 0x000fe40007810000 */
[----:B------:R-:W-:-:S02]  /*2d90*/  FSEL R25, R22, -INF , P4 ;  /* 0xff80000016197808 */ /* 0x000fc40002000000 */
[----:B------:R-:W-:Y:S02]  /*2da0*/  ISETP.GT.AND P4, PT, R6, 0x20, PT ;  /* 0x000000200600780c */ /* 0x000fe40003f84270 */
[----:B------:R-:W-:Y:S02]  /*2db0*/  FMNMX.FTZ R8, R27, R8, !PT ;  /* 0x000000081b087209 */ /* 0x000fe40007810000 */
[----:B------:R-:W-:Y:S02]  /*2dc0*/  FSEL R37, R10, -INF , P1 ;  /* 0xff8000000a257808 */ /* 0x000fe40000800000 */
[----:B------:R-:W-:Y:S02]  /*2dd0*/  FSEL R45, R18, -INF , P2 ;  /* 0xff800000122d7808 */ /* 0x000fe40001000000 */
[----:B------:R-:W-:Y:S02]  /*2de0*/  FMNMX.FTZ R10, R30, R53, !PT ;  /* 0x000000351e0a7209 */ /* 0x000fe40007810000 */
[----:B------:R-:W-:-:S02]  /*2df0*/  ISETP.GT.AND P2, PT, R6, 0x21, PT ;  /* 0x000000210600780c */ /* 0x000fc40003f44270 */
[----:B------:R-:W-:Y:S02]  /*2e00*/  FSEL R39, R12, -INF , P4 ;  /* 0xff8000000c277808 */ /* 0x000fe40002000000 */
[----:B------:R-:W-:Y:S02]  /*2e10*/  FMNMX.FTZ R8, R17, R8, !PT ;  /* 0x0000000811087209 */ /* 0x000fe40007810000 */
[----:B------:R-:W-:Y:S02]  /*2e20*/  FMNMX.FTZ R12, R51, R10, !PT ;  /* 0x0000000a330c7209 */ /* 0x000fe40007810000 */
[----:B------:R-:W-:Y:S02]  /*2e30*/  FSEL R29, R13, -INF , P2 ;  /* 0xff8000000d1d7808 */ /* 0x000fe40001000000 */
[----:B------:R-:W-:Y:S02]  /*2e40*/  FMNMX.FTZ R10, R39, R8, !PT ;  /* 0x00000008270a7209 */ /* 0x000fe40007810000 */
[----:B------:R-:W-:-:S02]  /*2e50*/  FSEL R36, R15, -INF , P2 ;  /* 0xff8000000f247808 */ /* 0x000fc40001000000 */
[----:B------:R-:W-:Y:S02]  /*2e60*/  ISETP.GT.AND P2, PT, R6, 0x29, PT ;  /* 0x000000290600780c */ /* 0x000fe40003f44270 */
[----:B------:R-:W-:Y:S02]  /*2e70*/  FMNMX.FTZ R8, R49, R12, !PT ;  /* 0x0000000c31087209 */ /* 0x000fe40007810000 */
[----:B------:R-:W-:Y:S02]  /*2e80*/  FMNMX.FTZ R10, R29, R10, !PT ;  /* 0x0000000a1d0a7209 */ /* 0x000fe40007810000 */
[----:B------:R-:W-:Y:S02]  /*2e90*/  FSEL R41, R14, -INF , P4 ;  /* 0xff8000000e297808 */ /* 0x000fe40002000000 */
[----:B------:R-:W-:Y:S01]  /*2ea0*/  FSEL R2, R9, -INF , P2 ;  /* 0xff80000009027808 */ /* 0x000fe20001000000 */
[----:B------:R-:W-:Y:S01]  /*2eb0*/  LDSM.16.MT88.4 R12, [R220+0x900] ;  /* 0x00090000dc0c783b */ /* 0x000fe20000004200 */
[----:B------:R-:W-:-:S02]  /*2ec0*/  FMNMX.FTZ R8, R25, R8, !PT ;  /* 0x0000000819087209 */ /* 0x000fc40007810000 */
[C---:B------:R-:W-:Y:S02]  /*2ed0*/  ISETP.GT.AND P4, PT, R6.reuse, 0x30, PT ;  /* 0x000000300600780c */ /* 0x040fe40003f84270 */
[----:B------:R-:W-:Y:S02]  /*2ee0*/  FMNMX.FTZ R9, R31, R10, !PT ;  /* 0x0000000a1f097209 */ /* 0x000fe40007810000 */
[----:B------:R-:W-:Y:S02]  /*2ef0*/  FSEL R64, R11, -INF , P2 ;  /* 0xff8000000b407808 */ /* 0x000fe40001000000 */
[----:B------:R-:W-:Y:S02]  /*2f00*/  FMNMX.FTZ R8, R23, R8, !PT ;  /* 0x0000000817087209 */ /* 0x000fe40007810000 */
[----:B------:R-:W-:Y:S02]  /*2f10*/  ISETP.GT.AND P2, PT, R6, 0x31, PT ;  /* 0x000000310600780c */ /* 0x000fe40003f44270 */
[----:B------:R-:W-:-:S02]  /*2f20*/  FSEL R60, R100, -INF , P4 ;  /* 0xff800000643c7808 */ /* 0x000fc40002000000 */
[----:B------:R-:W-:Y:S02]  /*2f30*/  FMNMX.FTZ R9, R2, R9, !PT ;  /* 0x0000000902097209 */ /* 0x000fe40007810000 */
[----:B------:R-:W-:Y:S02]  /*2f40*/  FMNMX.FTZ R10, R45, R8, !PT ;  /* 0x000000082d0a7209 */ /* 0x000fe40007810000 */
[----:B------:R-:W-:Y:S02]  /*2f50*/  ISETP.GT.AND P1, PT, R6, 0x38, PT ;  /* 0x000000380600780c */ /* 0x000fe40003f24270 */
[----:B------:R-:W-:Y:S02]  /*2f60*/  FSEL R145, R101, -INF , P2 ;  /* 0xff80000065917808 */ /* 0x000fe40001000000 */
[----:B------:R-:W-:Y:S02]  /*2f70*/  FMNMX.FTZ R8, R60, R9, !PT ;  /* 0x000000093c087209 */ /* 0x000fe40007810000 */
[----:B------:R-:W-:-:S02]  /*2f80*/  FSEL R144, R103, -INF , P2 ;  /* 0xff80000067907808 */ /* 0x000fc40001000000 */
[----:B------:R-:W-:Y:S02]  /*2f90*/  ISETP.GT.AND P2, PT, R6, 0x39, PT ;  /* 0x000000390600780c */ /* 0x000fe40003f44270 */
[----:B------:R-:W-:Y:S02]  /*2fa0*/  FMNMX.FTZ R10, R43, R10, !PT ;  /* 0x0000000a2b0a7209 */ /* 0x000fe40007810000 */
[----:B------:R-:W-:Y:S02]  /*2fb0*/  FSEL R147, R96, -INF , P1 ;  /* 0xff80000060937808 */ /* 0x000fe40000800000 */
[----:B------:R-:W-:Y:S02]  /*2fc0*/  FMNMX.FTZ R8, R145, R8, !PT ;  /* 0x0000000891087209 */ /* 0x000fe40007810000 */
[----:B------:R-:W-:Y:S02]  /*2fd0*/  FSEL R155, R99, -INF , P2 ;  /* 0xff800000639b7808 */ /* 0x000fe40001000000 */
[----:B------:R-:W-:-:S02]  /*2fe0*/  FSEL R62, R97, -INF , P2 ;  /* 0xff800000613e7808 */ /* 0x000fc40001000000 */
[----:B------:R-:W-:Y:S02]  /*2ff0*/  FMNMX.FTZ R9, R41, R10, !PT ;  /* 0x0000000a29097209 */ /* 0x000fe40007810000 */
[----:B------:R-:W-:Y:S02]  /*3000*/  ISETP.GT.AND P2, PT, R6, 0x40, PT ;  /* 0x000000400600780c */ /* 0x000fe40003f44270 */
[----:B------:R-:W-:Y:S02]  /*3010*/  FMNMX.FTZ R11, R147, R8, !PT ;  /* 0x00000008930b7209 */ /* 0x000fe40007810000 */
[----:B------:R-:W-:Y:S02]  /*3020*/  FSEL R66, R98, -INF , P1 ;  /* 0xff80000062427808 */ /* 0x000fe40000800000 */
[----:B------:R-:W-:Y:S01]  /*3030*/  FMNMX.FTZ R8, R36, R9, !PT ;  /* 0x0000000924087209 */ /* 0x000fe20007810000 */
[----:B------:R-:W-:Y:S01]  /*3040*/  LDSM.16.MT88.4 R96, [R224+0x4100] ;  /* 0x00410000e060783b */ /* 0x000fe20000004200 */
[----:B------:R-:W-:-:S02]  /*3050*/  ISETP.GT.AND P1, PT, R6, 0x41, PT ;  /* 0x000000410600780c */ /* 0x000fc40003f24270 */
[----:B------:R-:W-:Y:S02]  /*3060*/  FSEL R134, R92, -INF , P2 ;  /* 0xff8000005c867808 */ /* 0x000fe40001000000 */
[----:B------:R-:W-:Y:S02]  /*3070*/  FMNMX.FTZ R11, R62, R11, !PT ;  /* 0x0000000b3e0b7209 */ /* 0x000fe40007810000 */
[----:B------:R-:W-:Y:S02]  /*3080*/  FSEL R138, R94, -INF , P2 ;  /* 0xff8000005e8a7808 */ /* 0x000fe40001000000 */
[----:B------:R-:W-:Y:S02]  /*3090*/  FMNMX.FTZ R9, R37, R8, !PT ;  /* 0x0000000825097209 */ /* 0x000fe40007810000 */
[----:B------:R-:W-:Y:S02]  /*30a0*/  FSEL R173, R93, -INF , P1 ;  /* 0xff8000005dad7808 */ /* 0x000fe40000800000 */
[----:B------:R-:W-:-:S02]  /*30b0*/  ISETP.GT.AND P2, PT, R6, 0x48, PT ;  /* 0x000000480600780c */ /* 0x000fc40003f44270 */
[----:B------:R-:W-:Y:S02]  /*30c0*/  FMNMX.FTZ R8, R134, R11, !PT ;  /* 0x0000000b86087209 */ /* 0x000fe40007810000 */
[----:B------:R-:W-:Y:S02]  /*30d0*/  FSEL R195, R95, -INF , P1 ;  /* 0xff8000005fc37808 */ /* 0x000fe40000800000 */
[----:B------:R-:W-:Y:S02]  /*30e0*/  ISETP.GT.AND P1, PT, R6, 0x49, PT ;  /* 0x000000490600780c */ /* 0x000fe40003f24270 */
[----:B------:R-:W-:Y:S02]  /*30f0*/  FSEL R175, R88, -INF , P2 ;  /* 0xff80000058af7808 */ /* 0x000fe40001000000 */
[----:B------:R-:W-:Y:S02]  /*3100*/  FMNMX.FTZ R8, R173, R8, !PT ;  /* 0x00000008ad087209 */ /* 0x000fe40007810000 */
[----:B------:R-:W-:-:S02]  /*3110*/  FSEL R153, R102, -INF , P4 ;  /* 0xff80000066997808 */ /* 0x000fc40002000000 */
[----:B------:R-:W-:Y:S02]  /*3120*/  FMNMX.FTZ R10, R64, R9, !PT ;  /* 0x00000009400a7209 */ /* 0x000fe40007810000 */
[----:B------:R-:W-:Y:S02]  /*3130*/  FSEL R237, R90, -INF , P2 ;  /* 0xff8000005aed7808 */ /* 0x000fe40001000000 */
[----:B------:R-:W-:Y:S02]  /*3140*/  FSEL R136, R89, -INF , P1 ;  /* 0xff80000059887808 */ /* 0x000fe40000800000 */
[----:B------:R-:W-:Y:S02]  /*3150*/  ISETP.GT.AND P2, PT, R6, 0x50, PT ;  /* 0x000000500600780c */ /* 0x000fe40003f44270 */
[----:B------:R-:W-:Y:S02]  /*3160*/  FMNMX.FTZ R11, R175, R8, !PT ;  /* 0x00000008af0b7209 */ /* 0x000fe40007810000 */
[----:B------:R-:W-:-:S02]  /*3170*/  FMNMX.FTZ R9, R153, R10, !PT ;  /* 0x0000000a99097209 */ /* 0x000fc40007810000 */
[----:B------:R-:W-:Y:S02]  /*3180*/  FSEL R251, R91, -INF , P1 ;  /* 0xff8000005bfb7808 */ /* 0x000fe40000800000 */
[----:B------:R-:W-:Y:S01]  /*3190*/  ISETP.GT.AND P1, PT, R6, 0x51, PT ;  /* 0x000000510600780c */ /* 0x000fe20003f24270 */
[----:B------:R-:W-:Y:S01]  /*31a0*/  LDSM.16.MT88.4 R88, [R220+0x100] ;  /* 0x00010000dc58783b */ /* 0x000fe20000004200 */
[----:B------:R-:W-:Y:S02]  /*31b0*/  FSEL R249, R84, -INF , P2 ;  /* 0xff80000054f97808 */ /* 0x000fe40001000000 */
[----:B------:R-:W-:Y:S02]  /*31c0*/  FMNMX.FTZ R8, R136, R11, !PT ;  /* 0x0000000b88087209 */ /* 0x000fe40007810000 */
[----:B------:R-:W-:Y:S02]  /*31d0*/  FMNMX.FTZ R9, R144, R9, !PT ;  /* 0x0000000990097209 */ /* 0x000fe40007810000 */
[----:B------:R-:W-:-:S02]  /*31e0*/  FSEL R241, R86, -INF , P2 ;  /* 0xff80000056f17808 */ /* 0x000fc40001000000 */
[----:B------:R-:W-:Y:S02]  /*31f0*/  FSEL R247, R85, -INF , P1 ;  /* 0xff80000055f77808 */ /* 0x000fe40000800000 */
[----:B------:R-:W-:Y:S02]  /*3200*/  ISETP.GT.AND P2, PT, R6, 0x58, PT ;  /* 0x000000580600780c */ /* 0x000fe40003f44270 */
[----:B------:R-:W-:Y:S02]  /*3210*/  FMNMX.FTZ R8, R249, R8, !PT ;  /* 0x00000008f9087209 */ /* 0x000fe40007810000 */
[----:B------:R-:W-:Y:S02]  /*3220*/  FMNMX.FTZ R10, R66, R9, !PT ;  /* 0x00000009420a7209 */ /* 0x000fe40007810000 */
[----:B------:R-:W-:Y:S02]  /*3230*/  FSEL R239, R87, -INF , P1 ;  /* 0xff80000057ef7808 */ /* 0x000fe40000800000 */
[----:B------:R-:W-:-:S02]  /*3240*/  ISETP.GT.AND P1, PT, R6, 0x59, PT ;  /* 0x000000590600780c */ /* 0x000fc40003f24270 */
[----:B------:R-:W-:Y:S02]  /*3250*/  FSEL R245, R80, -INF , P2 ;  /* 0xff80000050f57808 */ /* 0x000fe40001000000 */
[----:B------:R-:W-:Y:S02]  /*3260*/  FMNMX.FTZ R8, R247, R8, !PT ;  /* 0x00000008f7087209 */ /* 0x000fe40007810000 */
[----:B------:R-:W-:Y:S02]  /*3270*/  FMNMX.FTZ R9, R155, R10, !PT ;  /* 0x0000000a9b097209 */ /* 0x000fe40007810000 */
[----:B------:R-:W-:Y:S02]  /*3280*/  FSEL R233, R82, -INF , P2 ;  /* 0xff80000052e97808 */ /* 0x000fe40001000000 */
[----:B------:R-:W-:Y:S02]  /*3290*/  FSEL R243, R81, -INF , P1 ;  /* 0xff80000051f37808 */ /* 0x000fe40000800000 */
[----:B------:R-:W-:-:S02]  /*32a0*/  ISETP.GT.AND P2, PT, R6, 0x60, PT ;  /* 0x000000600600780c */ /* 0x000fc40003f44270 */
[----:B------:R-:W-:Y:S02]  /*32b0*/  FMNMX.FTZ R8, R245, R8, !PT ;  /* 0x00000008f5087209 */ /* 0x000fe40007810000 */
[----:B------:R-:W-:Y:S02]  /*32c0*/  FMNMX.FTZ R10, R138, R9, !PT ;  /* 0x000000098a0a7209 */ /* 0x000fe40007810000 */
[----:B------:R-:W-:Y:S02]  /*32d0*/  FSEL R193, R83, -INF , P1 ;  /* 0xff80000053c17808 */ /* 0x000fe40000800000 */
[----:B------:R-:W-:Y:S01]  /*32e0*/  ISETP.GT.AND P1, PT, R6, 0x61, PT ;  /* 0x000000610600780c */ /* 0x000fe20003f24270 */
[----:B------:R-:W-:Y:S01]  /*32f0*/  LDSM.16.MT88.4 R80, [R221+0x100] ;  /* 0x00010000dd50783b */ /* 0x000fe20000004200 */
[----:B------:R-:W-:Y:S02]  /*3300*/  FSEL R167, R76, -INF , P2 ;  /* 0xff8000004ca77808 */ /* 0x000fe40001000000 */
[----:B------:R-:W-:-:S02]  /*3310*/  FMNMX.FTZ R8, R243, R8, !PT ;  /* 0x00000008f3087209 */ /* 0x000fc40007810000 */
[----:B------:R-:W-:Y:S02]  /*3320*/  FMNMX.FTZ R10, R195, R10, !PT ;  /* 0x0000000ac30a7209 */ /* 0x000fe40007810000 */
[----:B------:R-:W-:Y:S02]  /*3330*/  FSEL R157, R79, -INF , P1 ;  /* 0xff8000004f9d7808 */ /* 0x000fe40000800000 */
[----:B------:R-:W-:Y:S02]  /*3340*/  FSEL R165, R77, -INF , P1 ;  /* 0xff8000004da57808 */ /* 0x000fe40000800000 */
[----:B------:R-:W-:Y:S02]  /*3350*/  ISETP.GT.AND P1, PT, R6, 0x68, PT ;  /* 0x000000680600780c */ /* 0x000fe40003f24270 */
[----:B------:R-:W-:Y:S02]  /*3360*/  FMNMX.FTZ R8, R167, R8, !PT ;  /* 0x00000008a7087209 */ /* 0x000fe40007810000 */
[----:B------:R-:W-:-:S02]  /*3370*/  FMNMX.FTZ R10, R237, R10, !PT ;  /* 0x0000000aed0a7209 */ /* 0x000fc40007810000 */
[----:B------:R-:W-:Y:S02]  /*3380*/  ISETP.GT.AND P6, PT, R6, 0x69, PT ;  /* 0x000000690600780c */ /* 0x000fe40003fc4270 */
[----:B------:R-:W-:Y:S02]  /*3390*/  FSEL R163, R72, -INF , P1 ;  /* 0xff80000048a37808 */ /* 0x000fe40000800000 */
[----:B------:R-:W-:Y:S02]  /*33a0*/  FMNMX.FTZ R8, R165, R8, !PT ;  /* 0x00000008a5087209 */ /* 0x000fe40007810000 */
        /* <DEDUP_REMOVED lines=8> */
[----:B------:R-:W-:-:S02]  /*3430*/  FMNMX.FTZ R10, R239, R10, !PT ;  /* 0x0000000aef0a7209 */ /* 0x000fc40007810000 */
[----:B------:R-:W-:Y:S02]  /*3440*/  FSEL R159, R78, -INF , P2 ;  /* 0xff8000004e9f7808 */ /* 0x000fe40001000000 */
[----:B------:R-:W-:Y:S02]  /*3450*/  ISETP.GT.AND P2, PT, R6, 0x78, PT ;  /* 0x000000780600780c */ /* 0x000fe40003f44270 */
[----:B------:R-:W-:Y:S02]  /*3460*/  FSEL R137, R69, -INF , P4 ;  /* 0xff80000045897808 */ /* 0x000fe40002000000 */
[----:B------:R-:W-:Y:S02]  /*3470*/  FMNMX.FTZ R8, R139, R8, !PT ;  /* 0x000000088b087209 */ /* 0x000fe40007810000 */
[----:B------:R-:W-:Y:S02]  /*3480*/  FMNMX.FTZ R10, R233, R10, !PT ;  /* 0x0000000ae90a7209 */ /* 0x000fe40007810000 */
[----:B------:R-:W-:-:S02]  /*3490*/  FSEL R151, R74, -INF , P1 ;  /* 0xff8000004a977808 */ /* 0x000fc40000800000 */
[----:B------:R-:W-:Y:S02]  /*34a0*/  ISETP.GT.AND P1, PT, R6, 0x79, PT ;  /* 0x000000790600780c */ /* 0x000fe40003f24270 */
[----:B------:R-:W-:Y:S02]  /*34b0*/  FSEL R135, R32, -INF , P2 ;  /* 0xff80000020877808 */ /* 0x000fe40001000000 */
[----:B------:R-:W-:Y:S02]  /*34c0*/  FMNMX.FTZ R8, R137, R8, !PT ;  /* 0x0000000889087209 */ /* 0x000fe40007810000 */
[----:B------:R-:W-:Y:S02]  /*34d0*/  FMNMX.FTZ R10, R193, R10, !PT ;  /* 0x0000000ac10a7209 */ /* 0x000fe40007810000 */
[----:B------:R-:W-:Y:S02]  /*34e0*/  FSEL R133, R33, -INF , P1 ;  /* 0xff80000021857808 */ /* 0x000fe40000800000 */
[----:B------:R-:W-:-:S02]  /*34f0*/  FMNMX.FTZ R6, R135, R8, !PT ;  /* 0x0000000887067209 */ /* 0x000fc40007810000 */
[----:B------:R-:W-:Y:S02]  /*3500*/  FMNMX.FTZ R10, R159, R10, !PT ;  /* 0x0000000a9f0a7209 */ /* 0x000fe40007810000 */
[----:B------:R-:W-:Y:S02]  /*3510*/  FMNMX.FTZ R6, R133, R6, !PT ;  /* 0x0000000685067209 */ /* 0x000fe40007810000 */
[----:B------:R-:W-:Y:S02]  /*3520*/  FMNMX.FTZ R8, R157, R10, !PT ;  /* 0x0000000a9d087209 */ /* 0x000fe40007810000 */
[----:B------:R-:W-:Y:S01]  /*3530*/  FSEL R149, R75, -INF , P6 ;  /* 0xff8000004b957808 */ /* 0x000fe20003000000 */
[----:B------:R-:W1:Y:S01]  /*3540*/  SHFL.BFLY PT, R9, R6, 0x2, 0x1f ;  /* 0x0c401f0006097f89 */ /* 0x000e6200000e0000 */
[----:B------:R-:W-:Y:S02]  /*3550*/  FMNMX.FTZ R8, R151, R8, !PT ;  /* 0x0000000897087209 */ /* 0x000fe40007810000 */
[----:B------:R-:W-:Y:S01]  /*3560*/  FSEL R67, R70, -INF , P5 ;  /* 0xff80000046437808 */ /* 0x000fe20002800000 */
[----:B------:R-:W-:Y:S01]  /*3570*/  LDSM.16.MT88.4 R72, [R222+0x100] ;  /* 0x00010000de48783b */ /* 0x000fe20000004200 */
[----:B------:R-:W-:-:S02]  /*3580*/  FMNMX.FTZ R8, R149, R8, !PT ;  /* 0x0000000895087209 */ /* 0x000fc40007810000 */
[----:B------:R-:W-:Y:S02]  /*3590*/  FSEL R65, R71, -INF , P4 ;  /* 0xff80000047417808 */ /* 0x000fe40002000000 */
[----:B------:R-:W-:Y:S02]  /*35a0*/  FMNMX.FTZ R8, R67, R8, !PT ;  /* 0x0000000843087209 */ /* 0x000fe40007810000 */
[----:B------:R-:W-:Y:S02]  /*35b0*/  FSEL R63, R34, -INF , P2 ;  /* 0xff800000223f7808 */ /* 0x000fe40001000000 */
[----:B------:R-:W-:Y:S02]  /*35c0*/  FMNMX.FTZ R8, R65, R8, !PT ;  /* 0x0000000841087209 */ /* 0x000fe40007810000 */
[----:B------:R-:W-:Y:S02]  /*35d0*/  FSEL R61, R35, -INF , P1 ;  /* 0xff800000233d7808 */ /* 0x000fe40000800000 */
[----:B------:R-:W-:Y:S01]  /*35e0*/  FMNMX.FTZ R8, R63, R8, !PT ;  /* 0x000000083f087209 */ /* 0x000fe20007810000 */
[----:B------:R-:W-:Y:S03]  /*35f0*/  LDSM.16.MT88.4 R32, [R222+0x4900] ;  /* 0x00490000de20783b */ /* 0x000fe60000004200 */
[----:B------:R-:W-:-:S02]  /*3600*/  FMNMX.FTZ R8, R61, R8, !PT ;  /* 0x000000083d087209 */ /* 0x000fc40007810000 */
[----:B-1----:R-:W-:-:S03]  /*3610*/  FMNMX.FTZ R11, R6, R9, !PT ;  /* 0x00000009060b7209 */ /* 0x002fc60007810000 */
[----:B------:R-:W1:Y:S04]  /*3620*/  SHFL.BFLY PT, R9, R8, 0x2, 0x1f ;  /* 0x0c401f0008097f89 */ /* 0x000e6800000e0000 */
[----:B------:R-:W2:Y:S01]  /*3630*/  SHFL.BFLY PT, R132, R11, 0x1, 0x1f ;  /* 0x0c201f000b847f89 */ /* 0x000ea200000e0000 */
[----:B-1----:R-:W-:Y:S02]  /*3640*/  FMNMX.FTZ R9, R8, R9, !PT ;  /* 0x0000000908097209 */ /* 0x002fe40007810000 */
[----:B--2---:R-:W-:-:S03]  /*3650*/  FMNMX.FTZ R132, R11, R132, !PT ;  /* 0x000000840b847209 */ /* 0x004fc60007810000 */
[----:B------:R-:W1:Y:S01]  /*3660*/  SHFL.BFLY PT, R6, R9, 0x1, 0x1f ;  /* 0x0c201f0009067f89 */ /* 0x000e6200000e0000 */
[C---:B------:R-:W-:Y:S01]  /*3670*/  FSETP.NEU.FTZ.AND P1, PT, R132.reuse, -INF , PT ;  /* 0xff8000008400780b */ /* 0x040fe20003f3d000 */
[----:B------:R-:W-:-:S05]  /*3680*/  FMUL.FTZ R58, R132, c[0x0][0x2d0] ;  /* 0x0000b400843a7a20 */ /* 0x000fca0000410000 */
[----:B------:R-:W-:-:S05]  /*3690*/  FSEL R58, R58, RZ, P1 ;  /* 0x000000ff3a3a7208 */ /* 0x000fca0000800000 */
[--C-:B------:R-:W-:Y:S02]  /*36a0*/  FFMA.FTZ R57, R3, c[0x0][0x2d0], -R58.reuse ;  /* 0x0000b40003397a23 */ /* 0x100fe4000001083a */
[--C-:B------:R-:W-:Y:S02]  /*36b0*/  FFMA.FTZ R48, R59, c[0x0][0x2d0], -R58.reuse ;  /* 0x0000b4003b307a23 */ /* 0x100fe4000001083a */
[--C-:B------:R-:W-:Y:S02]  /*36c0*/  FFMA.FTZ R50, R4, c[0x0][0x2d0], -R58.reuse ;  /* 0x0000b40004327a23 */ /* 0x100fe4000001083a */
[--C-:B------:R-:W-:Y:S01]  /*36d0*/  FFMA.FTZ R55, R55, c[0x0][0x2d0], -R58.reuse ;  /* 0x0000b40037377a23 */ /* 0x100fe2000001083a */
[----:B------:R-:W-:Y:S01]  /*36e0*/  MUFU.EX2 R57, R57 ;  /* 0x0000003900397308 */ /* 0x000fe20000000800 */
[--C-:B------:R-:W-:Y:S01]  /*36f0*/  FFMA.FTZ R46, R21, c[0x0][0x2d0], -R58.reuse ;  /* 0x0000b400152e7a23 */ /* 0x100fe2000001083a */
[----:B-1----:R-:W-:Y:S01]  /*3700*/  FMNMX.FTZ R3, R9, R6, !PT ;  /* 0x0000000609037209 */ /* 0x002fe20007810000 */
[--C-:B------:R-:W-:Y:S01]  /*3710*/  FFMA.FTZ R42, R17, c[0x0][0x2d0], -R58.reuse ;  /* 0x0000b400112a7a23 */ /* 0x100fe2000001083a */
[----:B------:R-:W1:Y:S01]  /*3720*/  LDSM.16.MT88.4 R4, [R220+0x4100] ;  /* 0x00410000dc04783b */ /* 0x000e620000004200 */
[--C-:B------:R-:W-:Y:S01]  /*3730*/  FFMA.FTZ R38, R29, c[0x0][0x2d0], -R58.reuse ;  /* 0x0000b4001d267a23 */ /* 0x100fe2000001083a */
[C---:B------:R-:W-:Y:S01]  /*3740*/  FSETP.NEU.FTZ.AND P1, PT, R3.reuse, -INF , PT ;  /* 0xff8000000300780b */ /* 0x040fe20003f3d000 */
[----:B------:R-:W-:Y:S01]  /*3750*/  FMUL.FTZ R56, R3, c[0x0][0x2d0] ;  /* 0x0000b40003387a20 */ /* 0x000fe20000410000 */
[----:B------:R-:W2:Y:S01]  /*3760*/  MUFU.EX2 R50, R50 ;  /* 0x0000003200327308 */ /* 0x000ea20000000800 */
[----:B------:R-:W3:Y:S01]  /*3770*/  LDSM.16.MT88.4 R8, [R224+0x4900] ;  /* 0x00490000e008783b */ /* 0x000ee20000004200 */
[----:B------:R-:W-:-:S02]  /*3780*/  FFMA.FTZ R2, R2, c[0x0][0x2d0], -R58 ;  /* 0x0000b40002027a23 */ /* 0x000fc4000001083a */
[----:B------:R-:W-:Y:S01]  /*3790*/  FSEL R56, R56, RZ, P1 ;  /* 0x000000ff38387208 */ /* 0x000fe20000800000 */
[----:B------:R-:W-:Y:S01]  /*37a0*/  LDSM.16.MT88.4 R16, [R221+0x900] ;  /* 0x00090000dd10783b */ /* 0x000fe20000004200 */
[----:B------:R-:W-:Y:S01]  /*37b0*/  FFMA.FTZ R60, R60, c[0x0][0x2d0], -R58 ;  /* 0x0000b4003c3c7a23 */ /* 0x000fe2000001083a */
[----:B------:R-:W-:Y:S01]  /*37c0*/  PLOP3.LUT P1, PT, PT, PT, UP0, 0x80, 0x0 ;  /* 0x000000000000781c */ /* 0x000fe20003f2f008 */
[----:B------:R-:W-:Y:S01]  /*37d0*/  MUFU.EX2 R55, R55 ;  /* 0x0000003700377308 */ /* 0x000fe20000000800 */
[--C-:B------:R-:W-:Y:S02]  /*37e0*/  FFMA.FTZ R59, R30, c[0x0][0x2d0], -R56.reuse ;  /* 0x0000b4001e3b7a23 */ /* 0x100fe40000010838 */
[--C-:B------:R-:W-:Y:S02]  /*37f0*/  FFMA.FTZ R54, R53, c[0x0][0x2d0], -R56.reuse ;  /* 0x0000b40035367a23 */ /* 0x100fe40000010838 */
[--C-:B------:R-:W-:Y:S02]  /*3800*/  FFMA.FTZ R52, R51, c[0x0][0x2d0], -R56.reuse ;  /* 0x0000b40033347a23 */ /* 0x100fe40000010838 */
[----:B------:R-:W-:Y:S01]  /*3810*/  FFMA.FTZ R49, R49, c[0x0][0x2d0], -R56 ;  /* 0x0000b40031317a23 */ /* 0x000fe20000010838 */
[----:B------:R-:W4:Y:S01]  /*3820*/  MUFU.EX2 R48, R48 ;  /* 0x0000003000307308 */ /* 0x000f220000000800 */
[----:B--2---:R-:W-:Y:S01]  /*3830*/  F2FP.PACK_AB R112, R50, R57 ;  /* 0x000000393270723e */ /* 0x004fe200000000ff */
[----:B------:R-:W-:-:S02]  /*3840*/  FFMA.FTZ R53, R47, c[0x0][0x2d0], -R58 ;  /* 0x0000b4002f357a23 */ /* 0x000fc4000001083a */
[----:B------:R-:W-:Y:S02]  /*3850*/  FFMA.FTZ R47, R27, c[0x0][0x2d0], -R58 ;  /* 0x0000b4001b2f7a23 */ /* 0x000fe4000001083a */
[--C-:B------:R-:W-:Y:S02]  /*3860*/  FFMA.FTZ R51, R25, c[0x0][0x2d0], -R56.reuse ;  /* 0x0000b40019337a23 */ /* 0x100fe40000010838 */
[----:B------:R-:W-:Y:S01]  /*3870*/  MUFU.EX2 R59, R59 ;  /* 0x0000003b003b7308 */ /* 0x000fe20000000800 */
[--C-:B------:R-:W-:Y:S01]  /*3880*/  FFMA.FTZ R44, R23, c[0x0][0x2d0], -R56.reuse ;  /* 0x0000b400172c7a23 */ /* 0x100fe20000010838 */
[----:B------:R-:W2:Y:S01]  /*3890*/  LDSM.16.MT88.4 R24, [R224+0x900] ;  /* 0x00090000e018783b */ /* 0x000ea20000004200 */
[--C-:B------:R-:W-:Y:S02]  /*38a0*/  FFMA.FTZ R45, R45, c[0x0][0x2d0], -R56.reuse ;  /* 0x0000b4002d2d7a23 */ /* 0x100fe40000010838 */
[----:B------:R-:W-:Y:S01]  /*38b0*/  FFMA.FTZ R40, R43, c[0x0][0x2d0], -R56 ;  /* 0x0000b4002b287a23 */ /* 0x000fe20000010838 */
[----:B------:R-:W5:Y:S01]  /*38c0*/  LDSM.16.MT88.4 R20, [R222+0x900] ;  /* 0x00090000de14783b */ /* 0x000f620000004200 */
[--C-:B------:R-:W-:Y:S01]  /*38d0*/  FFMA.FTZ R43, R39, c[0x0][0x2d0], -R58.reuse ;  /* 0x0000b400272b7a23 */ /* 0x100fe2000001083a */
[----:B------:R-:W1:Y:S01]  /*38e0*/  MUFU.EX2 R54, R54 ;  /* 0x0000003600367308 */ /* 0x000e620000000800 */
[----:B----4-:R-:W-:Y:S01]  /*38f0*/  F2FP.PACK_AB R114, R48, R55 ;  /* 0x000000373072723e */ /* 0x010fe200000000ff */
[----:B------:R-:W-:-:S02]  /*3900*/  FFMA.FTZ R39, R31, c[0x0][0x2d0], -R58 ;  /* 0x0000b4001f277a23 */ /* 0x000fc4000001083a */
[----:B------:R-:W4:Y:S01]  /*3910*/  LDSM.16.MT88.4 R28, [R221+0x4900] ;  /* 0x00490000dd1c783b */ /* 0x000f220000004200 */
[--C-:B------:R-:W-:Y:S02]  /*3920*/  FFMA.FTZ R41, R41, c[0x0][0x2d0], -R56.reuse ;  /* 0x0000b40029297a23 */ /* 0x100fe40000010838 */
[--C-:B------:R-:W-:Y:S01]  /*3930*/  FFMA.FTZ R36, R36, c[0x0][0x2d0], -R56.reuse ;  /* 0x0000b40024247a23 */ /* 0x100fe20000010838 */
[----:B------:R-:W-:Y:S01]  /*3940*/  MUFU.EX2 R52, R52 ;  /* 0x0000003400347308 */ /* 0x000fe20000000800 */
[--C-:B------:R-:W-:Y:S02]  /*3950*/  FFMA.FTZ R37, R37, c[0x0][0x2d0], -R56.reuse ;  /* 0x0000b40025257a23 */ /* 0x100fe40000010838 */
[--C-:B------:R-:W-:Y:S02]  /*3960*/  FFMA.FTZ R0, R64, c[0x0][0x2d0], -R56.reuse ;  /* 0x0000b40040007a23 */ /* 0x100fe40000010838 */
[----:B------:R-:W-:Y:S02]  /*3970*/  FFMA.FTZ R64, R153, c[0x0][0x2d0], -R56 ;  /* 0x0000b40099407a23 */ /* 0x000fe40000010838 */
[--C-:B------:R-:W-:Y:S01]  /*3980*/  FFMA.FTZ R145, R145, c[0x0][0x2d0], -R58.reuse ;  /* 0x0000b40091917a23 */ /* 0x100fe2000001083a */
[----:B------:R-:W3:Y:S01]  /*3990*/  MUFU.EX2 R49, R49 ;  /* 0x0000003100317308 */ /* 0x000ee20000000800 */
[----:B-1----:R-:W-:Y:S01]  /*39a0*/  F2FP.PACK_AB R113, R54, R59 ;  /* 0x0000003b3671723e */ /* 0x002fe200000000ff */
[----:B------:R-:W-:-:S02]  /*39b0*/  FFMA.FTZ R147, R147, c[0x0][0x2d0], -R58 ;  /* 0x0000b40093937a23 */ /* 0x000fc4000001083a */
[----:B------:R-:W-:Y:S02]  /*39c0*/  FFMA.FTZ R62, R62, c[0x0][0x2d0], -R58 ;  /* 0x0000b4003e3e7a23 */ /* 0x000fe4000001083a */
[--C-:B------:R-:W-:Y:S02]  /*39d0*/  FFMA.FTZ R153, R144, c[0x0][0x2d0], -R56.reuse ;  /* 0x0000b40090997a23 */ /* 0x100fe40000010838 */
[----:B------:R-:W-:Y:S01]  /*39e0*/  MUFU.EX2 R53, R53 ;  /* 0x0000003500357308 */ /* 0x000fe20000000800 */
[--C-:B------:R-:W-:Y:S02]  /*39f0*/  FFMA.FTZ R66, R66, c[0x0][0x2d0], -R56.reuse ;  /* 0x0000b40042427a23 */ /* 0x100fe40000010838 */
[--C-:B------:R-:W-:Y:S02]  /*3a00*/  FFMA.FTZ R155, R155, c[0x0][0x2d0], -R56.reuse ;  /* 0x0000b4009b9b7a23 */ /* 0x100fe40000010838 */
[----:B------:R-:W-:Y:S02]  /*3a10*/  FFMA.FTZ R144, R237, c[0x0][0x2d0], -R56 ;  /* 0x0000b400ed907a23 */ /* 0x000fe40000010838 */
[--C-:B------:R-:W-:Y:S01]  /*3a20*/  FFMA.FTZ R134, R134, c[0x0][0x2d0], -R58.reuse ;  /* 0x0000b40086867a23 */ /* 0x100fe2000001083a */
[----:B---3--:R-:W-:Y:S01]  /*3a30*/  F2FP.PACK_AB R115, R49, R52 ;  /* 0x000000343173723e */ /* 0x008fe200000000ff */
[----:B------:R-:W1:Y:S01]  /*3a40*/  MUFU.EX2 R46, R46 ;  /* 0x0000002e002e7308 */ /* 0x000e620000000800 */
[----:B------:R-:W-:-:S02]  /*3a50*/  FFMA.FTZ R173, R173, c[0x0][0x2d0], -R58 ;  /* 0x0000b400adad7a23 */ /* 0x000fc4000001083a */
[--C-:B------:R-:W-:Y:S02]  /*3a60*/  FFMA.FTZ R175, R175, c[0x0][0x2d0], -R58.reuse ;  /* 0x0000b400afaf7a23 */ /* 0x100fe4000001083a */
[----:B------:R-:W-:Y:S01]  /*3a70*/  FFMA.FTZ R136, R136, c[0x0][0x2d0], -R58 ;  /* 0x0000b40088887a23 */ /* 0x000fe2000001083a */
[C---:B------:R-:W-:Y:S01]  /*3a80*/  HMMA.16816.F32 R84, R112.reuse, R88, RZ ;  /* 0x000000587054723c */ /* 0x040fe200000018ff */
[--C-:B------:R-:W-:Y:S01]  /*3a90*/  FFMA.FTZ R138, R138, c[0x0][0x2d0], -R56.reuse ;  /* 0x0000b4008a8a7a23 */ /* 0x100fe20000010838 */
[----:B------:R-:W-:Y:S01]  /*3aa0*/  MUFU.EX2 R47, R47 ;  /* 0x0000002f002f7308 */ /* 0x000fe20000000800 */
[--C-:B------:R-:W-:Y:S02]  /*3ab0*/  FFMA.FTZ R195, R195, c[0x0][0x2d0], -R56.reuse ;  /* 0x0000b400c3c37a23 */ /* 0x100fe40000010838 */
[----:B------:R-:W-:Y:S02]  /*3ac0*/  FFMA.FTZ R237, R251, c[0x0][0x2d0], -R56 ;  /* 0x0000b400fbed7a23 */ /* 0x000fe40000010838 */
[--C-:B------:R-:W-:Y:S01]  /*3ad0*/  FFMA.FTZ R249, R249, c[0x0][0x2d0], -R58.reuse ;  /* 0x0000b400f9f97a23 */ /* 0x100fe2000001083a */
[----:B------:R-:W-:Y:S01]  /*3ae0*/  HMMA.16816.F32 R88, R112, R90, RZ ;  /* 0x0000005a7058723c */ /* 0x000fe200000018ff */
[--C-:B------:R-:W-:Y:S01]  /*3af0*/  FFMA.FTZ R146, R247, c[0x0][0x2d0], -R58.reuse ;  /* 0x0000b400f7927a23 */ /* 0x100fe2000001083a */
[----:B------:R-:W-:Y:S01]  /*3b00*/  MUFU.EX2 R42, R42 ;  /* 0x0000002a002a7308 */ /* 0x000fe20000000800 */
[----:B------:R-:W-:-:S02]  /*3b10*/  FFMA.FTZ R148, R245, c[0x0][0x2d0], -R58 ;  /* 0x0000b400f5947a23 */ /* 0x000fc4000001083a */
[----:B------:R-:W-:Y:S02]  /*3b20*/  FFMA.FTZ R243, R243, c[0x0][0x2d0], -R58 ;  /* 0x0000b400f3f37a23 */ /* 0x000fe4000001083a */
[--C-:B------:R-:W-:Y:S01]  /*3b30*/  FFMA.FTZ R150, R241, c[0x0][0x2d0], -R56.reuse ;  /* 0x0000b400f1967a23 */ /* 0x100fe20000010838 */
        /* <DEDUP_REMOVED lines=8> */
[----:B------:R-:W3:Y:S01]  /*3bc0*/  MUFU.EX2 R44, R44 ;  /* 0x0000002c002c7308 */ /* 0x000ee20000000800 */
        /* <DEDUP_REMOVED lines=8> */
[----:B------:R-:W-:Y:S01]  /*3c50*/  FADD.FTZ R50, R57, R50 ;  /* 0x0000003239327221 */ /* 0x000fe20000010000 */
[----:B------:R-:W-:Y:S01]  /*3c60*/  HMMA.16816.F32 R68, R112, R72, RZ ;  /* 0x000000487044723c */ /* 0x000fe200000018ff */
[----:B------:R-:W-:Y:S01]  /*3c70*/  FADD.FTZ R59, R59, R54 ;  /* 0x000000363b3b7221 */ /* 0x000fe20000010000 */
[----:B------:R-:W1:Y:S01]  /*3c80*/  MUFU.EX2 R40, R40 ;  /* 0x0000002800287308 */ /* 0x000e620000000800 */
[----:B------:R-:W-:-:S02]  /*3c90*/  FADD.FTZ R55, R55, R50 ;  /* 0x0000003237377221 */ /* 0x000fc40000010000 */
[----:B------:R-:W-:Y:S02]  /*3ca0*/  FADD.FTZ R52, R52, R59 ;  /* 0x0000003b34347221 */ /* 0x000fe40000010000 */
[----:B------:R-:W-:Y:S01]  /*3cb0*/  FFMA.FTZ R241, R133, c[0x0][0x2d0], -R58 ;  /* 0x0000b40085f17a23 */ /* 0x000fe2000001083a */
[----:B------:R-:W-:Y:S01]  /*3cc0*/  HMMA.16816.F32 R76, R112, R80, RZ ;  /* 0x00000050704c723c */ /* 0x000fe200000018ff */
[----:B------:R-:W-:Y:S01]  /*3cd0*/  FADD.FTZ R48, R48, R55 ;  /* 0x0000003730307221 */ /* 0x000fe20000010000 */
[----:B------:R-:W-:Y:S01]  /*3ce0*/  MUFU.EX2 R43, R43 ;  /* 0x0000002b002b7308 */ /* 0x000fe20000000800 */
[----:B------:R-:W-:-:S05]  /*3cf0*/  FADD.FTZ R52, R49, R52 ;  /* 0x0000003431347221 */ /* 0x000fca0000010000 */
[C---:B------:R-:W-:Y:S02]  /*3d00*/  HMMA.16816.F32 R100, R112.reuse, R104, RZ ;  /* 0x000000687064723c */ /* 0x040fe400000018ff */
[----:B------:R-:W1:Y:S06]  /*3d10*/  MUFU.EX2 R38, R38 ;  /* 0x0000002600267308 */ /* 0x000e6c0000000800 */
[C---:B------:R-:W-:Y:S02]  /*3d20*/  HMMA.16816.F32 R120, R112.reuse, R108, RZ ;  /* 0x0000006c7078723c */ /* 0x040fe400000018ff */
[----:B------:R-:W-:Y:S06]  /*3d30*/  MUFU.EX2 R39, R39 ;  /* 0x0000002700277308 */ /* 0x000fec0000000800 */
        /* <DEDUP_REMOVED lines=9> */
[----:B------:R-:W2:Y:S06]  /*3dd0*/  MUFU.EX2 R0, R0 ;  /* 0x0000000000007308 */ /* 0x000eac0000000800 */
[C---:B------:R-:W-:Y:S02]  /*3de0*/  HMMA.16816.F32 R116, R112.reuse, R4, RZ ;  /* 0x000000047074723c */ /* 0x040fe400000018ff */
[----:B------:R-:W-:Y:S05]  /*3df0*/  MUFU.EX2 R60, R60 ;  /* 0x0000003c003c7308 */ /* 0x000fea0000000800 */
[----:B-1----:R-:W-:Y:S01]  /*3e00*/  F2FP.PACK_AB R4, R46, R53 ;  /* 0x000000352e04723e */ /* 0x002fe200000000ff */
[----:B------:R-:W-:Y:S01]  /*3e10*/  HMMA.16816.F32 R112, R112, R6, RZ ;  /* 0x000000067070723c */ /* 0x000fe200000018ff */
[----:B---3--:R-:W-:Y:S01]  /*3e20*/  F2FP.PACK_AB R5, R44, R51 ;  /* 0x000000332c05723e */ /* 0x008fe200000000ff */
[----:B------:R-:W1:Y:S01]  /*3e30*/  MUFU.EX2 R145, R145 ;  /* 0x0000009100917308 */ /* 0x000e620000000800 */
[----:B------:R-:W-:-:S02]  /*3e40*/  FADD.FTZ R53, R53, R48 ;  /* 0x0000003035357221 */ /* 0x000fc40000010000 */
[----:B------:R-:W-:Y:S02]  /*3e50*/  FADD.FTZ R51, R51, R52 ;  /* 0x0000003433337221 */ /* 0x000fe40000010000 */
[----:B------:R-:W-:Y:S01]  /*3e60*/  F2FP.PACK_AB R6, R42, R47 ;  /* 0x0000002f2a06723e */ /* 0x000fe200000000ff */
[----:B------:R-:W-:Y:S01]  /*3e70*/  FADD.FTZ R46, R46, R53 ;  /* 0x000000352e2e7221 */ /* 0x000fe20000010000 */
[----:B------:R-:W-:Y:S01]  /*3e80*/  F2FP.PACK_AB R7, R40, R45 ;  /* 0x0000002d2807723e */ /* 0x000fe200000000ff */
[----:B------:R-:W-:Y:S01]  /*3e90*/  MUFU.EX2 R147, R147 ;  /* 0x0000009300937308 */ /* 0x000fe20000000800 */
[----:B------:R-:W-:Y:S02]  /*3ea0*/  FADD.FTZ R44, R44, R51 ;  /* 0x000000332c2c7221 */ /* 0x000fe40000010000 */
[----:B------:R-:W-:Y:S02]  /*3eb0*/  FADD.FTZ R47, R47, R46 ;  /* 0x0000002e2f2f7221 */ /* 0x000fe40000010000 */
[----:B------:R-:W-:Y:S01]  /*3ec0*/  FADD.FTZ R45, R45, R44 ;  /* 0x0000002c2d2d7221 */ /* 0x000fe20000010000 */
[----:B------:R-:W-:Y:S01]  /*3ed0*/  HMMA.16816.F32 R84, R4, R12, R84 ;  /* 0x0000000c0454723c */ /* 0x000fe20000001854 */
[----:B------:R-:W-:Y:S01]  /*3ee0*/  FADD.FTZ R42, R42, R47 ;  /* 0x0000002f2a2a7221 */ /* 0x000fe20000010000 */
[----:B------:R-:W3:Y:S01]  /*3ef0*/  MUFU.EX2 R62, R62 ;  /* 0x0000003e003e7308 */ /* 0x000ee20000000800 */
[----:B------:R-:W-:-:S05]  /*3f00*/  FADD.FTZ R40, R40, R45 ;  /* 0x0000002d28287221 */ /* 0x000fca0000010000 */
[C---:B------:R-:W-:Y:S01]  /*3f10*/  HMMA.16816.F32 R88, R4.reuse, R14, R88 ;  /* 0x0000000e0458723c */ /* 0x040fe20000001858 */
[----:B------:R-:W1:Y:S01]  /*3f20*/  LDSM.16.MT88.4 R12, [R220+0x4900] ;  /* 0x00490000dc0c783b */ /* 0x000e620000004200 */
[----:B------:R-:W-:Y:S06]  /*3f30*/  MUFU.EX2 R64, R64 ;  /* 0x0000004000407308 */ /* 0x000fec0000000800 */
[C---:B------:R-:W-:Y:S02]  /*3f40*/  HMMA.16816.F32 R92, R4.reuse, R8, R92 ;  /* 0x00000008045c723c */ /* 0x040fe4000000185c */
[----:B------:R-:W1:Y:S06]  /*3f50*/  MUFU.EX2 R153, R153 ;  /* 0x0000009900997308 */ /* 0x000e6c0000000800 */
[C---:B------:R-:W-:Y:S01]  /*3f60*/  HMMA.16816.F32 R96, R4.reuse, R10, R96 ;  /* 0x0000000a0460723c */ /* 0x040fe20000001860 */
[----:B------:R-:W1:Y:S01]  /*3f70*/  LDSM.16.MT88.4 R8, [R220+0x1100] ;  /* 0x00110000dc08783b */ /* 0x000e620000004200 */
[----:B------:R-:W-:Y:S06]  /*3f80*/  MUFU.EX2 R66, R66 ;  /* 0x0000004200427308 */ /* 0x000fec0000000800 */
[C---:B--2---:R-:W-:Y:S02]  /*3f90*/  HMMA.16816.F32 R128, R4.reuse, R24, R128 ;  /* 0x000000180480723c */ /* 0x044fe40000001880 */
[----:B------:R-:W2:Y:S06]  /*3fa0*/  MUFU.EX2 R155, R155 ;  /* 0x0000009b009b7308 */ /* 0x000eac0000000800 */
[C---:B------:R-:W-:Y:S01]  /*3fb0*/  HMMA.16816.F32 R124, R4.reuse, R26, R124 ;  /* 0x0000001a047c723c */ /* 0x040fe2000000187c */
[----:B------:R-:W-:Y:S01]  /*3fc0*/  LDSM.16.MT88.4 R24, [R224+0x1100] ;  /* 0x00110000e018783b */ /* 0x000fe20000004200 */
[----:B------:R-:W-:Y:S06]  /*3fd0*/  MUFU.EX2 R134, R134 ;  /* 0x0000008600867308 */ /* 0x000fec0000000800 */
[C---:B-----5:R-:W-:Y:S02]  /*3fe0*/  HMMA.16816.F32 R68, R4.reuse, R20, R68 ;  /* 0x000000140444723c */ /* 0x060fe40000001844 */
[----:B------:R-:W5:Y:S06]  /*3ff0*/  MUFU.EX2 R173, R173 ;  /* 0x000000ad00ad7308 */ /* 0x000f6c0000000800 */
[C---:B------:R-:W-:Y:S01]  /*4000*/  HMMA.16816.F32 R72, R4.reuse, R22, R72 ;  /* 0x000000160448723c */ /* 0x040fe20000001848 */
[----:B------:R-:W-:Y:S01]  /*4010*/  LDSM.16.MT88.4 R20, [R222+0x1100] ;  /* 0x00110000de14783b */ /* 0x000fe20000004200 */
[----:B------:R-:W-:Y:S06]  /*4020*/  MUFU.EX2 R175, R175 ;  /* 0x000000af00af7308 */ /* 0x000fec0000000800 */
[C---:B------:R-:W-:Y:S02]  /*4030*/  HMMA.16816.F32 R76, R4.reuse, R16, R76 ;  /* 0x00000010044c723c */ /* 0x040fe4000000184c */
[----:B------:R-:W1:Y:S06]  /*4040*/  MUFU.EX2 R136, R136 ;  /* 0x0000008800887308 */ /* 0x000e6c0000000800 */
[C---:B------:R-:W-:Y:S01]  /*4050*/  HMMA.16816.F32 R80, R4.reuse, R18, R80 ;  /* 0x000000120450723c */ /* 0x040fe20000001850 */
[----:B------:R-:W2:Y:S01]  /*4060*/  LDSM.16.MT88.4 R16, [R221+0x1100] ;  /* 0x00110000dd10783b */ /* 0x000ea20000004200 */
[----:B------:R-:W-:Y:S06]  /*4070*/  MUFU.EX2 R138, R138 ;  /* 0x0000008a008a7308 */ /* 0x000fec0000000800 */
[C---:B------:R-:W-:Y:S02]  /*4080*/  HMMA.16816.F32 R100, R4.reuse, R32, R100 ;  /* 0x000000200464723c */ /* 0x040fe40000001864 */
[----:B------:R-:W1:Y:S06]  /*4090*/  MUFU.EX2 R195, R195 ;  /* 0x000000c300c37308 */ /* 0x000e6c0000000800 */
[C---:B------:R-:W-:Y:S01]  /*40a0*/  HMMA.16816.F32 R104, R4.reuse, R34, R104 ;  /* 0x000000220468723c */ /* 0x040fe20000001868 */
[----:B------:R-:W-:Y:S01]  /*40b0*/  LDSM.16.MT88.4 R32, [R222+0x5100] ;  /* 0x00510000de20783b */ /* 0x000fe20000004200 */
[----:B------:R-:W-:Y:S06]  /*40c0*/  MUFU.EX2 R144, R144 ;  /* 0x0000009000907308 */ /* 0x000fec0000000800 */
[C---:B----4-:R-:W-:Y:S02]  /*40d0*/  HMMA.16816.F32 R120, R4.reuse, R28, R120 ;  /* 0x0000001c0478723c */ /* 0x050fe40000001878 */
[----:B------:R-:W4:Y:S06]  /*40e0*/  MUFU.EX2 R237, R237 ;  /* 0x000000ed00ed7308 */ /* 0x000f2c0000000800 */
[C---:B------:R-:W-:Y:S01]  /*40f0*/  HMMA.16816.F32 R108, R4.reuse, R30, R108 ;  /* 0x0000001e046c723c */ /* 0x040fe2000000186c */
[----:B------:R-:W-:Y:S01]  /*4100*/  LDSM.16.MT88.4 R28, [R221+0x5100] ;  /* 0x00510000dd1c783b */ /* 0x000fe20000004200 */
[----:B------:R-:W-:Y:S06]  /*4110*/  MUFU.EX2 R249, R249 ;  /* 0x000000f900f97308 */ /* 0x000fec0000000800 */
[C---:B-1----:R-:W-:Y:S02]  /*4120*/  HMMA.16816.F32 R116, R4.reuse, R12, R116 ;  /* 0x0000000c0474723c */ /* 0x042fe40000001874 */
[----:B------:R-:W1:Y:S06]  /*4130*/  MUFU.EX2 R146, R146 ;  /* 0x0000009200927308 */ /* 0x000e6c0000000800 */
[----:B------:R-:W-:Y:S01]  /*4140*/  HMMA.16816.F32 R112, R4, R14, R112 ;  /* 0x0000000e0470723c */ /* 0x000fe20000001870 */
[----:B------:R-:W1:Y:S01]  /*4150*/  LDSM.16.MT88.4 R12, [R224+0x5100] ;  /* 0x00510000e00c783b */ /* 0x000e620000004200 */
[----:B------:R-:W-:Y:S05]  /*4160*/  MUFU.EX2 R148, R148 ;  /* 0x0000009400947308 */ /* 0x000fea0000000800 */
[----:B------:R-:W-:Y:S01]  /*4170*/  F2FP.PACK_AB R4, R38, R43 ;  /* 0x0000002b2604723e */ /* 0x000fe200000000ff */
[----:B------:R-:W-:Y:S01]  /*4180*/  FADD.FTZ R43, R43, R42 ;  /* 0x0000002a2b2b7221 */ /* 0x000fe20000010000 */
[----:B------:R-:W-:Y:S01]  /*4190*/  F2FP.PACK_AB R6, R2, R39 ;  /* 0x000000270206723e */ /* 0x000fe200000000ff */
[----:B------:R-:W1:Y:S01]  /*41a0*/  MUFU.EX2 R243, R243 ;  /* 0x000000f300f37308 */ /* 0x000e620000000800 */
[----:B------:R-:W-:Y:S01]  /*41b0*/  F2FP.PACK_AB R5, R36, R41 ;  /* 0x000000292405723e */ /* 0x000fe200000000ff */
[----:B------:R-:W-:Y:S01]  /*41c0*/  FADD.FTZ R41, R41, R40 ;  /* 0x0000002829297221 */ /* 0x000fe20000010000 */
[----:B------:R-:W-:Y:S01]  /*41d0*/  F2FP.PACK_AB R7, R0, R37 ;  /* 0x000000250007723e */ /* 0x000fe200000000ff */
[----:B------:R-:W-:-:S02]  /*41e0*/  FADD.FTZ R38, R38, R43 ;  /* 0x0000002b26267221 */ /* 0x000fc40000010000 */
[----:B------:R-:W-:Y:S02]  /*41f0*/  FADD.FTZ R36, R36, R41 ;  /* 0x0000002924247221 */ /* 0x000fe40000010000 */
[----:B------:R-:W-:Y:S01]  /*4200*/  MUFU.EX2 R150, R150 ;  /* 0x0000009600967308 */ /* 0x000fe20000000800 */
[----:B------:R-:W-:Y:S01]  /*4210*/  FADD.FTZ R39, R39, R38 ;  /* 0x0000002627277221 */ /* 0x000fe20000010000 */
[C---:B------:R-:W-:Y:S01]  /*4220*/  HMMA.16816.F32 R84, R4.reuse, R8, R84 ;  /* 0x000000080454723c */ /* 0x040fe20000001854 */
[----:B------:R-:W-:Y:S02]  /*4230*/  FADD.FTZ R37, R37, R36 ;  /* 0x0000002425257221 */ /* 0x000fe40000010000 */
[----:B------:R-:W-:Y:S02]  /*4240*/  FADD.FTZ R39, R2, R39 ;  /* 0x0000002702277221 */ /* 0x000fe40000010000 */
[----:B------:R-:W-:Y:S01]  /*4250*/  FADD.FTZ R37, R0, R37 ;  /* 0x0000002500257221 */ /* 0x000fe20000010000 */
[----:B------:R-:W1:Y:S02]  /*4260*/  MUFU.EX2 R239, R239 ;  /* 0x000000ef00ef7308 */ /* 0x000e640000000800 */
[C---:B------:R-:W-:Y:S01]  /*4270*/  HMMA.16816.F32 R88, R4.reuse, R10, R88 ;  /* 0x0000000a0458723c */ /* 0x040fe20000001858 */
[----:B------:R-:W3:Y:S05]  /*4280*/  LDSM.16.MT88.4 R8, [R220+0x5100] ;  /* 0x00510000dc08783b */ /* 0x000eea0000004200 */
[----:B------:R-:W-:Y:S02]  /*4290*/  MUFU.EX2 R152, R152 ;  /* 0x0000009800987308 */ /* 0x000fe40000000800 */
[C---:B--2---:R-:W-:Y:S06]  /*42a0*/  HMMA.16816.F32 R76, R4.reuse, R16, R76 ;  /* 0x00000010044c723c */ /* 0x044fec000000184c */
[----:B------:R-:W2:Y:S02]  /*42b0*/  MUFU.EX2 R193, R193 ;  /* 0x000000c100c17308 */ /* 0x000ea40000000800 */
[C---:B------:R-:W-:Y:S01]  /*42c0*/  HMMA.16816.F32 R80, R4.reuse, R18, R80 ;  /* 0x000000120450723c */ /* 0x040fe20000001850 */
[----:B------:R-:W2:Y:S05]  /*42d0*/  LDSM.16.MT88.4 R16, [R221+0x1900] ;  /* 0x00190000dd10783b */ /* 0x000eaa0000004200 */
[----:B------:R-:W-:Y:S02]  /*42e0*/  MUFU.EX2 R154, R154 ;  /* 0x0000009a009a7308 */ /* 0x000fe40000000800 */
[C---:B-1----:R-:W-:Y:S06]  /*42f0*/  HMMA.16816.F32 R92, R4.reuse, R12, R92 ;  /* 0x0000000c045c723c */ /* 0x042fec000000185c */
[----:B------:R-:W1:Y:S02]  /*4300*/  MUFU.EX2 R165, R165 ;  /* 0x000000a500a57308 */ /* 0x000e640000000800 */
[C---:B------:R-:W-:Y:S01]  /*4310*/  HMMA.16816.F32 R96, R4.reuse, R14, R96 ;  /* 0x0000000e0460723c */ /* 0x040fe20000001860 */
[----:B------:R-:W1:Y:S05]  /*4320*/  LDSM.16.MT88.4 R12, [R220+0x1900] ;  /* 0x00190000dc0c783b */ /* 0x000e6a0000004200 */
[----:B------:R-:W-:Y:S02]  /*4330*/  MUFU.EX2 R156, R156 ;  /* 0x0000009c009c7308 */ /* 0x000fe40000000800 */
[C---:B------:R-:W-:Y:S06]  /*4340*/  HMMA.16816.F32 R128, R4.reuse, R24, R128 ;  /* 0x000000180480723c */ /* 0x040fec0000001880 */
[----:B------:R-:W1:Y:S02]  /*4350*/  MUFU.EX2 R161, R161 ;  /* 0x000000a100a17308 */ /* 0x000e640000000800 */
[C---:B---3--:R-:W-:Y:S06]  /*4360*/  HMMA.16816.F32 R116, R4.reuse, R8, R116 ;  /* 0x000000080474723c */ /* 0x048fec0000001874 */
[----:B------:R-:W-:Y:S02]  /*4370*/  MUFU.EX2 R158, R158 ;  /* 0x0000009e009e7308 */ /* 0x000fe40000000800 */
[C---:B------:R-:W-:Y:S01]  /*4380*/  HMMA.16816.F32 R112, R4.reuse, R10, R112 ;  /* 0x0000000a0470723c */ /* 0x040fe20000001870 */
[----:B------:R-:W3:Y:S05]  /*4390*/  LDSM.16.MT88.4 R8, [R224+0x5900] ;  /* 0x00590000e008783b */ /* 0x000eea0000004200 */
[----:B------:R-:W1:Y:S02]  /*43a0*/  MUFU.EX2 R157, R157 ;  /* 0x0000009d009d7308 */ /* 0x000e640000000800 */
[C---:B------:R-:W-:Y:S01]  /*43b0*/  HMMA.16816.F32 R124, R4.reuse, R26, R124 ;  /* 0x0000001a047c723c */ /* 0x040fe2000000187c */
[----:B------:R-:W1:Y:S05]  /*43c0*/  LDSM.16.MT88.4 R24, [R224+0x1900] ;  /* 0x00190000e018783b */ /* 0x000e6a0000004200 */
[----:B------:R-:W-:Y:S02]  /*43d0*/  MUFU.EX2 R151, R151 ;  /* 0x0000009700977308 */ /* 0x000fe40000000800 */
[C---:B------:R-:W-:Y:S06]  /*43e0*/  HMMA.16816.F32 R68, R4.reuse, R20, R68 ;  /* 0x000000140444723c */ /* 0x040fec0000001844 */
[----:B------:R-:W-:Y:S02]  /*43f0*/  MUFU.EX2 R241, R241 ;  /* 0x000000f100f17308 */ /* 0x000fe40000000800 */
[C---:B------:R-:W-:Y:S01]  /*4400*/  HMMA.16816.F32 R72, R4.reuse, R22, R72 ;  /* 0x000000160448723c */ /* 0x040fe20000001848 */
[----:B------:R-:W1:Y:S07]  /*4410*/  LDSM.16.MT88.4 R20, [R222+0x1900] ;  /* 0x00190000de14783b */ /* 0x000e6e0000004200 */
[C---:B------:R-:W-:Y:S08]  /*4420*/  HMMA.16816.F32 R100, R4.reuse, R32, R100 ;  /* 0x000000200464723c */ /* 0x040ff00000001864 */
[C---:B------:R-:W-:Y:S01]  /*4430*/  HMMA.16816.F32 R104, R4.reuse, R34, R104 ;  /* 0x000000220468723c */ /* 0x040fe20000001868 */
[----:B------:R-:W-:Y:S07]  /*4440*/  LDSM.16.MT88.4 R32, [R221+0x6900] ;  /* 0x00690000dd20783b */ /* 0x000fee0000004200 */
[C---:B------:R-:W-:Y:S08]  /*4450*/  HMMA.16816.F32 R120, R4.reuse, R28, R120 ;  /* 0x0000001c0478723c */ /* 0x040ff00000001878 */
[----:B------:R-:W-:Y:S01]  /*4460*/  HMMA.16816.F32 R108, R4, R30, R108 ;  /* 0x0000001e046c723c */ /* 0x000fe2000000186c */
[----:B------:R-:W-:Y:S06]  /*4470*/  LDSM.16.MT88.4 R28, [R221+0x5900] ;  /* 0x00590000dd1c783b */ /* 0x000fec0000004200 */
[----:B------:R-:W-:Y:S01]  /*4480*/  F2FP.PACK_AB R4, R145, R60 ;  /* 0x0000003c9104723e */ /* 0x000fe200000000ff */
[----:B------:R-:W-:Y:S01]  /*4490*/  FADD.FTZ R60, R60, R39 ;  /* 0x000000273c3c7221 */ /* 0x000fe20000010000 */
[----:B------:R-:W-:-:S02]  /*44a0*/  F2FP.PACK_AB R6, R62, R147 ;  /* 0x000000933e06723e */ /* 0x000fc400000000ff */
[----:B------:R-:W-:Y:S01]  /*44b0*/  F2FP.PACK_AB R5, R153, R64 ;  /* 0x000000409905723e */ /* 0x000fe200000000ff */
[----:B------:R-:W-:Y:S01]  /*44c0*/  FADD.FTZ R64, R64, R37 ;  /* 0x0000002540407221 */ /* 0x000fe20000010000 */
[----:B------:R-:W-:Y:S01]  /*44d0*/  F2FP.PACK_AB R7, R155, R66 ;  /* 0x000000429b07723e */ /* 0x000fe200000000ff */
[----:B------:R-:W-:Y:S02]  /*44e0*/  FADD.FTZ R60, R145, R60 ;  /* 0x0000003c913c7221 */ /* 0x000fe40000010000 */
[----:B------:R-:W-:Y:S02]  /*44f0*/  FADD.FTZ R153, R153, R64 ;  /* 0x0000004099997221 */ /* 0x000fe40000010000 */
[----:B------:R-:W-:Y:S02]  /*4500*/  FADD.FTZ R147, R147, R60 ;  /* 0x0000003c93937221 */ /* 0x000fe40000010000 */
[----:B--2---:R-:W-:Y:S01]  /*4510*/  HMMA.16816.F32 R76, R4, R16, R76 ;  /* 0x00000010044c723c */ /* 0x004fe2000000184c */
[----:B------:R-:W-:-:S02]  /*4520*/  FADD.FTZ R66, R66, R153 ;  /* 0x0000009942427221 */ /* 0x000fc40000010000 */
[----:B------:R-:W-:Y:S02]  /*4530*/  FADD.FTZ R147, R62, R147 ;  /* 0x000000933e937221 */ /* 0x000fe40000010000 */
[----:B------:R-:W-:-:S03]  /*4540*/  FADD.FTZ R155, R155, R66 ;  /* 0x000000429b9b7221 */ /* 0x000fc60000010000 */
[C---:B------:R-:W-:Y:S01]  /*4550*/  HMMA.16816.F32 R80, R4.reuse, R18, R80 ;  /* 0x000000120450723c */ /* 0x040fe20000001850 */
[----:B------:R-:W2:Y:S07]  /*4560*/  LDSM.16.MT88.4 R16, [R222+0x5900] ;  /* 0x00590000de10783b */ /* 0x000eae0000004200 */
[C---:B-1----:R-:W-:Y:S08]  /*4570*/  HMMA.16816.F32 R84, R4.reuse, R12, R84 ;  /* 0x0000000c0454723c */ /* 0x042ff00000001854 */
[C---:B------:R-:W-:Y:S01]  /*4580*/  HMMA.16816.F32 R88, R4.reuse, R14, R88 ;  /* 0x0000000e0458723c */ /* 0x040fe20000001858 */
[----:B------:R-:W1:Y:S07]  /*4590*/  LDSM.16.MT88.4 R12, [R220+0x5900] ;  /* 0x00590000dc0c783b */ /* 0x000e6e0000004200 */
[C---:B---3--:R-:W-:Y:S08]  /*45a0*/  HMMA.16816.F32 R92, R4.reuse, R8, R92 ;  /* 0x00000008045c723c */ /* 0x048ff0000000185c */
[C---:B------:R-:W-:Y:S01]  /*45b0*/  HMMA.16816.F32 R96, R4.reuse, R10, R96 ;  /* 0x0000000a0460723c */ /* 0x040fe20000001860 */
[----:B------:R-:W3:Y:S07]  /*45c0*/  LDSM.16.MT88.4 R8, [R221+0x2100] ;  /* 0x00210000dd08783b */ /* 0x000eee0000004200 */
[C---:B------:R-:W-:Y:S08]  /*45d0*/  HMMA.16816.F32 R128, R4.reuse, R24, R128 ;  /* 0x000000180480723c */ /* 0x040ff00000001880 */
[C---:B------:R-:W-:Y:S01]  /*45e0*/  HMMA.16816.F32 R124, R4.reuse, R26, R124 ;  /* 0x0000001a047c723c */ /* 0x040fe2000000187c */
[----:B------:R-:W-:Y:S07]  /*45f0*/  LDSM.16.MT88.4 R24, [R224+0x2100] ;  /* 0x00210000e018783b */ /* 0x000fee0000004200 */
[C---:B------:R-:W-:Y:S08]  /*4600*/  HMMA.16816.F32 R68, R4.reuse, R20, R68 ;  /* 0x000000140444723c */ /* 0x040ff00000001844 */
[C---:B------:R-:W-:Y:S01]  /*4610*/  HMMA.16816.F32 R72, R4.reuse, R22, R72 ;  /* 0x000000160448723c */ /* 0x040fe20000001848 */
[----:B------:R-:W3:Y:S07]  /*4620*/  LDSM.16.MT88.4 R20, [R222+0x2100] ;  /* 0x00210000de14783b */ /* 0x000eee0000004200 */
[C---:B--2---:R-:W-:Y:S08]  /*4630*/  HMMA.16816.F32 R100, R4.reuse, R16, R100 ;  /* 0x000000100464723c */ /* 0x044ff00000001864 */
[C---:B------:R-:W-:Y:S01]  /*4640*/  HMMA.16816.F32 R104, R4.reuse, R18, R104 ;  /* 0x000000120468723c */ /* 0x040fe20000001868 */
[----:B------:R-:W2:Y:S07]  /*4650*/  LDSM.16.MT88.4 R16, [R220+0x2100] ;  /* 0x00210000dc10783b */ /* 0x000eae0000004200 */
[C---:B------:R-:W-:Y:S08]  /*4660*/  HMMA.16816.F32 R120, R4.reuse, R28, R120 ;  /* 0x0000001c0478723c */ /* 0x040ff00000001878 */
[C---:B------:R-:W-:Y:S01]  /*4670*/  HMMA.16816.F32 R108, R4.reuse, R30, R108 ;  /* 0x0000001e046c723c */ /* 0x040fe2000000186c */
[----:B------:R-:W-:Y:S07]  /*4680*/  LDSM.16.MT88.4 R28, [R224+0x3100] ;  /* 0x00310000e01c783b */ /* 0x000fee0000004200 */
[C---:B-1----:R-:W-:Y:S08]  /*4690*/  HMMA.16816.F32 R116, R4.reuse, R12, R116 ;  /* 0x0000000c0474723c */ /* 0x042ff00000001874 */
[----:B------:R-:W-:Y:S01]  /*46a0*/  HMMA.16816.F32 R112, R4, R14, R112 ;  /* 0x0000000e0470723c */ /* 0x000fe20000001870 */
[----:B------:R-:W1:Y:S06]  /*46b0*/  LDSM.16.MT88.4 R12, [R224+0x6100] ;  /* 0x00610000e00c783b */ /* 0x000e6c0000004200 */
[----:B-----5:R-:W-:Y:S01]  /*46c0*/  F2FP.PACK_AB R4, R173, R134 ;  /* 0x00000086ad04723e */ /* 0x020fe200000000ff */
[----:B------:R-:W-:Y:S01]  /*46d0*/  FADD.FTZ R134, R134, R147 ;  /* 0x0000009386867221 */ /* 0x000fe20000010000 */
[----:B------:R-:W-:-:S02]  /*46e0*/  F2FP.PACK_AB R6, R136, R175 ;  /* 0x000000af8806723e */ /* 0x000fc400000000ff */
[----:B------:R-:W-:Y:S01]  /*46f0*/  F2FP.PACK_AB R5, R195, R138 ;  /* 0x0000008ac305723e */ /* 0x000fe200000000ff */
[----:B------:R-:W-:Y:S01]  /*4700*/  FADD.FTZ R138, R138, R155 ;  /* 0x0000009b8a8a7221 */ /* 0x000fe20000010000 */
[----:B----4-:R-:W-:Y:S01]  /*4710*/  F2FP.PACK_AB R7, R237, R144 ;  /* 0x00000090ed07723e */ /* 0x010fe200000000ff */
[----:B------:R-:W-:Y:S02]  /*4720*/  FADD.FTZ R134, R173, R134 ;  /* 0x00000086ad867221 */ /* 0x000fe40000010000 */
[----:B------:R-:W-:Y:S02]  /*4730*/  FADD.FTZ R195, R195, R138 ;  /* 0x0000008ac3c37221 */ /* 0x000fe40000010000 */
[----:B------:R-:W-:Y:S02]  /*4740*/  FADD.FTZ R175, R175, R134 ;  /* 0x00000086afaf7221 */ /* 0x000fe40000010000 */
[----:B---3--:R-:W-:Y:S01]  /*4750*/  HMMA.16816.F32 R76, R4, R8, R76 ;  /* 0x00000008044c723c */ /* 0x008fe2000000184c */
[----:B------:R-:W-:-:S02]  /*4760*/  FADD.FTZ R144, R144, R195 ;  /* 0x000000c390907221 */ /* 0x000fc40000010000 */
[----:B------:R-:W-:Y:S02]  /*4770*/  FADD.FTZ R136, R136, R175 ;  /* 0x000000af88887221 */ /* 0x000fe40000010000 */
[----:B------:R-:W-:-:S03]  /*4780*/  FADD.FTZ R237, R237, R144 ;  /* 0x00000090eded7221 */ /* 0x000fc60000010000 */
[C---:B------:R-:W-:Y:S01]  /*4790*/  HMMA.16816.F32 R80, R4.reuse, R10, R80 ;  /* 0x0000000a0450723c */ /* 0x040fe20000001850 */
[----:B------:R-:W3:Y:S07]  /*47a0*/  LDSM.16.MT88.4 R8, [R221+0x6100] ;  /* 0x00610000dd08783b */ /* 0x000eee0000004200 */
[C---:B------:R-:W-:Y:S08]  /*47b0*/  HMMA.16816.F32 R68, R4.reuse, R20, R68 ;  /* 0x000000140444723c */ /* 0x040ff00000001844 */
[C---:B------:R-:W-:Y:S01]  /*47c0*/  HMMA.16816.F32 R72, R4.reuse, R22, R72 ;  /* 0x000000160448723c */ /* 0x040fe20000001848 */
[----:B------:R-:W4:Y:S07]  /*47d0*/  LDSM.16.MT88.4 R20, [R222+0x6100] ;  /* 0x00610000de14783b */ /* 0x000f2e0000004200 */
[C---:B--2---:R-:W-:Y:S08]  /*47e0*/  HMMA.16816.F32 R84, R4.reuse, R16, R84 ;  /* 0x000000100454723c */ /* 0x044ff00000001854 */
        /* <DEDUP_REMOVED lines=11> */
[C---:B----4-:R-:W-:Y:S08]  /*48a0*/  HMMA.16816.F32 R100, R4.reuse, R20, R100 ;  /* 0x000000140464723c */ /* 0x050ff00000001864 */
[C---:B------:R-:W-:Y:S01]  /*48b0*/  HMMA.16816.F32 R104, R4.reuse, R22, R104 ;  /* 0x000000160468723c */ /* 0x040fe20000001868 */
[----:B------:R-:W4:Y:S07]  /*48c0*/  LDSM.16.MT88.4 R20, [R221+0x2900] ;  /* 0x00290000dd14783b */ /* 0x000f2e0000004200 */
[C---:B--2---:R-:W-:Y:S08]  /*48d0*/  HMMA.16816.F32 R116, R4.reuse, R16, R116 ;  /* 0x000000100474723c */ /* 0x044ff00000001874 */
[----:B------:R-:W-:Y:S01]  /*48e0*/  HMMA.16816.F32 R112, R4, R18, R112 ;  /* 0x000000120470723c */ /* 0x000fe20000001870 */
[----:B------:R-:W2:Y:S06]  /*48f0*/  LDSM.16.MT88.4 R16, [R224+0x6900] ;  /* 0x00690000e010783b */ /* 0x000eac0000004200 */
        /* <DEDUP_REMOVED lines=9> */
[----:B-1----:R-:W-:Y:S01]  /*4990*/  HMMA.16816.F32 R68, R4, R12, R68 ;  /* 0x0000000c0444723c */ /* 0x002fe20000001844 */
[----:B------:R-:W-:-:S02]  /*49a0*/  FADD.FTZ R152, R152, R239 ;  /* 0x000000ef98987221 */ /* 0x000fc40000010000 */
[----:B------:R-:W-:Y:S02]  /*49b0*/  FADD.FTZ R243, R243, R148 ;  /* 0x00000094f3f37221 */ /* 0x000fe40000010000 */
[----:B------:R-:W-:-:S03]  /*49c0*/  FADD.FTZ R193, R193, R152 ;  /* 0x00000098c1c17221 */ /* 0x000fc60000010000 */
[C---:B------:R-:W-:Y:S01]  /*49d0*/  HMMA.16816.F32 R72, R4.reuse, R14, R72 ;  /* 0x0000000e0448723c */ /* 0x040fe20000001848 */
[----:B------:R-:W1:Y:S07]  /*49e0*/  LDSM.16.MT88.4 R12, [R222+0x6900] ;  /* 0x00690000de0c783b */ /* 0x000e6e0000004200 */
[C---:B---3--:R-:W-:Y:S08]  /*49f0*/  HMMA.16816.F32 R84, R4.reuse, R8, R84 ;  /* 0x000000080454723c */ /* 0x048ff00000001854 */
[C---:B------:R-:W-:Y:S01]  /*4a00*/  HMMA.16816.F32 R88, R4.reuse, R10, R88 ;  /* 0x0000000a0458723c */ /* 0x040fe20000001858 */
[----:B------:R-:W3:Y:S07]  /*4a10*/  LDSM.16.MT88.4 R8, [R220+0x6900] ;  /* 0x00690000dc08783b */ /* 0x000eee0000004200 */
[C---:B----4-:R-:W-:Y:S08]  /*4a20*/  HMMA.16816.F32 R76, R4.reuse, R20, R76 ;  /* 0x00000014044c723c */ /* 0x050ff0000000184c */
[C---:B------:R-:W-:Y:S01]  /*4a30*/  HMMA.16816.F32 R80, R4.reuse, R22, R80 ;  /* 0x000000160450723c */ /* 0x040fe20000001850 */
[----:B------:R-:W-:Y:S07]  /*4a40*/  LDSM.16.MT88.4 R20, [R220+0x3100] ;  /* 0x00310000dc14783b */ /* 0x000fee0000004200 */
        /* <DEDUP_REMOVED lines=9> */
[C---:B------:R-:W-:Y:S01]  /*4ae0*/  HMMA.16816.F32 R120, R4.reuse, R32, R120 ;  /* 0x000000200478723c */ /* 0x040fe20000001878 */
[----:B------:R-:W4:Y:S07]  /*4af0*/  MUFU.EX2 R32, R149 ;  /* 0x0000009500207308 */ /* 0x000f2e0000000800 */
[C---:B------:R-:W-:Y:S08]  /*4b00*/  HMMA.16816.F32 R128, R4.reuse, R24, R128 ;  /* 0x000000180480723c */ /* 0x040ff00000001880 */
[C---:B------:R-:W-:Y:S01]  /*4b10*/  HMMA.16816.F32 R124, R4.reuse, R26, R124 ;  /* 0x0000001a047c723c */ /* 0x040fe2000000187c */
[----:B------:R-:W5:Y:S07]  /*4b20*/  LDSM.16.MT88.4 R24, [R222+0x3100] ;  /* 0x00310000de18783b */ /* 0x000f6e0000004200 */
[----:B------:R-:W-:Y:S07]  /*4b30*/  HMMA.16816.F32 R108, R4, R34, R108 ;  /* 0x00000022046c723c */ /* 0x000fee000000186c */
[----:B------:R-:W-:Y:S01]  /*4b40*/  F2FP.PACK_AB R4, R165, R154 ;  /* 0x0000009aa504723e */ /* 0x000fe200000000ff */
        /* <DEDUP_REMOVED lines=14> */
[C---:B------:R-:W-:Y:S08]  /*4c30*/  HMMA.16816.F32 R84, R4.reuse, R20, R84 ;  /* 0x000000140454723c */ /* 0x040ff00000001854 */
[C---:B------:R-:W-:Y:S01]  /*4c40*/  HMMA.16816.F32 R88, R4.reuse, R22, R88 ;  /* 0x000000160458723c */ /* 0x040fe20000001858 */
[----:B------:R-:W4:Y:S07]  /*4c50*/  LDSM.16.MT88.4 R20, [R220+0x7100] ;  /* 0x00710000dc14783b */ /* 0x000f2e0000004200 */
[C---:B-1----:R-:W-:Y:S08]  /*4c60*/  HMMA.16816.F32 R92, R4.reuse, R12, R92 ;  /* 0x0000000c045c723c */ /* 0x042ff0000000185c */
[C---:B------:R-:W-:Y:S01]  /*4c70*/  HMMA.16816.F32 R96, R4.reuse, R14, R96 ;  /* 0x0000000e0460723c */ /* 0x040fe20000001860 */
[----:B------:R-:W1:Y:S07]  /*4c80*/  LDSM.16.MT88.4 R12, [R224+0x3900] ;  /* 0x00390000e00c783b */ /* 0x000e6e0000004200 */
[C---:B---3--:R-:W-:Y:S08]  /*4c90*/  HMMA.16816.F32 R100, R4.reuse, R8, R100 ;  /* 0x000000080464723c */ /* 0x048ff00000001864 */
[C---:B------:R-:W-:Y:S01]  /*4ca0*/  HMMA.16816.F32 R104, R4.reuse, R10, R104 ;  /* 0x0000000a0468723c */ /* 0x040fe20000001868 */
[----:B------:R-:W3:Y:S07]  /*4cb0*/  LDSM.16.MT88.4 R8, [R222+0x3900] ;  /* 0x00390000de08783b */ /* 0x000eee0000004200 */
[C---:B------:R-:W-:Y:S07]  /*4cc0*/  HMMA.16816.F32 R128, R4.reuse, R28, R128 ;  /* 0x0000001c0480723c */ /* 0x040fee0000001880 */
[--C-:B------:R-:W-:Y:S01]  /*4cd0*/  FFMA.FTZ R28, R65, c[0x0][0x2d0], -R56.reuse ;  /* 0x0000b400411c7a23 */ /* 0x100fe20000010838 */
[----:B------:R-:W-:Y:S01]  /*4ce0*/  HMMA.16816.F32 R124, R4, R30, R124 ;  /* 0x0000001e047c723c */ /* 0x000fe2000000187c */
[----:B------:R-:W-:-:S04]  /*4cf0*/  FFMA.FTZ R29, R63, c[0x0][0x2d0], -R56 ;  /* 0x0000b4003f1d7a23 */ /* 0x000fc80000010838 */
[----:B------:R-:W-:Y:S02]  /*4d00*/  MUFU.EX2 R28, R28 ;  /* 0x0000001c001c7308 */ /* 0x000fe40000000800 */
[----:B------:R-:W-:Y:S01]  /*4d10*/  FFMA.FTZ R30, R61, c[0x0][0x2d0], -R56 ;  /* 0x0000b4003d1e7a23 */ /* 0x000fe20000010838 */
[C---:B-----5:R-:W-:Y:S05]  /*4d20*/  HMMA.16816.F32 R68, R4.reuse, R24, R68 ;  /* 0x000000180444723c */ /* 0x060fea0000001844 */
[----:B------:R-:W-:Y:S02]  /*4d30*/  MUFU.EX2 R29, R29 ;  /* 0x0000001d001d7308 */ /* 0x000fe40000000800 */
[--C-:B------:R-:W-:Y:S01]  /*4d40*/  FFMA.FTZ R24, R139, c[0x0][0x2d0], -R58.reuse ;  /* 0x0000b4008b187a23 */ /* 0x100fe2000001083a */
[----:B------:R-:W-:Y:S01]  /*4d50*/  HMMA.16816.F32 R72, R4, R26, R72 ;  /* 0x0000001a0448723c */ /* 0x000fe20000001848 */
[----:B------:R-:W-:-:S04]  /*4d60*/  FFMA.FTZ R25, R137, c[0x0][0x2d0], -R58 ;  /* 0x0000b40089197a23 */ /* 0x000fc8000001083a */
[----:B------:R-:W-:Y:S02]  /*4d70*/  MUFU.EX2 R24, R24 ;  /* 0x0000001800187308 */ /* 0x000fe40000000800 */
[----:B------:R-:W-:Y:S01]  /*4d80*/  FFMA.FTZ R26, R135, c[0x0][0x2d0], -R58 ;  /* 0x0000b400871a7a23 */ /* 0x000fe2000001083a */
[----:B--2---:R-:W-:Y:S01]  /*4d90*/  HMMA.16816.F32 R120, R4, R16, R120 ;  /* 0x000000100478723c */ /* 0x004fe20000001878 */
[----:B------:R-:W-:-:S04]  /*4da0*/  FFMA.FTZ R27, R67, c[0x0][0x2d0], -R56 ;  /* 0x0000b400431b7a23 */ /* 0x000fc80000010838 */
[----:B------:R-:W2:Y:S03]  /*4db0*/  MUFU.EX2 R25, R25 ;  /* 0x0000001900197308 */ /* 0x000ea60000000800 */
[C---:B------:R-:W-:Y:S01]  /*4dc0*/  HMMA.16816.F32 R108, R4.reuse, R18, R108 ;  /* 0x00000012046c723c */ /* 0x040fe2000000186c */
[----:B------:R-:W5:Y:S04]  /*4dd0*/  LDSM.16.MT88.4 R16, [R221+0x3900] ;  /* 0x00390000dd10783b */ /* 0x000f680000004200 */
[----:B------:R-:W1:Y:S03]  /*4de0*/  MUFU.EX2 R26, R26 ;  /* 0x0000001a001a7308 */ /* 0x000e660000000800 */
[C---:B----4-:R-:W-:Y:S05]  /*4df0*/  HMMA.16816.F32 R116, R4.reuse, R20, R116 ;  /* 0x000000140474723c */ /* 0x050fea0000001874 */
[----:B------:R-:W4:Y:S03]  /*4e00*/  MUFU.EX2 R27, R27 ;  /* 0x0000001b001b7308 */ /* 0x000f260000000800 */
[----:B------:R-:W-:Y:S05]  /*4e10*/  HMMA.16816.F32 R112, R4, R22, R112 ;  /* 0x000000160470723c */ /* 0x000fea0000001870 */
[----:B------:R-:W3:Y:S02]  /*4e20*/  MUFU.EX2 R30, R30 ;  /* 0x0000001e001e7308 */ /* 0x000ee40000000800 */
[----:B--2---:R-:W-:Y:S01]  /*4e30*/  F2FP.PACK_AB R4, R25, R24 ;  /* 0x000000181904723e */ /* 0x004fe200000000ff */
[----:B------:R-:W-:Y:S01]  /*4e40*/  FADD.FTZ R24, R24, R161 ;  /* 0x000000a118187221 */ /* 0x000fe20000010000 */
[----:B-1----:R-:W-:-:S03]  /*4e50*/  F2FP.PACK_AB R6, R241, R26 ;  /* 0x0000001af106723e */ /* 0x002fc600000000ff */
[----:B------:R-:W-:Y:S01]  /*4e60*/  FADD.FTZ R25, R25, R24 ;  /* 0x0000001819197221 */ /* 0x000fe20000010000 */
[----:B----4-:R-:W-:Y:S01]  /*4e70*/  F2FP.PACK_AB R5, R28, R27 ;  /* 0x0000001b1c05723e */ /* 0x010fe200000000ff */
[----:B------:R-:W-:Y:S02]  /*4e80*/  FADD.FTZ R27, R27, R32 ;  /* 0x000000201b1b7221 */ /* 0x000fe40000010000 */
[----:B------:R-:W-:Y:S02]  /*4e90*/  FADD.FTZ R26, R26, R25 ;  /* 0x000000191a1a7221 */ /* 0x000fe40000010000 */
[----:B------:R-:W-:Y:S02]  /*4ea0*/  FADD.FTZ R28, R28, R27 ;  /* 0x0000001b1c1c7221 */ /* 0x000fe40000010000 */
[----:B------:R-:W-:Y:S01]  /*4eb0*/  FADD.FTZ R241, R241, R26 ;  /* 0x0000001af1f17221 */ /* 0x000fe20000010000 */
[----:B---3--:R-:W-:Y:S01]  /*4ec0*/  F2FP.PACK_AB R7, R30, R29 ;  /* 0x0000001d1e07723e */ /* 0x008fe200000000ff */
[----:B------:R-:W-:-:S04]  /*4ed0*/  FADD.FTZ R29, R29, R28 ;  /* 0x0000001c1d1d7221 */ /* 0x000fc80000010000 */
[----:B------:R-:W-:Y:S02]  /*4ee0*/  FADD.FTZ R239, R30, R29 ;  /* 0x0000001d1eef7221 */ /* 0x000fe40000010000 */
[C---:B------:R-:W-:Y:S08]  /*4ef0*/  HMMA.16816.F32 R128, R4.reuse, R12, R128 ;  /* 0x0000000c0480723c */ /* 0x040ff00000001880 */
[C---:B------:R-:W-:Y:S01]  /*4f00*/  HMMA.16816.F32 R124, R4.reuse, R14, R124 ;  /* 0x0000000e047c723c */ /* 0x040fe2000000187c */
[----:B------:R-:W1:Y:S07]  /*4f10*/  LDSM.16.MT88.4 R12, [R220+0x3900] ;  /* 0x00390000dc0c783b */ /* 0x000e6e0000004200 */
[C---:B------:R-:W-:Y:S08]  /*4f20*/  HMMA.16816.F32 R68, R4.reuse, R8, R68 ;  /* 0x000000080444723c */ /* 0x040ff00000001844 */
[C---:B------:R-:W-:Y:S01]  /*4f30*/  HMMA.16816.F32 R72, R4.reuse, R10, R72 ;  /* 0x0000000a0448723c */ /* 0x040fe20000001848 */
[----:B------:R-:W2:Y:S07]  /*4f40*/  LDSM.16.MT88.4 R8, [R224+0x7900] ;  /* 0x00790000e008783b */ /* 0x000eae0000004200 */
[C---:B-----5:R-:W-:Y:S08]  /*4f50*/  HMMA.16816.F32 R76, R4.reuse, R16, R76 ;  /* 0x00000010044c723c */ /* 0x060ff0000000184c */
[C---:B------:R-:W-:Y:S01]  /*4f60*/  HMMA.16816.F32 R80, R4.reuse, R18, R80 ;  /* 0x000000120450723c */ /* 0x040fe20000001850 */
[----:B------:R-:W3:Y:S07]  /*4f70*/  LDSM.16.MT88.4 R16, [R222+0x7900] ;  /* 0x00790000de10783b */ /* 0x000eee0000004200 */
[C---:B-1----:R-:W-:Y:S08]  /*4f80*/  HMMA.16816.F32 R84, R4.reuse, R12, R84 ;  /* 0x0000000c0454723c */ /* 0x042ff00000001854 */
[C---:B------:R-:W-:Y:S01]  /*4f90*/  HMMA.16816.F32 R88, R4.reuse, R14, R88 ;  /* 0x0000000e0458723c */ /* 0x040fe20000001858 */
[----:B------:R-:W1:Y:S07]  /*4fa0*/  LDSM.16.MT88.4 R12, [R221+0x7900] ;  /* 0x00790000dd0c783b */ /* 0x000e6e0000004200 */
[C---:B--2---:R-:W-:Y:S08]  /*4fb0*/  HMMA.16816.F32 R92, R4.reuse, R8, R92 ;  /* 0x00000008045c723c */ /* 0x044ff0000000185c */
[C---:B------:R-:W-:Y:S01]  /*4fc0*/  HMMA.16816.F32 R96, R4.reuse, R10, R96 ;  /* 0x0000000a0460723c */ /* 0x040fe20000001860 */
[----:B------:R-:W2:Y:S07]  /*4fd0*/  LDSM.16.MT88.4 R8, [R220+0x7900] ;  /* 0x00790000dc08783b */ /* 0x000eae0000004200 */
[C---:B---3--:R-:W-:Y:S08]  /*4fe0*/  HMMA.16816.F32 R100, R4.reuse, R16, R100 ;  /* 0x000000100464723c */ /* 0x048ff00000001864 */
[C---:B------:R-:W-:Y:S08]  /*4ff0*/  HMMA.16816.F32 R104, R4.reuse, R18, R104 ;  /* 0x000000120468723c */ /* 0x040ff00000001868 */
[C---:B-1----:R-:W-:Y:S08]  /*5000*/  HMMA.16816.F32 R120, R4.reuse, R12, R120 ;  /* 0x0000000c0478723c */ /* 0x042ff00000001878 */
[C---:B------:R-:W-:Y:S08]  /*5010*/  HMMA.16816.F32 R108, R4.reuse, R14, R108 ;  /* 0x0000000e046c723c */ /* 0x040ff0000000186c */
[C---:B--2---:R-:W-:Y:S08]  /*5020*/  HMMA.16816.F32 R116, R4.reuse, R8, R116 ;  /* 0x000000080474723c */ /* 0x044ff00000001874 */
[----:B------:R-:W-:Y:S01]  /*5030*/  HMMA.16816.F32 R112, R4, R10, R112 ;  /* 0x0000000a0470723c */ /* 0x000fe20000001870 */
[----:B------:R-:W-:Y:S08]  /*5040*/  @!P1 BRA `(.L_x_5) ;  /* 0x000034e000009947 */ /* 0x000ff00003800000 */
[----:B------:R-:W-:Y:S01]  /*5050*/  IADD3 R236, P1, R228, 0x40, RZ ;  /* 0x00000040e4ec7810 */ /* 0x000fe20007f3e0ff */
[----:B------:R-:W-:Y:S01]  /*5060*/  IMAD.MOV.U32 R0, RZ, RZ, R3 ;  /* 0x000000ffff007224 */ /* 0x000fe200078e0003 */
[----:B------:R-:W-:Y:S01]  /*5070*/  IADD3 R238, P2, R234, 0x40, RZ ;  /* 0x00000040eaee7810 */ /* 0x000fe20007f5e0ff */
[----:B------:R-:W-:Y:S01]  /*5080*/  IMAD.MOV.U32 R133, RZ, RZ, R132 ;  /* 0x000000ffff857224 */ /* 0x000fe200078e0084 */
[----:B------:R-:W-:Y:S01]  /*5090*/  ULDC.64 UR6, c[0x0][0x208] ;  /* 0x0000820000067ab9 */ /* 0x000fe20000000a00 */
[----:B------:R-:W-:Y:S01]  /*50a0*/  IMAD.X R233, RZ, RZ, R231, P1 ;  /* 0x000000ffffe97224 */ /* 0x000fe200008e06e7 */
[----:B------:R-:W-:Y:S01]  /*50b0*/  IADD3.X R237, RZ, R232, RZ, P2, !PT ;  /* 0x000000e8ffed7210 */ /* 0x000fe200017fe4ff */
[----:B------:R-:W-:-:S08]  /*50c0*/  ULDC.64 UR4, c[0x0][0x1e0] ;  /* 0x0000780000047ab9 */ /* 0x000fd00000000a00 */
.L_x_6:
[----:B------:R-:W-:Y:S04]  /*50d0*/  DEPBAR.LE SB0, 0x0 ;  /* 0x000080000000791a */ /* 0x000fe80000000000 */
[----:B------:R-:W-:Y:S01]  /*50e0*/  BAR.SYNC.DEFER_BLOCKING 0x0 ;  /* 0x0000000000007b1d */ /* 0x000fe20000010000 */
[----:B------:R-:W-:Y:S02]  /*50f0*/  USHF.R.S32.HI UR16, URZ, 0x1f, UR23 ;  /* 0x0000001f3f107899 */ /* 0x000fe40008011417 */
[----:B------:R-:W-:Y:S02]  /*5100*/  UIMAD.WIDE.U32 UR18, UR23, UR6, URZ ;  /* 0x00000006171272a5 */ /* 0x000fe4000f8e003f */
[----:B------:R-:W-:Y:S02]  /*5110*/  UIMAD UR16, UR16, UR6, URZ ;  /* 0x00000006101072a4 */ /* 0x000fe4000f8e023f */
[----:B------:R-:W-:Y:S02]  /*5120*/  USHF.L.U32 UR17, UR18, 0x7, URZ ;  /* 0x0000000712117899 */ /* 0x000fe4000800063f */
[----:B------:R-:W-:Y:S02]  /*5130*/  UIMAD UR16, UR23, UR7, UR16 ;  /* 0x00000007171072a4 */ /* 0x000fe4000f8e0210 */
[----:B------:R-:W-:Y:S02]  /*5140*/  UISETP.GT.AND UP1, UPT, UR23, UR8, UPT ;  /* 0x000000081700728c */ /* 0x000fe4000bf24270 */
[----:B------:R-:W-:Y:S01]  /*5150*/  UIADD3 UR16, UR19, UR16, URZ ;  /* 0x0000001013107290 */ /* 0x000fe2000fffe03f */
[----:B------:R-:W-:Y:S01]  /*5160*/  IADD3 R2, P5, R234, UR17, RZ ;  /* 0x00000011ea027c10 */ /* 0x000fe2000ffbe0ff */
[----:B------:R-:W-:Y:S01]  /*5170*/  UIADD3 UR23, UR23, -0x1, URZ ;  /* 0xffffffff17177890 */ /* 0x000fe2000fffe03f */
[----:B------:R-:W-:Y:S01]  /*5180*/  IADD3 R3, P2, R238, UR17, RZ ;  /* 0x00000011ee037c10 */ /* 0x000fe2000ff5e0ff */
[----:B------:R-:W-:Y:S01]  /*5190*/  USHF.L.U64.HI UR16, UR18, 0x7, UR16 ;  /* 0x0000000712107899 */ /* 0x000fe20008010210 */
[----:B------:R-:W-:Y:S02]  /*51a0*/  LEA R242, P4, R2, c[0x0][0x1f8], 0x1 ;  /* 0x00007e0002f27a11 */ /* 0x000fe400078808ff */
[----:B------:R-:W-:Y:S02]  /*51b0*/  LEA R134, P1, R3, c[0x0][0x1f8], 0x1 ;  /* 0x00007e0003867a11 */ /* 0x000fe400078208ff */
[----:B------:R-:W-:Y:S01]  /*51c0*/  @UP1 UIMAD.WIDE.U32 UR18, UR23, UR4, URZ ;  /* 0x00000004171212a5 */ /* 0x000fe2000f8e003f */
[----:B------:R-:W-:Y:S01]  /*51d0*/  IADD3.X R61, R232, UR16, RZ, P5, !PT ;  /* 0x00000010e83d7c10 */ /* 0x000fe2000affe4ff */
[----:B------:R-:W1:Y:S01]  /*51e0*/  LDSM.16.M88.4 R144, [R226+0x8100] ;  /* 0x00810000e290783b */ /* 0x000e620000000200 */
[----:B------:R-:W-:Y:S01]  /*51f0*/  IADD3.X R60, R237, UR16, RZ, P2, !PT ;  /* 0x00000010ed3c7c10 */ /* 0x000fe200097fe4ff */
[----:B------:R-:W-:Y:S01]  /*5200*/  @UP1 USHF.L.U32 UR17, UR18, 0x7, URZ ;  /* 0x0000000712111899 */ /* 0x000fe2000800063f */
[----:B------:R-:W-:Y:S01]  /*5210*/  LEA.HI.X R243, R2, c[0x0][0x1fc], R61, 0x1, P4 ;  /* 0x00007f0002f37a11 */ /* 0x000fe200020f0c3d */
[----:B------:R-:W-:Y:S01]  /*5220*/  @UP1 USHF.R.S32.HI UR16, URZ, 0x1f, UR23 ;  /* 0x0000001f3f101899 */ /* 0x000fe20008011417 */
[----:B------:R-:W-:Y:S02]  /*5230*/  LEA.HI.X R135, R3, c[0x0][0x1fc], R60, 0x1, P1 ;  /* 0x00007f0003877a11 */ /* 0x000fe400008f0c3c */
[----:B------:R-:W-:Y:S01]  /*5240*/  IADD3 R2, P1, R242, UR11, RZ ;  /* 0x0000000bf2027c10 */ /* 0x000fe2000ff3e0ff */
[----:B------:R-:W2:Y:S01]  /*5250*/  LDSM.16.M88.4 R148, [R226+0x8900] ;  /* 0x00890000e294783b */ /* 0x000ea20000000200 */
[----:B------:R-:W-:Y:S02]  /*5260*/  @UP1 UIMAD UR16, UR16, UR4, URZ ;  /* 0x00000004101012a4 */ /* 0x000fe4000f8e023f */
[----:B------:R-:W-:Y:S02]  /*5270*/  IADD3.X R3, R243, UR20, RZ, P1, !PT ;  /* 0x00000014f3037c10 */ /* 0x000fe40008ffe4ff */
[C---:B------:R-:W-:Y:S01]  /*5280*/  IADD3 R192, P1, R2.reuse, UR11, RZ ;  /* 0x0000000b02c07c10 */ /* 0x040fe2000ff3e0ff */
[----:B------:R-:W-:Y:S01]  /*5290*/  @UP1 UIMAD UR16, UR23, UR5, UR16 ;  /* 0x00000005171012a4 */ /* 0x000fe2000f8e0210 */
[----:B------:R-:W-:Y:S01]  /*52a0*/  IADD3 R194, P4, R2, UR22, RZ ;  /* 0x0000001602c27c10 */ /* 0x000fe2000ff9e0ff */
[----:B------:R-:W3:Y:S01]  /*52b0*/  LDSM.16.M88.4 R152, [R226+0x9100] ;  /* 0x00910000e298783b */ /* 0x000ee20000000200 */
[C---:B------:R-:W-:Y:S01]  /*52c0*/  IADD3.X R193, R3.reuse, UR20, RZ, P1, !PT ;  /* 0x0000001403c17c10 */ /* 0x040fe20008ffe4ff */
[----:B------:R-:W-:Y:S01]  /*52d0*/  @UP1 UIADD3 UR16, UR19, UR16, URZ ;  /* 0x0000001013101290 */ /* 0x000fe2000fffe03f */
[----:B------:R-:W-:Y:S02]  /*52e0*/  IADD3.X R195, R3, UR21, RZ, P4, !PT ;  /* 0x0000001503c37c10 */ /* 0x000fe4000a7fe4ff */
[C---:B------:R-:W-:Y:S01]  /*52f0*/  IADD3 R244, P2, R192.reuse, UR11, RZ ;  /* 0x0000000bc0f47c10 */ /* 0x040fe2000ff5e0ff */
[----:B------:R-:W-:Y:S02]  /*5300*/  @UP1 USHF.L.U64.HI UR16, UR18, 0x7, UR16 ;  /* 0x0000000712101899 */ /* 0x000fe40008010210 */
[----:B------:R-:W4:Y:S01]  /*5310*/  LDSM.16.M88.4 R156, [R226+0x9900] ;  /* 0x00990000e29c783b */ /* 0x000f220000000200 */
[C---:B------:R-:W-:Y:S01]  /*5320*/  IADD3.X R245, R193.reuse, UR20, RZ, P2, !PT ;  /* 0x00000014c1f57c10 */ /* 0x040fe200097fe4ff */
[----:B------:R-:W-:Y:S02]  /*5330*/  @UP1 USHF.L.U32 UR18, UR4, 0x6, URZ ;  /* 0x0000000604121899 */ /* 0x000fe4000800063f */
[----:B------:R-:W-:Y:S02]  /*5340*/  @UP1 UMOV UR19, 0x6 ;  /* 0x0000000600131882 */ /* 0x000fe40000000000 */
[----:B------:R-:W-:Y:S02]  /*5350*/  @UP1 USHF.L.U64.HI UR19, UR4, UR19, UR5 ;  /* 0x0000001304131299 */ /* 0x000fe40008010205 */
[----:B------:R-:W5:Y:S01]  /*5360*/  LDSM.16.M88.4 R160, [R226+0xa100] ;  /* 0x00a10000e2a0783b */ /* 0x000f620000000200 */
[C---:B-1----:R-:W-:Y:S07]  /*5370*/  HMMA.16816.F32 R4, R140.reuse, R144, RZ ;  /* 0x000000908c04723c */ /* 0x042fee00000018ff */
[----:B------:R-:W1:Y:S01]  /*5380*/  LDSM.16.M88.4 R164, [R226+0xa900] ;  /* 0x00a90000e2a4783b */ /* 0x000e620000000200 */
[C---:B------:R-:W-:Y:S07]  /*5390*/  HMMA.16816.F32 R8, R140.reuse, R146, RZ ;  /* 0x000000928c08723c */ /* 0x040fee00000018ff */
[----:B------:R-:W1:Y:S01]  /*53a0*/  LDSM.16.M88.4 R144, [R226+0xb100] ;  /* 0x00b10000e290783b */ /* 0x000e620000000200 */
[C---:B--2---:R-:W-:Y:S07]  /*53b0*/  HMMA.16816.F32 R12, R140.reuse, R148, RZ ;  /* 0x000000948c0c723c */ /* 0x044fee00000018ff */
[----:B------:R-:W2:Y:S01]  /*53c0*/  LDSM.16.M88.4 R64, [R226+0xb900] ;  /* 0x00b90000e240783b */ /* 0x000ea20000000200 */
[C---:B------:R-:W-:Y:S07]  /*53d0*/  HMMA.16816.F32 R16, R140.reuse, R150, RZ ;  /* 0x000000968c10723c */ /* 0x040fee00000018ff */
[----:B------:R-:W1:Y:S01]  /*53e0*/  LDSM.16.M88.4 R136, [R225] ;  /* 0x00000000e188783b */ /* 0x000e620000000200 */
[C---:B---3--:R-:W-:Y:S07]  /*53f0*/  HMMA.16816.F32 R20, R140.reuse, R152, RZ ;  /* 0x000000988c14723c */ /* 0x048fee00000018ff */
[----:B------:R-:W-:Y:S01]  /*5400*/  LDSM.16.M88.4 R148, [R218] ;  /* 0x00000000da94783b */ /* 0x000fe20000000200 */
[C---:B------:R-:W-:Y:S07]  /*5410*/  HMMA.16816.F32 R24, R140.reuse, R154, RZ ;  /* 0x0000009a8c18723c */ /* 0x040fee00000018ff */
[----:B------:R-:W-:Y:S01]  /*5420*/  LDSM.16.M88.4 R152, [R217] ;  /* 0x00000000d998783b */ /* 0x000fe20000000200 */
[C---:B----4-:R-:W-:Y:S07]  /*5430*/  HMMA.16816.F32 R28, R140.reuse, R156, RZ ;  /* 0x0000009c8c1c723c */ /* 0x050fee00000018ff */
[----:B------:R-:W-:Y:S01]  /*5440*/  LDSM.16.M88.4 R172, [R213] ;  /* 0x00000000d5ac783b */ /* 0x000fe20000000200 */
[C---:B------:R-:W-:Y:S07]  /*5450*/  HMMA.16816.F32 R32, R140.reuse, R158, RZ ;  /* 0x0000009e8c20723c */ /* 0x040fee00000018ff */
[----:B------:R-:W-:Y:S01]  /*5460*/  LDSM.16.M88.4 R156, [R216] ;  /* 0x00000000d89c783b */ /* 0x000fe20000000200 */
[C---:B-----5:R-:W-:Y:S08]  /*5470*/  HMMA.16816.F32 R36, R140.reuse, R160, RZ ;  /* 0x000000a08c24723c */ /* 0x060ff000000018ff */
[C---:B------:R-:W-:Y:S01]  /*5480*/  HMMA.16816.F32 R40, R140.reuse, R162, RZ ;  /* 0x000000a28c28723c */ /* 0x040fe200000018ff */
[----:B------:R-:W-:Y:S07]  /*5490*/  LDSM.16.M88.4 R160, [R215] ;  /* 0x00000000d7a0783b */ /* 0x000fee0000000200 */
[C---:B-1----:R-:W-:Y:S08]  /*54a0*/  HMMA.16816.F32 R44, R140.reuse, R164, RZ ;  /* 0x000000a48c2c723c */ /* 0x042ff000000018ff */
[C---:B------:R-:W-:Y:S01]  /*54b0*/  HMMA.16816.F32 R48, R140.reuse, R166, RZ ;  /* 0x000000a68c30723c */ /* 0x040fe200000018ff */
[----:B------:R-:W-:Y:S07]  /*54c0*/  LDSM.16.M88.4 R164, [R214] ;  /* 0x00000000d6a4783b */ /* 0x000fee0000000200 */
[C---:B------:R-:W-:Y:S08]  /*54d0*/  HMMA.16816.F32 R52, R140.reuse, R144, RZ ;  /* 0x000000908c34723c */ /* 0x040ff000000018ff */
[C---:B------:R-:W-:Y:S01]  /*54e0*/  HMMA.16816.F32 R56, R140.reuse, R146, RZ ;  /* 0x000000928c38723c */ /* 0x040fe200000018ff */
[----:B------:R-:W1:Y:S07]  /*54f0*/  LDSM.16.M88.4 R144, [R219] ;  /* 0x00000000db90783b */ /* 0x000e6e0000000200 */
[C---:B--2---:R-:W-:Y:S01]  /*5500*/  HMMA.16816.F32 R60, R140.reuse, R64, RZ ;  /* 0x000000408c3c723c */ /* 0x044fe200000018ff */
[----:B------:R-:W-:Y:S01]  /*5510*/  @!PT LDS RZ, [RZ] ;  /* 0x00000000fffff984 */ /* 0x000fe20000000800 */
[----:B------:R-:W-:Y:S01]  /*5520*/  @!PT LDS RZ, [RZ] ;  /* 0x00000000fffff984 */ /* 0x000fe20000000800 */
[----:B------:R-:W-:Y:S01]  /*5530*/  @!PT LDS RZ, [RZ] ;  /* 0x00000000fffff984 */ /* 0x000fe20000000800 */
[----:B------:R2:W-:Y:S07]  /*5540*/  LDGSTS.E.BYPASS.LTC128B.128 [R227+0x100], [R242.64], !P3 ;  /* 0x00100000f2e37fae */ /* 0x0005ee000d901d4e */
[----:B------:R-:W-:Y:S01]  /*5550*/  HMMA.16816.F32 R64, R140, R66, RZ ;  /* 0x000000428c40723c */ /* 0x000fe200000018ff */
[----:B------:R3:W-:Y:S07]  /*5560*/  LDGSTS.E.BYPASS.LTC128B.128 [R227+0x4100], [R134.64], !P0 ;  /* 0x0410000086e37fae */ /* 0x0007ee000c101d4e */
[C---:B------:R-:W-:Y:S01]  /*5570*/  HMMA.16816.F32 R4, R168.reuse, R136, R4 ;  /* 0x00000088a804723c */ /* 0x040fe20000001804 */
[----:B------:R4:W-:Y:S07]  /*5580*/  LDGSTS.E.BYPASS.LTC128B.128 [R227+0x1100], [R2.64], !P3 ;  /* 0x0110000002e37fae */ /* 0x0009ee000d901d4e */
[C---:B------:R-:W-:Y:S01]  /*5590*/  HMMA.16816.F32 R8, R168.reuse, R138, R8 ;  /* 0x0000008aa808723c */ /* 0x040fe20000001808 */
[----:B------:R4:W-:Y:S03]  /*55a0*/  LDGSTS.E.BYPASS.LTC128B.128 [R227+0x5100], [R2.64+0x80], !P0 ;  /* 0x0510008002e37fae */ /* 0x0009e6000c101d4e */
[----:B--2---:R-:W-:Y:S04]  /*55b0*/  IADD3 R242, P1, R192, UR22, RZ ;  /* 0x00000016c0f27c10 */ /* 0x004fe8000ff3e0ff */
[----:B------:R-:W-:Y:S01]  /*55c0*/  IADD3.X R243, R193, UR21, RZ, P1, !PT ;  /* 0x00000015c1f37c10 */ /* 0x000fe20008ffe4ff */
[C---:B-1----:R-:W-:Y:S01]  /*55d0*/  HMMA.16816.F32 R12, R168.reuse, R144, R12 ;  /* 0x00000090a80c723c */ /* 0x042fe2000000180c */
[----:B------:R1:W-:Y:S01]  /*55e0*/  LDGSTS.E.BYPASS.LTC128B.128 [R227+0x2100], [R192.64], !P3 ;  /* 0x02100000c0e37fae */ /* 0x0003e2000d901d4e */
[----:B------:R-:W-:Y:S06]  /*55f0*/  PLOP3.LUT P1, PT, PT, PT, UP1, 0x80, 0x0 ;  /* 0x000000000000781c */ /* 0x000fec0003f2f018 */
[C---:B------:R-:W-:Y:S01]  /*5600*/  HMMA.16816.F32 R16, R168.reuse, R146, R16 ;  /* 0x00000092a810723c */ /* 0x040fe20000001810 */
[----:B------:R1:W-:Y:S07]  /*5610*/  LDGSTS.E.BYPASS.LTC128B.128 [R227+0x6100], [R194.64], !P0 ;  /* 0x06100000c2e37fae */ /* 0x0003ee000c101d4e */
[C---:B------:R-:W-:Y:S01]  /*5620*/  HMMA.16816.F32 R20, R168.reuse, R148, R20 ;  /* 0x00000094a814723c */ /* 0x040fe20000001814 */
[----:B------:R2:W-:Y:S07]  /*5630*/  LDGSTS.E.BYPASS.LTC128B.128 [R227+0x3100], [R244.64], !P3 ;  /* 0x03100000f4e37fae */ /* 0x0005ee000d901d4e */
[C---:B------:R-:W-:Y:S01]  /*5640*/  HMMA.16816.F32 R24, R168.reuse, R150, R24 ;  /* 0x00000096a818723c */ /* 0x040fe20000001818 */
[----:B------:R5:W-:Y:S07]  /*5650*/  LDGSTS.E.BYPASS.LTC128B.128 [R227+0x7100], [R242.64], !P0 ;  /* 0x07100000f2e37fae */ /* 0x000bee000c101d4e */
[C---:B------:R-:W-:Y:S01]  /*5660*/  HMMA.16816.F32 R28, R168.reuse, R152, R28 ;  /* 0x00000098a81c723c */ /* 0x040fe2000000181c */
[----:B------:R-:W1:Y:S07]  /*5670*/  LDSM.16.M88.4 R136, [R223+0x8100] ;  /* 0x00810000df88783b */ /* 0x000e6e0000000200 */
[C---:B------:R-:W-:Y:S01]  /*5680*/  HMMA.16816.F32 R32, R168.reuse, R154, R32 ;  /* 0x0000009aa820723c */ /* 0x040fe20000001820 */
[----:B------:R-:W0:Y:S07]  /*5690*/  LDGDEPBAR ;  /* 0x00000000000079af */ /* 0x000e2e0000000000 */
[C---:B------:R-:W-:Y:S01]  /*56a0*/  HMMA.16816.F32 R36, R168.reuse, R156, R36 ;  /* 0x0000009ca824723c */ /* 0x040fe20000001824 */
[----:B------:R-:W1:Y:S07]  /*56b0*/  LDSM.16.M88.4 R144, [R223+0x8900] ;  /* 0x00890000df90783b */ /* 0x000e6e0000000200 */
[C---:B------:R-:W-:Y:S01]  /*56c0*/  HMMA.16816.F32 R40, R168.reuse, R158, R40 ;  /* 0x0000009ea828723c */ /* 0x040fe20000001828 */
[----:B------:R-:W1:Y:S07]  /*56d0*/  LDSM.16.M88.4 R148, [R223+0x9100] ;  /* 0x00910000df94783b */ /* 0x000e6e0000000200 */
[C---:B------:R-:W-:Y:S01]  /*56e0*/  HMMA.16816.F32 R44, R168.reuse, R160, R44 ;  /* 0x000000a0a82c723c */ /* 0x040fe2000000182c */
[----:B------:R-:W2:Y:S07]  /*56f0*/  LDSM.16.M88.4 R152, [R223+0x9900] ;  /* 0x00990000df98783b */ /* 0x000eae0000000200 */
[C---:B------:R-:W-:Y:S01]  /*5700*/  HMMA.16816.F32 R48, R168.reuse, R162, R48 ;  /* 0x000000a2a830723c */ /* 0x040fe20000001830 */
[----:B------:R-:W-:Y:S07]  /*5710*/  LDSM.16.M88.4 R156, [R223+0xb900] ;  /* 0x00b90000df9c783b */ /* 0x000fee0000000200 */
[C---:B------:R-:W-:Y:S01]  /*5720*/  HMMA.16816.F32 R52, R168.reuse, R164, R52 ;  /* 0x000000a4a834723c */ /* 0x040fe20000001834 */
[----:B------:R-:W-:Y:S07]  /*5730*/  LDSM.16.M88.4 R160, [R212] ;  /* 0x00000000d4a0783b */ /* 0x000fee0000000200 */
[C---:B------:R-:W-:Y:S01]  /*5740*/  HMMA.16816.F32 R56, R168.reuse, R166, R56 ;  /* 0x000000a6a838723c */ /* 0x040fe20000001838 */
[----:B------:R-:W-:Y:S07]  /*5750*/  LDSM.16.M88.4 R164, [R212+0x800] ;  /* 0x00080000d4a4783b */ /* 0x000fee0000000200 */
[C---:B------:R-:W-:Y:S01]  /*5760*/  HMMA.16816.F32 R60, R168.reuse, R172, R60 ;  /* 0x000000aca83c723c */ /* 0x040fe2000000183c */
[----:B-1----:R-:W-:Y:S07]  /*5770*/  LDSM.16.M88.4 R192, [R210] ;  /* 0x00000000d2c0783b */ /* 0x002fee0000000200 */
[----:B------:R-:W-:Y:S01]  /*5780*/  HMMA.16816.F32 R64, R168, R174, R64 ;  /* 0x000000aea840723c */ /* 0x000fe20000001840 */
[----:B------:R-:W-:Y:S07]  /*5790*/  LDSM.16.M88.4 R172, [R211] ;  /* 0x00000000d3ac783b */ /* 0x000fee0000000200 */
[C---:B------:R-:W-:Y:S08]  /*57a0*/  HMMA.16816.F32 R4, R176.reuse, R136, R4 ;  /* 0x00000088b004723c */ /* 0x040ff00000001804 */
[C---:B------:R-:W-:Y:S01]  /*57b0*/  HMMA.16816.F32 R8, R176.reuse, R138, R8 ;  /* 0x0000008ab008723c */ /* 0x040fe20000001808 */
[----:B------:R-:W1:Y:S07]  /*57c0*/  LDSM.16.M88.4 R136, [R223+0xa100] ;  /* 0x00a10000df88783b */ /* 0x000e6e0000000200 */
[C---:B------:R-:W-:Y:S08]  /*57d0*/  HMMA.16816.F32 R12, R176.reuse, R144, R12 ;  /* 0x00000090b00c723c */ /* 0x040ff0000000180c */
[C---:B------:R-:W-:Y:S01]  /*57e0*/  HMMA.16816.F32 R16, R176.reuse, R146, R16 ;  /* 0x00000092b010723c */ /* 0x040fe20000001810 */
[----:B------:R-:W3:Y:S07]  /*57f0*/  LDSM.16.M88.4 R144, [R223+0xa900] ;  /* 0x00a90000df90783b */ /* 0x000eee0000000200 */
[C---:B------:R-:W-:Y:S08]  /*5800*/  HMMA.16816.F32 R20, R176.reuse, R148, R20 ;  /* 0x00000094b014723c */ /* 0x040ff00000001814 */
[C---:B------:R-:W-:Y:S01]  /*5810*/  HMMA.16816.F32 R24, R176.reuse, R150, R24 ;  /* 0x00000096b018723c */ /* 0x040fe20000001818 */
[----:B------:R-:W4:Y:S07]  /*5820*/  LDSM.16.M88.4 R148, [R223+0xb100] ;  /* 0x00b10000df94783b */ /* 0x000f2e0000000200 */
[C---:B--2---:R-:W-:Y:S08]  /*5830*/  HMMA.16816.F32 R28, R176.reuse, R152, R28 ;  /* 0x00000098b01c723c */ /* 0x044ff0000000181c */
[C---:B------:R-:W-:Y:S01]  /*5840*/  HMMA.16816.F32 R32, R176.reuse, R154, R32 ;  /* 0x0000009ab020723c */ /* 0x040fe20000001820 */
[----:B------:R-:W2:Y:S07]  /*5850*/  LDSM.16.M88.4 R152, [R212+0x1000] ;  /* 0x00100000d498783b */ /* 0x000eae0000000200 */
[C---:B-1----:R-:W-:Y:S08]  /*5860*/  HMMA.16816.F32 R36, R176.reuse, R136, R36 ;  /* 0x00000088b024723c */ /* 0x042ff00000001824 */
[C---:B------:R-:W-:Y:S01]  /*5870*/  HMMA.16816.F32 R40, R176.reuse, R138, R40 ;  /* 0x0000008ab028723c */ /* 0x040fe20000001828 */
[----:B------:R-:W1:Y:S07]  /*5880*/  LDSM.16.M88.4 R136, [R212+0x1800] ;  /* 0x00180000d488783b */ /* 0x000e6e0000000200 */
[C---:B---3--:R-:W-:Y:S08]  /*5890*/  HMMA.16816.F32 R44, R176.reuse, R144, R44 ;  /* 0x00000090b02c723c */ /* 0x048ff0000000182c */
[C---:B------:R-:W-:Y:S01]  /*58a0*/  HMMA.16816.F32 R48, R176.reuse, R146, R48 ;  /* 0x00000092b030723c */ /* 0x040fe20000001830 */
[----:B------:R-:W3:Y:S07]  /*58b0*/  LDSM.16.M88.4 R144, [R212+0x2000] ;  /* 0x00200000d490783b */ /* 0x000eee0000000200 */
[C---:B----4-:R-:W-:Y:S08]  /*58c0*/  HMMA.16816.F32 R52, R176.reuse, R148, R52 ;  /* 0x00000094b034723c */ /* 0x050ff00000001834 */
[C---:B------:R-:W-:Y:S01]  /*58d0*/  HMMA.16816.F32 R56, R176.reuse, R150, R56 ;  /* 0x00000096b038723c */ /* 0x040fe20000001838 */
[----:B------:R-:W4:Y:S07]  /*58e0*/  LDSM.16.M88.4 R148, [R212+0x2800] ;  /* 0x00280000d494783b */ /* 0x000f2e0000000200 */
[C---:B------:R-:W-:Y:S08]  /*58f0*/  HMMA.16816.F32 R60, R176.reuse, R156, R60 ;  /* 0x0000009cb03c723c */ /* 0x040ff0000000183c */
[----:B------:R-:W-:Y:S01]  /*5900*/  HMMA.16816.F32 R64, R176, R158, R64 ;  /* 0x0000009eb040723c */ /* 0x000fe20000001840 */
[----:B------:R-:W1:Y:S07]  /*5910*/  LDSM.16.M88.4 R156, [R212+0x3000] ;  /* 0x00300000d49c783b */ /* 0x000e6e0000000200 */
[C---:B------:R-:W-:Y:S08]  /*5920*/  HMMA.16816.F32 R4, R180.reuse, R160, R4 ;  /* 0x000000a0b404723c */ /* 0x040ff00000001804 */
[C---:B------:R-:W-:Y:S01]  /*5930*/  HMMA.16816.F32 R8, R180.reuse, R162, R8 ;  /* 0x000000a2b408723c */ /* 0x040fe20000001808 */
[----:B------:R-:W-:Y:S07]  /*5940*/  LDSM.16.M88.4 R160, [R226+0xd900] ;  /* 0x00d90000e2a0783b */ /* 0x000fee0000000200 */
[C---:B------:R-:W-:Y:S08]  /*5950*/  HMMA.16816.F32 R12, R180.reuse, R164, R12 ;  /* 0x000000a4b40c723c */ /* 0x040ff0000000180c */
[C---:B------:R-:W-:Y:S01]  /*5960*/  HMMA.16816.F32 R16, R180.reuse, R166, R16 ;  /* 0x000000a6b410723c */ /* 0x040fe20000001810 */
[----:B------:R-:W-:Y:S07]  /*5970*/  LDSM.16.M88.4 R164, [R226+0xe100] ;  /* 0x00e10000e2a4783b */ /* 0x000fee0000000200 */
        /* <DEDUP_REMOVED lines=13> */
[C---:B------:R-:W-:Y:S01]  /*5a50*/  HMMA.16816.F32 R56, R180.reuse, R158, R56 ;  /* 0x0000009eb438723c */ /* 0x040fe20000001838 */
[----:B------:R-:W4:Y:S07]  /*5a60*/  LDSM.16.M88.4 R156, [R226+0xe900] ;  /* 0x00e90000e29c783b */ /* 0x000f2e0000000200 */
[C---:B--2---:R-:W-:Y:S08]  /*5a70*/  HMMA.16816.F32 R60, R180.reuse, R152, R60 ;  /* 0x00000098b43c723c */ /* 0x044ff0000000183c */
[----:B------:R-:W-:Y:S01]  /*5a80*/  HMMA.16816.F32 R64, R180, R154, R64 ;  /* 0x0000009ab440723c */ /* 0x000fe20000001840 */
[----:B------:R-:W-:Y:S07]  /*5a90*/  LDSM.16.M88.4 R152, [R226+0xf900] ;  /* 0x00f90000e298783b */ /* 0x000fee0000000200 */
[C---:B-1----:R-:W-:Y:S08]  /*5aa0*/  HMMA.16816.F32 R4, R184.reuse, R136, R4 ;  /* 0x00000088b804723c */ /* 0x042ff00000001804 */
[C---:B------:R-:W-:Y:S01]  /*5ab0*/  HMMA.16816.F32 R8, R184.reuse, R138, R8 ;  /* 0x0000008ab808723c */ /* 0x040fe20000001808 */
[----:B------:R-:W1:Y:S07]  /*5ac0*/  LDSM.16.M88.4 R136, [R226+0xf100] ;  /* 0x00f10000e288783b */ /* 0x000e6e0000000200 */
[C---:B---3--:R-:W-:Y:S08]  /*5ad0*/  HMMA.16816.F32 R12, R184.reuse, R144, R12 ;  /* 0x00000090b80c723c */ /* 0x048ff0000000180c */
[C---:B------:R-:W-:Y:S01]  /*5ae0*/  HMMA.16816.F32 R16, R184.reuse, R146, R16 ;  /* 0x00000092b810723c */ /* 0x040fe20000001810 */
[----:B------:R-:W2:Y:S07]  /*5af0*/  LDSM.16.M88.4 R144, [R209] ;  /* 0x00000000d190783b */ /* 0x000eae0000000200 */
[C---:B----4-:R-:W-:Y:S08]  /*5b00*/  HMMA.16816.F32 R20, R184.reuse, R148, R20 ;  /* 0x00000094b814723c */ /* 0x050ff00000001814 */
[C---:B------:R-:W-:Y:S01]  /*5b10*/  HMMA.16816.F32 R24, R184.reuse, R150, R24 ;  /* 0x00000096b818723c */ /* 0x040fe20000001818 */
[----:B------:R-:W3:Y:S07]  /*5b20*/  LDSM.16.M88.4 R148, [R208] ;  /* 0x00000000d094783b */ /* 0x000eee0000000200 */
        /* <DEDUP_REMOVED lines=8> */
[----:B------:R-:W4:Y:S07]  /*5bb0*/  LDSM.16.M88.4 R156, [R207] ;  /* 0x00000000cf9c783b */ /* 0x000f2e0000000200 */
[C---:B-1----:R-:W-:Y:S08]  /*5bc0*/  HMMA.16816.F32 R52, R184.reuse, R136, R52 ;  /* 0x00000088b834723c */ /* 0x042ff00000001834 */
[C---:B------:R-:W-:Y:S01]  /*5bd0*/  HMMA.16816.F32 R56, R184.reuse, R138, R56 ;  /* 0x0000008ab838723c */ /* 0x040fe20000001838 */
[----:B------:R-:W1:Y:S07]  /*5be0*/  LDSM.16.M88.4 R136, [R206] ;  /* 0x00000000ce88783b */ /* 0x000e6e0000000200 */
[C---:B------:R-:W-:Y:S08]  /*5bf0*/  HMMA.16816.F32 R60, R184.reuse, R152, R60 ;  /* 0x00000098b83c723c */ /* 0x040ff0000000183c */
[----:B------:R-:W-:Y:S01]  /*5c00*/  HMMA.16816.F32 R64, R184, R154, R64 ;  /* 0x0000009ab840723c */ /* 0x000fe20000001840 */
[----:B------:R-:W1:Y:S07]  /*5c10*/  LDSM.16.M88.4 R152, [R205] ;  /* 0x00000000cd98783b */ /* 0x000e6e0000000200 */
        /* <DEDUP_REMOVED lines=8> */
[----:B------:R-:W2:Y:S07]  /*5ca0*/  LDSM.16.M88.4 R144, [R204] ;  /* 0x00000000cc90783b */ /* 0x000eae0000000200 */
[C---:B---3--:R-:W-:Y:S08]  /*5cb0*/  HMMA.16816.F32 R28, R188.reuse, R148, R28 ;  /* 0x00000094bc1c723c */ /* 0x048ff0000000181c */
[C---:B------:R-:W-:Y:S01]  /*5cc0*/  HMMA.16816.F32 R32, R188.reuse, R150, R32 ;  /* 0x00000096bc20723c */ /* 0x040fe20000001820 */
[----:B------:R-:W3:Y:S07]  /*5cd0*/  LDSM.16.M88.4 R148, [R223+0xc100] ;  /* 0x00c10000df94783b */ /* 0x000eee0000000200 */
[C---:B----4-:R-:W-:Y:S08]  /*5ce0*/  HMMA.16816.F32 R36, R188.reuse, R156, R36 ;  /* 0x0000009cbc24723c */ /* 0x050ff00000001824 */
[C---:B------:R-:W-:Y:S01]  /*5cf0*/  HMMA.16816.F32 R40, R188.reuse, R158, R40 ;  /* 0x0000009ebc28723c */ /* 0x040fe20000001828 */
[----:B------:R-:W4:Y:S07]  /*5d00*/  LDSM.16.M88.4 R156, [R223+0xd900] ;  /* 0x00d90000df9c783b */ /* 0x000f2e0000000200 */
[C---:B-1----:R-:W-:Y:S08]  /*5d10*/  HMMA.16816.F32 R44, R188.reuse, R136, R44 ;  /* 0x00000088bc2c723c */ /* 0x042ff0000000182c */
[C---:B------:R-:W-:Y:S01]  /*5d20*/  HMMA.16816.F32 R48, R188.reuse, R138, R48 ;  /* 0x0000008abc30723c */ /* 0x040fe20000001830 */
[----:B------:R-:W1:Y:S07]  /*5d30*/  LDSM.16.M88.4 R136, [R223+0xe100] ;  /* 0x00e10000df88783b */ /* 0x000e6e0000000200 */
[C---:B------:R-:W-:Y:S08]  /*5d40*/  HMMA.16816.F32 R52, R188.reuse, R152, R52 ;  /* 0x00000098bc34723c */ /* 0x040ff00000001834 */
[C---:B------:R-:W-:Y:S01]  /*5d50*/  HMMA.16816.F32 R56, R188.reuse, R154, R56 ;  /* 0x0000009abc38723c */ /* 0x040fe20000001838 */
[----:B------:R-:W1:Y:S07]  /*5d60*/  LDSM.16.M88.4 R152, [R223+0xf900] ;  /* 0x00f90000df98783b */ /* 0x000e6e0000000200 */
[C---:B--2---:R-:W-:Y:S08]  /*5d70*/  HMMA.16816.F32 R60, R188.reuse, R144, R60 ;  /* 0x00000090bc3c723c */ /* 0x044ff0000000183c */
[----:B------:R-:W-:Y:S01]  /*5d80*/  HMMA.16816.F32 R64, R188, R146, R64 ;  /* 0x00000092bc40723c */ /* 0x000fe20000001840 */
[----:B------:R-:W2:Y:S07]  /*5d90*/  LDSM.16.M88.4 R144, [R212+0x4000] ;  /* 0x00400000d490783b */ /* 0x000eae0000000200 */
[C---:B---3--:R-:W-:Y:S08]  /*5da0*/  HMMA.16816.F32 R4, R196.reuse, R148, R4 ;  /* 0x00000094c404723c */ /* 0x048ff00000001804 */
[C---:B------:R-:W-:Y:S01]  /*5db0*/  HMMA.16816.F32 R8, R196.reuse, R150, R8 ;  /* 0x00000096c408723c */ /* 0x040fe20000001808 */
[----:B------:R-:W3:Y:S07]  /*5dc0*/  LDSM.16.M88.4 R148, [R212+0x4800] ;  /* 0x00480000d494783b */ /* 0x000eee0000000200 */
[C---:B------:R-:W-:Y:S08]  /*5dd0*/  HMMA.16816.F32 R12, R196.reuse, R160, R12 ;  /* 0x000000a0c40c723c */ /* 0x040ff0000000180c */
[C---:B------:R-:W-:Y:S08]  /*5de0*/  HMMA.16816.F32 R16, R196.reuse, R162, R16 ;  /* 0x000000a2c410723c */ /* 0x040ff00000001810 */
[C---:B------:R-:W-:Y:S08]  /*5df0*/  HMMA.16816.F32 R20, R196.reuse, R164, R20 ;  /* 0x000000a4c414723c */ /* 0x040ff00000001814 */
[C---:B------:R-:W-:Y:S08]  /*5e00*/  HMMA.16816.F32 R24, R196.reuse, R166, R24 ;  /* 0x000000a6c418723c */ /* 0x040ff00000001818 */
[C---:B----4-:R-:W-:Y:S08]  /*5e10*/  HMMA.16816.F32 R28, R196.reuse, R156, R28 ;  /* 0x0000009cc41c723c */ /* 0x050ff0000000181c */
[C---:B------:R-:W-:Y:S08]  /*5e20*/  HMMA.16816.F32 R32, R196.reuse, R158, R32 ;  /* 0x0000009ec420723c */ /* 0x040ff00000001820 */
[C---:B-1----:R-:W-:Y:S08]  /*5e30*/  HMMA.16816.F32 R36, R196.reuse, R136, R36 ;  /* 0x00000088c424723c */ /* 0x042ff00000001824 */
[C---:B------:R-:W-:Y:S01]  /*5e40*/  HMMA.16816.F32 R40, R196.reuse, R138, R40 ;  /* 0x0000008ac428723c */ /* 0x040fe20000001828 */
[----:B------:R-:W1:Y:S07]  /*5e50*/  LDSM.16.M88.4 R136, [R212+0x5000] ;  /* 0x00500000d488783b */ /* 0x000e6e0000000200 */
[C---:B------:R-:W-:Y:S08]  /*5e60*/  HMMA.16816.F32 R44, R196.reuse, R172, R44 ;  /* 0x000000acc42c723c */ /* 0x040ff0000000182c */
[C---:B------:R-:W-:Y:S08]  /*5e70*/  HMMA.16816.F32 R48, R196.reuse, R174, R48 ;  /* 0x000000aec430723c */ /* 0x040ff00000001830 */
[C---:B------:R-:W-:Y:S08]  /*5e80*/  HMMA.16816.F32 R52, R196.reuse, R192, R52 ;  /* 0x000000c0c434723c */ /* 0x040ff00000001834 */
[C---:B------:R-:W-:Y:S08]  /*5e90*/  HMMA.16816.F32 R56, R196.reuse, R194, R56 ;  /* 0x000000c2c438723c */ /* 0x040ff00000001838 */
[C---:B------:R-:W-:Y:S08]  /*5ea0*/  HMMA.16816.F32 R60, R196.reuse, R152, R60 ;  /* 0x00000098c43c723c */ /* 0x040ff0000000183c */
[----:B------:R-:W-:Y:S01]  /*5eb0*/  HMMA.16816.F32 R64, R196, R154, R64 ;  /* 0x0000009ac440723c */ /* 0x000fe20000001840 */
[----:B------:R-:W4:Y:S07]  /*5ec0*/  LDSM.16.M88.4 R152, [R212+0x5800] ;  /* 0x00580000d498783b */ /* 0x000f2e0000000200 */
[C---:B--2---:R-:W-:Y:S08]  /*5ed0*/  HMMA.16816.F32 R4, R200.reuse, R144, R4 ;  /* 0x00000090c804723c */ /* 0x044ff00000001804 */
[C---:B------:R-:W-:Y:S01]  /*5ee0*/  HMMA.16816.F32 R8, R200.reuse, R146, R8 ;  /* 0x00000092c808723c */ /* 0x040fe20000001808 */
[----:B------:R-:W2:Y:S07]  /*5ef0*/  LDSM.16.M88.4 R144, [R212+0x6000] ;  /* 0x00600000d490783b */ /* 0x000eae0000000200 */
[C---:B---3--:R-:W-:Y:S08]  /*5f00*/  HMMA.16816.F32 R12, R200.reuse, R148, R12 ;  /* 0x00000094c80c723c */ /* 0x048ff0000000180c */
[C---:B------:R-:W-:Y:S01]  /*5f10*/  HMMA.16816.F32 R16, R200.reuse, R150, R16 ;  /* 0x00000096c810723c */ /* 0x040fe20000001810 */
[----:B------:R-:W-:Y:S03]  /*5f20*/  LDSM.16.M88.4 R148, [R212+0x7000] ;  /* 0x00700000d494783b */ /* 0x000fe60000000200 */
[----:B------:R-:W-:Y:S02]  /*5f30*/  FMNMX.FTZ R2, R4, R133, !PT ;  /* 0x0000008504027209 */ /* 0x000fe40007810000 */
[----:B------:R-:W-:Y:S02]  /*5f40*/  FMNMX.FTZ R132, R6, R0, !PT ;  /* 0x0000000006847209 */ /* 0x000fe40007810000 */
[C---:B-1----:R-:W-:Y:S04]  /*5f50*/  HMMA.16816.F32 R20, R200.reuse, R136, R20 ;  /* 0x00000088c814723c */ /* 0x042fe80000001814 */
[----:B------:R-:W-:Y:S02]  /*5f60*/  FMNMX.FTZ R3, R5, R2, !PT ;  /* 0x0000000205037209 */ /* 0x000fe40007810000 */
[----:B------:R-:W-:Y:S02]  /*5f70*/  FMNMX.FTZ R135, R7, R132, !PT ;  /* 0x0000008407877209 */ /* 0x000fe40007810000 */
[C---:B------:R-:W-:Y:S01]  /*5f80*/  HMMA.16816.F32 R24, R200.reuse, R138, R24 ;  /* 0x0000008ac818723c */ /* 0x040fe20000001818 */
[----:B------:R-:W1:Y:S03]  /*5f90*/  LDSM.16.M88.4 R136, [R212+0x6800] ;  /* 0x00680000d488783b */ /* 0x000e660000000200 */
[----:B------:R-:W-:Y:S02]  /*5fa0*/  FMNMX.FTZ R2, R8, R3, !PT ;  /* 0x0000000308027209 */ /* 0x000fe40007810000 */
[----:B------:R-:W-:Y:S02]  /*5fb0*/  FMNMX.FTZ R132, R10, R135, !PT ;  /* 0x000000870a847209 */ /* 0x000fe40007810000 */
[C---:B----4-:R-:W-:Y:S04]  /*5fc0*/  HMMA.16816.F32 R28, R200.reuse, R152, R28 ;  /* 0x00000098c81c723c */ /* 0x050fe8000000181c */
[----:B------:R-:W-:Y:S02]  /*5fd0*/  FMNMX.FTZ R3, R9, R2, !PT ;  /* 0x0000000209037209 */ /* 0x000fe40007810000 */
[----:B------:R-:W-:Y:S02]  /*5fe0*/  FMNMX.FTZ R135, R11, R132, !PT ;  /* 0x000000840b877209 */ /* 0x000fe40007810000 */
[C---:B------:R-:W-:Y:S04]  /*5ff0*/  HMMA.16816.F32 R32, R200.reuse, R154, R32 ;  /* 0x0000009ac820723c */ /* 0x040fe80000001820 */
[----:B------:R-:W-:Y:S02]  /*6000*/  FMNMX.FTZ R2, R12, R3, !PT ;  /* 0x000000030c027209 */ /* 0x000fe40007810000 */
[----:B------:R-:W-:Y:S02]  /*6010*/  FMNMX.FTZ R132, R14, R135, !PT ;  /* 0x000000870e847209 */ /* 0x000fe40007810000 */
[C---:B--2---:R-:W-:Y:S04]  /*6020*/  HMMA.16816.F32 R36, R200.reuse, R144, R36 ;  /* 0x00000090c824723c */ /* 0x044fe80000001824 */
[----:B------:R-:W-:Y:S02]  /*6030*/  FMNMX.FTZ R3, R13, R2, !PT ;  /* 0x000000020d037209 */ /* 0x000fe40007810000 */
[----:B------:R-:W-:Y:S02]  /*6040*/  FMNMX.FTZ R135, R15, R132, !PT ;  /* 0x000000840f877209 */ /* 0x000fe40007810000 */
[C---:B------:R-:W-:Y:S01]  /*6050*/  HMMA.16816.F32 R40, R200.reuse, R146, R40 ;  /* 0x00000092c828723c */ /* 0x040fe20000001828 */
[----:B------:R-:W2:Y:S01]  /*6060*/  LDSM.16.M88.4 R144, [R212+0x7800] ;  /* 0x00780000d490783b */ /* 0x000ea20000000200 */
[----:B------:R-:W-:Y:S04]  /*6070*/  DEPBAR.LE SB0, 0x0 ;  /* 0x000080000000791a */ /* 0x000fe80000000000 */
[----:B------:R-:W-:Y:S02]  /*6080*/  FMNMX.FTZ R2, R16, R3, !PT ;  /* 0x0000000310027209 */ /* 0x000fe40007810000 */
[----:B------:R-:W-:Y:S01]  /*6090*/  FMNMX.FTZ R132, R18, R135, !PT ;  /* 0x0000008712847209 */ /* 0x000fe20007810000 */
[C---:B-1----:R-:W-:Y:S01]  /*60a0*/  HMMA.16816.F32 R44, R200.reuse, R136, R44 ;  /* 0x00000088c82c723c */ /* 0x042fe2000000182c */
[----:B------:R-:W-:Y:S04]  /*60b0*/  BAR.SYNC.DEFER_BLOCKING 0x0 ;  /* 0x0000000000007b1d */ /* 0x000fe80000010000 */
[----:B------:R-:W-:Y:S02]  /*60c0*/  FMNMX.FTZ R3, R17, R2, !PT ;  /* 0x0000000211037209 */ /* 0x000fe40007810000 */
[----:B------:R-:W-:Y:S01]  /*60d0*/  FMNMX.FTZ R135, R19, R132, !PT ;  /* 0x0000008413877209 */ /* 0x000fe20007810000 */
[C---:B------:R-:W-:Y:S04]  /*60e0*/  HMMA.16816.F32 R48, R200.reuse, R138, R48 ;  /* 0x0000008ac830723c */ /* 0x040fe80000001830 */
[----:B------:R-:W-:Y:S02]  /*60f0*/  FMNMX.FTZ R2, R20, R3, !PT ;  /* 0x0000000314027209 */ /* 0x000fe40007810000 */
[----:B------:R-:W-:Y:S02]  /*6100*/  FMNMX.FTZ R132, R22, R135, !PT ;  /* 0x0000008716847209 */ /* 0x000fe40007810000 */
[C---:B------:R-:W-:Y:S04]  /*6110*/  HMMA.16816.F32 R52, R200.reuse, R148, R52 ;  /* 0x00000094c834723c */ /* 0x040fe80000001834 */
        /* <DEDUP_REMOVED lines=8> */
[----:B------:R-:W-:Y:S04]  /*61a0*/  HMMA.16816.F32 R64, R200, R146, R64 ;  /* 0x00000092c840723c */ /* 0x000fe80000001840 */
[----:B------:R-:W-:Y:S02]  /*61b0*/  FMNMX.FTZ R2, R28, R3, !PT ;  /* 0x000000031c027209 */ /* 0x000fe40007810000 */
[----:B------:R-:W-:Y:S02]  /*61c0*/  FMNMX.FTZ R132, R30, R135, !PT ;  /* 0x000000871e847209 */ /* 0x000fe40007810000 */
[----:B------:R-:W-:Y:S04]  /*61d0*/  FMNMX.FTZ R3, R29, R2, !PT ;  /* 0x000000021d037209 */ /* 0x000fe80007810000 */
[----:B------:R-:W-:Y:S02]  /*61e0*/  FMNMX.FTZ R2, R32, R3, !PT ;  /* 0x0000000320027209 */ /* 0x000fe40007810000 */
        /* <DEDUP_REMOVED lines=35> */
[----:B------:R-:W-:Y:S01]  /*6420*/  @P1 IADD3 R138, P4, R236, UR17, RZ ;  /* 0x00000011ec8a1c10 */ /* 0x000fe2000ff9e0ff */
[----:B------:R-:W1:Y:S01]  /*6430*/  SHFL.BFLY PT, R132, R135, 0x2, 0x1f ;  /* 0x0c401f0087847f89 */ /* 0x000e6200000e0000 */
[----:B------:R-:W-:Y:S07]  /*6440*/  FMNMX.FTZ R137, R67, R2, !PT ;  /* 0x0000000243897209 */ /* 0x000fee0007810000 */
[----:B------:R-:W2:Y:S01]  /*6450*/  SHFL.BFLY PT, R2, R137, 0x2, 0x1f ;  /* 0x0c401f0089027f89 */ /* 0x000ea200000e0000 */
[----:B-1----:R-:W-:Y:S07]  /*6460*/  FMNMX.FTZ R139, R135, R132, !PT ;  /* 0x00000084878b7209 */ /* 0x002fee0007810000 */
[----:B------:R-:W1:Y:S01]  /*6470*/  SHFL.BFLY PT, R132, R139, 0x1, 0x1f ;  /* 0x0c201f008b847f89 */ /* 0x000e6200000e0000 */
[----:B--2---:R-:W-:Y:S02]  /*6480*/  FMNMX.FTZ R134, R137, R2, !PT ;  /* 0x0000000289867209 */ /* 0x004fe40007810000 */
[----:B------:R-:W-:Y:S05]  /*6490*/  @P1 IADD3.X R137, R233, UR16, RZ, P4, !PT ;  /* 0x00000010e9891c10 */ /* 0x000fea000a7fe4ff */
[----:B------:R-:W2:Y:S01]  /*64a0*/  SHFL.BFLY PT, R3, R134, 0x1, 0x1f ;  /* 0x0c201f0086037f89 */ /* 0x000ea200000e0000 */
[----:B-1----:R-:W-:Y:S05]  /*64b0*/  FMNMX.FTZ R132, R139, R132, !PT ;  /* 0x000000848b847209 */ /* 0x002fea0007810000 */
[C---:B------:R-:W-:Y:S02]  /*64c0*/  FADD.FTZ R2, -R132.reuse, R133 ;  /* 0x0000008584027221 */ /* 0x040fe40000010100 */
[----:B-----5:R-:W-:Y:S01]  /*64d0*/  FMUL.FTZ R243, R132, c[0x0][0x2d0] ;  /* 0x0000b40084f37a20 */ /* 0x020fe20000410000 */
[----:B--2---:R-:W-:Y:S01]  /*64e0*/  FMNMX.FTZ R3, R134, R3, !PT ;  /* 0x0000000386037209 */ /* 0x004fe20007810000 */
[----:B------:R-:W-:Y:S02]  /*64f0*/  FMUL.FTZ R135, R2, c[0x0][0x2d0] ;  /* 0x0000b40002877a20 */ /* 0x000fe40000410000 */
[--C-:B------:R-:W-:Y:S02]  /*6500*/  FFMA.FTZ R172, R9, c[0x0][0x2d0], -R243.reuse ;  /* 0x0000b40009ac7a23 */ /* 0x100fe400000108f3 */
[----:B------:R1:W2:Y:S01]  /*6510*/  MUFU.EX2 R2, R135 ;  /* 0x0000008700027308 */ /* 0x0002a20000000800 */
[C---:B------:R-:W-:Y:S02]  /*6520*/  FMUL.FTZ R194, R3.reuse, c[0x0][0x2d0] ;  /* 0x0000b40003c27a20 */ /* 0x040fe40000410000 */
[----:B------:R-:W-:Y:S02]  /*6530*/  FADD.FTZ R133, -R3, R0 ;  /* 0x0000000003857221 */ /* 0x000fe40000010100 */
[--C-:B------:R-:W-:Y:S02]  /*6540*/  FFMA.FTZ R134, R5, c[0x0][0x2d0], -R243.reuse ;  /* 0x0000b40005867a23 */ /* 0x100fe400000108f3 */
[----:B------:R-:W-:Y:S02]  /*6550*/  FMUL.FTZ R0, R133, c[0x0][0x2d0] ;  /* 0x0000b40085007a20 */ /* 0x000fe40000410000 */
[--C-:B------:R-:W-:Y:S01]  /*6560*/  FFMA.FTZ R133, R4, c[0x0][0x2d0], -R243.reuse ;  /* 0x0000b40004857a23 */ /* 0x100fe200000108f3 */
[----:B------:R-:W-:Y:S01]  /*6570*/  MUFU.EX2 R172, R172 ;  /* 0x000000ac00ac7308 */ /* 0x000fe20000000800 */
[--C-:B------:R-:W-:Y:S02]  /*6580*/  FFMA.FTZ R173, R6, c[0x0][0x2d0], -R194.reuse ;  /* 0x0000b40006ad7a23 */ /* 0x100fe400000108c2 */
[--C-:B------:R-:W-:Y:S02]  /*6590*/  FFMA.FTZ R28, R28, c[0x0][0x2d0], -R243.reuse ;  /* 0x0000b4001c1c7a23 */ /* 0x100fe400000108f3 */
[--C-:B------:R-:W-:Y:S02]  /*65a0*/  FFMA.FTZ R29, R29, c[0x0][0x2d0], -R243.reuse ;  /* 0x0000b4001d1d7a23 */ /* 0x100fe400000108f3 */
[--C-:B------:R-:W-:Y:S02]  /*65b0*/  FFMA.FTZ R30, R30, c[0x0][0x2d0], -R194.reuse ;  /* 0x0000b4001e1e7a23 */ /* 0x100fe400000108c2 */
[----:B------:R-:W-:Y:S01]  /*65c0*/  FFMA.FTZ R159, R34, c[0x0][0x2d0], -R194 ;  /* 0x0000b400229f7a23 */ /* 0x000fe200000108c2 */
[----:B------:R-:W3:Y:S01]  /*65d0*/  MUFU.EX2 R0, R0 ;  /* 0x0000000000007308 */ /* 0x000ee20000000800 */
[--C-:B------:R-:W-:Y:S02]  /*65e0*/  FFMA.FTZ R33, R33, c[0x0][0x2d0], -R243.reuse ;  /* 0x0000b40021217a23 */ /* 0x100fe400000108f3 */
[--C-:B------:R-:W-:Y:S01]  /*65f0*/  FFMA.FTZ R44, R44, c[0x0][0x2d0], -R243.reuse ;  /* 0x0000b4002c2c7a23 */ /* 0x100fe200000108f3 */
[----:B-1----:R-:W-:Y:S01]  /*6600*/  @P1 IADD3 R135, P2, R228, UR17, RZ ;  /* 0x00000011e4871c10 */ /* 0x002fe2000ff5e0ff */
[----:B------:R-:W-:Y:S01]  /*6610*/  @UP1 UIADD3 UR17, UP0, UR12, 0x80, URZ ;  /* 0x000000800c111890 */ /* 0x000fe2000ff1e03f */
[C---:B--2---:R-:W-:Y:S02]  /*6620*/  FMUL.FTZ R4, R2.reuse, R128 ;  /* 0x0000008002047220 */ /* 0x044fe40000410000 */
[----:B------:R-:W-:Y:S01]  /*6630*/  @P1 LEA R192, P5, R135, c[0x0][0x1c8], 0x1 ;  /* 0x0000720087c01a11 */ /* 0x000fe200078a08ff */
[----:B------:R-:W-:Y:S01]  /*6640*/  FMUL.FTZ R5, R2, R129 ;  /* 0x0000008102057220 */ /* 0x000fe20000410000 */
[----:B------:R-:W-:Y:S01]  /*6650*/  @P1 IADD3.X R136, R231, UR16, RZ, P2, !PT ;  /* 0x00000010e7881c10 */ /* 0x000fe200097fe4ff */
[----:B------:R-:W-:Y:S01]  /*6660*/  @UP1 UIADD3.X UR16, URZ, UR9, URZ, UP0, !UPT ;  /* 0x000000093f101290 */ /* 0x000fe200087fe43f */
[----:B------:R-:W-:Y:S01]  /*6670*/  @P1 LEA R174, P2, R138, c[0x0][0x1c8], 0x1 ;  /* 0x000072008aae1a11 */ /* 0x000fe200078408ff */
[----:B------:R-:W-:Y:S01]  /*6680*/  MUFU.EX2 R133, R133 ;  /* 0x0000008500857308 */ /* 0x000fe20000000800 */
[----:B------:R-:W-:Y:S01]  /*6690*/  @P1 LEA.HI.X R193, R135, c[0x0][0x1cc], R136, 0x1, P5 ;  /* 0x0000730087c11a11 */ /* 0x000fe200028f0c88 */
[----:B------:R-:W-:Y:S01]  /*66a0*/  FFMA.FTZ R135, R8, c[0x0][0x2d0], -R243 ;  /* 0x0000b40008877a23 */ /* 0x000fe200000108f3 */
[----:B------:R-:W-:Y:S01]  /*66b0*/  @P1 LEA.HI.X R175, R138, c[0x0][0x1cc], R137, 0x1, P2 ;  /* 0x000073008aaf1a11 */ /* 0x000fe200010f0c89 */
[----:B------:R-:W-:Y:S01]  /*66c0*/  FMUL.FTZ R8, R2, R124 ;  /* 0x0000007c02087220 */ /* 0x000fe20000410000 */
[----:B------:R-:W-:Y:S01]  /*66d0*/  @P1 IADD3 R136, P2, R192, UR18, RZ ;  /* 0x00000012c0881c10 */ /* 0x000fe2000ff5e0ff */
[----:B------:R1:W-:Y:S01]  /*66e0*/  @P1 LDGSTS.E.BYPASS.LTC128B.128 [R227+0x8100], [R192.64], !P3 ;  /* 0x08100000c0e31fae */ /* 0x0003e2000d901d4e */
[----:B------:R-:W-:Y:S02]  /*66f0*/  FMUL.FTZ R9, R2, R125 ;  /* 0x0000007d02097220 */ /* 0x000fe40000410000 */
[----:B------:R-:W-:Y:S01]  /*6700*/  @P1 IADD3.X R137, R193, UR19, RZ, P2, !PT ;  /* 0x00000013c1891c10 */ /* 0x000fe200097fe4ff */
[----:B------:R-:W2:Y:S01]  /*6710*/  MUFU.EX2 R134, R134 ;  /* 0x0000008600867308 */ /* 0x000ea20000000800 */
[----:B------:R-:W-:Y:S01]  /*6720*/  @P1 IADD3 R244, P2, R136, UR18, RZ ;  /* 0x0000001288f41c10 */ /* 0x000fe2000ff5e0ff */
[----:B---3--:R-:W-:Y:S01]  /*6730*/  FMUL.FTZ R6, R0, R130 ;  /* 0x0000008200067220 */ /* 0x008fe20000410000 */
[----:B------:R-:W-:Y:S01]  /*6740*/  @P1 IADD3 R250, P5, R136, UR17, RZ ;  /* 0x0000001188fa1c10 */ /* 0x000fe2000ffbe0ff */
[----:B------:R3:W-:Y:S01]  /*6750*/  @P1 LDGSTS.E.BYPASS.LTC128B.128 [R227+0xc100], [R174.64], !P0 ;  /* 0x0c100000aee31fae */ /* 0x0007e2000c101d4e */
[C---:B------:R-:W-:Y:S01]  /*6760*/  @P1 IADD3.X R245, R137.reuse, UR19, RZ, P2, !PT ;  /* 0x0000001389f51c10 */ /* 0x040fe200097fe4ff */
[C---:B------:R-:W-:Y:S01]  /*6770*/  FMUL.FTZ R68, R2.reuse, R68 ;  /* 0x0000004402447220 */ /* 0x040fe20000410000 */
[----:B------:R-:W-:Y:S01]  /*6780*/  @P1 IADD3.X R251, R137, UR16, RZ, P5, !PT ;  /* 0x0000001089fb1c10 */ /* 0x000fe2000affe4ff */
[----:B------:R-:W-:Y:S01]  /*6790*/  FMUL.FTZ R69, R2, R69 ;  /* 0x0000004502457220 */ /* 0x000fe20000410000 */
[C---:B------:R-:W-:Y:S01]  /*67a0*/  @P1 IADD3 R248, P4, R244.reuse, UR18, RZ ;  /* 0x00000012f4f81c10 */ /* 0x040fe2000ff9e0ff */
[----:B------:R-:W4:Y:S01]  /*67b0*/  MUFU.EX2 R135, R135 ;  /* 0x0000008700877308 */ /* 0x000f220000000800 */
[----:B------:R-:W-:Y:S01]  /*67c0*/  @P1 IADD3 R246, P2, R244, UR17, RZ ;  /* 0x00000011f4f61c10 */ /* 0x000fe2000ff5e0ff */
[----:B------:R5:W-:Y:S01]  /*67d0*/  @P1 LDGSTS.E.BYPASS.LTC128B.128 [R227+0x9100], [R136.64], !P3 ;  /* 0x0910000088e31fae */ /* 0x000be2000d901d4e */
[C---:B------:R-:W-:Y:S01]  /*67e0*/  @P1 IADD3.X R249, R245.reuse, UR19, RZ, P4, !PT ;  /* 0x00000013f5f91c10 */ /* 0x040fe2000a7fe4ff */
[C---:B------:R-:W-:Y:S01]  /*67f0*/  FMUL.FTZ R70, R0.reuse, R70 ;  /* 0x0000004600467220 */ /* 0x040fe20000410000 */
[----:B------:R-:W-:Y:S01]  /*6800*/  @P1 IADD3.X R247, R245, UR16, RZ, P2, !PT ;  /* 0x00000010f5f71c10 */ /* 0x000fe200097fe4ff */
[----:B------:R-:W-:Y:S02]  /*6810*/  FMUL.FTZ R71, R0, R71 ;  /* 0x0000004700477220 */ /* 0x000fe40000410000 */
[C---:B------:R-:W-:Y:S02]  /*6820*/  FMUL.FTZ R72, R2.reuse, R72 ;  /* 0x0000004802487220 */ /* 0x040fe40000410000 */
[----:B------:R5:W-:Y:S01]  /*6830*/  @P1 LDGSTS.E.BYPASS.LTC128B.128 [R227+0xd100], [R136.64+0x80], !P0 ;  /* 0x0d10008088e31fae */ /* 0x000be2000c101d4e */
[----:B------:R-:W-:Y:S01]  /*6840*/  MUFU.EX2 R173, R173 ;  /* 0x000000ad00ad7308 */ /* 0x000fe20000000800 */
[----:B------:R-:W-:Y:S02]  /*6850*/  FMUL.FTZ R73, R2, R73 ;  /* 0x0000004902497220 */ /* 0x000fe40000410000 */
[--C-:B-1----:R-:W-:Y:S01]  /*6860*/  FFMA.FTZ R192, R11, c[0x0][0x2d0], -R194.reuse ;  /* 0x0000b4000bc07a23 */ /* 0x102fe200000108c2 */
[----:B--2---:R-:W-:Y:S01]  /*6870*/  F2FP.PACK_AB R128, R134, R133 ;  /* 0x000000858680723e */ /* 0x004fe200000000ff */
[--C-:B------:R-:W-:Y:S02]  /*6880*/  FFMA.FTZ R193, R7, c[0x0][0x2d0], -R194.reuse ;  /* 0x0000b40007c17a23 */ /* 0x100fe400000108c2 */
[----:B------:R1:W-:Y:S01]  /*6890*/  @P1 LDGSTS.E.BYPASS.LTC128B.128 [R227+0xa100], [R244.64], !P3 ;  /* 0x0a100000f4e31fae */ /* 0x0003e2000d901d4e */
[----:B------:R-:W-:Y:S02]  /*68a0*/  FMUL.FTZ R7, R0, R131 ;  /* 0x0000008300077220 */ /* 0x000fe40000410000 */
[--C-:B---3--:R-:W-:Y:S01]  /*68b0*/  FFMA.FTZ R175, R10, c[0x0][0x2d0], -R194.reuse ;  /* 0x0000b4000aaf7a23 */ /* 0x108fe200000108c2 */
[----:B------:R-:W2:Y:S01]  /*68c0*/  MUFU.EX2 R174, R193 ;  /* 0x000000c100ae7308 */ /* 0x000ea20000000800 */
[----:B------:R-:W-:Y:S01]  /*68d0*/  FMUL.FTZ R10, R0, R126 ;  /* 0x0000007e000a7220 */ /* 0x000fe20000410000 */
[----:B----4-:R-:W-:Y:S01]  /*68e0*/  F2FP.PACK_AB R130, R172, R135 ;  /* 0x00000087ac82723e */ /* 0x010fe200000000ff */
[C---:B------:R-:W-:Y:S01]  /*68f0*/  FMUL.FTZ R11, R0.reuse, R127 ;  /* 0x0000007f000b7220 */ /* 0x040fe20000410000 */
[----:B------:R3:W-:Y:S01]  /*6900*/  @P1 LDGSTS.E.BYPASS.LTC128B.128 [R227+0xe100], [R250.64], !P0 ;  /* 0x0e100000fae31fae */ /* 0x0007e2000c101d4e */
[C---:B------:R-:W-:Y:S02]  /*6910*/  FMUL.FTZ R74, R0.reuse, R74 ;  /* 0x0000004a004a7220 */ /* 0x040fe40000410000 */
[----:B------:R-:W-:Y:S02]  /*6920*/  FMUL.FTZ R75, R0, R75 ;  /* 0x0000004b004b7220 */ /* 0x000fe40000410000 */
[C---:B------:R-:W-:Y:S01]  /*6930*/  FMUL.FTZ R76, R2.reuse, R76 ;  /* 0x0000004c024c7220 */ /* 0x040fe20000410000 */
[----:B------:R-:W-:Y:S01]  /*6940*/  MUFU.EX2 R175, R175 ;  /* 0x000000af00af7308 */ /* 0x000fe20000000800 */
[----:B------:R-:W-:Y:S01]  /*6950*/  FMUL.FTZ R77, R2, R77 ;  /* 0x0000004d024d7220 */ /* 0x000fe20000410000 */
[----:B------:R4:W-:Y:S01]  /*6960*/  @P1 LDGSTS.E.BYPASS.LTC128B.128 [R227+0xb100], [R248.64], !P3 ;  /* 0x0b100000f8e31fae */ /* 0x0009e2000d901d4e */
[C---:B------:R-:W-:Y:S02]  /*6970*/  FMUL.FTZ R78, R0.reuse, R78 ;  /* 0x0000004e004e7220 */ /* 0x040fe40000410000 */
[----:B------:R-:W-:Y:S02]  /*6980*/  FMUL.FTZ R79, R0, R79 ;  /* 0x0000004f004f7220 */ /* 0x000fe40000410000 */
[C---:B------:R-:W-:Y:S02]  /*6990*/  FMUL.FTZ R80, R2.reuse, R80 ;  /* 0x0000005002507220 */ /* 0x040fe40000410000 */
[----:B------:R-:W-:Y:S01]  /*69a0*/  FMUL.FTZ R81, R2, R81 ;  /* 0x0000005102517220 */ /* 0x000fe20000410000 */
[----:B------:R1:W-:Y:S01]  /*69b0*/  @P1 LDGSTS.E.BYPASS.LTC128B.128 [R227+0xf100], [R246.64], !P0 ;  /* 0x0f100000f6e31fae */ /* 0x0003e2000c101d4e */
[----:B------:R-:W4:Y:S01]  /*69c0*/  MUFU.EX2 R192, R192 ;  /* 0x000000c000c07308 */ /* 0x000f220000000800 */
[----:B------:R-:W-:Y:S01]  /*69d0*/  FMUL.FTZ R82, R0, R82 ;  /* 0x0000005200527220 */ /* 0x000fe20000410000 */
[----:B--2---:R-:W-:Y:S01]  /*69e0*/  F2FP.PACK_AB R129, R174, R173 ;  /* 0x000000adae81723e */ /* 0x004fe200000000ff */
[----:B------:R-:W-:Y:S02]  /*69f0*/  FMUL.FTZ R83, R0, R83 ;  /* 0x0000005300537220 */ /* 0x000fe40000410000 */
[C---:B------:R-:W-:Y:S02]  /*6a00*/  FMUL.FTZ R84, R2.reuse, R84 ;  /* 0x0000005402547220 */ /* 0x040fe40000410000 */
[----:B-----5:R-:W2:Y:S01]  /*6a10*/  LDSM.16.MT88.4 R136, [R224+0x100] ;  /* 0x00010000e088783b */ /* 0x020ea20000004200 */
[----:B------:R-:W-:Y:S02]  /*6a20*/  FMUL.FTZ R85, R2, R85 ;  /* 0x0000005502557220 */ /* 0x000fe40000410000 */
[C---:B------:R-:W-:Y:S01]  /*6a30*/  FMUL.FTZ R86, R0.reuse, R86 ;  /* 0x0000005600567220 */ /* 0x040fe20000410000 */
[----:B------:R-:W-:Y:S01]  /*6a40*/  MUFU.EX2 R153, R28 ;  /* 0x0000001c00997308 */ /* 0x000fe20000000800 */
[----:B------:R-:W-:Y:S02]  /*6a50*/  FMUL.FTZ R87, R0, R87 ;  /* 0x0000005700577220 */ /* 0x000fe40000410000 */
[--C-:B---3--:R-:W-:Y:S01]  /*6a60*/  FFMA.FTZ R250, R24, c[0x0][0x2d0], -R243.reuse ;  /* 0x0000b40018fa7a23 */ /* 0x108fe200000108f3 */
[----:B------:R-:W3:Y:S01]  /*6a70*/  LDSM.16.MT88.4 R144, [R222+0x100] ;  /* 0x00010000de90783b */ /* 0x000ee20000004200 */
[--C-:B------:R-:W-:Y:S02]  /*6a80*/  FFMA.FTZ R251, R25, c[0x0][0x2d0], -R243.reuse ;  /* 0x0000b40019fb7a23 */ /* 0x100fe400000108f3 */
[--C-:B------:R-:W-:Y:S02]  /*6a90*/  FFMA.FTZ R45, R45, c[0x0][0x2d0], -R243.reuse ;  /* 0x0000b4002d2d7a23 */ /* 0x100fe400000108f3 */
[--C-:B------:R-:W-:Y:S01]  /*6aa0*/  FFMA.FTZ R46, R46, c[0x0][0x2d0], -R194.reuse ;  /* 0x0000b4002e2e7a23 */ /* 0x100fe200000108c2 */
[----:B------:R-:W-:Y:S01]  /*6ab0*/  MUFU.EX2 R158, R29 ;  /* 0x0000001d009e7308 */ /* 0x000fe20000000800 */
[--C-:B------:R-:W-:Y:S01]  /*6ac0*/  FFMA.FTZ R49, R49, c[0x0][0x2d0], -R243.reuse ;  /* 0x0000b40031317a23 */ /* 0x100fe200000108f3 */
[----:B------:R-:W5:Y:S01]  /*6ad0*/  LDSM.16.MT88.4 R148, [R221+0x100] ;  /* 0x00010000dd94783b */ /* 0x000f620000004200 */
[----:B----4-:R-:W-:Y:S01]  /*6ae0*/  F2FP.PACK_AB R131, R192, R175 ;  /* 0x000000afc083723e */ /* 0x010fe200000000ff */
[--C-:B------:R-:W-:Y:S02]  /*6af0*/  FFMA.FTZ R50, R50, c[0x0][0x2d0], -R194.reuse ;  /* 0x0000b40032327a23 */ /* 0x100fe400000108c2 */
[--C-:B------:R-:W-:Y:S02]  /*6b00*/  FFMA.FTZ R51, R51, c[0x0][0x2d0], -R194.reuse ;  /* 0x0000b40033337a23 */ /* 0x100fe400000108c2 */
[C---:B------:R-:W-:Y:S02]  /*6b10*/  FMUL.FTZ R88, R2.reuse, R88 ;  /* 0x0000005802587220 */ /* 0x040fe40000410000 */
[----:B------:R-:W4:Y:S01]  /*6b20*/  LDSM.16.MT88.4 R124, [R220+0x100] ;  /* 0x00010000dc7c783b */ /* 0x000f220000004200 */
[----:B------:R-:W-:Y:S01]  /*6b30*/  MUFU.EX2 R157, R30 ;  /* 0x0000001e009d7308 */ /* 0x000fe20000000800 */
[----:B------:R-:W-:Y:S02]  /*6b40*/  FMUL.FTZ R89, R2, R89 ;  /* 0x0000005902597220 */ /* 0x000fe40000410000 */
[C---:B------:R-:W-:Y:S02]  /*6b50*/  FMUL.FTZ R90, R0.reuse, R90 ;  /* 0x0000005a005a7220 */ /* 0x040fe40000410000 */
[----:B------:R-:W-:Y:S02]  /*6b60*/  FMUL.FTZ R91, R0, R91 ;  /* 0x0000005b005b7220 */ /* 0x000fe40000410000 */
[----:B------:R-:W0:Y:S01]  /*6b70*/  LDGDEPBAR ;  /* 0x00000000000079af */ /* 0x000e220000000000 */
[C---:B------:R-:W-:Y:S02]  /*6b80*/  FMUL.FTZ R92, R2.reuse, R92 ;  /* 0x0000005c025c7220 */ /* 0x040fe40000410000 */
[----:B------:R-:W-:Y:S01]  /*6b90*/  MUFU.EX2 R155, R33 ;  /* 0x00000021009b7308 */ /* 0x000fe20000000800 */
[----:B------:R-:W-:Y:S02]  /*6ba0*/  FMUL.FTZ R93, R2, R93 ;  /* 0x0000005d025d7220 */ /* 0x000fe40000410000 */
[C---:B------:R-:W-:Y:S01]  /*6bb0*/  FMUL.FTZ R94, R0.reuse, R94 ;  /* 0x0000005e005e7220 */ /* 0x040fe20000410000 */
[C---:B--2---:R-:W-:Y:S06]  /*6bc0*/  HMMA.16816.F32 R4, R128.reuse, R136, R4 ;  /* 0x000000888004723c */ /* 0x044fec0000001804 */
[----:B------:R-:W-:Y:S01]  /*6bd0*/  MUFU.EX2 R161, R44 ;  /* 0x0000002c00a17308 */ /* 0x000fe20000000800 */
[----:B------:R-:W-:Y:S01]  /*6be0*/  FMUL.FTZ R95, R0, R95 ;  /* 0x0000005f005f7220 */ /* 0x000fe20000410000 */
[C---:B------:R-:W-:Y:S01]  /*6bf0*/  HMMA.16816.F32 R8, R128.reuse, R138, R8 ;  /* 0x0000008a8008723c */ /* 0x040fe20000001808 */
[----:B------:R-:W2:Y:S03]  /*6c00*/  LDSM.16.MT88.4 R136, [R224+0x4100] ;  /* 0x00410000e088783b */ /* 0x000ea60000004200 */
[C---:B------:R-:W-:Y:S02]  /*6c10*/  FMUL.FTZ R96, R2.reuse, R96 ;  /* 0x0000006002607220 */ /* 0x040fe40000410000 */
[----:B------:R-:W-:Y:S02]  /*6c20*/  FMUL.FTZ R97, R2, R97 ;  /* 0x0000006102617220 */ /* 0x000fe40000410000 */
[----:B------:R-:W-:Y:S01]  /*6c30*/  MUFU.EX2 R163, R45 ;  /* 0x0000002d00a37308 */ /* 0x000fe20000000800 */
[C---:B---3--:R-:W-:Y:S03]  /*6c40*/  HMMA.16816.F32 R68, R128.reuse, R144, R68 ;  /* 0x000000908044723c */ /* 0x048fe60000001844 */
[C---:B------:R-:W-:Y:S02]  /*6c50*/  FMUL.FTZ R98, R0.reuse, R98 ;  /* 0x0000006200627220 */ /* 0x040fe40000410000 */
[----:B------:R-:W-:Y:S03]  /*6c60*/  FMUL.FTZ R99, R0, R99 ;  /* 0x0000006300637220 */ /* 0x000fe60000410000 */
[C---:B------:R-:W-:Y:S01]  /*6c70*/  HMMA.16816.F32 R72, R128.reuse, R146, R72 ;  /* 0x000000928048723c */ /* 0x040fe20000001848 */
[----:B------:R-:W3:Y:S01]  /*6c80*/  LDSM.16.MT88.4 R144, [R222+0x4100] ;  /* 0x00410000de90783b */ /* 0x000ee20000004200 */
[----:B------:R-:W-:Y:S02]  /*6c90*/  MUFU.EX2 R167, R49 ;  /* 0x0000003100a77308 */ /* 0x000fe40000000800 */
[C---:B------:R-:W-:Y:S02]  /*6ca0*/  FMUL.FTZ R100, R2.reuse, R100 ;  /* 0x0000006402647220 */ /* 0x040fe40000410000 */
[----:B------:R-:W-:Y:S02]  /*6cb0*/  FMUL.FTZ R101, R2, R101 ;  /* 0x0000006502657220 */ /* 0x000fe40000410000 */
[C---:B-----5:R-:W-:Y:S04]  /*6cc0*/  HMMA.16816.F32 R76, R128.reuse, R148, R76 ;  /* 0x00000094804c723c */ /* 0x060fe8000000184c */
[C---:B------:R-:W-:Y:S01]  /*6cd0*/  FMUL.FTZ R102, R0.reuse, R102 ;  /* 0x0000006600667220 */ /* 0x040fe20000410000 */
[----:B------:R-:W-:Y:S01]  /*6ce0*/  MUFU.EX2 R250, R250 ;  /* 0x000000fa00fa7308 */ /* 0x000fe20000000800 */
[----:B------:R-:W-:Y:S02]  /*6cf0*/  FMUL.FTZ R103, R0, R103 ;  /* 0x0000006700677220 */ /* 0x000fe40000410000 */
[C---:B------:R-:W-:Y:S01]  /*6d00*/  HMMA.16816.F32 R80, R128.reuse, R150, R80 ;  /* 0x000000968050723c */ /* 0x040fe20000001850 */
[----:B------:R-:W-:Y:S03]  /*6d10*/  LDSM.16.MT88.4 R148, [R220+0x900] ;  /* 0x00090000dc94783b */ /* 0x000fe60000004200 */
[C---:B------:R-:W-:Y:S02]  /*6d20*/  FMUL.FTZ R104, R2.reuse, R104 ;  /* 0x0000006802687220 */ /* 0x040fe40000410000 */
[----:B------:R-:W-:Y:S01]  /*6d30*/  FMUL.FTZ R105, R2, R105 ;  /* 0x0000006902697220 */ /* 0x000fe20000410000 */
[----:B------:R-:W-:Y:S01]  /*6d40*/  MUFU.EX2 R251, R251 ;  /* 0x000000fb00fb7308 */ /* 0x000fe20000000800 */
[C---:B----4-:R-:W-:Y:S04]  /*6d50*/  HMMA.16816.F32 R84, R128.reuse, R124, R84 ;  /* 0x0000007c8054723c */ /* 0x050fe80000001854 */
[C---:B------:R-:W-:Y:S02]  /*6d60*/  FMUL.FTZ R106, R0.reuse, R106 ;  /* 0x0000006a006a7220 */ /* 0x040fe40000410000 */
[----:B------:R-:W-:Y:S02]  /*6d70*/  FMUL.FTZ R107, R0, R107 ;  /* 0x0000006b006b7220 */ /* 0x000fe40000410000 */
[C---:B------:R-:W-:Y:S01]  /*6d80*/  HMMA.16816.F32 R88, R128.reuse, R126, R88 ;  /* 0x0000007e8058723c */ /* 0x040fe20000001858 */
[----:B------:R-:W4:Y:S01]  /*6d90*/  LDSM.16.MT88.4 R124, [R221+0x4100] ;  /* 0x00410000dd7c783b */ /* 0x000f220000004200 */
[----:B------:R-:W-:Y:S02]  /*6da0*/  MUFU.EX2 R159, R159 ;  /* 0x0000009f009f7308 */ /* 0x000fe40000000800 */
[--C-:B------:R-:W-:Y:S02]  /*6db0*/  FFMA.FTZ R193, R12, c[0x0][0x2d0], -R243.reuse ;  /* 0x0000b4000cc17a23 */ /* 0x100fe400000108f3 */
[C---:B------:R-:W-:Y:S02]  /*6dc0*/  FMUL.FTZ R12, R2.reuse, R120 ;  /* 0x00000078020c7220 */ /* 0x040fe40000410000 */
[C---:B--2---:R-:W-:Y:S04]  /*6dd0*/  HMMA.16816.F32 R92, R128.reuse, R136, R92 ;  /* 0x00000088805c723c */ /* 0x044fe8000000185c */
[--C-:B------:R-:W-:Y:S01]  /*6de0*/  FFMA.FTZ R240, R13, c[0x0][0x2d0], -R243.reuse ;  /* 0x0000b4000df07a23 */ /* 0x100fe200000108f3 */
[----:B------:R-:W-:Y:S01]  /*6df0*/  MUFU.EX2 R193, R193 ;  /* 0x000000c100c17308 */ /* 0x000fe20000000800 */
[----:B------:R-:W-:Y:S02]  /*6e00*/  FMUL.FTZ R13, R2, R121 ;  /* 0x00000079020d7220 */ /* 0x000fe40000410000 */
[C---:B------:R-:W-:Y:S01]  /*6e10*/  HMMA.16816.F32 R96, R128.reuse, R138, R96 ;  /* 0x0000008a8060723c */ /* 0x040fe20000001860 */
[----:B------:R-:W2:Y:S03]  /*6e20*/  LDSM.16.MT88.4 R136, [R220+0x4100] ;  /* 0x00410000dc88783b */ /* 0x000ea60000004200 */
[--C-:B-1----:R-:W-:Y:S02]  /*6e30*/  FFMA.FTZ R244, R14, c[0x0][0x2d0], -R194.reuse ;  /* 0x0000b4000ef47a23 */ /* 0x102fe400000108c2 */
[C---:B------:R-:W-:Y:S01]  /*6e40*/  FMUL.FTZ R14, R0.reuse, R122 ;  /* 0x0000007a000e7220 */ /* 0x040fe20000410000 */
[----:B------:R-:W1:Y:S01]  /*6e50*/  MUFU.EX2 R240, R240 ;  /* 0x000000f000f07308 */ /* 0x000e620000000800 */
[C---:B---3--:R-:W-:Y:S04]  /*6e60*/  HMMA.16816.F32 R100, R128.reuse, R144, R100 ;  /* 0x000000908064723c */ /* 0x048fe80000001864 */
[--C-:B------:R-:W-:Y:S02]  /*6e70*/  FFMA.FTZ R245, R15, c[0x0][0x2d0], -R194.reuse ;  /* 0x0000b4000ff57a23 */ /* 0x100fe400000108c2 */
[----:B------:R-:W-:Y:S02]  /*6e80*/  FMUL.FTZ R15, R0, R123 ;  /* 0x0000007b000f7220 */ /* 0x000fe40000410000 */
[C---:B------:R-:W-:Y:S01]  /*6e90*/  HMMA.16816.F32 R104, R128.reuse, R146, R104 ;  /* 0x000000928068723c */ /* 0x040fe20000001868 */
[----:B------:R-:W3:Y:S01]  /*6ea0*/  LDSM.16.MT88.4 R120, [R224+0x900] ;  /* 0x00090000e078783b */ /* 0x000ee20000004200 */
[----:B------:R-:W-:Y:S02]  /*6eb0*/  MUFU.EX2 R244, R244 ;  /* 0x000000f400f47308 */ /* 0x000fe40000000800 */
[--C-:B------:R-:W-:Y:S02]  /*6ec0*/  FFMA.FTZ R195, R16, c[0x0][0x2d0], -R243.reuse ;  /* 0x0000b40010c37a23 */ /* 0x100fe400000108f3 */
[--C-:B------:R-:W-:Y:S02]  /*6ed0*/  FFMA.FTZ R242, R17, c[0x0][0x2d0], -R243.reuse ;  /* 0x0000b40011f27a23 */ /* 0x100fe400000108f3 */
[--C-:B------:R-:W-:Y:S01]  /*6ee0*/  FFMA.FTZ R246, R18, c[0x0][0x2d0], -R194.reuse ;  /* 0x0000b40012f67a23 */ /* 0x100fe200000108c2 */
[C---:B----4-:R-:W-:Y:S01]  /*6ef0*/  HMMA.16816.F32 R12, R128.reuse, R124, R12 ;  /* 0x0000007c800c723c */ /* 0x050fe2000000180c */
[----:B------:R-:W-:Y:S02]  /*6f00*/  LDSM.16.MT88.4 R144, [R221+0x900] ;  /* 0x00090000dd90783b */ /* 0x000fe40000004200 */
[--C-:B------:R-:W-:Y:S01]  /*6f10*/  FFMA.FTZ R247, R19, c[0x0][0x2d0], -R194.reuse ;  /* 0x0000b40013f77a23 */ /* 0x100fe200000108c2 */
[----:B------:R-:W-:Y:S01]  /*6f20*/  MUFU.EX2 R195, R195 ;  /* 0x000000c300c37308 */ /* 0x000fe20000000800 */
[C---:B------:R-:W-:Y:S02]  /*6f30*/  FMUL.FTZ R108, R2.reuse, R108 ;  /* 0x0000006c026c7220 */ /* 0x040fe40000410000 */
[----:B------:R-:W-:Y:S02]  /*6f40*/  FMUL.FTZ R109, R2, R109 ;  /* 0x0000006d026d7220 */ /* 0x000fe40000410000 */
[C---:B------:R-:W-:Y:S03]  /*6f50*/  FMUL.FTZ R110, R0.reuse, R110 ;  /* 0x0000006e006e7220 */ /* 0x040fe60000410000 */
[----:B------:R-:W-:Y:S02]  /*6f60*/  FMUL.FTZ R111, R0, R111 ;  /* 0x0000006f006f7220 */ /* 0x000fe40000410000 */
[----:B------:R-:W4:Y:S01]  /*6f70*/  MUFU.EX2 R242, R242 ;  /* 0x000000f200f27308 */ /* 0x000f220000000800 */
[----:B------:R-:W-:Y:S01]  /*6f80*/  FMUL.FTZ R16, R2, R116 ;  /* 0x0000007402107220 */ /* 0x000fe20000410000 */
[----:B-1----:R-:W-:Y:S01]  /*6f90*/  F2FP.PACK_AB R116, R240, R193 ;  /* 0x000000c1f074723e */ /* 0x002fe200000000ff */
[----:B------:R-:W-:Y:S02]  /*6fa0*/  FMUL.FTZ R17, R2, R117 ;  /* 0x0000007502117220 */ /* 0x000fe40000410000 */
[C---:B------:R-:W-:Y:S01]  /*6fb0*/  HMMA.16816.F32 R108, R128.reuse, R126, R108 ;  /* 0x0000007e806c723c */ /* 0x040fe2000000186c */
[----:B------:R-:W1:Y:S02]  /*6fc0*/  LDSM.16.MT88.4 R124, [R222+0x900] ;  /* 0x00090000de7c783b */ /* 0x000e640000004200 */
[C---:B------:R-:W-:Y:S02]  /*6fd0*/  FMUL.FTZ R18, R0.reuse, R118 ;  /* 0x0000007600127220 */ /* 0x040fe40000410000 */
[----:B------:R-:W5:Y:S01]  /*6fe0*/  MUFU.EX2 R245, R245 ;  /* 0x000000f500f57308 */ /* 0x000f620000000800 */
[----:B------:R-:W-:Y:S02]  /*6ff0*/  FMUL.FTZ R19, R0, R119 ;  /* 0x0000007700137220 */ /* 0x000fe40000410000 */
[C---:B------:R-:W-:Y:S04]  /*7000*/  FMUL.FTZ R112, R2.reuse, R112 ;  /* 0x0000007002707220 */ /* 0x040fe80000410000 */
[----:B------:R-:W-:Y:S01]  /*7010*/  FMUL.FTZ R113, R2, R113 ;  /* 0x0000007102717220 */ /* 0x000fe20000410000 */
[C---:B--2---:R-:W-:Y:S02]  /*7020*/  HMMA.16816.F32 R16, R128.reuse, R136, R16 ;  /* 0x000000888010723c */ /* 0x044fe40000001810 */
[----:B------:R-:W-:Y:S01]  /*7030*/  MUFU.EX2 R246, R246 ;  /* 0x000000f600f67308 */ /* 0x000fe20000000800 */
[C---:B------:R-:W-:Y:S02]  /*7040*/  FMUL.FTZ R114, R0.reuse, R114 ;  /* 0x0000007200727220 */ /* 0x040fe40000410000 */
[----:B------:R-:W-:Y:S01]  /*7050*/  FMUL.FTZ R115, R0, R115 ;  /* 0x0000007300737220 */ /* 0x000fe20000410000 */
[----:B----4-:R-:W-:Y:S01]  /*7060*/  F2FP.PACK_AB R118, R242, R195 ;  /* 0x000000c3f276723e */ /* 0x010fe200000000ff */
[--C-:B------:R-:W-:Y:S02]  /*7070*/  FFMA.FTZ R248, R20, c[0x0][0x2d0], -R243.reuse ;  /* 0x0000b40014f87a23 */ /* 0x100fe400000108f3 */
[--C-:B------:R-:W-:Y:S03]  /*7080*/  FFMA.FTZ R20, R26, c[0x0][0x2d0], -R194.reuse ;  /* 0x0000b4001a147a23 */ /* 0x100fe600000108c2 */
[----:B------:R-:W-:Y:S01]  /*7090*/  HMMA.16816.F32 R112, R128, R138, R112 ;  /* 0x0000008a8070723c */ /* 0x000fe20000001870 */
[----:B------:R-:W2:Y:S01]  /*70a0*/  MUFU.EX2 R247, R247 ;  /* 0x000000f700f77308 */ /* 0x000ea20000000800 */
[----:B------:R-:W4:Y:S01]  /*70b0*/  LDSM.16.MT88.4 R128, [R224+0x4900] ;  /* 0x00490000e080783b */ /* 0x000f220000004200 */
[--C-:B------:R-:W-:Y:S01]  /*70c0*/  FFMA.FTZ R249, R21, c[0x0][0x2d0], -R243.reuse ;  /* 0x0000b40015f97a23 */ /* 0x100fe200000108f3 */
[----:B-----5:R-:W-:Y:S01]  /*70d0*/  F2FP.PACK_AB R117, R245, R244 ;  /* 0x000000f4f575723e */ /* 0x020fe200000000ff */
[--C-:B------:R-:W-:Y:S02]  /*70e0*/  FFMA.FTZ R21, R27, c[0x0][0x2d0], -R194.reuse ;  /* 0x0000b4001b157a23 */ /* 0x100fe400000108c2 */
[--C-:B------:R-:W-:Y:S02]  /*70f0*/  FFMA.FTZ R32, R32, c[0x0][0x2d0], -R243.reuse ;  /* 0x0000b40020207a23 */ /* 0x100fe400000108f3 */
[--C-:B------:R-:W-:Y:S01]  /*7100*/  FFMA.FTZ R48, R48, c[0x0][0x2d0], -R243.reuse ;  /* 0x0000b40030307a23 */ /* 0x100fe200000108f3 */
[----:B------:R-:W-:Y:S01]  /*7110*/  LDSM.16.MT88.4 R136, [R220+0x4900] ;  /* 0x00490000dc88783b */ /* 0x000fe20000004200 */
[----:B------:R5:W-:Y:S01]  /*7120*/  MUFU.EX2 R154, R32 ;  /* 0x00000020009a7308 */ /* 0x000be20000000800 */
[--C-:B------:R-:W-:Y:S01]  /*7130*/  FFMA.FTZ R252, R22, c[0x0][0x2d0], -R194.reuse ;  /* 0x0000b40016fc7a23 */ /* 0x100fe200000108c2 */
[----:B------:R-:W-:Y:S01]  /*7140*/  F2FP.PACK_AB R22, R251, R250 ;  /* 0x000000fafb16723e */ /* 0x000fe200000000ff */
[--C-:B------:R-:W-:Y:S02]  /*7150*/  FFMA.FTZ R23, R23, c[0x0][0x2d0], -R194.reuse ;  /* 0x0000b40017177a23 */ /* 0x100fe400000108c2 */
[--C-:B------:R-:W-:Y:S02]  /*7160*/  FFMA.FTZ R52, R52, c[0x0][0x2d0], -R243.reuse ;  /* 0x0000b40034347a23 */ /* 0x100fe400000108f3 */
[----:B------:R-:W-:Y:S01]  /*7170*/  LDSM.16.MT88.4 R24, [R222+0x1100] ;  /* 0x00110000de18783b */ /* 0x000fe20000004200 */
[--C-:B------:R-:W-:Y:S02]  /*7180*/  FFMA.FTZ R53, R53, c[0x0][0x2d0], -R243.reuse ;  /* 0x0000b40035357a23 */ /* 0x100fe400000108f3 */
[----:B------:R1:W-:Y:S01]  /*7190*/  MUFU.EX2 R165, R48 ;  /* 0x0000003000a57308 */ /* 0x0003e20000000800 */
[--C-:B------:R-:W-:Y:S02]  /*71a0*/  FFMA.FTZ R56, R56, c[0x0][0x2d0], -R243.reuse ;  /* 0x0000b40038387a23 */ /* 0x100fe400000108f3 */
[--C-:B------:R-:W-:Y:S01]  /*71b0*/  FFMA.FTZ R57, R57, c[0x0][0x2d0], -R243.reuse ;  /* 0x0000b40039397a23 */ /* 0x100fe200000108f3 */
[----:B--2---:R-:W-:Y:S01]  /*71c0*/  F2FP.PACK_AB R119, R247, R246 ;  /* 0x000000f6f777723e */ /* 0x004fe200000000ff */
[--C-:B------:R-:W-:Y:S02]  /*71d0*/  FFMA.FTZ R54, R54, c[0x0][0x2d0], -R194.reuse ;  /* 0x0000b40036367a23 */ /* 0x100fe400000108c2 */
[--C-:B------:R-:W-:Y:S02]  /*71e0*/  FFMA.FTZ R55, R55, c[0x0][0x2d0], -R194.reuse ;  /* 0x0000b40037377a23 */ /* 0x100fe400000108c2 */
[--C-:B------:R-:W-:Y:S01]  /*71f0*/  FFMA.FTZ R58, R58, c[0x0][0x2d0], -R194.reuse ;  /* 0x0000b4003a3a7a23 */ /* 0x100fe200000108c2 */
[----:B------:R-:W-:Y:S01]  /*7200*/  MUFU.EX2 R248, R248 ;  /* 0x000000f800f87308 */ /* 0x000fe20000000800 */
[C---:B---3--:R-:W-:Y:S05]  /*7210*/  HMMA.16816.F32 R4, R116.reuse, R120, R4 ;  /* 0x000000787404723c */ /* 0x048fea0000001804 */
[--C-:B-----5:R-:W-:Y:S02]  /*7220*/  FFMA.FTZ R32, R31, c[0x0][0x2d0], -R194.reuse ;  /* 0x0000b4001f207a23 */ /* 0x120fe400000108c2 */
[----:B------:R-:W-:Y:S01]  /*7230*/  LDSM.16.MT88.4 R28, [R222+0x1900] ;  /* 0x00190000de1c783b */ /* 0x000fe20000004200 */
[C---:B------:R-:W-:Y:S01]  /*7240*/  HMMA.16816.F32 R8, R116.reuse, R122, R8 ;  /* 0x0000007a7408723c */ /* 0x040fe20000001808 */
[----:B------:R-:W-:Y:S03]  /*7250*/  MUFU.EX2 R162, R32 ;  /* 0x0000002000a27308 */ /* 0x000fe60000000800 */
[--C-:B------:R-:W-:Y:S02]  /*7260*/  FFMA.FTZ R59, R59, c[0x0][0x2d0], -R194.reuse ;  /* 0x0000b4003b3b7a23 */ /* 0x100fe400000108c2 */
[--C-:B-1----:R-:W-:Y:S01]  /*7270*/  FFMA.FTZ R48, R47, c[0x0][0x2d0], -R194.reuse ;  /* 0x0000b4002f307a23 */ /* 0x102fe200000108c2 */
[----:B------:R-:W1:Y:S01]  /*7280*/  LDSM.16.MT88.4 R120, [R222+0x4900] ;  /* 0x00490000de78783b */ /* 0x000e620000004200 */
[C---:B------:R-:W-:Y:S03]  /*7290*/  HMMA.16816.F32 R68, R116.reuse, R124, R68 ;  /* 0x0000007c7444723c */ /* 0x040fe60000001844 */
[----:B------:R-:W2:Y:S01]  /*72a0*/  MUFU.EX2 R249, R249 ;  /* 0x000000f900f97308 */ /* 0x000ea20000000800 */
[--C-:B------:R-:W-:Y:S02]  /*72b0*/  FFMA.FTZ R60, R60, c[0x0][0x2d0], -R243.reuse ;  /* 0x0000b4003c3c7a23 */ /* 0x100fe400000108f3 */
[--C-:B------:R-:W-:Y:S02]  /*72c0*/  FFMA.FTZ R61, R61, c[0x0][0x2d0], -R243.reuse ;  /* 0x0000b4003d3d7a23 */ /* 0x100fe400000108f3 */
[C---:B------:R-:W-:Y:S01]  /*72d0*/  HMMA.16816.F32 R72, R116.reuse, R126, R72 ;  /* 0x0000007e7448723c */ /* 0x040fe20000001848 */
[----:B------:R-:W3:Y:S03]  /*72e0*/  LDSM.16.MT88.4 R124, [R221+0x4900] ;  /* 0x00490000dd7c783b */ /* 0x000ee60000004200 */
[----:B------:R-:W-:Y:S01]  /*72f0*/  FFMA.FTZ R64, R64, c[0x0][0x2d0], -R243 ;  /* 0x0000b40040407a23 */ /* 0x000fe200000108f3 */
[----:B------:R-:W-:Y:S01]  /*7300*/  MUFU.EX2 R252, R252 ;  /* 0x000000fc00fc7308 */ /* 0x000fe20000000800 */
[--C-:B------:R-:W-:Y:S02]  /*7310*/  FFMA.FTZ R62, R62, c[0x0][0x2d0], -R194.reuse ;  /* 0x0000b4003e3e7a23 */ /* 0x100fe400000108c2 */
[C---:B------:R-:W-:Y:S04]  /*7320*/  HMMA.16816.F32 R76, R116.reuse, R144, R76 ;  /* 0x00000090744c723c */ /* 0x040fe8000000184c */
[----:B------:R-:W-:Y:S02]  /*7330*/  FFMA.FTZ R63, R63, c[0x0][0x2d0], -R194 ;  /* 0x0000b4003f3f7a23 */ /* 0x000fe400000108c2 */
[----:B------:R-:W-:Y:S01]  /*7340*/  FFMA.FTZ R133, R2, R241, R133 ;  /* 0x000000f102857223 */ /* 0x000fe20000010085 */
[----:B------:R-:W-:Y:S01]  /*7350*/  MUFU.EX2 R52, R52 ;  /* 0x0000003400347308 */ /* 0x000fe20000000800 */
[C---:B------:R-:W-:Y:S01]  /*7360*/  HMMA.16816.F32 R80, R116.reuse, R146, R80 ;  /* 0x000000927450723c */ /* 0x040fe20000001850 */
[----:B------:R-:W-:Y:S03]  /*7370*/  LDSM.16.MT88.4 R144, [R220+0x5100] ;  /* 0x00510000dc90783b */ /* 0x000fe60000004200 */
[----:B------:R-:W-:Y:S02]  /*7380*/  FFMA.FTZ R173, R0, R239, R173 ;  /* 0x000000ef00ad7223 */ /* 0x000fe400000100ad */
[----:B------:R-:W-:Y:S01]  /*7390*/  FADD.FTZ R134, R134, R133 ;  /* 0x0000008586867221 */ /* 0x000fe20000010000 */
[----:B------:R-:W-:Y:S01]  /*73a0*/  MOV R133, R132 ;  /* 0x0000008400857202 */ /* 0x000fe20000000f00 */
[C---:B------:R-:W-:Y:S01]  /*73b0*/  HMMA.16816.F32 R84, R116.reuse, R148, R84 ;  /* 0x000000947454723c */ /* 0x040fe20000001854 */
[----:B------:R-:W-:Y:S03]  /*73c0*/  MUFU.EX2 R148, R51 ;  /* 0x0000003300947308 */ /* 0x000fe60000000800 */
[----:B------:R-:W-:Y:S02]  /*73d0*/  FADD.FTZ R174, R174, R173 ;  /* 0x000000adaeae7221 */ /* 0x000fe40000010000 */
[----:B------:R-:W-:Y:S02]  /*73e0*/  FADD.FTZ R135, R135, R134 ;  /* 0x0000008687877221 */ /* 0x000fe40000010000 */
[C---:B------:R-:W-:Y:S03]  /*73f0*/  HMMA.16816.F32 R88, R116.reuse, R150, R88 ;  /* 0x000000967458723c */ /* 0x040fe60000001858 */
[----:B------:R-:W5:Y:S01]  /*7400*/  MUFU.EX2 R149, R23 ;  /* 0x0000001700957308 */ /* 0x000f620000000800 */
[----:B------:R-:W-:Y:S04]  /*7410*/  FADD.FTZ R172, R172, R135 ;  /* 0x00000087acac7221 */ /* 0x000fe80000010000 */
[C---:B----4-:R-:W-:Y:S04]  /*7420*/  HMMA.16816.F32 R92, R116.reuse, R128, R92 ;  /* 0x00000080745c723c */ /* 0x050fe8000000185c */
[----:B------:R-:W-:Y:S01]  /*7430*/  FADD.FTZ R193, R193, R172 ;  /* 0x000000acc1c17221 */ /* 0x000fe20000010000 */
[----:B------:R2:W-:Y:S03]  /*7440*/  MUFU.EX2 R150, R20 ;  /* 0x0000001400967308 */ /* 0x0005e60000000800 */
[C---:B------:R-:W-:Y:S01]  /*7450*/  HMMA.16816.F32 R96, R116.reuse, R130, R96 ;  /* 0x000000827460723c */ /* 0x040fe20000001860 */
[----:B------:R-:W-:Y:S03]  /*7460*/  LDSM.16.MT88.4 R128, [R222+0x5100] ;  /* 0x00510000de80783b */ /* 0x000fe60000004200 */
[----:B------:R-:W-:Y:S03]  /*7470*/  FADD.FTZ R240, R240, R193 ;  /* 0x000000c1f0f07221 */ /* 0x000fe60000010000 */
[----:B------:R5:W4:Y:S01]  /*7480*/  MUFU.EX2 R151, R21 ;  /* 0x0000001500977308 */ /* 0x000b220000000800 */
[C---:B-1----:R-:W-:Y:S08]  /*7490*/  HMMA.16816.F32 R100, R116.reuse, R120, R100 ;  /* 0x000000787464723c */ /* 0x042ff00000001864 */
[C---:B------:R-:W-:Y:S01]  /*74a0*/  HMMA.16816.F32 R104, R116.reuse, R122, R104 ;  /* 0x0000007a7468723c */ /* 0x040fe20000001868 */
[----:B------:R-:W1:Y:S01]  /*74b0*/  LDSM.16.MT88.4 R120, [R224+0x1100] ;  /* 0x00110000e078783b */ /* 0x000e620000004200 */
[----:B------:R-:W-:Y:S02]  /*74c0*/  MUFU.EX2 R53, R53 ;  /* 0x0000003500357308 */ /* 0x000fe40000000800 */
[----:B--2---:R-:W-:Y:S04]  /*74d0*/  F2FP.PACK_AB R20, R249, R248 ;  /* 0x000000f8f914723e */ /* 0x004fe800000000ff */
[C---:B---3--:R-:W-:Y:S04]  /*74e0*/  HMMA.16816.F32 R12, R116.reuse, R124, R12 ;  /* 0x0000007c740c723c */ /* 0x048fe8000000180c */
[----:B------:R-:W-:Y:S01]  /*74f0*/  MUFU.EX2 R56, R56 ;  /* 0x0000003800387308 */ /* 0x000fe20000000800 */
[----:B-----5:R-:W-:Y:S03]  /*7500*/  F2FP.PACK_AB R21, R149, R252 ;  /* 0x000000fc9515723e */ /* 0x020fe600000000ff */
[C---:B------:R-:W-:Y:S01]  /*7510*/  HMMA.16816.F32 R108, R116.reuse, R126, R108 ;  /* 0x0000007e746c723c */ /* 0x040fe2000000186c */
[----:B------:R-:W-:Y:S03]  /*7520*/  LDSM.16.MT88.4 R124, [R220+0x1100] ;  /* 0x00110000dc7c783b */ /* 0x000fe60000004200 */
[----:B----4-:R-:W-:Y:S02]  /*7530*/  F2FP.PACK_AB R23, R151, R150 ;  /* 0x000000969717723e */ /* 0x010fe400000000ff */
[----:B------:R-:W-:Y:S02]  /*7540*/  MUFU.EX2 R57, R57 ;  /* 0x0000003900397308 */ /* 0x000fe40000000800 */
[C---:B------:R-:W-:Y:S08]  /*7550*/  HMMA.16816.F32 R16, R116.reuse, R136, R16 ;  /* 0x000000887410723c */ /* 0x040ff00000001810 */
[----:B------:R-:W-:Y:S01]  /*7560*/  HMMA.16816.F32 R112, R116, R138, R112 ;  /* 0x0000008a7470723c */ /* 0x000fe20000001870 */
[----:B------:R-:W2:Y:S01]  /*7570*/  LDSM.16.MT88.4 R116, [R221+0x1100] ;  /* 0x00110000dd74783b */ /* 0x000ea20000004200 */
[----:B------:R-:W-:Y:S06]  /*7580*/  MUFU.EX2 R54, R54 ;  /* 0x0000003600367308 */ /* 0x000fec0000000800 */
[C---:B-1----:R-:W-:Y:S01]  /*7590*/  HMMA.16816.F32 R4, R20.reuse, R120, R4 ;  /* 0x000000781404723c */ /* 0x042fe20000001804 */
[----:B------:R-:W-:Y:S03]  /*75a0*/  LDSM.16.MT88.4 R136, [R221+0x5100] ;  /* 0x00510000dd88783b */ /* 0x000fe60000004200 */
[----:B------:R-:W-:Y:S04]  /*75b0*/  MUFU.EX2 R55, R55 ;  /* 0x0000003700377308 */ /* 0x000fe80000000800 */
[C---:B------:R-:W-:Y:S01]  /*75c0*/  HMMA.16816.F32 R8, R20.reuse, R122, R8 ;  /* 0x0000007a1408723c */ /* 0x040fe20000001808 */
[----:B------:R-:W1:Y:S05]  /*75d0*/  LDSM.16.MT88.4 R120, [R224+0x5100] ;  /* 0x00510000e078783b */ /* 0x000e6a0000004200 */
[----:B------:R-:W-:Y:S02]  /*75e0*/  MUFU.EX2 R58, R58 ;  /* 0x0000003a003a7308 */ /* 0x000fe40000000800 */
[C---:B------:R-:W-:Y:S08]  /*75f0*/  HMMA.16816.F32 R68, R20.reuse, R24, R68 ;  /* 0x000000181444723c */ /* 0x040ff00000001844 */
[----:B------:R-:W-:Y:S01]  /*7600*/  MUFU.EX2 R59, R59 ;  /* 0x0000003b003b7308 */ /* 0x000fe20000000800 */
[C---:B------:R-:W-:Y:S01]  /*7610*/  HMMA.16816.F32 R72, R20.reuse, R26, R72 ;  /* 0x0000001a1448723c */ /* 0x040fe20000001848 */
[----:B------:R-:W3:Y:S07]  /*7620*/  LDSM.16.MT88.4 R24, [R224+0x1900] ;  /* 0x00190000e018783b */ /* 0x000eee0000004200 */
[C---:B--2---:R-:W-:Y:S01]  /*7630*/  HMMA.16816.F32 R76, R20.reuse, R116, R76 ;  /* 0x00000074144c723c */ /* 0x044fe2000000184c */
[----:B------:R-:W-:Y:S06]  /*7640*/  MUFU.EX2 R60, R60 ;  /* 0x0000003c003c7308 */ /* 0x000fec0000000800 */
[--C-:B------:R-:W-:Y:S01]  /*7650*/  FFMA.FTZ R116, R35, c[0x0][0x2d0], -R194.reuse ;  /* 0x0000b40023747a23 */ /* 0x100fe200000108c2 */
[C---:B------:R-:W-:Y:S01]  /*7660*/  HMMA.16816.F32 R80, R20.reuse, R118, R80 ;  /* 0x000000761450723c */ /* 0x040fe20000001850 */
[----:B------:R-:W2:Y:S02]  /*7670*/  LDSM.16.MT88.4 R32, [R221+0x1900] ;  /* 0x00190000dd20783b */ /* 0x000ea40000004200 */
[----:B------:R4:W5:Y:S05]  /*7680*/  MUFU.EX2 R166, R116 ;  /* 0x0000007400a67308 */ /* 0x00096a0000000800 */
[C---:B------:R-:W-:Y:S05]  /*7690*/  HMMA.16816.F32 R84, R20.reuse, R124, R84 ;  /* 0x0000007c1454723c */ /* 0x040fea0000001854 */
[----:B------:R-:W-:Y:S03]  /*76a0*/  MUFU.EX2 R61, R61 ;  /* 0x0000003d003d7308 */ /* 0x000fe60000000800 */
[C---:B------:R-:W-:Y:S01]  /*76b0*/  HMMA.16816.F32 R88, R20.reuse, R126, R88 ;  /* 0x0000007e1458723c */ /* 0x040fe20000001858 */
[----:B------:R-:W-:Y:S06]  /*76c0*/  LDSM.16.MT88.4 R124, [R224+0x3900] ;  /* 0x00390000e07c783b */ /* 0x000fec0000004200 */
[----:B------:R-:W-:Y:S01]  /*76d0*/  MUFU.EX2 R64, R64 ;  /* 0x0000004000407308 */ /* 0x000fe20000000800 */
[C---:B-1----:R-:W-:Y:S01]  /*76e0*/  HMMA.16816.F32 R92, R20.reuse, R120, R92 ;  /* 0x00000078145c723c */ /* 0x042fe2000000185c */
[----:B----4-:R-:W1:Y:S06]  /*76f0*/  LDSM.16.MT88.4 R116, [R220+0x1900] ;  /* 0x00190000dc74783b */ /* 0x010e6c0000004200 */
[--C-:B------:R-:W-:Y:S01]  /*7700*/  FFMA.FTZ R120, R36, c[0x0][0x2d0], -R243.reuse ;  /* 0x0000b40024787a23 */ /* 0x100fe200000108f3 */
[C---:B------:R-:W-:Y:S01]  /*7710*/  HMMA.16816.F32 R96, R20.reuse, R122, R96 ;  /* 0x0000007a1460723c */ /* 0x040fe20000001860 */
[----:B------:R-:W-:Y:S03]  /*7720*/  MUFU.EX2 R62, R62 ;  /* 0x0000003e003e7308 */ /* 0x000fe60000000800 */
[--C-:B------:R-:W-:Y:S03]  /*7730*/  FFMA.FTZ R121, R37, c[0x0][0x2d0], -R243.reuse ;  /* 0x0000b40025797a23 */ /* 0x100fe600000108f3 */
[--C-:B------:R-:W-:Y:S01]  /*7740*/  FFMA.FTZ R122, R40, c[0x0][0x2d0], -R243.reuse ;  /* 0x0000b400287a7a23 */ /* 0x100fe200000108f3 */
[C---:B------:R-:W-:Y:S03]  /*7750*/  HMMA.16816.F32 R100, R20.reuse, R128, R100 ;  /* 0x000000801464723c */ /* 0x040fe60000001864 */
[----:B------:R-:W-:Y:S01]  /*7760*/  MUFU.EX2 R120, R120 ;  /* 0x0000007800787308 */ /* 0x000fe20000000800 */
[--C-:B------:R-:W-:Y:S02]  /*7770*/  FFMA.FTZ R123, R41, c[0x0][0x2d0], -R243.reuse ;  /* 0x0000b400297b7a23 */ /* 0x100fe400000108f3 */
[----:B------:R-:W-:Y:S02]  /*7780*/  FFMA.FTZ R243, R65, c[0x0][0x2d0], -R243 ;  /* 0x0000b40041f37a23 */ /* 0x000fe400000108f3 */
[C---:B------:R-:W-:Y:S04]  /*7790*/  HMMA.16816.F32 R104, R20.reuse, R130, R104 ;  /* 0x000000821468723c */ /* 0x040fe80000001868 */
[--C-:B------:R-:W-:Y:S01]  /*77a0*/  FFMA.FTZ R65, R66, c[0x0][0x2d0], -R194.reuse ;  /* 0x0000b40042417a23 */ /* 0x100fe200000108c2 */
[----:B------:R-:W4:Y:S03]  /*77b0*/  MUFU.EX2 R121, R121 ;  /* 0x0000007900797308 */ /* 0x000f260000000800 */
[C---:B------:R-:W-:Y:S07]  /*77c0*/  HMMA.16816.F32 R12, R20.reuse, R136, R12 ;  /* 0x00000088140c723c */ /* 0x040fee000000180c */
[--C-:B------:R-:W-:Y:S01]  /*77d0*/  FFMA.FTZ R136, R38, c[0x0][0x2d0], -R194.reuse ;  /* 0x0000b40026887a23 */ /* 0x100fe200000108c2 */
[C---:B------:R-:W-:Y:S01]  /*77e0*/  HMMA.16816.F32 R108, R20.reuse, R138, R108 ;  /* 0x0000008a146c723c */ /* 0x040fe2000000186c */
[----:B------:R-:W-:Y:S03]  /*77f0*/  MUFU.EX2 R122, R122 ;  /* 0x0000007a007a7308 */ /* 0x000fe60000000800 */
[--C-:B------:R-:W-:Y:S02]  /*7800*/  FFMA.FTZ R137, R39, c[0x0][0x2d0], -R194.reuse ;  /* 0x0000b40027897a23 */ /* 0x100fe400000108c2 */
[----:B------:R-:W-:Y:S01]  /*7810*/  LDSM.16.MT88.4 R36, [R220+0x2100] ;  /* 0x00210000dc24783b */ /* 0x000fe20000004200 */
[--C-:B------:R-:W-:Y:S01]  /*7820*/  FFMA.FTZ R138, R42, c[0x0][0x2d0], -R194.reuse ;  /* 0x0000b4002a8a7a23 */ /* 0x100fe200000108c2 */
[C---:B------:R-:W-:Y:S03]  /*7830*/  HMMA.16816.F32 R16, R20.reuse, R144, R16 ;  /* 0x000000901410723c */ /* 0x040fe60000001810 */
[----:B------:R1:W-:Y:S01]  /*7840*/  MUFU.EX2 R145, R46 ;  /* 0x0000002e00917308 */ /* 0x0003e20000000800 */
[--C-:B------:R-:W-:Y:S02]  /*7850*/  FFMA.FTZ R139, R43, c[0x0][0x2d0], -R194.reuse ;  /* 0x0000b4002b8b7a23 */ /* 0x100fe400000108c2 */
[----:B------:R-:W-:Y:S01]  /*7860*/  LDSM.16.MT88.4 R40, [R222+0x6100] ;  /* 0x00610000de28783b */ /* 0x000fe20000004200 */
[----:B------:R-:W-:Y:S01]  /*7870*/  FFMA.FTZ R194, R67, c[0x0][0x2d0], -R194 ;  /* 0x0000b40043c27a23 */ /* 0x000fe200000108c2 */
[----:B------:R-:W-:Y:S05]  /*7880*/  HMMA.16816.F32 R112, R20, R146, R112 ;  /* 0x000000921470723c */ /* 0x000fea0000001870 */
[----:B------:R-:W-:Y:S02]  /*7890*/  MUFU.EX2 R146, R48 ;  /* 0x0000003000927308 */ /* 0x000fe40000000800 */
[----:B------:R-:W-:Y:S02]  /*78a0*/  F2FP.PACK_AB R20, R158, R153 ;  /* 0x000000999e14723e */ /* 0x000fe400000000ff */
[----:B------:R-:W-:Y:S03]  /*78b0*/  F2FP.PACK_AB R22, R155, R154 ;  /* 0x0000009a9b16723e */ /* 0x000fe600000000ff */
[----:B------:R-:W-:Y:S02]  /*78c0*/  F2FP.PACK_AB R21, R162, R157 ;  /* 0x0000009da215723e */ /* 0x000fe400000000ff */
[----:B-----5:R-:W-:Y:S01]  /*78d0*/  F2FP.PACK_AB R23, R166, R159 ;  /* 0x0000009fa617723e */ /* 0x020fe200000000ff */
[----:B------:R5:W-:Y:S01]  /*78e0*/  MUFU.EX2 R147, R50 ;  /* 0x0000003200937308 */ /* 0x000be20000000800 */
[----:B-1----:R-:W-:Y:S05]  /*78f0*/  LDSM.16.MT88.4 R44, [R222+0x2900] ;  /* 0x00290000de2c783b */ /* 0x002fea0000004200 */
[C---:B---3--:R-:W-:Y:S04]  /*7900*/  HMMA.16816.F32 R4, R20.reuse, R24, R4 ;  /* 0x000000181404723c */ /* 0x048fe80000001804 */
[----:B------:R-:W1:Y:S04]  /*7910*/  MUFU.EX2 R123, R123 ;  /* 0x0000007b007b7308 */ /* 0x000e680000000800 */
[C---:B------:R-:W-:Y:S01]  /*7920*/  HMMA.16816.F32 R8, R20.reuse, R26, R8 ;  /* 0x0000001a1408723c */ /* 0x040fe20000001808 */
[----:B------:R-:W3:Y:S05]  /*7930*/  LDSM.16.MT88.4 R24, [R224+0x5900] ;  /* 0x00590000e018783b */ /* 0x000eea0000004200 */
[----:B------:R-:W-:Y:S02]  /*7940*/  MUFU.EX2 R136, R136 ;  /* 0x0000008800887308 */ /* 0x000fe40000000800 */
[C---:B------:R-:W-:Y:S01]  /*7950*/  HMMA.16816.F32 R68, R20.reuse, R28, R68 ;  /* 0x0000001c1444723c */ /* 0x040fe20000001844 */
[----:B-----5:R-:W-:Y:S07]  /*7960*/  LDSM.16.MT88.4 R48, [R220+0x7100] ;  /* 0x00710000dc30783b */ /* 0x020fee0000004200 */
[C---:B------:R-:W-:Y:S01]  /*7970*/  HMMA.16816.F32 R72, R20.reuse, R30, R72 ;  /* 0x0000001e1448723c */ /* 0x040fe20000001848 */
[----:B------:R-:W5:Y:S01]  /*7980*/  MUFU.EX2 R137, R137 ;  /* 0x0000008900897308 */ /* 0x000f620000000800 */
[----:B------:R-:W1:Y:S06]  /*7990*/  LDSM.16.MT88.4 R28, [R222+0x5900] ;  /* 0x00590000de1c783b */ /* 0x000e6c0000004200 */
[C---:B--2---:R-:W-:Y:S03]  /*79a0*/  HMMA.16816.F32 R76, R20.reuse, R32, R76 ;  /* 0x00000020144c723c */ /* 0x044fe6000000184c */
[----:B------:R-:W-:Y:S05]  /*79b0*/  MUFU.EX2 R138, R138 ;  /* 0x0000008a008a7308 */ /* 0x000fea0000000800 */
[C---:B------:R-:W-:Y:S01]  /*79c0*/  HMMA.16816.F32 R80, R20.reuse, R34, R80 ;  /* 0x000000221450723c */ /* 0x040fe20000001850 */
[----:B------:R-:W2:Y:S04]  /*79d0*/  LDSM.16.MT88.4 R32, [R221+0x5900] ;  /* 0x00590000dd20783b */ /* 0x000ea80000004200 */
[----:B------:R-:W1:Y:S03]  /*79e0*/  MUFU.EX2 R139, R139 ;  /* 0x0000008b008b7308 */ /* 0x000e660000000800 */
[C---:B------:R-:W-:Y:S07]  /*79f0*/  HMMA.16816.F32 R84, R20.reuse, R116, R84 ;  /* 0x000000741454723c */ /* 0x040fee0000001854 */
[----:B------:R-:W1:Y:S01]  /*7a00*/  MUFU.EX2 R243, R243 ;  /* 0x000000f300f37308 */ /* 0x000e620000000800 */
[C---:B------:R-:W-:Y:S01]  /*7a10*/  HMMA.16816.F32 R88, R20.reuse, R118, R88 ;  /* 0x000000761458723c */ /* 0x040fe20000001858 */
[----:B------:R-:W4:Y:S07]  /*7a20*/  LDSM.16.MT88.4 R116, [R220+0x5900] ;  /* 0x00590000dc74783b */ /* 0x000f2e0000004200 */
[C---:B---3--:R-:W-:Y:S01]  /*7a30*/  HMMA.16816.F32 R92, R20.reuse, R24, R92 ;  /* 0x00000018145c723c */ /* 0x048fe2000000185c */
[----:B------:R-:W3:Y:S07]  /*7a40*/  MUFU.EX2 R63, R63 ;  /* 0x0000003f003f7308 */ /* 0x000eee0000000800 */
[C---:B------:R-:W-:Y:S01]  /*7a50*/  HMMA.16816.F32 R96, R20.reuse, R26, R96 ;  /* 0x0000001a1460723c */ /* 0x040fe20000001860 */
[----:B------:R-:W3:Y:S02]  /*7a60*/  LDSM.16.MT88.4 R24, [R224+0x2100] ;  /* 0x00210000e018783b */ /* 0x000ee40000004200 */
[----:B------:R-:W-:Y:S05]  /*7a70*/  MUFU.EX2 R65, R65 ;  /* 0x0000004100417308 */ /* 0x000fea0000000800 */
[C---:B-1----:R-:W-:Y:S05]  /*7a80*/  HMMA.16816.F32 R100, R20.reuse, R28, R100 ;  /* 0x0000001c1464723c */ /* 0x042fea0000001864 */
[----:B------:R-:W1:Y:S03]  /*7a90*/  MUFU.EX2 R194, R194 ;  /* 0x000000c200c27308 */ /* 0x000e660000000800 */
[C---:B------:R-:W-:Y:S01]  /*7aa0*/  HMMA.16816.F32 R104, R20.reuse, R30, R104 ;  /* 0x0000001e1468723c */ /* 0x040fe20000001868 */
[----:B------:R-:W1:Y:S07]  /*7ab0*/  LDSM.16.MT88.4 R28, [R222+0x2100] ;  /* 0x00210000de1c783b */ /* 0x000e6e0000004200 */
[C---:B--2---:R-:W-:Y:S08]  /*7ac0*/  HMMA.16816.F32 R12, R20.reuse, R32, R12 ;  /* 0x00000020140c723c */ /* 0x044ff0000000180c */
[C---:B------:R-:W-:Y:S01]  /*7ad0*/  HMMA.16816.F32 R108, R20.reuse, R34, R108 ;  /* 0x00000022146c723c */ /* 0x040fe2000000186c */
[----:B------:R-:W2:Y:S07]  /*7ae0*/  LDSM.16.MT88.4 R32, [R221+0x2100] ;  /* 0x00210000dd20783b */ /* 0x000eae0000004200 */
[C---:B----4-:R-:W-:Y:S08]  /*7af0*/  HMMA.16816.F32 R16, R20.reuse, R116, R16 ;  /* 0x000000741410723c */ /* 0x050ff00000001810 */
[----:B------:R-:W-:Y:S01]  /*7b00*/  HMMA.16816.F32 R112, R20, R118, R112 ;  /* 0x000000761470723c */ /* 0x000fe20000001870 */
[----:B------:R-:W-:Y:S06]  /*7b10*/  LDSM.16.MT88.4 R116, [R221+0x6100] ;  /* 0x00610000dd74783b */ /* 0x000fec0000004200 */
[----:B------:R-:W-:Y:S02]  /*7b20*/  F2FP.PACK_AB R20, R121, R120 ;  /* 0x000000787914723e */ /* 0x000fe400000000ff */
[----:B------:R-:W-:Y:S03]  /*7b30*/  F2FP.PACK_AB R22, R123, R122 ;  /* 0x0000007a7b16723e */ /* 0x000fe600000000ff */
[----:B-----5:R-:W-:Y:S02]  /*7b40*/  F2FP.PACK_AB R21, R137, R136 ;  /* 0x000000888915723e */ /* 0x020fe400000000ff */
[----:B------:R-:W-:Y:S07]  /*7b50*/  F2FP.PACK_AB R23, R139, R138 ;  /* 0x0000008a8b17723e */ /* 0x000fee00000000ff */
[C---:B---3--:R-:W-:Y:S08]  /*7b60*/  HMMA.16816.F32 R4, R20.reuse, R24, R4 ;  /* 0x000000181404723c */ /* 0x048ff00000001804 */
        /* <DEDUP_REMOVED lines=8> */
[C---:B------:R-:W-:Y:S08]  /*7bf0*/  HMMA.16816.F32 R84, R20.reuse, R36, R84 ;  /* 0x000000241454723c */ /* 0x040ff00000001854 */
[C---:B------:R-:W-:Y:S01]  /*7c00*/  HMMA.16816.F32 R88, R20.reuse, R38, R88 ;  /* 0x000000261458723c */ /* 0x040fe20000001858 */
[----:B------:R-:W4:Y:S07]  /*7c10*/  LDSM.16.MT88.4 R36, [R221+0x2900] ;  /* 0x00290000dd24783b */ /* 0x000f2e0000004200 */
[C---:B---3--:R-:W-:Y:S08]  /*7c20*/  HMMA.16816.F32 R92, R20.reuse, R24, R92 ;  /* 0x00000018145c723c */ /* 0x048ff0000000185c */
[C---:B------:R-:W-:Y:S01]  /*7c30*/  HMMA.16816.F32 R96, R20.reuse, R26, R96 ;  /* 0x0000001a1460723c */ /* 0x040fe20000001860 */
[----:B------:R-:W3:Y:S07]  /*7c40*/  LDSM.16.MT88.4 R24, [R220+0x2900] ;  /* 0x00290000dc18783b */ /* 0x000eee0000004200 */
[C---:B------:R-:W-:Y:S08]  /*7c50*/  HMMA.16816.F32 R100, R20.reuse, R40, R100 ;  /* 0x000000281464723c */ /* 0x040ff00000001864 */
[C---:B------:R-:W-:Y:S01]  /*7c60*/  HMMA.16816.F32 R104, R20.reuse, R42, R104 ;  /* 0x0000002a1468723c */ /* 0x040fe20000001868 */
[----:B------:R-:W-:Y:S07]  /*7c70*/  LDSM.16.MT88.4 R40, [R222+0x7100] ;  /* 0x00710000de28783b */ /* 0x000fee0000004200 */
[C---:B------:R-:W-:Y:S08]  /*7c80*/  HMMA.16816.F32 R12, R20.reuse, R116, R12 ;  /* 0x00000074140c723c */ /* 0x040ff0000000180c */
[C---:B------:R-:W-:Y:S08]  /*7c90*/  HMMA.16816.F32 R108, R20.reuse, R118, R108 ;  /* 0x00000076146c723c */ /* 0x040ff0000000186c */
[C---:B-1----:R-:W-:Y:S08]  /*7ca0*/  HMMA.16816.F32 R16, R20.reuse, R28, R16 ;  /* 0x0000001c1410723c */ /* 0x042ff00000001810 */
[----:B------:R-:W-:Y:S01]  /*7cb0*/  HMMA.16816.F32 R112, R20, R30, R112 ;  /* 0x0000001e1470723c */ /* 0x000fe20000001870 */
[----:B------:R-:W1:Y:S06]  /*7cc0*/  LDSM.16.MT88.4 R28, [R224+0x6900] ;  /* 0x00690000e01c783b */ /* 0x000e6c0000004200 */
[----:B------:R-:W-:Y:S02]  /*7cd0*/  F2FP.PACK_AB R20, R163, R161 ;  /* 0x000000a1a314723e */ /* 0x000fe400000000ff */
[----:B------:R-:W-:Y:S03]  /*7ce0*/  F2FP.PACK_AB R22, R167, R165 ;  /* 0x000000a5a716723e */ /* 0x000fe600000000ff */
[----:B------:R-:W-:Y:S02]  /*7cf0*/  F2FP.PACK_AB R21, R146, R145 ;  /* 0x000000919215723e */ /* 0x000fe400000000ff */
[----:B------:R-:W-:Y:S07]  /*7d00*/  F2FP.PACK_AB R23, R148, R147 ;  /* 0x000000939417723e */ /* 0x000fee00000000ff */
[C---:B--2---:R-:W-:Y:S08]  /*7d10*/  HMMA.16816.F32 R4, R20.reuse, R32, R4 ;  /* 0x000000201404723c */ /* 0x044ff00000001804 */
[C---:B------:R-:W-:Y:S01]  /*7d20*/  HMMA.16816.F32 R8, R20.reuse, R34, R8 ;  /* 0x000000221408723c */ /* 0x040fe20000001808 */
[----:B------:R-:W2:Y:S07]  /*7d30*/  LDSM.16.MT88.4 R32, [R222+0x6900] ;  /* 0x00690000de20783b */ /* 0x000eae0000004200 */
[C---:B------:R-:W-:Y:S08]  /*7d40*/  HMMA.16816.F32 R68, R20.reuse, R44, R68 ;  /* 0x0000002c1444723c */ /* 0x040ff00000001844 */
[C---:B------:R-:W-:Y:S01]  /*7d50*/  HMMA.16816.F32 R72, R20.reuse, R46, R72 ;  /* 0x0000002e1448723c */ /* 0x040fe20000001848 */
[----:B------:R-:W-:Y:S07]  /*7d60*/  LDSM.16.MT88.4 R44, [R221+0x7100] ;  /* 0x00710000dd2c783b */ /* 0x000fee0000004200 */
[C---:B----4-:R-:W-:Y:S08]  /*7d70*/  HMMA.16816.F32 R76, R20.reuse, R36, R76 ;  /* 0x00000024144c723c */ /* 0x050ff0000000184c */
[C---:B------:R-:W-:Y:S01]  /*7d80*/  HMMA.16816.F32 R80, R20.reuse, R38, R80 ;  /* 0x000000261450723c */ /* 0x040fe20000001850 */
[----:B------:R-:W4:Y:S07]  /*7d90*/  LDSM.16.MT88.4 R36, [R221+0x6900] ;  /* 0x00690000dd24783b */ /* 0x000f2e0000004200 */
        /* <DEDUP_REMOVED lines=9> */
[C---:B----4-:R-:W-:Y:S08]  /*7e30*/  HMMA.16816.F32 R12, R20.reuse, R36, R12 ;  /* 0x00000024140c723c */ /* 0x050ff0000000180c */
[C---:B------:R-:W-:Y:S01]  /*7e40*/  HMMA.16816.F32 R108, R20.reuse, R38, R108 ;  /* 0x00000026146c723c */ /* 0x040fe2000000186c */
[----:B------:R-:W-:Y:S07]  /*7e50*/  LDSM.16.MT88.4 R36, [R220+0x3100] ;  /* 0x00310000dc24783b */ /* 0x000fee0000004200 */
[C---:B---3--:R-:W-:Y:S08]  /*7e60*/  HMMA.16816.F32 R16, R20.reuse, R24, R16 ;  /* 0x000000181410723c */ /* 0x048ff00000001810 */
[----:B------:R-:W-:Y:S01]  /*7e70*/  HMMA.16816.F32 R112, R20, R26, R112 ;  /* 0x0000001a1470723c */ /* 0x000fe20000001870 */
[----:B------:R-:W3:Y:S06]  /*7e80*/  LDSM.16.MT88.4 R24, [R221+0x3100] ;  /* 0x00310000dd18783b */ /* 0x000eec0000004200 */
[----:B------:R-:W-:Y:S02]  /*7e90*/  F2FP.PACK_AB R20, R53, R52 ;  /* 0x000000343514723e */ /* 0x000fe400000000ff */
[----:B------:R-:W-:Y:S03]  /*7ea0*/  F2FP.PACK_AB R22, R57, R56 ;  /* 0x000000383916723e */ /* 0x000fe600000000ff */
[----:B------:R-:W-:Y:S02]  /*7eb0*/  F2FP.PACK_AB R21, R55, R54 ;  /* 0x000000363715723e */ /* 0x000fe400000000ff */
[----:B------:R-:W-:Y:S07]  /*7ec0*/  F2FP.PACK_AB R23, R59, R58 ;  /* 0x0000003a3b17723e */ /* 0x000fee00000000ff */
[C---:B-1----:R-:W-:Y:S08]  /*7ed0*/  HMMA.16816.F32 R4, R20.reuse, R28, R4 ;  /* 0x0000001c1404723c */ /* 0x042ff00000001804 */
[C---:B------:R-:W-:Y:S01]  /*7ee0*/  HMMA.16816.F32 R8, R20.reuse, R30, R8 ;  /* 0x0000001e1408723c */ /* 0x040fe20000001808 */
[----:B------:R-:W1:Y:S07]  /*7ef0*/  LDSM.16.MT88.4 R28, [R224+0x7100] ;  /* 0x00710000e01c783b */ /* 0x000e6e0000004200 */
[C---:B--2---:R-:W-:Y:S08]  /*7f00*/  HMMA.16816.F32 R68, R20.reuse, R32, R68 ;  /* 0x000000201444723c */ /* 0x044ff00000001844 */
[C---:B------:R-:W-:Y:S01]  /*7f10*/  HMMA.16816.F32 R72, R20.reuse, R34, R72 ;  /* 0x000000221448723c */ /* 0x040fe20000001848 */
[----:B------:R-:W-:Y:S07]  /*7f20*/  LDSM.16.MT88.4 R32, [R220+0x3900] ;  /* 0x00390000dc20783b */ /* 0x000fee0000004200 */
[C---:B---3--:R-:W-:Y:S08]  /*7f30*/  HMMA.16816.F32 R76, R20.reuse, R24, R76 ;  /* 0x00000018144c723c */ /* 0x048ff0000000184c */
[C---:B------:R-:W-:Y:S01]  /*7f40*/  HMMA.16816.F32 R80, R20.reuse, R26, R80 ;  /* 0x0000001a1450723c */ /* 0x040fe20000001850 */
[----:B------:R-:W2:Y:S07]  /*7f50*/  LDSM.16.MT88.4 R24, [R222+0x3900] ;  /* 0x00390000de18783b */ /* 0x000eae0000004200 */
[C---:B------:R-:W-:Y:S07]  /*7f60*/  HMMA.16816.F32 R84, R20.reuse, R36, R84 ;  /* 0x000000241454723c */ /* 0x040fee0000001854 */
[----:B------:R-:W-:Y:S01]  /*7f70*/  FADD.FTZ R37, R175, R174 ;  /* 0x000000aeaf257221 */ /* 0x000fe20000010000 */
[C---:B------:R-:W-:Y:S04]  /*7f80*/  HMMA.16816.F32 R88, R20.reuse, R38, R88 ;  /* 0x000000261458723c */ /* 0x040fe80000001858 */
[----:B------:R-:W-:Y:S04]  /*7f90*/  FADD.FTZ R37, R192, R37 ;  /* 0x00000025c0257221 */ /* 0x000fe80000010000 */
[C---:B-1----:R-:W-:Y:S04]  /*7fa0*/  HMMA.16816.F32 R92, R20.reuse, R28, R92 ;  /* 0x0000001c145c723c */ /* 0x042fe8000000185c */
[----:B------:R-:W-:Y:S02]  /*7fb0*/  FADD.FTZ R244, R244, R37 ;  /* 0x00000025f4f47221 */ /* 0x000fe40000010000 */
[----:B------:R-:W-:Y:S02]  /*7fc0*/  FADD.FTZ R37, R195, R240 ;  /* 0x000000f0c3257221 */ /* 0x000fe40000010000 */
[C---:B------:R-:W-:Y:S01]  /*7fd0*/  HMMA.16816.F32 R96, R20.reuse, R30, R96 ;  /* 0x0000001e1460723c */ /* 0x040fe20000001860 */
[----:B------:R-:W1:Y:S03]  /*7fe0*/  LDSM.16.MT88.4 R28, [R221+0x3900] ;  /* 0x00390000dd1c783b */ /* 0x000e660000004200 */
[----:B------:R-:W-:Y:S02]  /*7ff0*/  FADD.FTZ R245, R245, R244 ;  /* 0x000000f4f5f57221 */ /* 0x000fe40000010000 */
[----:B------:R-:W-:Y:S02]  /*8000*/  FADD.FTZ R37, R242, R37 ;  /* 0x00000025f2257221 */ /* 0x000fe40000010000 */
[C---:B------:R-:W-:Y:S04]  /*8010*/  HMMA.16816.F32 R100, R20.reuse, R40, R100 ;  /* 0x000000281464723c */ /* 0x040fe80000001864 */
        /* <DEDUP_REMOVED lines=14> */
[----:B------:R-:W-:Y:S04]  /*8100*/  HMMA.16816.F32 R112, R20, R50, R112 ;  /* 0x000000321470723c */ /* 0x000fe80000001870 */
[----:B------:R-:W-:Y:S02]  /*8110*/  FADD.FTZ R2, R151, R2 ;  /* 0x0000000297027221 */ /* 0x000fe40000010000 */
[----:B------:R-:W-:Y:S01]  /*8120*/  FADD.FTZ R37, R158, R37 ;  /* 0x000000259e257221 */ /* 0x000fe20000010000 */
[----:B------:R-:W-:Y:S01]  /*8130*/  F2FP.PACK_AB R20, R61, R60 ;  /* 0x0000003c3d14723e */ /* 0x000fe200000000ff */
[----:B------:R-:W-:Y:S01]  /*8140*/  FADD.FTZ R39, R157, R2 ;  /* 0x000000029d277221 */ /* 0x000fe20000010000 */
[----:B------:R-:W-:Y:S03]  /*8150*/  F2FP.PACK_AB R22, R243, R64 ;  /* 0x00000040f316723e */ /* 0x000fe600000000ff */
[----:B------:R-:W-:Y:S01]  /*8160*/  F2FP.PACK_AB R21, R63, R62 ;  /* 0x0000003e3f15723e */ /* 0x000fe200000000ff */
[----:B------:R-:W-:Y:S01]  /*8170*/  FADD.FTZ R0, R162, R39 ;  /* 0x00000027a2007221 */ /* 0x000fe20000010000 */
[----:B------:R-:W-:Y:S01]  /*8180*/  F2FP.PACK_AB R23, R194, R65 ;  /* 0x00000041c217723e */ /* 0x000fe200000000ff */
[----:B------:R-:W-:Y:S02]  /*8190*/  FADD.FTZ R2, R154, R37 ;  /* 0x000000259a027221 */ /* 0x000fe40000010000 */
[----:B------:R-:W-:Y:S02]  /*81a0*/  FADD.FTZ R39, R159, R0 ;  /* 0x000000009f277221 */ /* 0x000fe40000010000 */
[----:B------:R-:W-:Y:S02]  /*81b0*/  FADD.FTZ R37, R155, R2 ;  /* 0x000000029b257221 */ /* 0x000fe40000010000 */
[C---:B------:R-:W-:Y:S03]  /*81c0*/  HMMA.16816.F32 R128, R20.reuse, R124, R4 ;  /* 0x0000007c1480723c */ /* 0x040fe60000001804 */
[----:B------:R-:W-:Y:S02]  /*81d0*/  FADD.FTZ R39, R166, R39 ;  /* 0x00000027a6277221 */ /* 0x000fe40000010000 */
[----:B------:R-:W-:Y:S02]  /*81e0*/  FADD.FTZ R120, R120, R37 ;  /* 0x0000002578787221 */ /* 0x000fe40000010000 */
[----:B------:R-:W-:Y:S01]  /*81f0*/  FADD.FTZ R136, R136, R39 ;  /* 0x0000002788887221 */ /* 0x000fe20000010000 */
[C---:B------:R-:W-:Y:S04]  /*8200*/  HMMA.16816.F32 R124, R20.reuse, R126, R8 ;  /* 0x0000007e147c723c */ /* 0x040fe80000001808 */
[----:B------:R-:W-:Y:S02]  /*8210*/  FADD.FTZ R121, R121, R120 ;  /* 0x0000007879797221 */ /* 0x000fe40000010000 */
[----:B------:R-:W-:Y:S02]  /*8220*/  FADD.FTZ R137, R137, R136 ;  /* 0x0000008889897221 */ /* 0x000fe40000010000 */
[C---:B--2---:R-:W-:Y:S04]  /*8230*/  HMMA.16816.F32 R68, R20.reuse, R24, R68 ;  /* 0x000000181444723c */ /* 0x044fe80000001844 */
[----:B------:R-:W-:Y:S02]  /*8240*/  FADD.FTZ R0, R122, R121 ;  /* 0x000000797a007221 */ /* 0x000fe40000010000 */
[----:B------:R-:W-:Y:S02]  /*8250*/  FADD.FTZ R2, R138, R137 ;  /* 0x000000898a027221 */ /* 0x000fe40000010000 */
[C---:B------:R-:W-:Y:S01]  /*8260*/  HMMA.16816.F32 R72, R20.reuse, R26, R72 ;  /* 0x0000001a1448723c */ /* 0x040fe20000001848 */
[----:B------:R-:W2:Y:S03]  /*8270*/  LDSM.16.MT88.4 R24, [R224+0x7900] ;  /* 0x00790000e018783b */ /* 0x000ea60000004200 */
[----:B------:R-:W-:Y:S02]  /*8280*/  FADD.FTZ R0, R123, R0 ;  /* 0x000000007b007221 */ /* 0x000fe40000010000 */
[----:B------:R-:W-:Y:S02]  /*8290*/  FADD.FTZ R2, R139, R2 ;  /* 0x000000028b027221 */ /* 0x000fe40000010000 */
[C---:B-1----:R-:W-:Y:S04]  /*82a0*/  HMMA.16816.F32 R76, R20.reuse, R28, R76 ;  /* 0x0000001c144c723c */ /* 0x042fe8000000184c */
[----:B------:R-:W-:Y:S04]  /*82b0*/  FADD.FTZ R0, R161, R0 ;  /* 0x00000000a1007221 */ /* 0x000fe80000010000 */
[C---:B------:R-:W-:Y:S01]  /*82c0*/  HMMA.16816.F32 R80, R20.reuse, R30, R80 ;  /* 0x0000001e1450723c */ /* 0x040fe20000001850 */
[----:B------:R-:W1:Y:S03]  /*82d0*/  LDSM.16.MT88.4 R28, [R222+0x7900] ;  /* 0x00790000de1c783b */ /* 0x000e660000004200 */
[----:B------:R-:W-:Y:S04]  /*82e0*/  FADD.FTZ R0, R163, R0 ;  /* 0x00000000a3007221 */ /* 0x000fe80000010000 */
[C---:B------:R-:W-:Y:S04]  /*82f0*/  HMMA.16816.F32 R84, R20.reuse, R32, R84 ;  /* 0x000000201454723c */ /* 0x040fe80000001854 */
[----:B------:R-:W-:Y:S04]  /*8300*/  FADD.FTZ R0, R165, R0 ;  /* 0x00000000a5007221 */ /* 0x000fe80000010000 */
[C---:B------:R-:W-:Y:S01]  /*8310*/  HMMA.16816.F32 R88, R20.reuse, R34, R88 ;  /* 0x000000221458723c */ /* 0x040fe20000001858 */
[----:B------:R-:W3:Y:S07]  /*8320*/  LDSM.16.MT88.4 R32, [R221+0x7900] ;  /* 0x00790000dd20783b */ /* 0x000eee0000004200 */
[C---:B--2---:R-:W-:Y:S08]  /*8330*/  HMMA.16816.F32 R92, R20.reuse, R24, R92 ;  /* 0x00000018145c723c */ /* 0x044ff0000000185c */
[C---:B------:R-:W-:Y:S01]  /*8340*/  HMMA.16816.F32 R96, R20.reuse, R26, R96 ;  /* 0x0000001a1460723c */ /* 0x040fe20000001860 */
[----:B------:R-:W2:Y:S07]  /*8350*/  LDSM.16.MT88.4 R24, [R220+0x7900] ;  /* 0x00790000dc18783b */ /* 0x000eae0000004200 */
[C---:B-1----:R-:W-:Y:S07]  /*8360*/  HMMA.16816.F32 R100, R20.reuse, R28, R100 ;  /* 0x0000001c1464723c */ /* 0x042fee0000001864 */
[----:B------:R-:W-:Y:S01]  /*8370*/  FADD.FTZ R29, R145, R2 ;  /* 0x00000002911d7221 */ /* 0x000fe20000010000 */
[C---:B------:R-:W-:Y:S04]  /*8380*/  HMMA.16816.F32 R104, R20.reuse, R30, R104 ;  /* 0x0000001e1468723c */ /* 0x040fe80000001868 */
[----:B------:R-:W-:Y:S04]  /*8390*/  FADD.FTZ R2, R146, R29 ;  /* 0x0000001d92027221 */ /* 0x000fe80000010000 */
[C---:B---3--:R-:W-:Y:S07]  /*83a0*/  HMMA.16816.F32 R120, R20.reuse, R32, R12 ;  /* 0x000000201478723c */ /* 0x048fee000000180c */
[----:B------:R-:W-:Y:S01]  /*83b0*/  FADD.FTZ R15, R147, R2 ;  /* 0x00000002930f7221 */ /* 0x000fe20000010000 */
[C---:B------:R-:W-:Y:S04]  /*83c0*/  HMMA.16816.F32 R108, R20.reuse, R34, R108 ;  /* 0x00000022146c723c */ /* 0x040fe8000000186c */
[----:B------:R-:W-:Y:S01]  /*83d0*/  FADD.FTZ R13, R167, R0 ;  /* 0x00000000a70d7221 */ /* 0x000fe20000010000 */
[----:B------:R-:W-:Y:S01]  /*83e0*/  MOV R0, R3 ;  /* 0x0000000300007202 */ /* 0x000fe20000000f00 */
[----:B------:R-:W-:Y:S02]  /*83f0*/  FADD.FTZ R15, R148, R15 ;  /* 0x0000000f940f7221 */ /* 0x000fe40000010000 */
[----:B------:R-:W-:Y:S01]  /*8400*/  FADD.FTZ R52, R52, R13 ;  /* 0x0000000d34347221 */ /* 0x000fe20000010000 */
[C---:B--2---:R-:W-:Y:S03]  /*8410*/  HMMA.16816.F32 R116, R20.reuse, R24, R16 ;  /* 0x000000181474723c */ /* 0x044fe60000001810 */
[----:B------:R-:W-:Y:S02]  /*8420*/  FADD.FTZ R54, R54, R15 ;  /* 0x0000000f36367221 */ /* 0x000fe40000010000 */
[----:B------:R-:W-:Y:S02]  /*8430*/  FADD.FTZ R53, R53, R52 ;  /* 0x0000003435357221 */ /* 0x000fe40000010000 */
[----:B------:R-:W-:Y:S01]  /*8440*/  FADD.FTZ R55, R55, R54 ;  /* 0x0000003637377221 */ /* 0x000fe20000010000 */
[----:B------:R-:W-:Y:S04]  /*8450*/  HMMA.16816.F32 R112, R20, R26, R112 ;  /* 0x0000001a1470723c */ /* 0x000fe80000001870 */
[----:B------:R-:W-:Y:S02]  /*8460*/  FADD.FTZ R56, R56, R53 ;  /* 0x0000003538387221 */ /* 0x000fe40000010000 */
[----:B------:R-:W-:Y:S02]  /*8470*/  FADD.FTZ R58, R58, R55 ;  /* 0x000000373a3a7221 */ /* 0x000fe40000010000 */
[----:B------:R-:W-:Y:S04]  /*8480*/  FADD.FTZ R57, R57, R56 ;  /* 0x0000003839397221 */ /* 0x000fe80000010000 */
[----:B------:R-:W-:Y:S02]  /*8490*/  FADD.FTZ R59, R59, R58 ;  /* 0x0000003a3b3b7221 */ /* 0x000fe40000010000 */
[----:B------:R-:W-:Y:S02]  /*84a0*/  FADD.FTZ R60, R60, R57 ;  /* 0x000000393c3c7221 */ /* 0x000fe40000010000 */
[----:B------:R-:W-:Y:S02]  /*84b0*/  FADD.FTZ R62, R62, R59 ;  /* 0x0000003b3e3e7221 */ /* 0x000fe40000010000 */
[----:B------:R-:W-:Y:S02]  /*84c0*/  FADD.FTZ R61, R61, R60 ;  /* 0x0000003c3d3d7221 */ /* 0x000fe40000010000 */
[----:B------:R-:W-:Y:S02]  /*84d0*/  FADD.FTZ R62, R63, R62 ;  /* 0x0000003e3f3e7221 */ /* 0x000fe40000010000 */
[----:B------:R-:W-:Y:S02]  /*84e0*/  FADD.FTZ R64, R64, R61 ;  /* 0x0000003d40407221 */ /* 0x000fe40000010000 */
[----:B------:R-:W-:Y:S02]  /*84f0*/  FADD.FTZ R65, R65, R62 ;  /* 0x0000003e41417221 */ /* 0x000fe40000010000 */
[----:B------:R-:W-:Y:S02]  /*8500*/  FADD.FTZ R241, R243, R64 ;  /* 0x00000040f3f17221 */ /* 0x000fe40000010000 */
[----:B------:R-:W-:Y:S01]  /*8510*/  FADD.FTZ R239, R194, R65 ;  /* 0x00000041c2ef7221 */ /* 0x000fe20000010000 */
[----:B------:R-:W-:-:S05]  /*8520*/  @P1 BRA `(.L_x_6) ;  /* 0xffffcba000001947 */ /* 0x000fca000383ffff */
.L_x_5:
[----:B------:R-:W1:Y:S01]  /*8530*/  SHFL.BFLY PT, R2, R241, 0x2, 0x1f ;  /* 0x0c401f00f1027f89 */ /* 0x000e6200000e0000 */
[----:B------:R-:W-:-:S02]  /*8540*/  MOV R7, RZ ;  /* 0x000000ff00077202 */ /* 0x000fc40000000f00 */
[----:B------:R-:W-:Y:S01]  /*8550*/  PLOP3.LUT P2, PT, PT, PT, PT, 0x8, 0x0 ;  /* 0x000000000000781c */ /* 0x000fe20003f4e170 */
[----:B------:R-:W2:Y:S01]  /*8560*/  SHFL.BFLY PT, R0, R239, 0x2, 0x1f ;  /* 0x0c401f00ef007f89 */ /* 0x000ea200000e0000 */
[----:B-1----:R-:W-:Y:S02]  /*8570*/  FADD.FTZ R9, R2, R241 ;  /* 0x000000f102097221 */ /* 0x002fe40000010000 */
[----:B--2---:R-:W-:-:S03]  /*8580*/  FADD.FTZ R5, R0, R239 ;  /* 0x000000ef00057221 */ /* 0x004fc60000010000 */
[----:B------:R-:W1:Y:S01]  /*8590*/  SHFL.BFLY PT, R6, R9, 0x1, 0x1f ;  /* 0x0c201f0009067f89 */ /* 0x000e6200000e0000 */
[----:B------:R-:W-:-:S03]  /*85a0*/  MOV R0, RZ ;  /* 0x000000ff00007202 */ /* 0x000fc60000000f00 */
[----:B------:R-:W2:Y:S01]  /*85b0*/  SHFL.BFLY PT, R2, R5, 0x1, 0x1f ;  /* 0x0c201f0005027f89 */ /* 0x000ea200000e0000 */
[----:B-1----:R-:W-:Y:S02]  /*85c0*/  FADD.FTZ R6, R9, R6 ;  /* 0x0000000609067221 */ /* 0x002fe40000010000 */
[----:B--2---:R-:W-:-:S03]  /*85d0*/  FADD.FTZ R2, R2, R5 ;  /* 0x0000000502027221 */ /* 0x004fc60000010000 */
[----:B------:R-:W-:Y:S02]  /*85e0*/  FSETP.NE.FTZ.AND P1, PT, R6, RZ, PT ;  /* 0x000000ff0600720b */ /* 0x000fe40003f35000 */
[----:B------:R-:W-:-:S11]  /*85f0*/  FSETP.NE.FTZ.AND P0, PT, R2, RZ, PT ;  /* 0x000000ff0200720b */ /* 0x000fd60003f15000 */
[----:B------:R-:W1:Y:S01]  /*8600*/  @P1 MUFU.RCP R7, R6 ;  /* 0x0000000600071308 */ /* 0x000e620000001000 */
[----:B------:R-:W-:Y:S02]  /*8610*/  @P1 MOV R10, 0x3f317218 ;  /* 0x3f317218000a1802 */ /* 0x000fe40000000f00 */
[----:B------:R-:W-:-:S05]  /*8620*/  @P0 MOV R11, 0x3f317218 ;  /* 0x3f317218000b0802 */ /* 0x000fca0000000f00 */
[----:B------:R-:W2:Y:S08]  /*8630*/  @P1 MUFU.LG2 R6, R6 ;  /* 0x0000000600061308 */ /* 0x000eb00000000c00 */
[----:B------:R-:W3:Y:S01]  /*8640*/  @P0 MUFU.LG2 R8, R2 ;  /* 0x0000000200080308 */ /* 0x000ee20000000c00 */
[C---:B-1----:R-:W-:Y:S02]  /*8650*/  FMUL.FTZ R128, R7.reuse, R128 ;  /* 0x0000008007807220 */ /* 0x042fe40000410000 */
[----:B------:R-:W-:-:S02]  /*8660*/  FMUL.FTZ R129, R7, R129 ;  /* 0x0000008107817220 */ /* 0x000fc40000410000 */
[C---:B------:R-:W-:Y:S02]  /*8670*/  FMUL.FTZ R4, R7.reuse, R124 ;  /* 0x0000007c07047220 */ /* 0x040fe40000410000 */
[C---:B------:R-:W-:Y:S01]  /*8680*/  FMUL.FTZ R5, R7.reuse, R125 ;  /* 0x0000007d07057220 */ /* 0x040fe20000410000 */
[----:B------:R1:W4:Y:S01]  /*8690*/  @P0 MUFU.RCP R0, R2 ;  /* 0x0000000200000308 */ /* 0x0003220000001000 */
[----:B--2---:R-:W-:Y:S02]  /*86a0*/  @P1 FMUL.FTZ R9, R6, 0.69314718246459960938 ;  /* 0x3f31721806091820 */ /* 0x004fe40000410000 */
[----:B------:R-:W-:Y:S02]  /*86b0*/  @P1 FMUL.FTZ R6, R10, c[0x0][0x2d0] ;  /* 0x0000b4000a061a20 */ /* 0x000fe40000410000 */
[C---:B------:R-:W-:Y:S02]  /*86c0*/  FMUL.FTZ R68, R7.reuse, R68 ;  /* 0x0000004407447220 */ /* 0x040fe40000410000 */
[----:B------:R-:W-:-:S02]  /*86d0*/  FMUL.FTZ R69, R7, R69 ;  /* 0x0000004507457220 */ /* 0x000fc40000410000 */
[----:B---3--:R-:W-:Y:S02]  /*86e0*/  @P0 FMUL.FTZ R10, R8, 0.69314718246459960938 ;  /* 0x3f317218080a0820 */ /* 0x008fe40000410000 */
[----:B------:R-:W-:Y:S02]  /*86f0*/  @P0 FMUL.FTZ R8, R11, c[0x0][0x2d0] ;  /* 0x0000b4000b080a20 */ /* 0x000fe40000410000 */
[C---:B------:R-:W-:Y:S02]  /*8700*/  FMUL.FTZ R72, R7.reuse, R72 ;  /* 0x0000004807487220 */ /* 0x040fe40000410000 */
[C---:B------:R-:W-:Y:S01]  /*8710*/  FMUL.FTZ R73, R7.reuse, R73 ;  /* 0x0000004907497220 */ /* 0x040fe20000410000 */
[----:B-1----:R-:W-:Y:S01]  /*8720*/  MOV R2, 0xff800000 ;  /* 0xff80000000027802 */ /* 0x002fe20000000f00 */
[C---:B------:R-:W-:Y:S02]  /*8730*/  FMUL.FTZ R76, R7.reuse, R76 ;  /* 0x0000004c074c7220 */ /* 0x040fe40000410000 */
[----:B------:R-:W-:-:S02]  /*8740*/  FMUL.FTZ R77, R7, R77 ;  /* 0x0000004d074d7220 */ /* 0x000fc40000410000 */
[C---:B------:R-:W-:Y:S02]  /*8750*/  FMUL.FTZ R80, R7.reuse, R80 ;  /* 0x0000005007507220 */ /* 0x040fe40000410000 */
[C---:B------:R-:W-:Y:S02]  /*8760*/  FMUL.FTZ R81, R7.reuse, R81 ;  /* 0x0000005107517220 */ /* 0x040fe40000410000 */
[C---:B------:R-:W-:Y:S02]  /*8770*/  FMUL.FTZ R84, R7.reuse, R84 ;  /* 0x0000005407547220 */ /* 0x040fe40000410000 */
[C---:B------:R-:W-:Y:S02]  /*8780*/  FMUL.FTZ R85, R7.reuse, R85 ;  /* 0x0000005507557220 */ /* 0x040fe40000410000 */
        /* <DEDUP_REMOVED lines=17> */
[----:B------:R-:W-:Y:S01]  /*88a0*/  FMUL.FTZ R113, R7, R113 ;  /* 0x0000007107717220 */ /* 0x000fe20000410000 */
[----:B------:R-:W-:Y:S01]  /*88b0*/  MOV R7, 0xff800000 ;  /* 0xff80000000077802 */ /* 0x000fe20000000f00 */
[C---:B----4-:R-:W-:Y:S02]  /*88c0*/  FMUL.FTZ R130, R0.reuse, R130 ;  /* 0x0000008200827220 */ /* 0x050fe40000410000 */
        /* <DEDUP_REMOVED lines=31> */
[----:B------:R-:W-:Y:S02]  /*8ac0*/  @P1 FFMA.FTZ R2, R6, R132, R9 ;  /* 0x0000008406021223 */ /* 0x000fe40000010009 */
[----:B------:R-:W-:Y:S02]  /*8ad0*/  @P0 FFMA.FTZ R7, R8, R3, R10 ;  /* 0x0000000308070223 */ /* 0x000fe4000001000a */
.L_x_3:
[----:B------:R-:W-:Y:S05]  /*8ae0*/  @P2 BRA `(.L_x_7) ;  /* 0x0000136000002947 */ /* 0x000fea0003800000 */
[----:B------:R-:W1:Y:S01]  /*8af0*/  S2R R13, SR_TID.X ;  /* 0x00000000000d7919 */ /* 0x000e620000002100 */
[----:B------:R-:W-:Y:S01]  /*8b00*/  USHF.R.S32.HI UR6, URZ, 0x1f, UR10 ;  /* 0x0000001f3f067899 */ /* 0x000fe2000801140a */
[----:B------:R-:W-:Y:S01]  /*8b10*/  IMAD R8, RZ, RZ, -UR10 ;  /* 0x8000000aff087e24 */ /* 0x000fe2000f8e02ff */
[----:B------:R-:W-:Y:S01]  /*8b20*/  ULDC.64 UR4, c[0x0][0x4d0] ;  /* 0x0001340000047ab9 */ /* 0x000fe20000000a00 */
[----:B------:R-:W2:Y:S01]  /*8b30*/  S2R R3, SR_CTAID.Y ;  /* 0x0000000000037919 */ /* 0x000ea20000002600 */
[----:B------:R-:W-:Y:S01]  /*8b40*/  UIMAD UR7, UR6, UR4, URZ ;  /* 0x00000004060772a4 */ /* 0x000fe2000f8e023f */
[----:B------:R-:W-:Y:S01]  /*8b50*/  IMAD.MOV.U32 R11, RZ, RZ, c[0x0][0x4e8] ;  /* 0x00013a00ff0b7624 */ /* 0x000fe200078e00ff */
[----:B------:R-:W-:Y:S01]  /*8b60*/  UIMAD.WIDE.U32 UR8, UR10, UR4, URZ ;  /* 0x000000040a0872a5 */ /* 0x000fe2000f8e003f */
[----:B------:R-:W3:Y:S01]  /*8b70*/  S2R R10, SR_CTAID.Z ;  /* 0x00000000000a7919 */ /* 0x000ee20000002700 */
[----:B------:R-:W-:Y:S01]  /*8b80*/  UIMAD UR7, UR10, UR5, UR7 ;  /* 0x000000050a0772a4 */ /* 0x000fe2000f8e0207 */
[----:B------:R-:W-:Y:S01]  /*8b90*/  BSSY B0, `(.L_x_8) ;  /* 0x00000c9000007945 */ /* 0x000fe20003800000 */
[C---:B------:R-:W-:Y:S01]  /*8ba0*/  ISETP.NE.AND P1, PT, R11.reuse, 0x1, PT ;  /* 0x000000010b00780c */ /* 0x040fe20003f25270 */
[----:B------:R-:W-:Y:S01]  /*8bb0*/  ULDC.64 UR4, c[0x0][0x438] ;  /* 0x00010e0000047ab9 */ /* 0x000fe20000000a00 */
[----:B------:R-:W-:Y:S01]  /*8bc0*/  MOV R19, UR9 ;  /* 0x0000000900137c02 */ /* 0x000fe20008000f00 */
[----:B------:R-:W-:Y:S01]  /*8bd0*/  UIMAD.WIDE.U32 UR12, UR10, UR4, URZ ;  /* 0x000000040a0c72a5 */ /* 0x000fe2000f8e003f */
[----:B------:R-:W-:Y:S01]  /*8be0*/  IMAD.U32 R18, RZ, RZ, UR8 ;  /* 0x00000008ff127e24 */ /* 0x000fe2000f8e00ff */
[----:B------:R-:W-:Y:S01]  /*8bf0*/  UIMAD UR4, UR6, UR4, URZ ;  /* 0x00000004060472a4 */ /* 0x000fe2000f8e023f */
[----:B------:R-:W-:Y:S01]  /*8c00*/  IMAD R11, R11, c[0x0][0x388], RZ ;  /* 0x0000e2000b0b7a24 */ /* 0x000fe200078e02ff */
[----:B------:R-:W-:-:S02]  /*8c10*/  UIADD3 UR7, UR9, UR7, URZ ;  /* 0x0000000709077290 */ /* 0x000fc4000fffe03f */
[----:B------:R-:W-:Y:S01]  /*8c20*/  UIMAD UR4, UR10, UR5, UR4 ;  /* 0x000000050a0472a4 */ /* 0x000fe2000f8e0204 */
[----:B------:R-:W-:Y:S01]  /*8c30*/  MOV R16, UR12 ;  /* 0x0000000c00107c02 */ /* 0x000fe20008000f00 */
[----:B------:R-:W-:Y:S01]  /*8c40*/  IMAD.U32 R17, RZ, RZ, UR13 ;  /* 0x0000000dff117e24 */ /* 0x000fe2000f8e00ff */
[----:B-1----:R-:W-:Y:S01]  /*8c50*/  SHF.R.S32.HI R0, RZ, 0x1f, R13 ;  /* 0x0000001fff007819 */ /* 0x002fe2000001140d */
[----:B------:R-:W-:Y:S01]  /*8c60*/  UIADD3 UR4, UR13, UR4, URZ ;  /* 0x000000040d047290 */ /* 0x000fe2000fffe03f */
[----:B------:R-:W-:Y:S02]  /*8c70*/  IMAD.U32 R19, RZ, RZ, UR7 ;  /* 0x00000007ff137e24 */ /* 0x000fe4000f8e00ff */
[-C--:B------:R-:W-:Y:S01]  /*8c80*/  LEA.HI R15, R0, R13.reuse, RZ, 0x5 ;  /* 0x0000000d000f7211 */ /* 0x080fe200078f28ff */
[----:B--2---:R-:W-:Y:S01]  /*8c90*/  IMAD R8, R8, c[0x0][0x550], R3 ;  /* 0x0001540008087a24 */ /* 0x004fe200078e0203 */
[----:B------:R-:W-:Y:S01]  /*8ca0*/  LEA.HI R0, R0, R13, RZ, 0x2 ;  /* 0x0000000d00007211 */ /* 0x000fe200078f10ff */
[----:B------:R-:W-:Y:S01]  /*8cb0*/  IMAD.U32 R17, RZ, RZ, UR4 ;  /* 0x00000004ff117e24 */ /* 0x000fe2000f8e00ff */
[----:B------:R-:W-:Y:S01]  /*8cc0*/  LOP3.LUT R6, R15, 0xffffffe0, RZ, 0xc0, !PT ;  /* 0xffffffe00f067812 */ /* 0x000fe200078ec0ff */
[----:B---3--:R-:W-:Y:S01]  /*8cd0*/  IMAD.WIDE.U32 R18, R10, c[0x0][0x4d8], R18 ;  /* 0x000136000a127a25 */ /* 0x008fe200078e0012 */
[----:B------:R-:W-:-:S02]  /*8ce0*/  SHF.R.S32.HI R12, RZ, 0x5, R15 ;  /* 0x00000005ff0c7819 */ /* 0x000fc4000001140f */
[----:B------:R-:W-:Y:S01]  /*8cf0*/  SHF.R.S32.HI R15, RZ, 0x1f, R15 ;  /* 0x0000001fff0f7819 */ /* 0x000fe2000001140f */
[----:B------:R-:W-:Y:S01]  /*8d00*/  IMAD.IADD R6, R13, 0x1, -R6 ;  /* 0x000000010d067824 */ /* 0x000fe200078e0a06 */
[----:B------:R-:W-:Y:S01]  /*8d10*/  LOP3.LUT R0, R0, 0xfffffffc, RZ, 0xc0, !PT ;  /* 0xfffffffc00007812 */ /* 0x000fe200078ec0ff */
[----:B------:R-:W-:Y:S01]  /*8d20*/  IMAD.WIDE.U32 R16, R10, c[0x0][0x440], R16 ;  /* 0x000110000a107a25 */ /* 0x000fe200078e0010 */
[----:B------:R-:W-:Y:S02]  /*8d30*/  LEA.HI R15, R15, R12, RZ, 0x3 ;  /* 0x0000000c0f0f7211 */ /* 0x000fe400078f18ff */
[----:B------:R-:W-:Y:S01]  /*8d40*/  IADD3 R13, -R0, R13, RZ ;  /* 0x0000000d000d7210 */ /* 0x000fe20007ffe1ff */
[----:B------:R-:W-:Y:S01]  /*8d50*/  IMAD.MOV.U32 R22, RZ, RZ, R16 ;  /* 0x000000ffff167224 */ /* 0x000fe200078e0010 */
[----:B------:R-:W-:Y:S01]  /*8d60*/  LOP3.LUT R15, R15, 0xffffff8, RZ, 0xc0, !PT ;  /* 0x0ffffff80f0f7812 */ /* 0x000fe200078ec0ff */
[----:B------:R-:W1:Y:S01]  /*8d70*/  S2R R0, SR_CTAID.X ;  /* 0x0000000000007919 */ /* 0x000e620000002500 */
[----:B------:R-:W-:-:S02]  /*8d80*/  SHF.R.S32.HI R3, RZ, 0x1f, R6 ;  /* 0x0000001fff037819 */ /* 0x000fc40000011406 */
[----:B------:R-:W-:Y:S01]  /*8d90*/  SHF.R.S32.HI R9, RZ, 0x1f, R10 ;  /* 0x0000001fff097819 */ /* 0x000fe2000001140a */
[----:B------:R-:W-:Y:S01]  /*8da0*/  IMAD.IADD R15, R12, 0x1, -R15 ;  /* 0x000000010c0f7824 */ /* 0x000fe200078e0a0f */
[----:B------:R-:W-:Y:S02]  /*8db0*/  LEA.HI R12, R13, R13, RZ, 0x1 ;  /* 0x0000000d0d0c7211 */ /* 0x000fe400078f08ff */
[----:B------:R-:W-:Y:S02]  /*8dc0*/  LEA.HI R3, R3, R6, RZ, 0x2 ;  /* 0x0000000603037211 */ /* 0x000fe400078f10ff */
[----:B------:R-:W-:Y:S02]  /*8dd0*/  LOP3.LUT R12, R12, 0x1ffffffe, RZ, 0xc0, !PT ;  /* 0x1ffffffe0c0c7812 */ /* 0x000fe400078ec0ff */
[----:B------:R-:W-:Y:S02]  /*8de0*/  SHF.R.S32.HI R14, RZ, 0x2, R3 ;  /* 0x00000002ff0e7819 */ /* 0x000fe40000011403 */
[----:B------:R-:W-:Y:S01]  /*8df0*/  IADD3 R12, R13, -R12, RZ ;  /* 0x8000000c0d0c7210 */ /* 0x000fe20007ffe0ff */
[----:B------:R-:W-:Y:S01]  /*8e00*/  IMAD R13, R9, c[0x0][0x4d8], RZ ;  /* 0x00013600090d7a24 */ /* 0x000fe200078e02ff */
[----:B------:R-:W-:Y:S01]  /*8e10*/  LOP3.LUT R3, R3, 0x7ffffffc, RZ, 0xc0, !PT ;  /* 0x7ffffffc03037812 */ /* 0x000fe200078ec0ff */
[----:B------:R-:W-:-:S02]  /*8e20*/  IMAD R15, R15, 0x10, R14 ;  /* 0x000000100f0f7824 */ /* 0x000fc400078e020e */
[----:B------:R-:W-:Y:S02]  /*8e30*/  IMAD R9, R9, c[0x0][0x440], RZ ;  /* 0x0001100009097a24 */ /* 0x000fe400078e02ff */
[----:B------:R-:W-:Y:S02]  /*8e40*/  IMAD R21, R12, 0x8, R15 ;  /* 0x000000080c157824 */ /* 0x000fe400078e020f */
[C---:B------:R-:W-:Y:S02]  /*8e50*/  IMAD R9, R10.reuse, c[0x0][0x444], R9 ;  /* 0x000111000a097a24 */ /* 0x040fe400078e0209 */
[----:B------:R-:W-:Y:S01]  /*8e60*/  IMAD R13, R10, c[0x0][0x4dc], R13 ;  /* 0x000137000a0d7a24 */ /* 0x000fe200078e020d */
[C---:B-1----:R-:W-:Y:S01]  /*8e70*/  LEA R21, R0.reuse, R21, 0x7 ;  /* 0x0000001500157211 */ /* 0x042fe200078e38ff */
[----:B------:R-:W-:Y:S01]  /*8e80*/  IMAD.IADD R23, R17, 0x1, R9 ;  /* 0x0000000111177824 */ /* 0x000fe200078e0209 */
[----:B------:R-:W-:Y:S01]  /*8e90*/  SHF.R.S32.HI R10, RZ, 0x1f, R8 ;  /* 0x0000001fff0a7819 */ /* 0x000fe20000011408 */
[----:B------:R-:W-:Y:S01]  /*8ea0*/  IMAD.IADD R19, R19, 0x1, R13 ;  /* 0x0000000113137824 */ /* 0x000fe200078e020d */
[----:B------:R-:W-:Y:S01]  /*8eb0*/  MOV R12, R21 ;  /* 0x00000015000c7202 */ /* 0x000fe20000000f00 */
[----:B------:R-:W-:Y:S01]  /*8ec0*/  @P1 IMAD.HI.U32 R9, R21, c[0x0][0x4ec], RZ ;  /* 0x00013b0015091a27 */ /* 0x000fe200078e00ff */
[----:B------:R-:W-:-:S03]  /*8ed0*/  LEA R0, R0, R15, 0x7 ;  /* 0x0000000f00007211 */ /* 0x000fc600078e38ff */
[C---:B------:R-:W-:Y:S01]  /*8ee0*/  IMAD R13, R10.reuse, c[0x0][0x4e0], RZ ;  /* 0x000138000a0d7a24 */ /* 0x040fe200078e02ff */
[----:B------:R-:W-:Y:S01]  /*8ef0*/  @P1 SHF.R.U32.HI R12, RZ, c[0x0][0x4f0], R9 ;  /* 0x00013c00ff0c1a19 */ /* 0x000fe20000011609 */
[----:B------:R-:W-:Y:S01]  /*8f00*/  IMAD R17, R10, c[0x0][0x448], RZ ;  /* 0x000112000a117a24 */ /* 0x000fe200078e02ff */
[----:B------:R-:W-:Y:S01]  /*8f10*/  MOV R9, R21 ;  /* 0x0000001500097202 */ /* 0x000fe20000000f00 */
[C---:B------:R-:W-:Y:S01]  /*8f20*/  IMAD R13, R8.reuse, c[0x0][0x4e4], R13 ;  /* 0x00013900080d7a24 */ /* 0x040fe200078e020d */
[--C-:B------:R-:W-:Y:S01]  /*8f30*/  SHF.R.S32.HI R14, RZ, 0x1f, R12.reuse ;  /* 0x0000001fff0e7819 */ /* 0x100fe2000001140c */
[----:B------:R-:W-:Y:S02]  /*8f40*/  IMAD.MOV R10, RZ, RZ, -R12 ;  /* 0x000000ffff0a7224 */ /* 0x000fe400078e0a0c */
[C---:B------:R-:W-:Y:S02]  /*8f50*/  IMAD R17, R8.reuse, c[0x0][0x44c], R17 ;  /* 0x0001130008117a24 */ /* 0x040fe400078e0211 */
[----:B------:R-:W-:-:S04]  /*8f60*/  IMAD.WIDE.U32 R22, R8, c[0x0][0x448], R22 ;  /* 0x0001120008167a25 */ /* 0x000fc800078e0016 */
[----:B------:R-:W-:-:S04]  /*8f70*/  IMAD.WIDE.U32 R18, R8, c[0x0][0x4e0], R18 ;  /* 0x0001380008127a25 */ /* 0x000fc800078e0012 */
[----:B------:R-:W-:Y:S01]  /*8f80*/  @P1 IMAD.HI.U32 R8, R21, c[0x0][0x4ec], RZ ;  /* 0x00013b0015081a27 */ /* 0x000fe200078e00ff */
[----:B------:R-:W-:Y:S01]  /*8f90*/  BAR.SYNC.DEFER_BLOCKING 0x1, 0x100 ;  /* 0x0044000000007b1d */ /* 0x000fe20000010000 */
[----:B------:R-:W-:Y:S02]  /*8fa0*/  IADD3 R12, P0, R12, R18, RZ ;  /* 0x000000120c0c7210 */ /* 0x000fe40007f1e0ff */
[----:B------:R-:W-:Y:S01]  /*8fb0*/  IMAD R10, R10, c[0x0][0x4e8], R21 ;  /* 0x00013a000a0a7a24 */ /* 0x000fe200078e0215 */
[----:B------:R-:W-:Y:S01]  /*8fc0*/  @P1 SHF.R.U32.HI R9, RZ, c[0x0][0x4f0], R8 ;  /* 0x00013c00ff091a19 */ /* 0x000fe20000011608 */
[----:B------:R-:W-:Y:S01]  /*8fd0*/  IMAD.IADD R23, R23, 0x1, R17 ;  /* 0x0000000117177824 */ /* 0x000fe200078e0211 */
[----:B------:R-:W-:Y:S01]  /*8fe0*/  IADD3.X R13, R14, R19, R13, P0, !PT ;  /* 0x000000130e0d7210 */ /* 0x000fe200007fe40d */
[----:B------:R-:W-:Y:S01]  /*8ff0*/  IMAD.IADD R3, R6, 0x1, -R3 ;  /* 0x0000000106037824 */ /* 0x000fe200078e0a03 */
[----:B------:R-:W-:Y:S01]  /*9000*/  SHF.R.S32.HI R8, RZ, 0x1f, R10 ;  /* 0x0000001fff087819 */ /* 0x000fe2000001140a */
[C---:B------:R-:W-:Y:S01]  /*9010*/  IMAD.WIDE.U32 R22, R9.reuse, c[0x0][0x430], R22 ;  /* 0x00010c0009167a25 */ /* 0x040fe200078e0016 */
[----:B------:R-:W-:-:S02]  /*9020*/  IADD3 R14, -R9, RZ, RZ ;  /* 0x000000ff090e7210 */ /* 0x000fc40007ffe1ff */
[----:B------:R-:W-:Y:S01]  /*9030*/  LOP3.LUT P1, RZ, R6, 0x3, RZ, 0xc0, !PT ;  /* 0x0000000306ff7812 */ /* 0x000fe2000782c0ff */
[----:B------:R-:W-:Y:S01]  /*9040*/  IMAD R17, R8, c[0x0][0x4c8], RZ ;  /* 0x0001320008117a24 */ /* 0x000fe200078e02ff */
[----:B------:R-:W-:Y:S01]  /*9050*/  SHF.R.S32.HI R8, RZ, 0x1f, R9 ;  /* 0x0000001fff087819 */ /* 0x000fe20000011409 */
[----:B------:R-:W-:Y:S01]  /*9060*/  IMAD.WIDE.U32 R12, R10, c[0x0][0x4c8], R12 ;  /* 0x000132000a0c7a25 */ /* 0x000fe200078e000c */
[----:B------:R-:W-:-:S03]  /*9070*/  ISETP.GE.OR P2, PT, R0, R11, P1 ;  /* 0x0000000b0000720c */ /* 0x000fc60000f46670 */
[----:B------:R-:W-:Y:S01]  /*9080*/  IMAD R17, R10, c[0x0][0x4cc], R17 ;  /* 0x000133000a117a24 */ /* 0x000fe200078e0211 */
[----:B------:R-:W-:Y:S01]  /*9090*/  LEA R10, P0, R12, c[0x0][0x4a8], 0x2 ;  /* 0x00012a000c0a7a11 */ /* 0x000fe200078010ff */
[----:B------:R-:W-:Y:S02]  /*90a0*/  IMAD R14, R14, c[0x0][0x4e8], R21 ;  /* 0x00013a000e0e7a24 */ /* 0x000fe400078e0215 */
[----:B------:R-:W-:Y:S02]  /*90b0*/  IMAD.IADD R17, R13, 0x1, R17 ;  /* 0x000000010d117824 */ /* 0x000fe400078e0211 */
[----:B------:R-:W-:Y:S01]  /*90c0*/  IMAD R8, R8, c[0x0][0x430], RZ ;  /* 0x00010c0008087a24 */ /* 0x000fe200078e02ff */
[----:B------:R-:W-:Y:S02]  /*90d0*/  SHFL.IDX PT, R18, R10, 0x1, 0x1c1f ;  /* 0x003c1f000a127f89 */ /* 0x000fe400000e0000 */
[----:B------:R-:W-:Y:S01]  /*90e0*/  LEA.HI.X R17, R12, c[0x0][0x4ac], R17, 0x2, P0 ;  /* 0x00012b000c117a11 */ /* 0x000fe200000f1411 */
[----:B------:R-:W-:Y:S01]  /*90f0*/  IMAD R9, R9, c[0x0][0x434], R8 ;  /* 0x00010d0009097a24 */ /* 0x000fe200078e0208 */
[----:B------:R-:W-:Y:S01]  /*9100*/  SHFL.IDX PT, R12, R10, RZ, 0x1c1f ;  /* 0x001c1fff0a0c7589 */ /* 0x000fe200000e0000 */
[----:B------:R-:W-:-:S02]  /*9110*/  SHF.R.S32.HI R8, RZ, 0x1f, R14 ;  /* 0x0000001fff087819 */ /* 0x000fc4000001140e */
[----:B------:R-:W-:Y:S01]  /*9120*/  IMAD.IADD R23, R23, 0x1, R9 ;  /* 0x0000000117177824 */ /* 0x000fe200078e0209 */
[----:B------:R-:W1:Y:S02]  /*9130*/  SHFL.IDX PT, R13, R17, RZ, 0x1c1f ;  /* 0x001c1fff110d7589 */ /* 0x000e6400000e0000 */
[----:B------:R-:W-:Y:S01]  /*9140*/  IMAD R9, R8, c[0x0][0x428], RZ ;  /* 0x00010a0008097a24 */ /* 0x000fe200078e02ff */
[----:B------:R-:W-:Y:S01]  /*9150*/  IADD3 R8, R0, 0x8, RZ ;  /* 0x0000000800087810 */ /* 0x000fe20007ffe0ff */
[----:B------:R-:W2:Y:S01]  /*9160*/  SHFL.IDX PT, R19, R17, 0x1, 0x1c1f ;  /* 0x003c1f0011137f89 */ /* 0x000ea200000e0000 */
[----:B------:R-:W-:Y:S02]  /*9170*/  IMAD.WIDE.U32 R22, R14, c[0x0][0x428], R22 ;  /* 0x00010a000e167a25 */ /* 0x000fe400078e0016 */
[----:B------:R-:W-:Y:S02]  /*9180*/  ISETP.GE.OR P1, PT, R8, R11, P1 ;  /* 0x0000000b0800720c */ /* 0x000fe40000f26670 */
[----:B------:R-:W-:-:S05]  /*9190*/  IMAD R9, R14, c[0x0][0x42c], R9 ;  /* 0x00010b000e097a24 */ /* 0x000fca00078e0209 */
[----:B------:R-:W-:Y:S02]  /*91a0*/  IADD3 R14, R23, R9, RZ ;  /* 0x00000009170e7210 */ /* 0x000fe40007ffe0ff */
[----:B------:R-:W-:-:S04]  /*91b0*/  LEA R9, P0, R22, c[0x0][0x400], 0x2 ;  /* 0x0001000016097a11 */ /* 0x000fc800078010ff */
[----:B------:R-:W-:Y:S01]  /*91c0*/  LEA.HI.X R14, R22, c[0x0][0x404], R14, 0x2, P0 ;  /* 0x00010100160e7a11 */ /* 0x000fe200000f140e */
[----:B------:R3:W4:Y:S01]  /*91d0*/  SHFL.IDX PT, R16, R9, RZ, 0x1c1f ;  /* 0x001c1fff09107589 */ /* 0x00072200000e0000 */
[----:B------:R-:W-:-:S03]  /*91e0*/  ISETP.GE.AND P0, PT, R8, R11, PT ;  /* 0x0000000b0800720c */ /* 0x000fc60003f06270 */
[----:B-1----:R3:W-:Y:S04]  /*91f0*/  @!P2 ST.E [R12.64], R2 ;  /* 0x000000020c00a985 */ /* 0x0027e8000c10190e */
[----:B--2---:R3:W-:Y:S01]  /*9200*/  @!P1 ST.E [R18.64], R7 ;  /* 0x0000000712009985 */ /* 0x0047e2000c10190e */
[----:B------:R-:W-:Y:S02]  /*9210*/  ISETP.GE.AND P1, PT, R0, R11, PT ;  /* 0x0000000b0000720c */ /* 0x000fe40003f26270 */
[----:B------:R-:W-:Y:S01]  /*9220*/  SHF.L.U32 R11, R3, 0x1, RZ ;  /* 0x00000001030b7819 */ /* 0x000fe200000006ff */
[----:B------:R3:W1:Y:S10]  /*9230*/  SHFL.IDX PT, R17, R14, RZ, 0x1c1f ;  /* 0x001c1fff0e117589 */ /* 0x00067400000e0000 */
[----:B------:R-:W-:Y:S05]  /*9240*/  @P1 BRA `(.L_x_9) ;  /* 0x000005d000001947 */ /* 0x000fea0003800000 */
[C---:B---3--:R-:W-:Y:S02]  /*9250*/  IADD3 R7, R11.reuse, 0x8, RZ ;  /* 0x000000080b077810 */ /* 0x048fe40007ffe0ff */
[----:B------:R-:W-:-:S02]  /*9260*/  IADD3 R3, R11, 0x10, RZ ;  /* 0x000000100b037810 */ /* 0x000fc40007ffe0ff */
[----:B------:R-:W-:Y:S02]  /*9270*/  ISETP.GE.AND P3, PT, R7, c[0x0][0x3c8], PT ;  /* 0x0000f20007007a0c */ /* 0x000fe40003f66270 */
[----:B------:R-:W-:Y:S02]  /*9280*/  IADD3 R2, R11, 0x18, RZ ;  /* 0x000000180b027810 */ /* 0x000fe40007ffe0ff */
[----:B------:R-:W-:Y:S02]  /*9290*/  ISETP.GE.AND P2, PT, R3, c[0x0][0x3c8], PT ;  /* 0x0000f20003007a0c */ /* 0x000fe40003f46270 */
[----:B------:R-:W-:Y:S02]  /*92a0*/  ISETP.GE.AND P1, PT, R2, c[0x0][0x3c8], PT ;  /* 0x0000f20002007a0c */ /* 0x000fe40003f26270 */
[C---:B------:R-:W-:Y:S02]  /*92b0*/  ISETP.GE.AND P4, PT, R11.reuse, c[0x0][0x3c8], PT ;  /* 0x0000f2000b007a0c */ /* 0x040fe40003f86270 */
[----:B------:R-:W-:-:S02]  /*92c0*/  IADD3 R0, R11, 0x20, RZ ;  /* 0x000000200b007810 */ /* 0x000fc40007ffe0ff */
[----:B------:R-:W-:Y:S02]  /*92d0*/  IADD3 R10, R11, 0x28, RZ ;  /* 0x000000280b0a7810 */ /* 0x000fe40007ffe0ff */
[----:B------:R-:W-:Y:S02]  /*92e0*/  @!P3 LEA.HI R7, R7, R7, RZ, 0x1 ;  /* 0x000000070707b211 */ /* 0x000fe400078f08ff */
[----:B------:R-:W-:Y:S02]  /*92f0*/  ISETP.GE.AND P6, PT, R0, c[0x0][0x3c8], PT ;  /* 0x0000f20000007a0c */ /* 0x000fe40003fc6270 */
[----:B------:R-:W-:Y:S02]  /*9300*/  @!P2 LEA.HI R3, R3, R3, RZ, 0x1 ;  /* 0x000000030303a211 */ /* 0x000fe400078f08ff */
[----:B------:R-:W-:Y:S01]  /*9310*/  @!P3 LOP3.LUT R7, R7, 0xfffffffe, RZ, 0xc0, !PT ;  /* 0xfffffffe0707b812 */ /* 0x000fe200078ec0ff */
[----:B-1--4-:R-:W-:Y:S01]  /*9320*/  @!P4 IMAD.WIDE R12, R11, 0x4, R16 ;  /* 0x000000040b0cc825 */ /* 0x012fe200078e0210 */
[----:B------:R-:W-:-:S02]  /*9330*/  @!P1 LEA.HI R2, R2, R2, RZ, 0x1 ;  /* 0x0000000202029211 */ /* 0x000fc400078f08ff */
[----:B------:R-:W-:Y:S01]  /*9340*/  @!P2 LOP3.LUT R3, R3, 0xfffffffe, RZ, 0xc0, !PT ;  /* 0xfffffffe0303a812 */ /* 0x000fe200078ec0ff */
[--C-:B------:R-:W-:Y:S01]  /*9350*/  @!P3 IMAD.WIDE R6, R7, 0x4, R16.reuse ;  /* 0x000000040706b825 */ /* 0x100fe200078e0210 */
[----:B------:R-:W-:Y:S01]  /*9360*/  @!P1 LOP3.LUT R21, R2, 0xfffffffe, RZ, 0xc0, !PT ;  /* 0xfffffffe02159812 */ /* 0x000fe200078ec0ff */
[----:B------:R1:W-:Y:S01]  /*9370*/  @!P4 ST.E.64 [R12.64], R128 ;  /* 0x000000800c00c985 */ /* 0x0003e2000c101b0e */
[----:B------:R-:W-:Y:S01]  /*9380*/  IADD3 R8, R11, 0x30, RZ ;  /* 0x000000300b087810 */ /* 0x000fe20007ffe0ff */
[----:B------:R-:W-:Y:S01]  /*9390*/  @!P2 IMAD.WIDE R18, R3, 0x4, R16 ;  /* 0x000000040312a825 */ /* 0x000fe200078e0210 */
[C---:B------:R-:W-:Y:S01]  /*93a0*/  IADD3 R3, R11.reuse, 0x38, RZ ;  /* 0x000000380b037810 */ /* 0x040fe20007ffe0ff */
[----:B------:R2:W-:Y:S01]  /*93b0*/  @!P3 ST.E.64 [R6.64], R4 ;  /* 0x000000040600b985 */ /* 0x0005e2000c101b0e */
[C---:B------:R-:W-:Y:S02]  /*93c0*/  IADD3 R15, R11.reuse, 0x40, RZ ;  /* 0x000000400b0f7810 */ /* 0x040fe40007ffe0ff */
[----:B------:R-:W-:Y:S01]  /*93d0*/  ISETP.GE.AND P5, PT, R10, c[0x0][0x3c8], PT ;  /* 0x0000f2000a007a0c */ /* 0x000fe20003fa6270 */
[----:B------:R3:W-:Y:S01]  /*93e0*/  @!P2 ST.E.64 [R18.64], R68 ;  /* 0x000000441200a985 */ /* 0x0007e2000c101b0e */
[----:B------:R-:W-:-:S02]  /*93f0*/  IADD3 R2, R11, 0x48, RZ ;  /* 0x000000480b027810 */ /* 0x000fc40007ffe0ff */
[----:B------:R-:W-:Y:S02]  /*9400*/  ISETP.GE.AND P4, PT, R8, c[0x0][0x3c8], PT ;  /* 0x0000f20008007a0c */ /* 0x000fe40003f86270 */
[----:B------:R-:W-:Y:S02]  /*9410*/  ISETP.GE.AND P3, PT, R3, c[0x0][0x3c8], PT ;  /* 0x0000f20003007a0c */ /* 0x000fe40003f66270 */
[----:B------:R-:W-:Y:S02]  /*9420*/  ISETP.GE.AND P2, PT, R15, c[0x0][0x3c8], PT ;  /* 0x0000f2000f007a0c */ /* 0x000fe40003f46270 */
[----:B------:R-:W-:-:S03]  /*9430*/  @!P6 LEA.HI R0, R0, R0, RZ, 0x1 ;  /* 0x000000000000e211 */ /* 0x000fc600078f08ff */
[----:B------:R-:W-:-:S04]  /*9440*/  @!P5 LEA.HI R10, R10, R10, RZ, 0x1 ;  /* 0x0000000a0a0ad211 */ /* 0x000fc800078f08ff */
[----:B------:R-:W-:Y:S02]  /*9450*/  @!P4 LEA.HI R8, R8, R8, RZ, 0x1 ;  /* 0x000000080808c211 */ /* 0x000fe400078f08ff */
[----:B------:R-:W-:Y:S02]  /*9460*/  @!P3 LEA.HI R3, R3, R3, RZ, 0x1 ;  /* 0x000000030303b211 */ /* 0x000fe400078f08ff */
[----:B------:R-:W-:Y:S02]  /*9470*/  @!P2 LEA.HI R15, R15, R15, RZ, 0x1 ;  /* 0x0000000f0f0fa211 */ /* 0x000fe400078f08ff */
[----:B-1----:R-:W-:Y:S02]  /*9480*/  @!P5 LOP3.LUT R13, R10, 0xfffffffe, RZ, 0xc0, !PT ;  /* 0xfffffffe0a0dd812 */ /* 0x002fe400078ec0ff */
[----:B------:R-:W-:Y:S01]  /*9490*/  @!P3 LOP3.LUT R3, R3, 0xfffffffe, RZ, 0xc0, !PT ;  /* 0xfffffffe0303b812 */ /* 0x000fe200078ec0ff */
[----:B--2---:R-:W-:Y:S01]  /*94a0*/  @!P1 IMAD.WIDE R6, R21, 0x4, R16 ;  /* 0x0000000415069825 */ /* 0x004fe200078e0210 */
[----:B------:R-:W-:-:S02]  /*94b0*/  @!P6 LOP3.LUT R5, R0, 0xfffffffe, RZ, 0xc0, !PT ;  /* 0xfffffffe0005e812 */ /* 0x000fc400078ec0ff */
[----:B------:R-:W-:Y:S02]  /*94c0*/  @!P2 LOP3.LUT R15, R15, 0xfffffffe, RZ, 0xc0, !PT ;  /* 0xfffffffe0f0fa812 */ /* 0x000fe400078ec0ff */
[----:B------:R1:W-:Y:S01]  /*94d0*/  @!P1 ST.E.64 [R6.64], R72 ;  /* 0x0000004806009985 */ /* 0x0003e2000c101b0e */
[----:B------:R-:W-:Y:S01]  /*94e0*/  ISETP.GE.AND P1, PT, R2, c[0x0][0x3c8], PT ;  /* 0x0000f20002007a0c */ /* 0x000fe20003f26270 */
[----:B------:R-:W-:Y:S01]  /*94f0*/  @!P6 IMAD.WIDE R4, R5, 0x4, R16 ;  /* 0x000000040504e825 */ /* 0x000fe200078e0210 */
[----:B---3--:R-:W-:Y:S02]  /*9500*/  @!P4 LOP3.LUT R19, R8, 0xfffffffe, RZ, 0xc0, !PT ;  /* 0xfffffffe0813c812 */ /* 0x008fe400078ec0ff */
[C---:B------:R-:W-:Y:S02]  /*9510*/  IADD3 R0, R11.reuse, 0x50, RZ ;  /* 0x000000500b007810 */ /* 0x040fe40007ffe0ff */
[----:B------:R2:W-:Y:S01]  /*9520*/  @!P6 ST.E.64 [R4.64], R76 ;  /* 0x0000004c0400e985 */ /* 0x0005e2000c101b0e */
[----:B------:R-:W-:-:S02]  /*9530*/  IADD3 R8, R11, 0x58, RZ ;  /* 0x000000580b087810 */ /* 0x000fc40007ffe0ff */
[----:B------:R-:W-:Y:S02]  /*9540*/  IADD3 R10, R11, 0x68, RZ ;  /* 0x000000680b0a7810 */ /* 0x000fe40007ffe0ff */
[----:B------:R-:W-:Y:S02]  /*9550*/  ISETP.GE.AND P6, PT, R0, c[0x0][0x3c8], PT ;  /* 0x0000f20000007a0c */ /* 0x000fe40003fc6270 */
[----:B------:R-:W-:-:S11]  /*9560*/  @!P1 LEA.HI R2, R2, R2, RZ, 0x1 ;  /* 0x0000000202029211 */ /* 0x000fd600078f08ff */
[----:B------:R-:W-:Y:S01]  /*9570*/  @!P6 LEA.HI R0, R0, R0, RZ, 0x1 ;  /* 0x000000000000e211 */ /* 0x000fe200078f08ff */
[----:B-1----:R-:W-:-:S04]  /*9580*/  @!P5 IMAD.WIDE R6, R13, 0x4, R16 ;  /* 0x000000040d06d825 */ /* 0x002fc800078e0210 */
[--C-:B------:R-:W-:Y:S01]  /*9590*/  @!P4 IMAD.WIDE R12, R19, 0x4, R16.reuse ;  /* 0x00000004130cc825 */ /* 0x100fe200078e0210 */
[----:B------:R1:W-:Y:S01]  /*95a0*/  @!P5 ST.E.64 [R6.64], R80 ;  /* 0x000000500600d985 */ /* 0x0003e2000c101b0e */
[----:B------:R-:W-:Y:S02]  /*95b0*/  ISETP.GE.AND P5, PT, R8, c[0x0][0x3c8], PT ;  /* 0x0000f20008007a0c */ /* 0x000fe40003fa6270 */
[----:B--2---:R-:W-:Y:S01]  /*95c0*/  @!P1 LOP3.LUT R5, R2, 0xfffffffe, RZ, 0xc0, !PT ;  /* 0xfffffffe02059812 */ /* 0x004fe200078ec0ff */
[--C-:B------:R-:W-:Y:S01]  /*95d0*/  @!P3 IMAD.WIDE R2, R3, 0x4, R16.reuse ;  /* 0x000000040302b825 */ /* 0x100fe200078e0210 */
[----:B------:R-:W-:Y:S03]  /*95e0*/  @!P4 ST.E.64 [R12.64], R84 ;  /* 0x000000540c00c985 */ /* 0x000fe6000c101b0e */
[--C-:B------:R-:W-:Y:S01]  /*95f0*/  @!P2 IMAD.WIDE R18, R15, 0x4, R16.reuse ;  /* 0x000000040f12a825 */ /* 0x100fe200078e0210 */
[----:B------:R-:W-:Y:S01]  /*9600*/  IADD3 R15, R11, 0x60, RZ ;  /* 0x000000600b0f7810 */ /* 0x000fe20007ffe0ff */
[----:B------:R2:W-:Y:S01]  /*9610*/  @!P3 ST.E.64 [R2.64], R88 ;  /* 0x000000580200b985 */ /* 0x0005e2000c101b0e */
[----:B------:R-:W-:Y:S01]  /*9620*/  ISETP.GE.AND P3, PT, R10, c[0x0][0x3c8], PT ;  /* 0x0000f2000a007a0c */ /* 0x000fe20003f66270 */
[----:B------:R-:W-:Y:S01]  /*9630*/  @!P1 IMAD.WIDE R4, R5, 0x4, R16 ;  /* 0x0000000405049825 */ /* 0x000fe200078e0210 */
[----:B------:R-:W-:Y:S01]  /*9640*/  ISETP.GE.AND P4, PT, R15, c[0x0][0x3c8], PT ;  /* 0x0000f2000f007a0c */ /* 0x000fe20003f86270 */
[----:B------:R-:W-:Y:S01]  /*9650*/  @!P2 ST.E.64 [R18.64], R92 ;  /* 0x0000005c1200a985 */ /* 0x000fe2000c101b0e */
[----:B------:R-:W-:-:S03]  /*9660*/  @!P5 LEA.HI R8, R8, R8, RZ, 0x1 ;  /* 0x000000080808d211 */ /* 0x000fc600078f08ff */
[----:B------:R3:W-:Y:S06]  /*9670*/  @!P1 ST.E.64 [R4.64], R96 ;  /* 0x0000006004009985 */ /* 0x0007ec000c101b0e */
[----:B------:R-:W-:Y:S02]  /*9680*/  @!P3 LEA.HI R10, R10, R10, RZ, 0x1 ;  /* 0x0000000a0a0ab211 */ /* 0x000fe400078f08ff */
[----:B------:R-:W-:Y:S02]  /*9690*/  @!P4 LEA.HI R15, R15, R15, RZ, 0x1 ;  /* 0x0000000f0f0fc211 */ /* 0x000fe400078f08ff */
[----:B-1----:R-:W-:-:S02]  /*96a0*/  IADD3 R7, R11, 0x70, RZ ;  /* 0x000000700b077810 */ /* 0x002fc40007ffe0ff */
[----:B------:R-:W-:Y:S02]  /*96b0*/  IADD3 R6, R11, 0x78, RZ ;  /* 0x000000780b067810 */ /* 0x000fe40007ffe0ff */
[----:B------:R-:W-:Y:S02]  /*96c0*/  ISETP.GE.AND P2, PT, R7, c[0x0][0x3c8], PT ;  /* 0x0000f20007007a0c */ /* 0x000fe40003f46270 */
[----:B------:R-:W-:Y:S02]  /*96d0*/  ISETP.GE.AND P1, PT, R6, c[0x0][0x3c8], PT ;  /* 0x0000f20006007a0c */ /* 0x000fe40003f26270 */
[----:B------:R-:W-:Y:S02]  /*96e0*/  @!P4 LOP3.LUT R15, R15, 0xfffffffe, RZ, 0xc0, !PT ;  /* 0xfffffffe0f0fc812 */ /* 0x000fe400078ec0ff */
[----:B--2---:R-:W-:Y:S02]  /*96f0*/  @!P6 LOP3.LUT R3, R0, 0xfffffffe, RZ, 0xc0, !PT ;  /* 0xfffffffe0003e812 */ /* 0x004fe400078ec0ff */
[----:B------:R-:W-:Y:S01]  /*9700*/  @!P3 LOP3.LUT R13, R10, 0xfffffffe, RZ, 0xc0, !PT ;  /* 0xfffffffe0a0db812 */ /* 0x000fe200078ec0ff */
[----:B------:R-:W-:-:S04]  /*9710*/  @!P4 IMAD.WIDE R20, R15, 0x4, R16 ;  /* 0x000000040f14c825 */ /* 0x000fc800078e0210 */
[----:B------:R-:W-:Y:S01]  /*9720*/  @!P2 LEA.HI R7, R7, R7, RZ, 0x1 ;  /* 0x000000070707a211 */ /* 0x000fe200078f08ff */
[--C-:B------:R-:W-:Y:S01]  /*9730*/  @!P6 IMAD.WIDE R2, R3, 0x4, R16.reuse ;  /* 0x000000040302e825 */ /* 0x100fe200078e0210 */
[----:B------:R-:W-:Y:S02]  /*9740*/  @!P1 LEA.HI R6, R6, R6, RZ, 0x1 ;  /* 0x0000000606069211 */ /* 0x000fe400078f08ff */
[----:B---3--:R-:W-:Y:S01]  /*9750*/  @!P5 LOP3.LUT R5, R8, 0xfffffffe, RZ, 0xc0, !PT ;  /* 0xfffffffe0805d812 */ /* 0x008fe200078ec0ff */
[--C-:B------:R-:W-:Y:S01]  /*9760*/  @!P3 IMAD.WIDE R12, R13, 0x4, R16.reuse ;  /* 0x000000040d0cb825 */ /* 0x100fe200078e0210 */
[----:B------:R-:W-:Y:S01]  /*9770*/  @!P2 LOP3.LUT R7, R7, 0xfffffffe, RZ, 0xc0, !PT ;  /* 0xfffffffe0707a812 */ /* 0x000fe200078ec0ff */
[----:B------:R1:W-:Y:S01]  /*9780*/  @!P6 ST.E.64 [R2.64], R100 ;  /* 0x000000640200e985 */ /* 0x0003e2000c101b0e */
[----:B------:R-:W-:Y:S01]  /*9790*/  @!P1 LOP3.LUT R19, R6, 0xfffffffe, RZ, 0xc0, !PT ;  /* 0xfffffffe06139812 */ /* 0x000fe200078ec0ff */
[----:B------:R-:W-:-:S04]  /*97a0*/  @!P5 IMAD.WIDE R4, R5, 0x4, R16 ;  /* 0x000000040504d825 */ /* 0x000fc800078e0210 */
[--C-:B------:R-:W-:Y:S01]  /*97b0*/  @!P2 IMAD.WIDE R6, R7, 0x4, R16.reuse ;  /* 0x000000040706a825 */ /* 0x100fe200078e0210 */
[----:B------:R1:W-:Y:S03]  /*97c0*/  @!P5 ST.E.64 [R4.64], R104 ;  /* 0x000000680400d985 */ /* 0x0003e6000c101b0e */
[----:B------:R-:W-:Y:S01]  /*97d0*/  @!P1 IMAD.WIDE R16, R19, 0x4, R16 ;  /* 0x0000000413109825 */ /* 0x000fe200078e0210 */
[----:B------:R1:W-:Y:S04]  /*97e0*/  @!P4 ST.E.64 [R20.64], R120 ;  /* 0x000000781400c985 */ /* 0x0003e8000c101b0e */
[----:B------:R1:W-:Y:S04]  /*97f0*/  @!P3 ST.E.64 [R12.64], R108 ;  /* 0x0000006c0c00b985 */ /* 0x0003e8000c101b0e */
[----:B------:R1:W-:Y:S04]  /*9800*/  @!P2 ST.E.64 [R6.64], R116 ;  /* 0x000000740600a985 */ /* 0x0003e8000c101b0e */
[----:B------:R1:W-:Y:S02]  /*9810*/  @!P1 ST.E.64 [R16.64], R112 ;  /* 0x0000007010009985 */ /* 0x0003e4000c101b0e */
.L_x_9:
[----:B------:R-:W-:Y:S05]  /*9820*/  BSYNC B0 ;  /* 0x0000000000007941 */ /* 0x000fea0003800000 */
.L_x_8:
[----:B-1----:R1:W2:Y:S04]  /*9830*/  SHFL.IDX PT, R5, R14, 0x1, 0x1c1f ;  /* 0x003c1f000e057f89 */ /* 0x0022a800000e0000 */
[----:B------:R1:W3:Y:S01]  /*9840*/  SHFL.IDX PT, R4, R9, 0x1, 0x1c1f ;  /* 0x003c1f0009047f89 */ /* 0x0002e200000e0000 */
[----:B------:R-:W-:Y:S05]  /*9850*/  @P0 EXIT ;  /* 0x000000000000094d */ /* 0x000fea0003800000 */
[C---:B------:R-:W-:Y:S02]  /*9860*/  ISETP.GE.AND P0, PT, R11.reuse, c[0x0][0x3c8], PT ;  /* 0x0000f2000b007a0c */ /* 0x040fe40003f06270 */
[----:B---3--:R-:W-:-:S02]  /*9870*/  IADD3 R2, R11, 0x8, RZ ;  /* 0x000000080b027810 */ /* 0x008fc40007ffe0ff */
[C---:B------:R-:W-:Y:S02]  /*9880*/  IADD3 R0, R11.reuse, 0x10, RZ ;  /* 0x000000100b007810 */ /* 0x040fe40007ffe0ff */
[----:B------:R-:W-:Y:S02]  /*9890*/  ISETP.GE.AND P6, PT, R2, c[0x0][0x3c8], PT ;  /* 0x0000f20002007a0c */ /* 0x000fe40003fc6270 */
[----:B------:R-:W-:Y:S02]  /*98a0*/  ISETP.GE.AND P5, PT, R0, c[0x0][0x3c8], PT ;  /* 0x0000f20000007a0c */ /* 0x000fe40003fa6270 */
[C---:B-1----:R-:W-:Y:S02]  /*98b0*/  IADD3 R9, R11.reuse, 0x18, RZ ;  /* 0x000000180b097810 */ /* 0x042fe40007ffe0ff */
[C---:B------:R-:W-:Y:S01]  /*98c0*/  IADD3 R8, R11.reuse, 0x20, RZ ;  /* 0x000000200b087810 */ /* 0x040fe20007ffe0ff */
[C---:B--2---:R-:W-:Y:S01]  /*98d0*/  @!P0 IMAD.WIDE R14, R11.reuse, 0x4, R4 ;  /* 0x000000040b0e8825 */ /* 0x044fe200078e0204 */
[----:B------:R-:W-:-:S02]  /*98e0*/  IADD3 R7, R11, 0x28, RZ ;  /* 0x000000280b077810 */ /* 0x000fc40007ffe0ff */
[C---:B------:R-:W-:Y:S02]  /*98f0*/  IADD3 R6, R11.reuse, 0x30, RZ ;  /* 0x000000300b067810 */ /* 0x040fe40007ffe0ff */
[----:B------:R-:W-:Y:S01]  /*9900*/  IADD3 R3, R11, 0x38, RZ ;  /* 0x000000380b037810 */ /* 0x000fe20007ffe0ff */
[----:B------:R1:W-:Y:S01]  /*9910*/  @!P0 ST.E.64 [R14.64], R130 ;  /* 0x000000820e008985 */ /* 0x0003e2000c101b0e */
[----:B------:R-:W-:Y:S02]  /*9920*/  ISETP.GE.AND P4, PT, R9, c[0x0][0x3c8], PT ;  /* 0x0000f20009007a0c */ /* 0x000fe40003f86270 */
[----:B------:R-:W-:Y:S02]  /*9930*/  ISETP.GE.AND P3, PT, R8, c[0x0][0x3c8], PT ;  /* 0x0000f20008007a0c */ /* 0x000fe40003f66270 */
[----:B------:R-:W-:Y:S02]  /*9940*/  ISETP.GE.AND P2, PT, R7, c[0x0][0x3c8], PT ;  /* 0x0000f20007007a0c */ /* 0x000fe40003f46270 */
[----:B------:R-:W-:-:S02]  /*9950*/  ISETP.GE.AND P1, PT, R6, c[0x0][0x3c8], PT ;  /* 0x0000f20006007a0c */ /* 0x000fc40003f26270 */
[----:B------:R-:W-:Y:S02]  /*9960*/  ISETP.GE.AND P0, PT, R3, c[0x0][0x3c8], PT ;  /* 0x0000f20003007a0c */ /* 0x000fe40003f06270 */
[----:B------:R-:W-:Y:S02]  /*9970*/  @!P6 LEA.HI R2, R2, R2, RZ, 0x1 ;  /* 0x000000020202e211 */ /* 0x000fe400078f08ff */
[----:B------:R-:W-:Y:S02]  /*9980*/  @!P5 LEA.HI R0, R0, R0, RZ, 0x1 ;  /* 0x000000000000d211 */ /* 0x000fe400078f08ff */
[----:B------:R-:W-:Y:S02]  /*9990*/  @!P6 LOP3.LUT R13, R2, 0xfffffffe, RZ, 0xc0, !PT ;  /* 0xfffffffe020de812 */ /* 0x000fe400078ec0ff */
[----:B------:R-:W-:Y:S02]  /*99a0*/  @!P4 LEA.HI R9, R9, R9, RZ, 0x1 ;  /* 0x000000090909c211 */ /* 0x000fe400078f08ff */
[----:B------:R-:W-:Y:S01]  /*99b0*/  @!P3 LEA.HI R8, R8, R8, RZ, 0x1 ;  /* 0x000000080808b211 */ /* 0x000fe200078f08ff */
[----:B------:R-:W-:Y:S01]  /*99c0*/  @!P6 IMAD.WIDE R12, R13, 0x4, R4 ;  /* 0x000000040d0ce825 */ /* 0x000fe200078e0204 */
[----:B------:R-:W-:-:S02]  /*99d0*/  @!P2 LEA.HI R7, R7, R7, RZ, 0x1 ;  /* 0x000000070707a211 */ /* 0x000fc400078f08ff */
[----:B------:R-:W-:Y:S02]  /*99e0*/  @!P1 LEA.HI R6, R6, R6, RZ, 0x1 ;  /* 0x0000000606069211 */ /* 0x000fe400078f08ff */
[----:B------:R-:W-:Y:S01]  /*99f0*/  @!P0 LEA.HI R3, R3, R3, RZ, 0x1 ;  /* 0x0000000303038211 */ /* 0x000fe200078f08ff */
[----:B------:R2:W-:Y:S01]  /*9a00*/  @!P6 ST.E.64 [R12.64], R126 ;  /* 0x0000007e0c00e985 */ /* 0x0005e2000c101b0e */
[----:B------:R-:W-:Y:S02]  /*9a10*/  @!P4 LOP3.LUT R9, R9, 0xfffffffe, RZ, 0xc0, !PT ;  /* 0xfffffffe0909c812 */ /* 0x000fe400078ec0ff */
[----:B-1----:R-:W-:Y:S02]  /*9a20*/  @!P5 LOP3.LUT R15, R0, 0xfffffffe, RZ, 0xc0, !PT ;  /* 0xfffffffe000fd812 */ /* 0x002fe400078ec0ff */
[----:B------:R-:W-:Y:S02]  /*9a30*/  IADD3 R2, R11, 0x40, RZ ;  /* 0x000000400b027810 */ /* 0x000fe40007ffe0ff */
[----:B------:R-:W-:Y:S01]  /*9a40*/  @!P3 LOP3.LUT R17, R8, 0xfffffffe, RZ, 0xc0, !PT ;  /* 0xfffffffe0811b812 */ /* 0x000fe200078ec0ff */
[----:B------:R-:W-:Y:S01]  /*9a50*/  @!P5 IMAD.WIDE R14, R15, 0x4, R4 ;  /* 0x000000040f0ed825 */ /* 0x000fe200078e0204 */
[----:B------:R-:W-:-:S02]  /*9a60*/  IADD3 R0, R11, 0x48, RZ ;  /* 0x000000480b007810 */ /* 0x000fc40007ffe0ff */
[----:B------:R-:W-:Y:S01]  /*9a70*/  @!P2 LOP3.LUT R7, R7, 0xfffffffe, RZ, 0xc0, !PT ;  /* 0xfffffffe0707a812 */ /* 0x000fe200078ec0ff */
[----:B------:R-:W-:Y:S01]  /*9a80*/  @!P4 IMAD.WIDE R8, R9, 0x4, R4 ;  /* 0x000000040908c825 */ /* 0x000fe200078e0204 */
[----:B------:R-:W-:Y:S01]  /*9a90*/  @!P0 LOP3.LUT R3, R3, 0xfffffffe, RZ, 0xc0, !PT ;  /* 0xfffffffe03038812 */ /* 0x000fe200078ec0ff */
[----:B------:R1:W-:Y:S01]  /*9aa0*/  @!P5 ST.E.64 [R14.64], R70 ;  /* 0x000000460e00d985 */ /* 0x0003e2000c101b0e */
[----:B------:R-:W-:Y:S02]  /*9ab0*/  ISETP.GE.AND P6, PT, R2, c[0x0][0x3c8], PT ;  /* 0x0000f20002007a0c */ /* 0x000fe40003fc6270 */
[----:B------:R-:W-:Y:S01]  /*9ac0*/  ISETP.GE.AND P5, PT, R0, c[0x0][0x3c8], PT ;  /* 0x0000f20000007a0c */ /* 0x000fe20003fa6270 */
[----:B------:R3:W-:Y:S01]  /*9ad0*/  @!P4 ST.E.64 [R8.64], R74 ;  /* 0x0000004a0800c985 */ /* 0x0007e2000c101b0e */
[C---:B------:R-:W-:Y:S02]  /*9ae0*/  IADD3 R20, R11.reuse, 0x50, RZ ;  /* 0x000000500b147810 */ /* 0x040fe40007ffe0ff */
[----:B------:R-:W-:-:S02]  /*9af0*/  IADD3 R19, R11, 0x58, RZ ;  /* 0x000000580b137810 */ /* 0x000fc40007ffe0ff */
[C---:B------:R-:W-:Y:S02]  /*9b00*/  IADD3 R18, R11.reuse, 0x60, RZ ;  /* 0x000000600b127810 */ /* 0x040fe40007ffe0ff */
[----:B------:R-:W-:Y:S02]  /*9b10*/  IADD3 R10, R11, 0x68, RZ ;  /* 0x000000680b0a7810 */ /* 0x000fe40007ffe0ff */
[----:B------:R-:W-:Y:S02]  /*9b20*/  ISETP.GE.AND P4, PT, R20, c[0x0][0x3c8], PT ;  /* 0x0000f20014007a0c */ /* 0x000fe40003f86270 */
[----:B--2---:R-:W-:Y:S01]  /*9b30*/  @!P1 LOP3.LUT R13, R6, 0xfffffffe, RZ, 0xc0, !PT ;  /* 0xfffffffe060d9812 */ /* 0x004fe200078ec0ff */
[--C-:B------:R-:W-:Y:S01]  /*9b40*/  @!P2 IMAD.WIDE R6, R7, 0x4, R4.reuse ;  /* 0x000000040706a825 */ /* 0x100fe200078e0204 */
[----:B------:R-:W-:Y:S02]  /*9b50*/  @!P6 LEA.HI R2, R2, R2, RZ, 0x1 ;  /* 0x000000020202e211 */ /* 0x000fe400078f08ff */
[----:B------:R-:W-:Y:S01]  /*9b60*/  @!P5 LEA.HI R0, R0, R0, RZ, 0x1 ;  /* 0x000000000000d211 */ /* 0x000fe200078f08ff */
[----:B------:R-:W-:-:S06]  /*9b70*/  @!P1 IMAD.WIDE R12, R13, 0x4, R4 ;  /* 0x000000040d0c9825 */ /* 0x000fcc00078e0204 */
[----:B------:R-:W-:Y:S01]  /*9b80*/  @!P4 LEA.HI R20, R20, R20, RZ, 0x1 ;  /* 0x000000141414c211 */ /* 0x000fe200078f08ff */
[----:B-1----:R-:W-:-:S04]  /*9b90*/  @!P3 IMAD.WIDE R14, R17, 0x4, R4 ;  /* 0x00000004110eb825 */ /* 0x002fc800078e0204 */
[----:B----4-:R-:W-:Y:S01]  /*9ba0*/  @!P0 IMAD.WIDE R16, R3, 0x4, R4 ;  /* 0x0000000403108825 */ /* 0x010fe200078e0204 */
[----:B------:R1:W-:Y:S01]  /*9bb0*/  @!P3 ST.E.64 [R14.64], R78 ;  /* 0x0000004e0e00b985 */ /* 0x0003e2000c101b0e */
[----:B------:R-:W-:Y:S02]  /*9bc0*/  IADD3 R3, R11, 0x70, RZ ;  /* 0x000000700b037810 */ /* 0x000fe40007ffe0ff */
[----:B------:R-:W-:Y:S01]  /*9bd0*/  ISETP.GE.AND P3, PT, R19, c[0x0][0x3c8], PT ;  /* 0x0000f20013007a0c */ /* 0x000fe20003f66270 */
[----:B------:R2:W-:Y:S01]  /*9be0*/  @!P2 ST.E.64 [R6.64], R82 ;  /* 0x000000520600a985 */ /* 0x0005e2000c101b0e */
[----:B------:R-:W-:Y:S02]  /*9bf0*/  ISETP.GE.AND P2, PT, R18, c[0x0][0x3c8], PT ;  /* 0x0000f20012007a0c */ /* 0x000fe40003f46270 */
[----:B---3--:R-:W-:Y:S01]  /*9c00*/  @!P5 LOP3.LUT R9, R0, 0xfffffffe, RZ, 0xc0, !PT ;  /* 0xfffffffe0009d812 */ /* 0x008fe200078ec0ff */
[----:B------:R3:W-:Y:S01]  /*9c10*/  @!P1 ST.E.64 [R12.64], R86 ;  /* 0x000000560c009985 */ /* 0x0007e2000c101b0e */
[----:B------:R-:W-:-:S02]  /*9c20*/  ISETP.GE.AND P1, PT, R10, c[0x0][0x3c8], PT ;  /* 0x0000f2000a007a0c */ /* 0x000fc40003f26270 */
[----:B------:R-:W-:Y:S01]  /*9c30*/  IADD3 R11, R11, 0x78, RZ ;  /* 0x000000780b0b7810 */ /* 0x000fe20007ffe0ff */
[----:B------:R4:W-:Y:S01]  /*9c40*/  @!P0 ST.E.64 [R16.64], R90 ;  /* 0x0000005a10008985 */ /* 0x0009e2000c101b0e */
[----:B------:R-:W-:Y:S01]  /*9c50*/  ISETP.GE.AND P0, PT, R3, c[0x0][0x3c8], PT ;  /* 0x0000f20003007a0c */ /* 0x000fe20003f06270 */
[----:B------:R-:W-:Y:S02]  /*9c60*/  @!P5 IMAD.WIDE R8, R9, 0x4, R4 ;  /* 0x000000040908d825 */ /* 0x000fe400078e0204 */
[----:B------:R-:W-:Y:S02]  /*9c70*/  @!P3 LEA.HI R19, R19, R19, RZ, 0x1 ;  /* 0x000000131313b211 */ /* 0x000fe400078f08ff */
[----:B------:R-:W-:Y:S02]  /*9c80*/  @!P2 LEA.HI R18, R18, R18, RZ, 0x1 ;  /* 0x000000121212a211 */ /* 0x000fe400078f08ff */
[----:B------:R-:W-:Y:S02]  /*9c90*/  @!P3 LOP3.LUT R19, R19, 0xfffffffe, RZ, 0xc0, !PT ;  /* 0xfffffffe1313b812 */ /* 0x000fe400078ec0ff */
[----:B------:R-:W-:-:S04]  /*9ca0*/  @!P1 LEA.HI R10, R10, R10, RZ, 0x1 ;  /* 0x0000000a0a0a9211 */ /* 0x000fc800078f08ff */
[----:B------:R-:W-:Y:S02]  /*9cb0*/  @!P0 LEA.HI R3, R3, R3, RZ, 0x1 ;  /* 0x0000000303038211 */ /* 0x000fe400078f08ff */
[----:B-1----:R-:W-:Y:S02]  /*9cc0*/  @!P2 LOP3.LUT R15, R18, 0xfffffffe, RZ, 0xc0, !PT ;  /* 0xfffffffe120fa812 */ /* 0x002fe400078ec0ff */
[----:B------:R-:W-:Y:S02]  /*9cd0*/  @!P0 LOP3.LUT R3, R3, 0xfffffffe, RZ, 0xc0, !PT ;  /* 0xfffffffe03038812 */ /* 0x000fe400078ec0ff */
[----:B--2---:R-:W-:-:S03]  /*9ce0*/  @!P6 LOP3.LUT R7, R2, 0xfffffffe, RZ, 0xc0, !PT ;  /* 0xfffffffe0207e812 */ /* 0x004fc600078ec0ff */
[----:B------:R-:W-:Y:S01]  /*9cf0*/  @!P0 IMAD.WIDE R2, R3, 0x4, R4 ;  /* 0x0000000403028825 */ /* 0x000fe200078e0204 */
[----:B---3--:R-:W-:-:S03]  /*9d00*/  @!P4 LOP3.LUT R13, R20, 0xfffffffe, RZ, 0xc0, !PT ;  /* 0xfffffffe140dc812 */ /* 0x008fc600078ec0ff */
[----:B------:R-:W-:Y:S01]  /*9d10*/  @!P6 IMAD.WIDE R6, R7, 0x4, R4 ;  /* 0x000000040706e825 */ /* 0x000fe200078e0204 */
[----:B----4-:R-:W-:-:S04]  /*9d20*/  @!P1 LOP3.LUT R17, R10, 0xfffffffe, RZ, 0xc0, !PT ;  /* 0xfffffffe0a119812 */ /* 0x010fc800078ec0ff */
[----:B------:R1:W-:Y:S04]  /*9d30*/  @!P6 ST.E.64 [R6.64], R94 ;  /* 0x0000005e0600e985 */ /* 0x0003e8000c101b0e */
[----:B------:R2:W-:Y:S01]  /*9d40*/  @!P5 ST.E.64 [R8.64], R98 ;  /* 0x000000620800d985 */ /* 0x0005e2000c101b0e */
[----:B-1----:R-:W-:-:S04]  /*9d50*/  @!P4 IMAD.WIDE R6, R13, 0x4, R4 ;  /* 0x000000040d06c825 */ /* 0x002fc800078e0204 */
[--C-:B--2---:R-:W-:Y:S01]  /*9d60*/  @!P3 IMAD.WIDE R8, R19, 0x4, R4.reuse ;  /* 0x000000041308b825 */ /* 0x104fe200078e0204 */
[----:B------:R1:W-:Y:S03]  /*9d70*/  @!P4 ST.E.64 [R6.64], R102 ;  /* 0x000000660600c985 */ /* 0x0003e6000c101b0e */
[--C-:B------:R-:W-:Y:S01]  /*9d80*/  @!P2 IMAD.WIDE R12, R15, 0x4, R4.reuse ;  /* 0x000000040f0ca825 */ /* 0x100fe200078e0204 */
[----:B------:R1:W-:Y:S03]  /*9d90*/  @!P3 ST.E.64 [R8.64], R106 ;  /* 0x0000006a0800b985 */ /* 0x0003e6000c101b0e */
[----:B------:R-:W-:Y:S01]  /*9da0*/  @!P1 IMAD.WIDE R14, R17, 0x4, R4 ;  /* 0x00000004110e9825 */ /* 0x000fe200078e0204 */
[----:B------:R1:W-:Y:S04]  /*9db0*/  @!P2 ST.E.64 [R12.64], R122 ;  /* 0x0000007a0c00a985 */ /* 0x0003e8000c101b0e */
[----:B------:R1:W-:Y:S04]  /*9dc0*/  @!P1 ST.E.64 [R14.64], R110 ;  /* 0x0000006e0e009985 */ /* 0x0003e8000c101b0e */
[----:B------:R1:W-:Y:S01]  /*9dd0*/  @!P0 ST.E.64 [R2.64], R118 ;  /* 0x0000007602008985 */ /* 0x0003e2000c101b0e */
[----:B------:R-:W-:-:S13]  /*9de0*/  ISETP.GE.AND P0, PT, R11, c[0x0][0x3c8], PT ;  /* 0x0000f2000b007a0c */ /* 0x000fda0003f06270 */
[----:B------:R-:W-:Y:S05]  /*9df0*/  @P0 EXIT ;  /* 0x000000000000094d */ /* 0x000fea0003800000 */
[----:B-1----:R-:W-:-:S04]  /*9e00*/  LEA.HI R3, R11, R11, RZ, 0x1 ;  /* 0x0000000b0b037211 */ /* 0x002fc800078f08ff */
[----:B------:R-:W-:-:S05]  /*9e10*/  LOP3.LUT R3, R3, 0xfffffffe, RZ, 0xc0, !PT ;  /* 0xfffffffe03037812 */ /* 0x000fca00078ec0ff */
[----:B------:R-:W-:-:S05]  /*9e20*/  IMAD.WIDE R4, R3, 0x4, R4 ;  /* 0x0000000403047825 */ /* 0x000fca00078e0204 */
[----:B------:R-:W-:Y:S01]  /*9e30*/  ST.E.64 [R4.64], R114 ;  /* 0x0000007204007985 */ /* 0x000fe2000c101b0e */
[----:B------:R-:W-:Y:S05]  /*9e40*/  EXIT ;  /* 0x000000000000794d */ /* 0x000fea0003800000 */
.L_x_7:
[----:B------:R-:W1:Y:S02]  /*9e50*/  S2R R4, SR_TID.X ;  /* 0x0000000000047919 */ /* 0x000e640000002100 */
[----:B-1----:R-:W-:-:S13]  /*9e60*/  ISETP.GT.AND P0, PT, R4, 0x7f, PT ;  /* 0x0000007f0400780c */ /* 0x002fda0003f04270 */
[----:B------:R-:W-:Y:S05]  /*9e70*/  @P0 EXIT ;  /* 0x000000000000094d */ /* 0x000fea0003800000 */
[----:B------:R-:W1:Y:S01]  /*9e80*/  S2R R7, SR_CTAID.X ;  /* 0x0000000000077919 */ /* 0x000e620000002500 */
[----:B------:R-:W-:-:S05]  /*9e90*/  MOV R0, c[0x0][0x4e8] ;  /* 0x00013a0000007a02 */ /* 0x000fca0000000f00 */
[----:B------:R-:W-:Y:S01]  /*9ea0*/  IMAD R2, R0, c[0x0][0x388], RZ ;  /* 0x0000e20000027a24 */ /* 0x000fe200078e02ff */
[----:B-1----:R-:W-:-:S04]  /*9eb0*/  LEA R7, R7, R4, 0x7 ;  /* 0x0000000407077211 */ /* 0x002fc800078e38ff */
[----:B------:R-:W-:-:S13]  /*9ec0*/  ISETP.GE.AND P0, PT, R7, R2, PT ;  /* 0x000000020700720c */ /* 0x000fda0003f06270 */
[----:B------:R-:W-:Y:S05]  /*9ed0*/  @P0 EXIT ;  /* 0x000000000000094d */ /* 0x000fea0003800000 */
[----:B------:R-:W1:Y:S01]  /*9ee0*/  S2R R5, SR_CTAID.Z ;  /* 0x0000000000057919 */ /* 0x000e620000002700 */
[----:B------:R-:W-:Y:S01]  /*9ef0*/  USHF.R.S32.HI UR6, URZ, 0x1f, UR10 ;  /* 0x0000001f3f067899 */ /* 0x000fe2000801140a */
[----:B------:R-:W-:Y:S01]  /*9f00*/  ISETP.NE.AND P0, PT, R0, 0x1, PT ;  /* 0x000000010000780c */ /* 0x000fe20003f05270 */
[----:B------:R-:W-:Y:S01]  /*9f10*/  ULDC.64 UR4, c[0x0][0x4d0] ;  /* 0x0001340000047ab9 */ /* 0x000fe20000000a00 */
[----:B------:R-:W2:Y:S01]  /*9f20*/  S2R R3, SR_CTAID.Y ;  /* 0x0000000000037919 */ /* 0x000ea20000002600 */
[----:B------:R-:W-:Y:S01]  /*9f30*/  UIMAD UR6, UR6, UR4, URZ ;  /* 0x00000004060672a4 */ /* 0x000fe2000f8e023f */
[----:B------:R-:W-:Y:S01]  /*9f40*/  IADD3 R2, RZ, -UR10, RZ ;  /* 0x8000000aff027c10 */ /* 0x000fe2000fffe0ff */
[----:B------:R-:W-:Y:S01]  /*9f50*/  UIMAD.WIDE.U32 UR8, UR10, UR4, URZ ;  /* 0x000000040a0872a5 */ /* 0x000fe2000f8e003f */
[----:B------:R-:W-:Y:S01]  /*9f60*/  MOV R6, R7 ;  /* 0x0000000700067202 */ /* 0x000fe20000000f00 */
[----:B------:R-:W-:-:S04]  /*9f70*/  UIMAD UR4, UR10, UR5, UR6 ;  /* 0x000000050a0472a4 */ /* 0x000fc8000f8e0206 */
[----:B------:R-:W-:Y:S01]  /*9f80*/  UIADD3 UR4, UR9, UR4, URZ ;  /* 0x0000000409047290 */ /* 0x000fe2000fffe03f */
[----:B------:R-:W-:Y:S01]  /*9f90*/  MOV R9, UR9 ;  /* 0x0000000900097c02 */ /* 0x000fe20008000f00 */
[----:B------:R-:W-:-:S04]  /*9fa0*/  @P0 IMAD.HI.U32 R4, R7, c[0x0][0x4ec], RZ ;  /* 0x00013b0007040a27 */ /* 0x000fc800078e00ff */
[----:B------:R-:W-:Y:S01]  /*9fb0*/  IMAD.U32 R8, RZ, RZ, UR8 ;  /* 0x00000008ff087e24 */ /* 0x000fe2000f8e00ff */
[----:B------:R-:W-:Y:S01]  /*9fc0*/  @P0 SHF.R.U32.HI R6, RZ, c[0x0][0x4f0], R4 ;  /* 0x00013c00ff060a19 */ /* 0x000fe20000011604 */
[----:B------:R-:W-:Y:S01]  /*9fd0*/  IMAD.U32 R9, RZ, RZ, UR4 ;  /* 0x00000004ff097e24 */ /* 0x000fe2000f8e00ff */
[----:B-1----:R-:W-:-:S03]  /*9fe0*/  SHF.R.S32.HI R0, RZ, 0x1f, R5 ;  /* 0x0000001fff007819 */ /* 0x002fc60000011405 */
[----:B------:R-:W-:Y:S01]  /*9ff0*/  IMAD.WIDE.U32 R8, R5, c[0x0][0x4d8], R8 ;  /* 0x0001360005087a25 */ /* 0x000fe200078e0008 */
[----:B------:R-:W-:-:S03]  /*a000*/  IADD3 R4, -R6, RZ, RZ ;  /* 0x000000ff06047210 */ /* 0x000fc60007ffe1ff */
[----:B------:R-:W-:Y:S02]  /*a010*/  IMAD R0, R0, c[0x0][0x4d8], RZ ;  /* 0x0001360000007a24 */ /* 0x000fe400078e02ff */
[----:B--2---:R-:W-:Y:S02]  /*a020*/  IMAD R2, R2, c[0x0][0x550], R3 ;  /* 0x0001540002027a24 */ /* 0x004fe400078e0203 */
[----:B------:R-:W-:Y:S02]  /*a030*/  IMAD R0, R5, c[0x0][0x4dc], R0 ;  /* 0x0001370005007a24 */ /* 0x000fe400078e0200 */
[----:B------:R-:W-:Y:S01]  /*a040*/  IMAD R4, R4, c[0x0][0x4e8], R7 ;  /* 0x00013a0004047a24 */ /* 0x000fe200078e0207 */
[----:B------:R-:W-:Y:S01]  /*a050*/  SHF.R.S32.HI R3, RZ, 0x1f, R2 ;  /* 0x0000001fff037819 */ /* 0x000fe20000011402 */
[----:B------:R-:W-:Y:S01]  /*a060*/  IMAD.IADD R9, R0, 0x1, R9 ;  /* 0x0000000100097824 */ /* 0x000fe200078e0209 */
[----:B------:R-:W-:-:S03]  /*a070*/  SHF.R.S32.HI R0, RZ, 0x1f, R6 ;  /* 0x0000001fff007819 */ /* 0x000fc60000011406 */
[----:B------:R-:W-:Y:S02]  /*a080*/  IMAD R3, R3, c[0x0][0x4e0], RZ ;  /* 0x0001380003037a24 */ /* 0x000fe400078e02ff */
[----:B------:R-:W-:-:S04]  /*a090*/  IMAD.WIDE.U32 R8, R2, c[0x0][0x4e0], R8 ;  /* 0x0001380002087a25 */ /* 0x000fc800078e0008 */
[----:B------:R-:W-:Y:S01]  /*a0a0*/  IMAD R3, R2, c[0x0][0x4e4], R3 ;  /* 0x0001390002037a24 */ /* 0x000fe200078e0203 */
[----:B------:R-:W-:Y:S02]  /*a0b0*/  SHF.R.S32.HI R2, RZ, 0x1f, R4 ;  /* 0x0000001fff027819 */ /* 0x000fe40000011404 */
[----:B------:R-:W-:-:S03]  /*a0c0*/  IADD3 R6, P0, R6, R8, RZ ;  /* 0x0000000806067210 */ /* 0x000fc60007f1e0ff */
[----:B------:R-:W-:Y:S01]  /*a0d0*/  IMAD R5, R2, c[0x0][0x4c8], RZ ;  /* 0x0001320002057a24 */ /* 0x000fe200078e02ff */
[----:B------:R-:W-:-:S03]  /*a0e0*/  IADD3.X R7, R0, R9, R3, P0, !PT ;  /* 0x0000000900077210 */ /* 0x000fc600007fe403 */
[C---:B------:R-:W-:Y:S02]  /*a0f0*/  IMAD R5, R4.reuse, c[0x0][0x4cc], R5 ;  /* 0x0001330004057a24 */ /* 0x040fe400078e0205 */
[----:B------:R-:W-:-:S05]  /*a100*/  IMAD.WIDE.U32 R6, R4, c[0x0][0x4c8], R6 ;  /* 0x0001320004067a25 */ /* 0x000fca00078e0006 */
[----:B------:R-:W-:Y:S02]  /*a110*/  IADD3 R5, R7, R5, RZ ;  /* 0x0000000507057210 */ /* 0x000fe40007ffe0ff */
[----:B------:R-:W-:-:S04]  /*a120*/  LEA R2, P0, R6, c[0x0][0x4a8], 0x2 ;  /* 0x00012a0006027a11 */ /* 0x000fc800078010ff */
[----:B------:R-:W-:Y:S02]  /*a130*/  LEA.HI.X R3, R6, c[0x0][0x4ac], R5, 0x2, P0 ;  /* 0x00012b0006037a11 */ /* 0x000fe400000f1405 */
[----:B------:R-:W-:-:S05]  /*a140*/  MOV R5, 0xff800000 ;  /* 0xff80000000057802 */ /* 0x000fca0000000f00 */
[----:B------:R-:W-:Y:S01]  /*a150*/  STG.E [R2.64], R5 ;  /* 0x0000000502007986 */ /* 0x000fe2000c10190e */
[----:B------:R-:W-:Y:S05]  /*a160*/  EXIT ;  /* 0x000000000000794d */ /* 0x000fea0003800000 */
.L_x_10:
[----:B------:R-:W-:-:S00]  /*a170*/  BRA `(.L_x_10) ;  /* 0xfffffff000007947 */ /* 0x000fc0000383ffff */
[----:B------:R-:W-:-:S00]  /*a180*/  NOP ;  /* 0x0000000000007918 */ /* 0x000fc00000000000 */
[----:B------:R-:W-:-:S00]  /*a190*/  NOP ;  /* 0x0000000000007918 */ /* 0x000fc00000000000 */
[----:B------:R-:W-:-:S00]  /*a1a0*/  NOP ;  /* 0x0000000000007918 */ /* 0x000fc00000000000 */
[----:B------:R-:W-:-:S00]  /*a1b0*/  NOP ;  /* 0x0000000000007918 */ /* 0x000fc00000000000 */
[----:B------:R-:W-:-:S00]  /*a1c0*/  NOP ;  /* 0x0000000000007918 */ /* 0x000fc00000000000 */
[----:B------:R-:W-:-:S00]  /*a1d0*/  NOP ;  /* 0x0000000000007918 */ /* 0x000fc00000000000 */
[----:B------:R-:W-:-:S00]  /*a1e0*/  NOP ;  /* 0x0000000000007918 */ /* 0x000fc00000000000 */
[----:B------:R-:W-:-:S00]  /*a1f0*/  NOP ;  /* 0x0000000000007918 */ /* 0x000fc00000000000 */
.L_x_1336:


//--------------------- .text._ZN7cutlass13device_kernelIN5flash19enable_sm80_to_sm89INS1_16FlashAttnFwdSm80INS1_25CollectiveMainloopFwdSm80ILi8ELi1ELb1EN4cute5tupleIJNS5_1CILi128EEENS7_ILi96EEES8_EEELi128ENS_6half_tEfNS_4arch4Sm80ELb0ELb1ELb0ELb0ELb0ELb0ELb1ELb1EEENS1_21CollectiveEpilogueFwdINS6_IJS8_S8_S9_EEENS6_IJNS7_ILi1EEESH_SH_EEESB_SD_Li256ELb0ELb1ELb1ELb0EEENS1_19SingleTileSchedulerILb0ELb1ELb1ELi128EEEEEEEEEvNT_6ParamsE --------------------------
	.section	.text._ZN7cutlass13device_kernelIN5flash19enable_sm80_to_sm89INS1_16FlashAttnFwdSm80INS1_25CollectiveMainloopFwdSm80ILi8ELi1ELb1EN4cute5tupleIJNS5_1CILi128EEENS7_ILi96EEES8_EEELi128ENS_6half_tEfNS_4arch4Sm80ELb0ELb1ELb0ELb0ELb0ELb0ELb1ELb1EEENS1_21CollectiveEpilogueFwdINS6_IJS8_S8_S9_EEENS6_IJNS7_ILi1EEESH_SH_EEESB_SD_Li256ELb0ELb1ELb1ELb0EEENS1_19SingleTileSchedulerILb0ELb1ELb1ELi128EEEEEEEEEvNT_6ParamsE,"ax",@progbits
	.sectioninfo	@"SHI_REGISTERS=250"
	.align	128
.text._ZN7cutlass13device_kernelIN5flash19enable_sm80_to_sm89INS1_16FlashAttnFwdSm80INS1_25CollectiveMainloopFwdSm80ILi8ELi1ELb1EN4cute5tupleIJNS5_1CILi128EEENS7_ILi96EEES8_EEELi128ENS_6half_tEfNS_4arch4Sm80ELb0ELb1ELb0ELb0ELb0ELb0ELb1ELb1EEENS1_21CollectiveEpilogueFwdINS6_IJS8_S8_S9_EEENS6_IJNS7_ILi1EEESH_SH_EEESB_SD_Li256ELb0ELb1ELb1ELb0EEENS1_19SingleTileSchedulerILb0ELb1ELb1ELi128EEEEEEEEEvNT_6ParamsE:
        .type           _ZN7cutlass13device_kernelIN5flash19enable_sm80_to_sm89INS1_16FlashAttnFwdSm80INS1_25CollectiveMainloopFwdSm80ILi8ELi1ELb1EN4cute5tupleIJNS5_1CILi128EEENS7_ILi96EEES8_EEELi128ENS_6half_tEfNS_4arch4Sm80ELb0ELb1ELb0ELb0ELb0ELb0ELb1ELb1EEENS1_21CollectiveEpilogueFwdINS6_IJS8_S8_S9_EEENS6_IJNS7_ILi1EEESH_SH_EEESB_SD_Li256ELb0ELb1ELb1ELb0EEENS1_19SingleTileSchedulerILb0ELb1ELb1ELi128EEEEEEEEEvNT_6ParamsE,@function
        .size           _ZN7cutlass13device_kernelIN5flash19enable_sm80_to_sm89INS1_16FlashAttnFwdSm80INS1_25CollectiveMainloopFwdSm80ILi8ELi1ELb1EN4cute5tupleIJNS5_1CILi128EEENS7_ILi96EEES8_EEELi128ENS_6half_tEfNS_4arch4Sm80ELb0ELb1ELb0ELb0ELb0ELb0ELb1ELb1EEENS1_21CollectiveEpilogueFwdINS6_IJS8_S8_S9_EEENS6_IJNS7_ILi1EEESH_SH_EEESB_SD_Li256ELb0ELb1ELb1ELb0EEENS1_19SingleTileSchedulerILb0ELb1ELb1ELi128EEEEEEEEEvNT_6ParamsE,(.L_x_1337 - _ZN7cutlass13device_kernelIN5flash19enable_sm80_to_sm89INS1_16FlashAttnFwdSm80INS1_25CollectiveMainloopFwdSm80ILi8ELi1ELb1EN4cute5tupleIJNS5_1CILi128EEENS7_ILi96EEES8_EEELi128ENS_6half_tEfNS_4arch4Sm80ELb0ELb1ELb0ELb0ELb0ELb0ELb1ELb1EEENS1_21CollectiveEpilogueFwdINS6_IJS8_S8_S9_EEENS6_IJNS7_ILi1EEESH_SH_EEESB_SD_Li256ELb0ELb1ELb1ELb0EEENS1_19SingleTileSchedulerILb0ELb1ELb1ELi128EEEEEEEEEvNT_6ParamsE)
        .other          _ZN7cutlass13device_kernelIN5flash19enable_sm80_to_sm89INS1_16FlashAttnFwdSm80INS1_25CollectiveMainloopFwdSm80ILi8ELi1ELb1EN4cute5tupleIJNS5_1CILi128EEENS7_ILi96EEES8_EEELi128ENS_6half_tEfNS_4arch4Sm80ELb0ELb1ELb0ELb0ELb0ELb0ELb1ELb1EEENS1_21CollectiveEpilogueFwdINS6_IJS8_S8_S9_EEENS6_IJNS7_ILi1EEESH_SH_EEESB_SD_Li256ELb0ELb1ELb1ELb0EEENS1_19SingleTileSchedulerILb0ELb1ELb1ELi128EEEEEEEEEvNT_6ParamsE,@"STO_CUDA_ENTRY STV_DEFAULT"
_ZN7cutlass13device_kernelIN5flash19enable_sm80_to_sm89INS1_16FlashAttnFwdSm80INS1_25CollectiveMainloopFwdSm80ILi8ELi1ELb1EN4cute5tupleIJNS5_1CILi128EEENS7_ILi96EEES8_EEELi128ENS_6half_tEfNS_4arch4Sm80ELb0ELb1ELb0ELb0ELb0ELb0ELb1ELb1EEENS1_21CollectiveEpilogueFwdINS6_IJS8_S8_S9_EEENS6_IJNS7_ILi1EEESH_SH_EEESB_SD_Li256ELb0ELb1ELb1ELb0EEENS1_19SingleTileSchedulerILb0ELb1ELb1ELi128EEEEEEEEEvNT_6ParamsE:
        /* <DEDUP_REMOVED lines=17> */
.L_x_11:
[----:B---3--:R-:W-:Y:S02]  /*0110*/  ULDC.64 UR4, c[0x0][0x550] ;  /* 0x0001540000047ab9 */ /* 0x008fe40000000a00 */
[----:B------:R-:W-:Y:S02]  /*0120*/  UISETP.NE.AND UP0, UPT, UR4, 0x1, UPT ;  /* 0x000000010400788c */ /* 0x000fe4000bf05270 */
[----:B------:R-:W-:-:S02]  /*0130*/  UIMAD.WIDE.U32 UR10, UR6, UR5, URZ ;  /* 0x00000005060a72a5 */ /* 0x000fc4000f8e003f */
[----:B------:R-:W-:Y:S02]  /*0140*/  ULDC UR4, c[0x0][0x558] ;  /* 0x0001560000047ab9 */ /* 0x000fe40000000800 */
[----:B------:R-:W-:-:S05]  /*0150*/  UMOV UR9, UR6 ;  /* 0x0000000600097c82 */ /* 0x000fca0008000000 */
[----:B------:R-:W-:-:S03]  /*0160*/  @UP0 USHF.R.U32.HI UR9, URZ, UR4, UR11 ;  /* 0x000000043f090299 */ /* 0x000fc6000801160b */
.L_x_12:
[----:B------:R-:W-:Y:S01]  /*0170*/  ISETP.GE.AND P0, PT, R0, RZ, PT ;  /* 0x000000ff0000720c */ /* 0x000fe20003f06270 */
[----:B------:R-:W-:Y:S02]  /*0180*/  UIADD3 UR4, -UR9, URZ, URZ ;  /* 0x0000003f09047290 */ /* 0x000fe4000fffe13f */
[----:B------:R-:W-:Y:S02]  /*0190*/  ULDC UR10, c[0x0][0x550] ;  /* 0x00015400000a7ab9 */ /* 0x000fe40000000800 */
[----:B------:R-:W-:-:S08]  /*01a0*/  UIMAD UR10, UR4, UR10, UR6 ;  /* 0x0000000a040a72a4 */ /* 0x000fd0000f8e0206 */
[----:B------:R-:W-:Y:S05]  /*01b0*/  @!P0 EXIT ;  /* 0x000000000000894d */ /* 0x000fea0003800000 */
[----:B------:R-:W1:Y:S01]  /*01c0*/  S2UR UR16, SR_CTAID.X ;  /* 0x00000000001079c3 */ /* 0x000e620000002500 */
[----:B------:R-:W-:Y:S02]  /*01d0*/  ULDC UR8, c[0x0][0x2c4] ;  /* 0x0000b10000087ab9 */ /* 0x000fe40000000800 */
[----:B------:R-:W-:Y:S02]  /*01e0*/  UISETP.NE.AND UP3, UPT, UR8, 0x1, UPT ;  /* 0x000000010800788c */ /* 0x000fe4000bf65270 */
[----:B------:R-:W-:Y:S02]  /*01f0*/  UMOV UR11, 0x1 ;  /* 0x00000001000b7882 */ /* 0x000fe40000000000 */
[----:B------:R-:W-:Y:S02]  /*0200*/  ULDC.64 UR4, c[0x0][0x328] ;  /* 0x0000ca0000047ab9 */ /* 0x000fe40000000a00 */
[----:B------:R-:W-:Y:S02]  /*0210*/  UISETP.LE.AND UP2, UPT, UR11, UR5, UPT ;  /* 0x000000050b00728c */ /* 0x000fe4000bf43270 */
[----:B------:R-:W-:-:S02]  /*0220*/  ULDC.64 UR6, c[0x0][0x2c8] ;  /* 0x0000b20000067ab9 */ /* 0x000fc40000000a00 */
[----:B------:R-:W-:Y:S02]  /*0230*/  ULDC UR12, c[0x0][0x168] ;  /* 0x00005a00000c7ab9 */ /* 0x000fe40000000800 */
[----:B------:R-:W-:Y:S01]  /*0240*/  PLOP3.LUT P0, PT, PT, PT, UP2, 0x40, 0x0 ;  /* 0x000000000000781c */ /* 0x000fe20003f0e828 */
[----:B------:R-:W-:Y:S02]  /*0250*/  UIADD3 UR12, UR11, -UR12, URZ ;  /* 0x8000000c0b0c7290 */ /* 0x000fe4000fffe03f */
[----:B------:R-:W-:Y:S02]  /*0260*/  ULDC UR5, c[0x0][0x1d0] ;  /* 0x0000740000057ab9 */ /* 0x000fe40000000800 */
[----:B-1----:R-:W-:-:S04]  /*0270*/  USHF.L.U32 UR16, UR16, 0x7, URZ ;  /* 0x0000000710107899 */ /* 0x002fc8000800063f */
[----:B------:R-:W-:-:S04]  /*0280*/  @UP3 UIADD3 UR14, UR16, 0x7f, URZ ;  /* 0x0000007f100e3890 */ /* 0x000fc8000fffe03f */
[----:B------:R-:W-:Y:S02]  /*0290*/  UIMAD.WIDE.U32 UR14, UR14, UR6, URZ ;  /* 0x000000060e0e72a5 */ /* 0x000fe4000f8e003f */
[----:B------:R-:W-:Y:S02]  /*02a0*/  UIADD3 UR6, UR16, 0x7f, URZ ;  /* 0x0000007f10067890 */ /* 0x000fe4000fffe03f */
[----:B------:R-:W-:-:S04]  /*02b0*/  @UP3 USHF.R.U32.HI UR6, URZ, UR7, UR15 ;  /* 0x000000073f063299 */ /* 0x000fc8000801160f */
[----:B------:R-:W-:-:S04]  /*02c0*/  UIADD3 UR5, UR6, UR5, UR12 ;  /* 0x0000000506057290 */ /* 0x000fc8000fffe00c */
[----:B------:R-:W-:Y:S01]  /*02d0*/  UIADD3 UR6, UR5, UR4, URZ ;  /* 0x0000000405067290 */ /* 0x000fe2000fffe03f */
[----:B------:R-:W-:Y:S05]  /*02e0*/  @P0 BRA `(.L_x_13) ;  /* 0x0000014000000947 */ /* 0x000fea0003800000 */
[----:B------:R-:W-:Y:S01]  /*02f0*/  ISETP.LT.AND P0, PT, RZ, UR5, PT ;  /* 0x00000005ff007c0c */ /* 0x000fe2000bf01270 */
[----:B------:R-:W-:-:S12]  /*0300*/  UIADD3 UR7, UR5, -0x1, URZ ;  /* 0xffffffff05077890 */ /* 0x000fd8000fffe03f */
[----:B------:R-:W-:Y:S05]  /*0310*/  @P0 BRA `(.L_x_14) ;  /* 0x0000008000000947 */ /* 0x000fea0003800000 */
[----:B------:R-:W-:Y:S02]  /*0320*/  ULDC UR4, c[0x0][0x32c] ;  /* 0x0000cb0000047ab9 */ /* 0x000fe40000000800 */
[----:B------:R-:W-:Y:S02]  /*0330*/  UISETP.NE.AND UP0, UPT, UR11, UR4, UPT ;  /* 0x000000040b00728c */ /* 0x000fe4000bf05270 */
[----:B------:R-:W-:-:S03]  /*0340*/  UIADD3 UR7, -UR5, URZ, URZ ;  /* 0x0000003f05077290 */ /* 0x000fc6000fffe13f */
[----:B------:R-:W-:Y:S02]  /*0350*/  ULDC.64 UR4, c[0x0][0x330] ;  /* 0x0000cc0000047ab9 */ /* 0x000fe40000000a00 */
[----:B------:R-:W-:-:S04]  /*0360*/  UIMAD.WIDE.U32 UR12, UR7, UR4, URZ ;  /* 0x00000004070c72a5 */ /* 0x000fc8000f8e003f */
[----:B------:R-:W-:-:S04]  /*0370*/  @UP0 USHF.R.U32.HI UR7, URZ, UR5, UR13 ;  /* 0x000000053f070299 */ /* 0x000fc8000801160d */
[----:B------:R-:W-:Y:S01]  /*0380*/  ULOP3.LUT UR7, URZ, UR7, URZ, 0x33, !UPT ;  /* 0x000000073f077292 */ /* 0x000fe2000f8e333f */
[----:B------:R-:W-:Y:S05]  /*0390*/  BRA `(.L_x_15) ;  /* 0x0000005000007947 */ /* 0x000fea0003800000 */
.L_x_14:
[----:B------:R-:W-:Y:S02]  /*03a0*/  ULDC UR4, c[0x0][0x32c] ;  /* 0x0000cb0000047ab9 */ /* 0x000fe40000000800 */
[----:B------:R-:W-:-:S03]  /*03b0*/  UISETP.NE.AND UP0, UPT, UR11, UR4, UPT ;  /* 0x000000040b00728c */ /* 0x000fc6000bf05270 */
[----:B------:R-:W-:Y:S02]  /*03c0*/  ULDC.64 UR4, c[0x0][0x330] ;  /* 0x0000cc0000047ab9 */ /* 0x000fe40000000a00 */
[----:B------:R-:W-:-:S06]  /*03d0*/  UIMAD.WIDE.U32 UR12, UR7, UR4, URZ ;  /* 0x00000004070c72a5 */ /* 0x000fcc000f8e003f */
[----:B------:R-:W-:Y:S02]  /*03e0*/  @UP0 USHF.R.U32.HI UR7, URZ, UR5, UR13 ;  /* 0x000000053f070299 */ /* 0x000fe4000801160d */
.L_x_15:
[----:B------:R-:W-:Y:S02]  /*03f0*/  ULDC UR4, c[0x0][0x32c] ;  /* 0x0000cb0000047ab9 */ /* 0x000fe40000000800 */
[----:B------:R-:W-:-:S04]  /*0400*/  UIMAD UR4, UR7, UR4, UR4 ;  /* 0x00000004070472a4 */ /* 0x000fc8000f8e0204 */
[----:B------:R-:W-:-:S04]  /*0410*/  UISETP.LT.AND UP0, UPT, UR6, UR4, UPT ;  /* 0x000000040600728c */ /* 0x000fc8000bf01270 */
[----:B------:R-:W-:-:S03]  /*0420*/  USEL UR6, UR6, UR4, UP0 ;  /* 0x0000000406067287 */ /* 0x000fc60008000000 */
.L_x_13:
[----:B------:R-:W-:Y:S01]  /*0430*/  ULDC.64 UR4, c[0x0][0x2c8] ;  /* 0x0000b20000047ab9 */ /* 0x000fe20000000a00 */
[----:B------:R-:W-:Y:S01]  /*0440*/  PLOP3.LUT P0, PT, PT, PT, UP2, 0x40, 0x0 ;  /* 0x000000000000781c */ /* 0x000fe20003f0e828 */
[----:B------:R-:W-:Y:S02]  /*0450*/  UIMAD.WIDE.U32 UR18, UR16, UR4, URZ ;  /* 0x00000004101272a5 */ /* 0x000fe4000f8e003f */
[----:B------:R-:W-:Y:S02]  /*0460*/  UMOV UR14, 0x5f ;  /* 0x0000005f000e7882 */ /* 0x000fe40000000000 */
[----:B------:R-:W-:Y:S02]  /*0470*/  ULDC UR13, c[0x0][0x1d0] ;  /* 0x00007400000d7ab9 */ /* 0x000fe40000000800 */
[----:B------:R-:W-:Y:S02]  /*0480*/  UIADD3 UR6, UR6, 0x5f, URZ ;  /* 0x0000005f06067890 */ /* 0x000fe4000fffe03f */
[----:B------:R-:W-:-:S02]  /*0490*/  UIADD3 UR14, UR14, UR13, URZ ;  /* 0x0000000d0e0e7290 */ /* 0x000fc4000fffe03f */
[----:B------:R-:W-:Y:S02]  /*04a0*/  UIMAD.WIDE UR6, UR6, 0x2aaaaaab, URZ ;  /* 0x2aaaaaab060678a5 */ /* 0x000fe4000f8e023f */
[----:B------:R-:W-:Y:S02]  /*04b0*/  UIMAD.WIDE UR14, UR14, 0x2aaaaaab, URZ ;  /* 0x2aaaaaab0e0e78a5 */ /* 0x000fe4000f8e023f */
[----:B------:R-:W-:Y:S02]  /*04c0*/  @UP3 UMOV UR11, UR19 ;  /* 0x00000013000b3c82 */ /* 0x000fe40008000000 */
[----:B------:R-:W-:Y:S02]  /*04d0*/  ULDC UR12, c[0x0][0x168] ;  /* 0x00005a00000c7ab9 */ /* 0x000fe40000000800 */
[----:B------:R-:W-:Y:S02]  /*04e0*/  UMOV UR4, UR16 ;  /* 0x0000001000047c82 */ /* 0x000fe40008000000 */
[----:B------:R-:W-:-:S02]  /*04f0*/  @UP3 USHF.R.U32.HI UR4, URZ, UR5, UR11 ;  /* 0x000000053f043299 */ /* 0x000fc4000801160b */
[----:B------:R-:W-:Y:S02]  /*0500*/  UIADD3 UR13, UR13, -UR12, URZ ;  /* 0x8000000c0d0d7290 */ /* 0x000fe4000fffe03f */
[----:B------:R-:W-:Y:S02]  /*0510*/  USHF.R.U32.HI UR6, URZ, 0x1f, UR7 ;  /* 0x0000001f3f067899 */ /* 0x000fe40008011607 */
[----:B------:R-:W-:Y:S02]  /*0520*/  USHF.R.U32.HI UR11, URZ, 0x1f, UR15 ;  /* 0x0000001f3f0b7899 */ /* 0x000fe4000801160f */
[----:B------:R-:W-:Y:S02]  /*0530*/  UIADD3 UR4, UR13, UR4, URZ ;  /* 0x000000040d047290 */ /* 0x000fe4000fffe03f */
[----:B------:R-:W-:Y:S02]  /*0540*/  ULDC UR5, c[0x0][0x324] ;  /* 0x0000c90000057ab9 */ /* 0x000fe40000000800 */
[----:B------:R-:W-:-:S02]  /*0550*/  ULEA.HI.SX32 UR6, UR7, UR6, 0x1c ;  /* 0x0000000607067291 */ /* 0x000fc4000f8fe23f */
[----:B------:R-:W-:Y:S02]  /*0560*/  ULEA.HI.SX32 UR11, UR15, UR11, 0x1c ;  /* 0x0000000b0f0b7291 */ /* 0x000fe4000f8fe23f */
[----:B------:R-:W-:Y:S02]  /*0570*/  UIADD3 UR5, UR4, -UR5, URZ ;  /* 0x8000000504057290 */ /* 0x000fe4000fffe03f */
[----:B------:R-:W-:-:S04]  /*0580*/  UISETP.LT.AND UP0, UPT, UR11, UR6, UPT ;  /* 0x000000060b00728c */ /* 0x000fc8000bf01270 */
[----:B------:R-:W-:Y:S01]  /*0590*/  USEL UR6, UR11, UR6, UP0 ;  /* 0x000000060b067287 */ /* 0x000fe20008000000 */
[----:B------:R-:W-:Y:S01]  /*05a0*/  MOV R3, UR5 ;  /* 0x0000000500037c02 */ /* 0x000fe20008000f00 */
[----:B------:R-:W-:Y:S05]  /*05b0*/  @P0 BRA `(.L_x_16) ;  /* 0x0000010000000947 */ /* 0x000fea0003800000 */
[----:B------:R-:W-:-:S04]  /*05c0*/  MOV R4, UR4 ;  /* 0x0000000400047c02 */ /* 0x000fc80008000f00 */
[----:B------:R-:W-:-:S13]  /*05d0*/  ISETP.GT.AND P0, PT, R4, -0x1, PT ;  /* 0xffffffff0400780c */ /* 0x000fda0003f04270 */
[----:B------:R-:W-:Y:S05]  /*05e0*/  @P0 BRA `(.L_x_17) ;  /* 0x0000007000000947 */ /* 0x000fea0003800000 */
[----:B------:R-:W-:Y:S01]  /*05f0*/  IMAD.MOV.U32 R2, RZ, RZ, c[0x0][0x32c] ;  /* 0x0000cb00ff027624 */ /* 0x000fe200078e00ff */
[----:B------:R-:W-:-:S04]  /*0600*/  LOP3.LUT R4, RZ, R4, RZ, 0x33, !PT ;  /* 0x00000004ff047212 */ /* 0x000fc800078e33ff */
[----:B------:R-:W-:-:S13]  /*0610*/  ISETP.NE.AND P0, PT, R2, 0x1, PT ;  /* 0x000000010200780c */ /* 0x000fda0003f05270 */
[----:B------:R-:W-:-:S05]  /*0620*/  @P0 IMAD.HI.U32 R2, R4, c[0x0][0x330], RZ ;  /* 0x0000cc0004020a27 */ /* 0x000fca00078e00ff */
[----:B------:R-:W-:-:S04]  /*0630*/  @P0 SHF.R.U32.HI R4, RZ, c[0x0][0x334], R2 ;  /* 0x0000cd00ff040a19 */ /* 0x000fc80000011602 */
[----:B------:R-:W-:Y:S01]  /*0640*/  LOP3.LUT R4, RZ, R4, RZ, 0x33, !PT ;  /* 0x00000004ff047212 */ /* 0x000fe200078e33ff */
[----:B------:R-:W-:Y:S05]  /*0650*/  BRA `(.L_x_18) ;  /* 0x0000004000007947 */ /* 0x000fea0003800000 */
.L_x_17:
[----:B------:R-:W-:-:S04]  /*0660*/  MOV R2, c[0x0][0x32c] ;  /* 0x0000cb0000027a02 */ /* 0x000fc80000000f00 */
[----:B------:R-:W-:-:S13]  /*0670*/  ISETP.NE.AND P0, PT, R2, 0x1, PT ;  /* 0x000000010200780c */ /* 0x000fda0003f05270 */
[----:B------:R-:W-:-:S05]  /*0680*/  @P0 IMAD.HI.U32 R2, R4, c[0x0][0x330], RZ ;  /* 0x0000cc0004020a27 */ /* 0x000fca00078e00ff */
[----:B------:R-:W-:-:S05]  /*0690*/  @P0 SHF.R.U32.HI R4, RZ, c[0x0][0x334], R2 ;  /* 0x0000cd00ff040a19 */ /* 0x000fca0000011602 */
.L_x_18:
[----:B------:R-:W-:-:S05]  /*06a0*/  IMAD R4, R4, c[0x0][0x32c], RZ ;  /* 0x0000cb0004047a24 */ /* 0x000fca00078e02ff */
[----:B------:R-:W-:-:S05]  /*06b0*/  IMNMX R3, R3, R4, !PT ;  /* 0x0000000403037217 */ /* 0x000fca0007800200 */
.L_x_16:
[----:B------:R-:W-:Y:S01]  /*06c0*/  IMAD.HI R3, R3, 0x2aaaaaab, RZ ;  /* 0x2aaaaaab03037827 */ /* 0x000fe200078e02ff */
[----:B------:R-:W-:Y:S02]  /*06d0*/  USHF.R.U32.HI UR5, URZ, 0x10, UR10 ;  /* 0x000000103f057899 */ /* 0x000fe4000801160a */
[----:B------:R-:W-:Y:S01]  /*06e0*/  ULDC UR4, c[0x0][0x338] ;  /* 0x0000ce0000047ab9 */ /* 0x000fe20000000800 */
[----:B------:R-:W-:Y:S01]  /*06f0*/  IMAD.MOV.U32 R14, RZ, RZ, RZ ;  /* 0x000000ffff0e7224 */ /* 0x000fe200078e00ff */
[----:B------:R-:W-:Y:S01]  /*0700*/  SHF.R.U32.HI R2, RZ, 0x1f, R3 ;  /* 0x0000001fff027819 */ /* 0x000fe20000011603 */
[----:B------:R-:W-:-:S03]  /*0710*/  UISETP.NE.AND UP0, UPT, UR5, URZ, UPT ;  /* 0x0000003f0500728c */ /* 0x000fc6000bf05270 */
[----:B------:R-:W-:Y:S01]  /*0720*/  LEA.HI.SX32 R2, R3, R2, 0x1c ;  /* 0x0000000203027211 */ /* 0x000fe200078fe2ff */
[----:B------:R-:W-:-:S03]  /*0730*/  USEL UR4, UR5, UR4, UP0 ;  /* 0x0000000405047287 */ /* 0x000fc60008000000 */
[----:B------:R-:W-:-:S04]  /*0740*/  IMNMX R207, RZ, R2, !PT ;  /* 0x00000002ffcf7217 */ /* 0x000fc80007800200 */
[----:B------:R-:W-:-:S13]  /*0750*/  ISETP.LT.AND P0, PT, R207, UR6, PT ;  /* 0x00000006cf007c0c */ /* 0x000fda000bf01270 */
[----:B------:R-:W-:Y:S05]  /*0760*/  @!P0 BRA `(.L_x_19) ;  /* 0x000001c000008947 */ /* 0x000fea0003800000 */
[----:B------:R-:W-:Y:S01]  /*0770*/  IMAD.U32 R2, RZ, RZ, UR4 ;  /* 0x00000004ff027e24 */ /* 0x000fe2000f8e00ff */
[----:B------:R-:W-:-:S04]  /*0780*/  UIADD3 UR5, UR4, -0x1, UR6 ;  /* 0xffffffff04057890 */ /* 0x000fc8000fffe006 */
[-C--:B------:R-:W-:Y:S02]  /*0790*/  IABS R5, R2.reuse ;  /* 0x0000000200057213 */ /* 0x080fe40000000000 */
[----:B------:R-:W-:Y:S02]  /*07a0*/  IADD3 R6, -R207, UR5, RZ ;  /* 0x00000005cf067c10 */ /* 0x000fe4000fffe1ff */
[----:B------:R-:W1:Y:S01]  /*07b0*/  I2F.RP R7, R5 ;  /* 0x0000000500077306 */ /* 0x000e620000209400 */
[----:B------:R-:W-:Y:S02]  /*07c0*/  IABS R2, R2 ;  /* 0x0000000200027213 */ /* 0x000fe40000000000 */
[----:B------:R-:W-:Y:S02]  /*07d0*/  IABS R3, R6 ;  /* 0x0000000600037213 */ /* 0x000fe40000000000 */
[----:B------:R-:W-:Y:S01]  /*07e0*/  LOP3.LUT R6, R6, UR4, RZ, 0x3c, !PT ;  /* 0x0000000406067c12 */ /* 0x000fe2000f8e3cff */
[----:B------:R-:W-:-:S03]  /*07f0*/  IMAD.MOV R2, RZ, RZ, -R2 ;  /* 0x000000ffff027224 */ /* 0x000fc600078e0a02 */
[----:B------:R-:W-:Y:S01]  /*0800*/  ISETP.GE.AND P0, PT, R6, RZ, PT ;  /* 0x000000ff0600720c */ /* 0x000fe20003f06270 */
[----:B-1----:R-:W1:Y:S02]  /*0810*/  MUFU.RCP R8, R7 ;  /* 0x0000000700087308 */ /* 0x002e640000001000 */
[----:B-1----:R-:W-:-:S06]  /*0820*/  IADD3 R8, R8, 0xffffffe, RZ ;  /* 0x0ffffffe08087810 */ /* 0x002fcc0007ffe0ff */
[----:B------:R-:W1:Y:S02]  /*0830*/  F2I.FTZ.U32.TRUNC.NTZ R9, R8 ;  /* 0x0000000800097305 */ /* 0x000e64000021f000 */
[----:B-1----:R-:W-:Y:S02]  /*0840*/  IMAD.MOV R4, RZ, RZ, -R9 ;  /* 0x000000ffff047224 */ /* 0x002fe400078e0a09 */
[----:B------:R-:W-:Y:S02]  /*0850*/  IMAD.MOV.U32 R8, RZ, RZ, RZ ;  /* 0x000000ffff087224 */ /* 0x000fe400078e00ff */
[----:B------:R-:W-:-:S04]  /*0860*/  IMAD R4, R4, R5, RZ ;  /* 0x0000000504047224 */ /* 0x000fc800078e02ff */
[----:B------:R-:W-:-:S06]  /*0870*/  IMAD.HI.U32 R4, R9, R4, R8 ;  /* 0x0000000409047227 */ /* 0x000fcc00078e0008 */
[----:B------:R-:W-:-:S04]  /*0880*/  IMAD.HI.U32 R4, R4, R3, RZ ;  /* 0x0000000304047227 */ /* 0x000fc800078e00ff */
[----:B------:R-:W-:-:S05]  /*0890*/  IMAD R2, R4, R2, R3 ;  /* 0x0000000204027224 */ /* 0x000fca00078e0203 */
[----:B------:R-:W-:-:S13]  /*08a0*/  ISETP.GT.U32.AND P1, PT, R5, R2, PT ;  /* 0x000000020500720c */ /* 0x000fda0003f24070 */
[----:B------:R-:W-:Y:S01]  /*08b0*/  @!P1 IMAD.IADD R2, R2, 0x1, -R5 ;  /* 0x0000000102029824 */ /* 0x000fe200078e0a05 */
[----:B------:R-:W-:Y:S02]  /*08c0*/  @!P1 IADD3 R4, R4, 0x1, RZ ;  /* 0x0000000104049810 */ /* 0x000fe40007ffe0ff */
[----:B------:R-:W-:Y:S02]  /*08d0*/  ISETP.NE.AND P1, PT, RZ, UR4, PT ;  /* 0x00000004ff007c0c */ /* 0x000fe4000bf25270 */
[----:B------:R-:W-:-:S13]  /*08e0*/  ISETP.GE.U32.AND P2, PT, R2, R5, PT ;  /* 0x000000050200720c */ /* 0x000fda0003f46070 */
[----:B------:R-:W-:-:S05]  /*08f0*/  @P2 IADD3 R4, R4, 0x1, RZ ;  /* 0x0000000104042810 */ /* 0x000fca0007ffe0ff */
[----:B------:R-:W-:Y:S01]  /*0900*/  @!P0 IMAD.MOV R4, RZ, RZ, -R4 ;  /* 0x000000ffff048224 */ /* 0x000fe200078e0a04 */
[----:B------:R-:W-:-:S05]  /*0910*/  @!P1 LOP3.LUT R4, RZ, UR4, RZ, 0x33, !PT ;  /* 0x00000004ff049c12 */ /* 0x000fca000f8e33ff */
[----:B------:R-:W-:Y:S02]  /*0920*/  IMAD.MOV.U32 R14, RZ, RZ, R4 ;  /* 0x000000ffff0e7224 */ /* 0x000fe400078e0004 */
.L_x_19:
[----:B------:R-:W-:Y:S01]  /*0930*/  ULOP3.LUT UR10, UR10, 0xffff, URZ, 0xc0, !UPT ;  /* 0x0000ffff0a0a7892 */ /* 0x000fe2000f8ec03f */
[----:B------:R-:W-:Y:S01]  /*0940*/  PLOP3.LUT P2, PT, PT, PT, PT, 0x80, 0x0 ;  /* 0x000000000000781c */ /* 0x000fe20003f4f070 */
[----:B------:R-:W-:Y:S01]  /*0950*/  ULDC.64 UR14, c[0x0][0x118] ;  /* 0x00004600000e7ab9 */ /* 0x000fe20000000a00 */
[----:B------:R-:W-:Y:S01]  /*0960*/  IMAD.MOV.U32 R5, RZ, RZ, RZ ;  /* 0x000000ffff057224 */ /* 0x000fe200078e00ff */
[----:B------:R-:W-:Y:S01]  /*0970*/  MOV R3, RZ ;  /* 0x000000ff00037202 */ /* 0x000fe20000000f00 */
[----:B------:R-:W-:Y:S01]  /*0980*/  CS2R R66, SRZ ;  /* 0x0000000000427805 */ /* 0x000fe2000001ff00 */
[----:B------:R-:W-:Y:S01]  /*0990*/  IMAD R207, R14, UR10, R207 ;  /* 0x0000000a0ecf7c24 */ /* 0x000fe2000f8e02cf */
[----:B------:R-:W-:Y:S01]  /*09a0*/  CS2R R64, SRZ ;  /* 0x0000000000407805 */ /* 0x000fe2000001ff00 */
[----:B------:R-:W-:Y:S01]  /*09b0*/  CS2R R62, SRZ ;  /* 0x00000000003e7805 */ /* 0x000fe2000001ff00 */
[----:B------:R-:W-:Y:S01]  /*09c0*/  CS2R R60, SRZ ;  /* 0x00000000003c7805 */ /* 0x000fe2000001ff00 */
[----:B------:R-:W-:Y:S01]  /*09d0*/  IMAD.IADD R14, R207, 0x1, R14 ;  /* 0x00000001cf0e7824 */ /* 0x000fe200078e020e */
[----:B------:R-:W-:Y:S01]  /*09e0*/  CS2R R58, SRZ ;  /* 0x00000000003a7805 */ /* 0x000fe2000001ff00 */
[----:B------:R-:W-:Y:S01]  /*09f0*/  CS2R R56, SRZ ;  /* 0x0000000000387805 */ /* 0x000fe2000001ff00 */
[----:B------:R-:W-:Y:S01]  /*0a00*/  CS2R R54, SRZ ;  /* 0x0000000000367805 */ /* 0x000fe2000001ff00 */
[----:B------:R-:W-:Y:S01]  /*0a10*/  CS2R R52, SRZ ;  /* 0x0000000000347805 */ /* 0x000fe2000001ff00 */
[----:B------:R-:W-:Y:S01]  /*0a20*/  IMNMX R14, R14, UR6, PT ;  /* 0x000000060e0e7c17 */ /* 0x000fe2000b800200 */
[----:B------:R-:W-:Y:S01]  /*0a30*/  CS2R R106, SRZ ;  /* 0x00000000006a7805 */ /* 0x000fe2000001ff00 */
[----:B------:R-:W-:Y:S01]  /*0a40*/  CS2R R104, SRZ ;  /* 0x0000000000687805 */ /* 0x000fe2000001ff00 */
[----:B------:R-:W-:Y:S01]  /*0a50*/  CS2R R102, SRZ ;  /* 0x0000000000667805 */ /* 0x000fe2000001ff00 */
[----:B------:R-:W-:Y:S01]  /*0a60*/  ISETP.GT.AND P0, PT, R14, R207, PT ;  /* 0x000000cf0e00720c */ /* 0x000fe20003f04270 */
        /* <DEDUP_REMOVED lines=30> */
[-C--:B------:R-:W-:Y:S01]  /*0c50*/  LEA.HI R30, R106, R15.reuse, RZ, 0x3 ;  /* 0x0000000f6a1e7211 */ /* 0x080fe200078f18ff */
[----:B------:R-:W-:Y:S01]  /*0c60*/  UIMAD.WIDE.U32 UR6, UR9, UR4, URZ ;  /* 0x00000004090672a5 */ /* 0x000fe2000f8e003f */
[----:B------:R-:W-:Y:S01]  /*0c70*/  PLOP3.LUT P2, PT, PT, PT, UP3, 0x80, 0x0 ;  /* 0x000000000000781c */ /* 0x000fe20003f4f038 */
[----:B------:R-:W-:Y:S01]  /*0c80*/  UIMAD UR4, UR12, UR4, URZ ;  /* 0x000000040c0472a4 */ /* 0x000fe2000f8e023f */
[----:B------:R-:W-:Y:S01]  /*0c90*/  LOP3.LUT R2, R30, 0xfffffff8, RZ, 0xc0, !PT ;  /* 0xfffffff81e027812 */ /* 0x000fe200078ec0ff */
[----:B------:R-:W-:Y:S01]  /*0ca0*/  IMAD.U32 R210, RZ, RZ, UR9 ;  /* 0x00000009ffd27e24 */ /* 0x000fe2000f8e00ff */
[----:B------:R-:W-:Y:S01]  /*0cb0*/  SHF.R.S32.HI R30, RZ, 0x3, R30 ;  /* 0x00000003ff1e7819 */ /* 0x000fe2000001141e */
[----:B------:R-:W-:Y:S01]  /*0cc0*/  UIMAD UR4, UR9, UR5, UR4 ;  /* 0x00000005090472a4 */ /* 0x000fe2000f8e0204 */
[----:B------:R-:W-:Y:S01]  /*0cd0*/  PLOP3.LUT P1, PT, PT, PT, UP3, 0x80, 0x0 ;  /* 0x000000000000781c */ /* 0x000fe20003f2f038 */
[----:B------:R-:W-:Y:S01]  /*0ce0*/  IMAD.IADD R29, R15, 0x1, -R2 ;  /* 0x000000010f1d7824 */ /* 0x000fe200078e0a02 */
[----:B------:R-:W-:Y:S01]  /*0cf0*/  SHF.R.S32.HI R9, RZ, 0x1f, R0 ;  /* 0x0000001fff097819 */ /* 0x000fe20000011400 */
[----:B------:R-:W-:Y:S01]  /*0d00*/  UIADD3 UR4, UR7, UR4, URZ ;  /* 0x0000000407047290 */ /* 0x000fe2000fffe03f */
[----:B------:R-:W-:Y:S01]  /*0d10*/  IMAD.U32 R13, RZ, RZ, UR7 ;  /* 0x00000007ff0d7e24 */ /* 0x000fe2000f8e00ff */
[--C-:B------:R-:W-:Y:S01]  /*0d20*/  SHF.R.S32.HI R32, RZ, 0x1f, R30.reuse ;  /* 0x0000001fff207819 */ /* 0x100fe2000001141e */
[----:B------:R-:W-:Y:S01]  /*0d30*/  IMAD R2, R29, 0x20, R30 ;  /* 0x000000201d027824 */ /* 0x000fe200078e021e */
[----:B------:R-:W-:Y:S01]  /*0d40*/  IADD3 R107, R14, -0x1, RZ ;  /* 0xffffffff0e6b7810 */ /* 0x000fe20007ffe0ff */
[----:B------:R-:W-:Y:S01]  /*0d50*/  IMAD.U32 R12, RZ, RZ, UR6 ;  /* 0x00000006ff0c7e24 */ /* 0x000fe2000f8e00ff */
[-C--:B------:R-:W-:Y:S01]  /*0d60*/  LEA.HI R206, R106, R15.reuse, RZ, 0x4 ;  /* 0x0000000f6ace7211 */ /* 0x080fe200078f20ff */
[----:B------:R-:W-:Y:S01]  /*0d70*/  IMAD.U32 R13, RZ, RZ, UR4 ;  /* 0x00000004ff0d7e24 */ /* 0x000fe2000f8e00ff */
[----:B------:R-:W-:Y:S01]  /*0d80*/  IADD3 R2, R2, UR16, RZ ;  /* 0x0000001002027c10 */ /* 0x000fe2000fffe0ff */
[----:B------:R-:W-:Y:S01]  /*0d90*/  IMAD R3, R9, c[0x0][0x1c0], RZ ;  /* 0x0000700009037a24 */ /* 0x000fe200078e02ff */
[----:B------:R-:W-:Y:S01]  /*0da0*/  ULDC UR4, c[0x0][0x168] ;  /* 0x00005a0000047ab9 */ /* 0x000fe20000000800 */
[----:B------:R-:W-:Y:S01]  /*0db0*/  IMAD.WIDE.U32 R12, R0, c[0x0][0x1c0], R12 ;  /* 0x00007000000c7a25 */ /* 0x000fe200078e000c */
[----:B------:R-:W-:Y:S01]  /*0dc0*/  UIMAD UR4, UR8, UR4, URZ ;  /* 0x00000004080472a4 */ /* 0x000fe2000f8e023f */
[----:B------:R-:W-:Y:S01]  /*0dd0*/  SHF.R.S32.HI R31, RZ, 0x1f, R107 ;  /* 0x0000001fff1f7819 */ /* 0x000fe2000001146b */
[----:B------:R-:W-:Y:S01]  /*0de0*/  ULDC.64 UR6, c[0x0][0x1e0] ;  /* 0x0000780000067ab9 */ /* 0x000fe20000000a00 */
[----:B------:R-:W-:Y:S01]  /*0df0*/  @P2 IMAD.HI.U32 R5, R2, c[0x0][0x2c8], RZ ;  /* 0x0000b20002052a27 */ /* 0x000fe200078e00ff */
[----:B------:R-:W-:Y:S01]  /*0e00*/  UIMAD.WIDE.U32 UR10, UR6, 0x40, URZ ;  /* 0x00000040060a78a5 */ /* 0x000fe2000f8e003f */
[----:B------:R-:W-:Y:S01]  /*0e10*/  LEA.HI R104, R106, R15, RZ, 0x5 ;  /* 0x0000000f6a687211 */ /* 0x000fe200078f28ff */
[----:B------:R-:W-:Y:S01]  /*0e20*/  USHF.L.U32 UR8, UR7, 0x6, URZ ;  /* 0x0000000607087899 */ /* 0x000fe2000800063f */
[----:B------:R-:W-:Y:S01]  /*0e30*/  IMAD.MOV.U32 R4, RZ, RZ, R2 ;  /* 0x000000ffff047224 */ /* 0x000fe200078e0002 */
[----:B------:R-:W-:Y:S01]  /*0e40*/  @P1 SHF.R.U32.HI R4, RZ, c[0x0][0x2cc], R5 ;  /* 0x0000b300ff041a19 */ /* 0x000fe20000011605 */
[----:B------:R-:W-:Y:S01]  /*0e50*/  IMAD R3, R0, c[0x0][0x1c4], R3 ;  /* 0x0000710000037a24 */ /* 0x000fe200078e0203 */
[----:B------:R-:W-:Y:S01]  /*0e60*/  IADD3 R5, R30, UR16, RZ ;  /* 0x000000101e057c10 */ /* 0x000fe2000fffe0ff */
[----:B------:R-:W-:Y:S01]  /*0e70*/  IMAD.SHL.U32 R34, R29, 0x8, RZ ;  /* 0x000000081d227824 */ /* 0x000fe200078e00ff */
[--C-:B------:R-:W-:Y:S01]  /*0e80*/  SHF.R.S32.HI R7, RZ, 0x1f, R4.reuse ;  /* 0x0000001fff077819 */ /* 0x100fe20000011404 */
[----:B------:R-:W-:Y:S01]  /*0e90*/  IMAD.IADD R13, R13, 0x1, R3 ;  /* 0x000000010d0d7824 */ /* 0x000fe200078e0203 */
[----:B------:R-:W-:Y:S01]  /*0ea0*/  UIADD3 UR8, UR11, UR8, URZ ;  /* 0x000000080b087290 */ /* 0x000fe2000fffe03f */
[----:B------:R-:W-:Y:S01]  /*0eb0*/  IMAD.MOV R3, RZ, RZ, -R4 ;  /* 0x000000ffff037224 */ /* 0x000fe200078e0a04 */
[----:B------:R-:W-:Y:S01]  /*0ec0*/  SHF.R.S32.HI R35, RZ, 0x1f, R34 ;  /* 0x0000001fff237819 */ /* 0x000fe20000011422 */
[----:B------:R-:W-:Y:S01]  /*0ed0*/  IMAD R7, R7, c[0x0][0x1b0], RZ ;  /* 0x00006c0007077a24 */ /* 0x000fe200078e02ff */
[----:B------:R-:W-:Y:S01]  /*0ee0*/  BAR.SYNC.DEFER_BLOCKING 0x0 ;  /* 0x0000000000007b1d */ /* 0x000fe20000010000 */
[----:B------:R-:W-:Y:S01]  /*0ef0*/  IMAD R2, R3, c[0x0][0x2c4], R2 ;  /* 0x0000b10003027a24 */ /* 0x000fe200078e0202 */
[----:B------:R-:W-:Y:S01]  /*0f00*/  IADD3 R3, R5, 0x20, RZ ;  /* 0x0000002005037810 */ /* 0x000fe20007ffe0ff */
[----:B------:R-:W-:Y:S01]  /*0f10*/  IMAD.WIDE.U32 R12, R4, c[0x0][0x1b0], R12 ;  /* 0x00006c00040c7a25 */ /* 0x000fe200078e000c */
[----:B------:R-:W-:-:S02]  /*0f20*/  ISETP.GE.AND P4, PT, R34, c[0x0][0x198], PT ;  /* 0x0000660022007a0c */ /* 0x000fc40003f86270 */
[----:B------:R-:W-:Y:S01]  /*0f30*/  SHF.R.S32.HI R11, RZ, 0x1f, R2 ;  /* 0x0000001fff0b7819 */ /* 0x000fe20000011402 */
[----:B------:R-:W-:Y:S01]  /*0f40*/  IMAD R7, R4, c[0x0][0x1b4], R7 ;  /* 0x00006d0004077a24 */ /* 0x000fe200078e0207 */
[----:B------:R-:W-:Y:S01]  /*0f50*/  ISETP.GE.AND P3, PT, R3, UR4, PT ;  /* 0x0000000403007c0c */ /* 0x000fe2000bf66270 */
[----:B------:R-:W-:Y:S01]  /*0f60*/  UMOV UR17, 0x6 ;  /* 0x0000000600117882 */ /* 0x000fe20000000000 */
[----:B------:R-:W-:Y:S01]  /*0f70*/  IADD3 R4, R5, 0x40, RZ ;  /* 0x0000004005047810 */ /* 0x000fe20007ffe0ff */
[----:B------:R-:W-:Y:S01]  /*0f80*/  IMAD R11, R11, c[0x0][0x1a8], RZ ;  /* 0x00006a000b0b7a24 */ /* 0x000fe200078e02ff */
[----:B------:R-:W-:Y:S01]  /*0f90*/  SHF.R.S32.HI R105, RZ, 0x5, R104 ;  /* 0x00000005ff697819 */ /* 0x000fe20000011468 */
[----:B------:R-:W-:Y:S01]  /*0fa0*/  IMAD.IADD R13, R13, 0x1, R7 ;  /* 0x000000010d0d7824 */ /* 0x000fe200078e0207 */
[----:B------:R-:W-:Y:S01]  /*0fb0*/  ISETP.GE.AND P2, PT, R4, UR4, PT ;  /* 0x0000000404007c0c */ /* 0x000fe2000bf46270 */
[C---:B------:R-:W-:Y:S02]  /*0fc0*/  IMAD R11, R2.reuse, c[0x0][0x1ac], R11 ;  /* 0x00006b00020b7a24 */ /* 0x040fe400078e020b */
[----:B------:R-:W-:-:S04]  /*0fd0*/  IMAD.WIDE.U32 R2, R2, c[0x0][0x1a8], R12 ;  /* 0x00006a0002027a25 */ /* 0x000fc800078e000c */
[----:B------:R-:W-:Y:S01]  /*0fe0*/  IMAD.SHL.U32 R7, R30, 0x40, RZ ;  /* 0x000000401e077824 */ /* 0x000fe200078e00ff */
[----:B------:R-:W-:Y:S01]  /*0ff0*/  LEA R6, P1, R2, c[0x0][0x160], 0x1 ;  /* 0x0000580002067a11 */ /* 0x000fe200078208ff */
[----:B------:R-:W-:Y:S02]  /*1000*/  IMAD.IADD R3, R3, 0x1, R11 ;  /* 0x0000000103037824 */ /* 0x000fe400078e020b */
[----:B------:R-:W-:Y:S01]  /*1010*/  IMAD R11, R32, c[0x0][0x1e0], RZ ;  /* 0x00007800200b7a24 */ /* 0x000fe200078e02ff */
[----:B------:R-:W-:Y:S01]  /*1020*/  LOP3.LUT R7, R7, 0x1c0, RZ, 0xc0, !PT ;  /* 0x000001c007077812 */ /* 0x000fe200078ec0ff */
[----:B------:R-:W1:Y:S01]  /*1030*/  SHFL.IDX PT, R4, R6, RZ, 0x181f ;  /* 0x00181fff06047589 */ /* 0x000e6200000e0000 */
[----:B------:R-:W-:Y:S01]  /*1040*/  LEA.HI.X R3, R2, c[0x0][0x164], R3, 0x1, P1 ;  /* 0x0000590002037a11 */ /* 0x000fe200008f0c03 */
[C---:B------:R-:W-:Y:S01]  /*1050*/  IMAD R2, R30.reuse, c[0x0][0x1e4], R11 ;  /* 0x000079001e027a24 */ /* 0x040fe200078e020b */
[C---:B------:R-:W-:Y:S01]  /*1060*/  ISETP.GE.AND P1, PT, R5.reuse, UR4, PT ;  /* 0x0000000405007c0c */ /* 0x040fe2000bf26270 */
[----:B------:R-:W-:Y:S01]  /*1070*/  IMAD.WIDE.U32 R10, R30, c[0x0][0x1e0], R34 ;  /* 0x000078001e0a7a25 */ /* 0x000fe200078e0022 */
[----:B------:R-:W-:Y:S01]  /*1080*/  IADD3 R5, R5, 0x60, RZ ;  /* 0x0000006005057810 */ /* 0x000fe20007ffe0ff */
[----:B------:R-:W-:Y:S01]  /*1090*/  SHFL.IDX PT, R12, R6, 0x1, 0x181f ;  /* 0x00381f00060c7f89 */ /* 0x000fe200000e0000 */
[----:B------:R-:W-:Y:S01]  /*10a0*/  SHF.R.U32.HI R208, RZ, 0x3, R7 ;  /* 0x00000003ffd07819 */ /* 0x000fe20000011607 */
[----:B------:R-:W-:Y:S01]  /*10b0*/  IMAD.IADD R11, R11, 0x1, R2 ;  /* 0x000000010b0b7824 */ /* 0x000fe200078e0202 */
[----:B------:R-:W-:Y:S01]  /*10c0*/  LOP3.LUT R7, R7, 0x38, R34, 0xf8, !PT ;  /* 0x0000003807077812 */ /* 0x000fe200078ef822 */
[----:B------:R-:W-:Y:S01]  /*10d0*/  SHFL.IDX PT, R13, R3, 0x1, 0x181f ;  /* 0x00381f00030d7f89 */ /* 0x000fe200000e0000 */
[----:B------:R-:W-:Y:S01]  /*10e0*/  ISETP.GE.AND P5, PT, R5, UR4, PT ;  /* 0x0000000405007c0c */ /* 0x000fe2000bfa6270 */
[----:B------:R-:W-:Y:S01]  /*10f0*/  IMAD.WIDE.U32 R210, R210, c[0x0][0x1e8], R10 ;  /* 0x00007a00d2d27a25 */ /* 0x000fe200078e000a */
[----:B------:R-:W-:Y:S01]  /*1100*/  LOP3.LUT R208, R7, R208, RZ, 0x3c, !PT ;  /* 0x000000d007d07212 */ /* 0x000fe200078e3cff */
[----:B------:R-:W3:Y:S01]  /*1110*/  SHFL.IDX PT, R5, R3, RZ, 0x181f ;  /* 0x00181fff03057589 */ /* 0x000ee200000e0000 */
[----:B------:R-:W-:Y:S01]  /*1120*/  LEA.HI R7, R106, R15, RZ, 0x6 ;  /* 0x0000000f6a077211 */ /* 0x000fe200078f30ff */
[----:B------:R-:W-:Y:S01]  /*1130*/  ULDC.64 UR4, c[0x0][0x1e8] ;  /* 0x00007a0000047ab9 */ /* 0x000fe20000000a00 */
[----:B------:R-:W-:Y:S01]  /*1140*/  IADD3 R2, R34, 0x40, RZ ;  /* 0x0000004022027810 */ /* 0x000fe20007ffe0ff */
[----:B------:R-:W-:Y:S01]  /*1150*/  SHFL.IDX PT, R8, R6, 0x2, 0x181f ;  /* 0x00581f0006087f89 */ /* 0x000fe200000e0000 */
[----:B------:R-:W-:Y:S01]  /*1160*/  UIMAD UR4, UR12, UR4, URZ ;  /* 0x000000040c0472a4 */ /* 0x000fe2000f8e023f */
[----:B------:R-:W-:Y:S01]  /*1170*/  IMAD.SHL.U32 R7, R7, 0x8, RZ ;  /* 0x0000000807077824 */ /* 0x000fe200078e00ff */
[----:B------:R-:W-:Y:S01]  /*1180*/  ISETP.GE.AND P6, PT, R2, c[0x0][0x198], PT ;  /* 0x0000660002007a0c */ /* 0x000fe20003fc6270 */
[----:B------:R-:W-:Y:S01]  /*1190*/  SHFL.IDX PT, R10, R6, 0x3, 0x181f ;  /* 0x00781f00060a7f89 */ /* 0x000fe200000e0000 */
[----:B------:R-:W-:-:S02]  /*11a0*/  UIMAD UR4, UR9, UR5, UR4 ;  /* 0x00000005090472a4 */ /* 0x000fc4000f8e0204 */
[----:B------:R-:W-:Y:S01]  /*11b0*/  LOP3.LUT R208, R208, 0xfffffe00, R7, 0xf8, !PT ;  /* 0xfffffe00d0d07812 */ /* 0x000fe200078ef807 */
[----:B------:R-:W-:Y:S01]  /*11c0*/  SHFL.IDX PT, R11, R3, 0x3, 0x181f ;  /* 0x00781f00030b7f89 */ /* 0x000fe200000e0000 */
[----:B------:R-:W-:Y:S02]  /*11d0*/  @!P1 SHF.R.S32.HI R7, RZ, 0x1f, R2 ;  /* 0x0000001fff079819 */ /* 0x000fe40000011402 */
[----:B------:R-:W-:Y:S01]  /*11e0*/  IADD3 R211, R211, UR4, RZ ;  /* 0x00000004d3d37c10 */ /* 0x000fe2000fffe0ff */
[----:B------:R-:W-:Y:S01]  /*11f0*/  IMAD.SHL.U32 R208, R208, 0x2, RZ ;  /* 0x00000002d0d07824 */ /* 0x000fe200078e00ff */
[----:B------:R-:W-:Y:S02]  /*1200*/  ULDC.64 UR4, c[0x0][0x210] ;  /* 0x0000840000047ab9 */ /* 0x000fe40000000a00 */
[----:B------:R-:W-:-:S04]  /*1210*/  UIMAD UR4, UR12, UR4, URZ ;  /* 0x000000040c0472a4 */ /* 0x000fc8000f8e023f */
[----:B------:R-:W-:Y:S01]  /*1220*/  UIMAD UR4, UR9, UR5, UR4 ;  /* 0x00000005090472a4 */ /* 0x000fe2000f8e0204 */
[----:B--2---:R-:W-:Y:S01]  /*1230*/  @P0 SHF.R.S32.HI R219, RZ, 0x1f, R218 ;  /* 0x0000001fffdb0819 */ /* 0x004fe200000114da */
[----:B------:R-:W-:Y:S01]  /*1240*/  @!P0 IMAD.MOV.U32 R218, RZ, RZ, R0 ;  /* 0x000000ffffda8224 */ /* 0x000fe200078e0000 */
[----:B------:R-:W-:Y:S01]  /*1250*/  @!P1 LEA.HI R0, R7, R2, RZ, 0x3 ;  /* 0x0000000207009211 */ /* 0x000fe200078f18ff */
[----:B------:R-:W-:Y:S01]  /*1260*/  @!P0 IMAD.MOV.U32 R219, RZ, RZ, R9 ;  /* 0x000000ffffdb8224 */ /* 0x000fe200078e0009 */
[----:B-1----:R-:W-:Y:S01]  /*1270*/  @!P1 LEA R16, P0, R34, R4, 0x1 ;  /* 0x0000000422109211 */ /* 0x002fe200078008ff */
[----:B------:R1:W2:Y:S01]  /*1280*/  SHFL.IDX PT, R9, R3, 0x2, 0x181f ;  /* 0x00581f0003097f89 */ /* 0x0002a200000e0000 */
[----:B------:R-:W-:Y:S01]  /*1290*/  @!P1 LOP3.LUT R0, R0, 0xfffffff8, RZ, 0xc0, !PT ;  /* 0xfffffff800009812 */ /* 0x000fe200078ec0ff */
[----:B------:R-:W-:Y:S01]  /*12a0*/  IMAD R213, R219, c[0x0][0x1f0], RZ ;  /* 0x00007c00dbd57a24 */ /* 0x000fe200078e02ff */
[----:B------:R-:W-:Y:S01]  /*12b0*/  @!P3 SHF.R.S32.HI R7, RZ, 0x1f, R2 ;  /* 0x0000001fff07b819 */ /* 0x000fe20000011402 */
[----:B------:R-:W-:Y:S01]  /*12c0*/  IMAD.WIDE.U32 R210, R218, c[0x0][0x1f0], R210 ;  /* 0x00007c00dad27a25 */ /* 0x000fe200078e00d2 */
[----:B---3--:R-:W-:-:S03]  /*12d0*/  @!P1 LEA.HI.X R17, R34, R5, R35, 0x1, P0 ;  /* 0x0000000522119211 */ /* 0x008fc600000f0c23 */
[----:B------:R-:W-:Y:S01]  /*12e0*/  @!P1 IMAD.WIDE R18, R0, 0x2, R4 ;  /* 0x0000000200129825 */ /* 0x000fe200078e0204 */
[----:B------:R-:W-:Y:S01]  /*12f0*/  @!P3 LEA.HI R4, R7, R2, RZ, 0x3 ;  /* 0x000000020704b211 */ /* 0x000fe200078f18ff */
[----:B------:R3:W-:Y:S01]  /*1300*/  @!P1 LDGSTS.E.BYPASS.LTC128B.128 [R208+0x100], [R16.64], !P4 ;  /* 0x0010000010d09fae */ /* 0x0007e2000e101d4e */
[----:B------:R-:W-:Y:S01]  /*1310*/  @!P2 SHF.R.S32.HI R5, RZ, 0x1f, R2 ;  /* 0x0000001fff05a819 */ /* 0x000fe20000011402 */
[----:B------:R-:W-:Y:S01]  /*1320*/  IMAD R213, R218, c[0x0][0x1f4], R213 ;  /* 0x00007d00dad57a24 */ /* 0x000fe200078e02d5 */
[----:B------:R-:W-:Y:S01]  /*1330*/  @!P3 LOP3.LUT R4, R4, 0xfffffff8, RZ, 0xc0, !PT ;  /* 0xfffffff80404b812 */ /* 0x000fe200078ec0ff */
[----:B------:R4:W-:Y:S01]  /*1340*/  @!P1 LDGSTS.E.BYPASS.LTC128B.128 [R208+0x4100], [R18.64], !P6 ;  /* 0x0410000012d09fae */ /* 0x0009e2000f101d4e */
[----:B------:R-:W-:Y:S01]  /*1350*/  @!P3 LEA R20, P1, R34, R12, 0x1 ;  /* 0x0000000c2214b211 */ /* 0x000fe200078208ff */
[----:B------:R-:W-:Y:S01]  /*1360*/  IMAD.IADD R213, R211, 0x1, R213 ;  /* 0x00000001d3d57824 */ /* 0x000fe200078e02d5 */
[----:B------:R-:W-:Y:S01]  /*1370*/  @!P2 LEA.HI R0, R5, R2, RZ, 0x3 ;  /* 0x000000020500a211 */ /* 0x000fe200078f18ff */
[----:B------:R-:W-:Y:S01]  /*1380*/  @!P3 IMAD.WIDE R22, R4, 0x2, R12 ;  /* 0x000000020416b825 */ /* 0x000fe200078e020c */
[----:B------:R-:W-:-:S02]  /*1390*/  @!P3 LEA.HI.X R21, R34, R13, R35, 0x1, P1 ;  /* 0x0000000d2215b211 */ /* 0x000fc400008f0c23 */
[----:B------:R-:W-:Y:S01]  /*13a0*/  @!P2 LOP3.LUT R5, R0, 0xfffffff8, RZ, 0xc0, !PT ;  /* 0xfffffff80005a812 */ /* 0x000fe200078ec0ff */
[----:B------:R-:W-:Y:S02]  /*13b0*/  IMAD.MOV.U32 R13, RZ, RZ, 0x60 ;  /* 0x00000060ff0d7424 */ /* 0x000fe400078e00ff */
[----:B------:R5:W-:Y:S01]  /*13c0*/  @!P3 LDGSTS.E.BYPASS.LTC128B.128 [R208+0x1100], [R20.64], !P4 ;  /* 0x0110000014d0bfae */ /* 0x000be2000e101d4e */
[----:B------:R-:W-:Y:S02]  /*13d0*/  IMAD.MOV.U32 R212, RZ, RZ, R210 ;  /* 0x000000ffffd47224 */ /* 0x000fe400078e00d2 */
[C---:B-1----:R-:W-:Y:S01]  /*13e0*/  IMAD R3, R13.reuse, c[0x0][0x1e4], RZ ;  /* 0x000079000d037a24 */ /* 0x042fe200078e02ff */
[----:B------:R5:W-:Y:S01]  /*13f0*/  @!P3 LDGSTS.E.BYPASS.LTC128B.128 [R208+0x5100], [R22.64], !P6 ;  /* 0x0510000016d0bfae */ /* 0x000be2000f101d4e */
[----:B------:R-:W-:-:S04]  /*1400*/  IMAD.WIDE.U32 R108, R13, c[0x0][0x1e0], RZ ;  /* 0x000078000d6c7a25 */ /* 0x000fc800078e00ff */
[----:B------:R-:W-:Y:S02]  /*1410*/  IMAD R13, R14, -0x60, R13 ;  /* 0xffffffa00e0d7824 */ /* 0x000fe400078e020d */
[----:B--2---:R-:W-:Y:S01]  /*1420*/  @!P2 IMAD.WIDE R4, R5, 0x2, R8 ;  /* 0x000000020504a825 */ /* 0x004fe200078e0208 */
[C---:B---3--:R-:W-:Y:S02]  /*1430*/  @!P2 LEA R16, P0, R34.reuse, R8, 0x1 ;  /* 0x000000082210a211 */ /* 0x048fe400078008ff */
[----:B------:R-:W-:Y:S01]  /*1440*/  IADD3 R28, R13, c[0x0][0x1d0], -R30 ;  /* 0x000074000d1c7a10 */ /* 0x000fe20007ffe81e */
[----:B------:R-:W-:Y:S01]  /*1450*/  IMAD.IADD R12, R109, 0x1, R3 ;  /* 0x000000016d0c7824 */ /* 0x000fe200078e0203 */
[C---:B------:R-:W-:Y:S01]  /*1460*/  @!P2 LEA.HI.X R17, R34.reuse, R9, R35, 0x1, P0 ;  /* 0x000000092211a211 */ /* 0x040fe200000f0c23 */
[----:B------:R-:W-:Y:S01]  /*1470*/  IMAD.WIDE.U32 R6, R107, R108, R212 ;  /* 0x0000006c6b067225 */ /* 0x000fe200078e00d4 */
[----:B------:R-:W-:Y:S02]  /*1480*/  @!P5 LEA R8, P0, R34, R10, 0x1 ;  /* 0x0000000a2208d211 */ /* 0x000fe400078008ff */
[----:B------:R-:W-:Y:S01]  /*1490*/  ISETP.GE.AND P1, PT, R28, 0x21, PT ;  /* 0x000000211c00780c */ /* 0x000fe20003f26270 */
[----:B------:R1:W-:Y:S01]  /*14a0*/  @!P2 LDGSTS.E.BYPASS.LTC128B.128 [R208+0x2100], [R16.64], !P4 ;  /* 0x0210000010d0afae */ /* 0x0003e2000e101d4e */
[----:B------:R-:W-:Y:S01]  /*14b0*/  @!P5 LEA.HI.X R9, R34, R11, R35, 0x1, P0 ;  /* 0x0000000b2209d211 */ /* 0x000fe200000f0c23 */
[----:B------:R-:W-:Y:S01]  /*14c0*/  IMAD.U32 R3, RZ, RZ, UR6 ;  /* 0x00000006ff037e24 */ /* 0x000fe2000f8e00ff */
[C---:B------:R-:W-:Y:S01]  /*14d0*/  ISETP.GE.AND P0, PT, R28.reuse, 0x41, PT ;  /* 0x000000411c00780c */ /* 0x040fe20003f06270 */
[----:B------:R2:W-:Y:S01]  /*14e0*/  @!P2 LDGSTS.E.BYPASS.LTC128B.128 [R208+0x6100], [R4.64], !P6 ;  /* 0x0610000004d0afae */ /* 0x0005e2000f101d4e */
[----:B------:R-:W-:Y:S01]  /*14f0*/  ISETP.GE.AND P2, PT, R28, 0x1, PT ;  /* 0x000000011c00780c */ /* 0x000fe20003f46270 */
[----:B------:R-:W-:-:S02]  /*1500*/  IMAD.U32 R0, RZ, RZ, UR7 ;  /* 0x00000007ff007e24 */ /* 0x000fc4000f8e00ff */
[----:B------:R3:W-:Y:S01]  /*1510*/  @!P5 LDGSTS.E.BYPASS.LTC128B.128 [R208+0x3100], [R8.64], !P4 ;  /* 0x0310000008d0dfae */ /* 0x0007e2000e101d4e */
[----:B------:R-:W-:-:S04]  /*1520*/  IMAD R221, R219, c[0x0][0x218], RZ ;  /* 0x00008600dbdd7a24 */ /* 0x000fc800078e02ff */
[----:B------:R-:W-:-:S05]  /*1530*/  IMAD R221, R218, c[0x0][0x21c], R221 ;  /* 0x00008700dadd7a24 */ /* 0x000fca00078e02dd */
[----:B----4-:R-:W-:Y:S01]  /*1540*/  @P2 LEA R18, P4, R6, c[0x0][0x1c8], 0x1 ;  /* 0x0000720006122a11 */ /* 0x010fe200078808ff */
[----:B-1----:R-:W-:Y:S02]  /*1550*/  IMAD.U32 R17, RZ, RZ, UR6 ;  /* 0x00000006ff117e24 */ /* 0x002fe4000f8e00ff */
[----:B--2---:R-:W-:Y:S01]  /*1560*/  IMAD R5, R12, R107, RZ ;  /* 0x0000006b0c057224 */ /* 0x004fe200078e02ff */
[----:B------:R-:W-:Y:S02]  /*1570*/  LOP3.LUT R4, R206, 0xfffffff0, RZ, 0xc0, !PT ;  /* 0xfffffff0ce047812 */ /* 0x000fe400078ec0ff */
[----:B------:R-:W-:Y:S01]  /*1580*/  @P1 LEA R17, P3, R17, R6, 0x5 ;  /* 0x0000000611111211 */ /* 0x000fe200078628ff */
[----:B------:R-:W-:Y:S02]  /*1590*/  IMAD R5, R31, R108, R5 ;  /* 0x0000006c1f057224 */ /* 0x000fe400078e0205 */
[----:B---3--:R-:W-:Y:S02]  /*15a0*/  IMAD.IADD R9, R15, 0x1, -R4 ;  /* 0x000000010f097824 */ /* 0x008fe400078e0a04 */
[----:B------:R-:W-:Y:S01]  /*15b0*/  IMAD.IADD R5, R7, 0x1, R5 ;  /* 0x0000000107057824 */ /* 0x000fe200078e0205 */
[----:B------:R-:W-:-:S02]  /*15c0*/  SHF.R.S32.HI R7, RZ, 0x4, R206 ;  /* 0x00000004ff077819 */ /* 0x000fc400000114ce */
[----:B------:R-:W-:Y:S02]  /*15d0*/  SHF.R.S32.HI R4, RZ, 0x1f, R9 ;  /* 0x0000001fff047819 */ /* 0x000fe40000011409 */
[----:B------:R-:W-:Y:S02]  /*15e0*/  @P1 LEA.HI.X R0, R3, R5, R0, 0x5, P3 ;  /* 0x0000000503001211 */ /* 0x000fe400018f2c00 */
[C---:B------:R-:W-:Y:S02]  /*15f0*/  @P1 LEA R16, P3, R17.reuse, c[0x0][0x1c8], 0x1 ;  /* 0x0000720011101a11 */ /* 0x040fe400078608ff */
[----:B------:R-:W-:Y:S02]  /*1600*/  LEA.HI R3, R4, R9, RZ, 0x3 ;  /* 0x0000000904037211 */ /* 0x000fe400078f18ff */
[----:B------:R-:W-:Y:S02]  /*1610*/  @P1 LEA.HI.X R17, R17, c[0x0][0x1cc], R0, 0x1, P3 ;  /* 0x0000730011111a11 */ /* 0x000fe400018f0c00 */
[----:B------:R-:W-:-:S02]  /*1620*/  LOP3.LUT R0, R3, 0xfffffff8, RZ, 0xc0, !PT ;  /* 0xfffffff803007812 */ /* 0x000fc400078ec0ff */
[C---:B------:R-:W-:Y:S02]  /*1630*/  @P2 LEA.HI.X R19, R6.reuse, c[0x0][0x1cc], R5, 0x1, P4 ;  /* 0x0000730006132a11 */ /* 0x040fe400020f0c05 */
[----:B------:R-:W-:Y:S01]  /*1640*/  @P0 IADD3 R6, P3, R6, UR10, RZ ;  /* 0x0000000a06060c10 */ /* 0x000fe2000ff7e0ff */
[----:B------:R-:W-:Y:S01]  /*1650*/  IMAD.IADD R0, R9, 0x1, -R0 ;  /* 0x0000000109007824 */ /* 0x000fe200078e0a00 */
[----:B------:R-:W-:Y:S02]  /*1660*/  @!P5 SHF.R.S32.HI R9, RZ, 0x1f, R2 ;  /* 0x0000001fff09d819 */ /* 0x000fe40000011402 */
[----:B------:R-:W-:Y:S02]  /*1670*/  @P0 IADD3.X R5, R5, UR8, RZ, P3, !PT ;  /* 0x0000000805050c10 */ /* 0x000fe40009ffe4ff */
[----:B------:R-:W-:Y:S02]  /*1680*/  @P0 LEA R8, P3, R6, c[0x0][0x1c8], 0x1 ;  /* 0x0000720006080a11 */ /* 0x000fe400078608ff */
[----:B------:R-:W-:-:S02]  /*1690*/  @!P5 LEA.HI R4, R9, R2, RZ, 0x3 ;  /* 0x000000020904d211 */ /* 0x000fc400078f18ff */
[----:B------:R-:W-:Y:S02]  /*16a0*/  ISETP.GE.AND P4, PT, R34, c[0x0][0x1d4], PT ;  /* 0x0000750022007a0c */ /* 0x000fe40003f86270 */
[----:B------:R-:W-:Y:S02]  /*16b0*/  @P0 LEA.HI.X R9, R6, c[0x0][0x1cc], R5, 0x1, P3 ;  /* 0x0000730006090a11 */ /* 0x000fe400018f0c05 */
[----:B------:R-:W-:Y:S02]  /*16c0*/  @!P5 LOP3.LUT R5, R4, 0xfffffff8, RZ, 0xc0, !PT ;  /* 0xfffffff80405d812 */ /* 0x000fe400078ec0ff */
[----:B------:R-:W-:Y:S02]  /*16d0*/  ISETP.GE.AND P3, PT, R2, c[0x0][0x1d4], PT ;  /* 0x0000750002007a0c */ /* 0x000fe40003f66270 */
[----:B------:R-:W-:Y:S01]  /*16e0*/  LEA.HI R206, R206, R7, RZ, 0x1 ;  /* 0x00000007cece7211 */ /* 0x000fe200078f08ff */
[----:B------:R-:W-:-:S03]  /*16f0*/  @!P5 IMAD.WIDE R10, R5, 0x2, R10 ;  /* 0x00000002050ad825 */ /* 0x000fc600078e020a */
[----:B------:R-:W-:Y:S01]  /*1700*/  LOP3.LUT R206, R206, 0xfffffffe, RZ, 0xc0, !PT ;  /* 0xfffffffecece7812 */ /* 0x000fe200078ec0ff */
[----:B------:R-:W-:Y:S01]  /*1710*/  IMAD.SHL.U32 R5, R29, 0x40, RZ ;  /* 0x000000401d057824 */ /* 0x000fe200078e00ff */
[----:B------:R1:W-:Y:S03]  /*1720*/  @!P5 LDGSTS.E.BYPASS.LTC128B.128 [R208+0x7100], [R10.64], !P6 ;  /* 0x071000000ad0dfae */ /* 0x0003e6000f101d4e */
[----:B------:R-:W-:Y:S01]  /*1730*/  IMAD.IADD R206, R7, 0x1, -R206 ;  /* 0x0000000107ce7824 */ /* 0x000fe200078e0ace */
[----:B------:R-:W0:Y:S01]  /*1740*/  LDGDEPBAR ;  /* 0x00000000000079af */ /* 0x000e220000000000 */
[----:B------:R-:W-:Y:S02]  /*1750*/  IMAD.SHL.U32 R7, R0, 0x40, RZ ;  /* 0x0000004000077824 */ /* 0x000fe400078e00ff */
[----:B------:R-:W-:Y:S01]  /*1760*/  IMAD.SHL.U32 R4, R206, 0x8, RZ ;  /* 0x00000008ce047824 */ /* 0x000fe200078e00ff */
[----:B------:R2:W-:Y:S02]  /*1770*/  @P2 LDGSTS.E.BYPASS.LTC128B.128 [R208+0x8100], [R18.64], !P4 ;  /* 0x0810000012d02fae */ /* 0x0005e4000e101d4e */
[----:B------:R-:W-:-:S02]  /*1780*/  LOP3.LUT R7, R7, 0x1c0, RZ, 0xc0, !PT ;  /* 0x000001c007077812 */ /* 0x000fc400078ec0ff */
[----:B------:R2:W-:Y:S02]  /*1790*/  @P2 LDGSTS.E.BYPASS.LTC128B.128 [R208+0xb100], [R18.64+0x80], !P3 ;  /* 0x0b10008012d02fae */ /* 0x0005e4000d901d4e */
[----:B------:R-:W-:Y:S01]  /*17a0*/  LOP3.LUT R2, R7, 0x8, R4, 0xf8, !PT ;  /* 0x0000000807027812 */ /* 0x000fe200078ef804 */
[----:B------:R-:W-:Y:S01]  /*17b0*/  IMAD.SHL.U32 R4, R30, 0x8, RZ ;  /* 0x000000081e047824 */ /* 0x000fe200078e00ff */
[----:B------:R2:W-:Y:S01]  /*17c0*/  @P1 LDGSTS.E.BYPASS.LTC128B.128 [R208+0x9100], [R16.64], !P4 ;  /* 0x0910000010d01fae */ /* 0x0005e2000e101d4e */
[----:B------:R-:W-:-:S03]  /*17d0*/  SHF.R.U32.HI R7, RZ, 0x3, R7 ;  /* 0x00000003ff077819 */ /* 0x000fc60000011607 */
[----:B------:R2:W-:Y:S01]  /*17e0*/  @P1 LDGSTS.E.BYPASS.LTC128B.128 [R208+0xc100], [R16.64+0x80], !P3 ;  /* 0x0c10008010d01fae */ /* 0x0005e2000d901d4e */
[----:B------:R-:W-:Y:S01]  /*17f0*/  LOP3.LUT R2, R2, R7, RZ, 0x3c, !PT ;  /* 0x0000000702027212 */ /* 0x000fe200078e3cff */
[----:B------:R-:W-:Y:S01]  /*1800*/  IMAD.SHL.U32 R7, R3, 0x40, RZ ;  /* 0x0000004003077824 */ /* 0x000fe200078e00ff */
[----:B------:R-:W-:Y:S01]  /*1810*/  LOP3.LUT R3, R5, 0x1c0, RZ, 0xc0, !PT ;  /* 0x000001c005037812 */ /* 0x000fe200078ec0ff */
[----:B------:R3:W-:Y:S01]  /*1820*/  @P0 LDGSTS.E.BYPASS.LTC128B.128 [R208+0xa100], [R8.64], !P4 ;  /* 0x0a10000008d00fae */ /* 0x0007e2000e101d4e */
[----:B------:R-:W-:Y:S01]  /*1830*/  R2P PR, R0, 0x6 ;  /* 0x0000000600007804 */ /* 0x000fe20000000000 */
[----:B------:R-:W-:Y:S01]  /*1840*/  IMAD.MOV.U32 R5, RZ, RZ, 0x10 ;  /* 0x00000010ff057424 */ /* 0x000fe200078e00ff */
[----:B------:R-:W-:Y:S01]  /*1850*/  LOP3.LUT R2, R2, 0xfffffe00, R7, 0xf8, !PT ;  /* 0xfffffe0002027812 */ /* 0x000fe200078ef807 */
[----:B------:R3:W-:Y:S01]  /*1860*/  @P0 LDGSTS.E.BYPASS.LTC128B.128 [R208+0xd100], [R8.64+0x80], !P3 ;  /* 0x0d10008008d00fae */ /* 0x0007e2000d901d4e */
[----:B------:R-:W-:Y:S02]  /*1870*/  LOP3.LUT R4, R3, 0x8, R4, 0xf8, !PT ;  /* 0x0000000803047812 */ /* 0x000fe400078ef804 */
[----:B------:R-:W-:Y:S01]  /*1880*/  SHF.R.U32.HI R3, RZ, 0x3, R3 ;  /* 0x00000003ff037819 */ /* 0x000fe20000011603 */
[----:B------:R-:W0:Y:S01]  /*1890*/  LDGDEPBAR ;  /* 0x00000000000079af */ /* 0x000e220000000000 */
[----:B------:R-:W-:Y:S01]  /*18a0*/  IMAD R7, R105, 0x400, R2 ;  /* 0x0000040069077824 */ /* 0x000fe200078e0202 */
[----:B------:R-:W-:-:S02]  /*18b0*/  SEL R5, R5, 0xfffffff0, !P1 ;  /* 0xfffffff005057807 */ /* 0x000fc40004800000 */
[----:B------:R-:W-:Y:S02]  /*18c0*/  LOP3.LUT P0, RZ, R29, 0x2, RZ, 0xc0, !PT ;  /* 0x000000021dff7812 */ /* 0x000fe4000780c0ff */
[C---:B------:R-:W-:Y:S02]  /*18d0*/  ISETP.LT.OR P6, PT, R28.reuse, 0x1, P4 ;  /* 0x000000011c00780c */ /* 0x040fe400027c1670 */
[----:B------:R-:W-:Y:S02]  /*18e0*/  ISETP.LT.OR P5, PT, R28, 0x1, P3 ;  /* 0x000000011c00780c */ /* 0x000fe40001fa1670 */
[----:B---3--:R-:W-:Y:S01]  /*18f0*/  LOP3.LUT R9, R4, R3, RZ, 0x3c, !PT ;  /* 0x0000000304097212 */ /* 0x008fe200078e3cff */
[----:B------:R-:W-:-:S04]  /*1900*/  DEPBAR.LE SB0, 0x1 ;  /* 0x000080400000791a */ /* 0x000fc80000000000 */
[----:B------:R-:W-:Y:S01]  /*1910*/  IMAD.MOV.U32 R3, RZ, RZ, 0x20 ;  /* 0x00000020ff037424 */ /* 0x000fe200078e00ff */
[C---:B------:R-:W-:Y:S01]  /*1920*/  LEA R4, R7.reuse, 0x100, 0x1 ;  /* 0x0000010007047811 */ /* 0x040fe200078e08ff */
[----:B------:R-:W-:Y:S01]  /*1930*/  IMAD.SHL.U32 R7, R7, 0x2, RZ ;  /* 0x0000000207077824 */ /* 0x000fe200078e00ff */
[----:B------:R-:W-:Y:S01]  /*1940*/  BAR.SYNC.DEFER_BLOCKING 0x0 ;  /* 0x0000000000007b1d */ /* 0x000fe20000010000 */
[----:B------:R-:W-:Y:S01]  /*1950*/  IMAD R206, R206, 0x200, R9 ;  /* 0x00000200cece7824 */ /* 0x000fe200078e0209 */
[----:B------:R-:W-:Y:S01]  /*1960*/  SEL R3, R3, 0xffffffe0, !P2 ;  /* 0xffffffe003037807 */ /* 0x000fe20005000000 */
[--C-:B------:R-:W-:Y:S02]  /*1970*/  IMAD R6, R5, 0x2, R4.reuse ;  /* 0x0000000205067824 */ /* 0x100fe400078e0204 */
[----:B------:R-:W-:Y:S02]  /*1980*/  IMAD.SHL.U32 R206, R206, 0x2, RZ ;  /* 0x00000002cece7824 */ /* 0x000fe400078e00ff */
[----:B------:R-:W-:-:S02]  /*1990*/  IMAD R4, R3, 0x2, R4 ;  /* 0x0000000203047824 */ /* 0x000fc400078e0204 */
[----:B------:R-:W-:Y:S01]  /*19a0*/  IMAD R0, R3, 0x2, R6 ;  /* 0x0000000203007824 */ /* 0x000fe200078e0206 */
[----:B------:R-:W-:Y:S01]  /*19b0*/  IADD3 R205, R206, 0x8120, RZ ;  /* 0x00008120cecd7810 */ /* 0x000fe20007ffe0ff */
[----:B------:R-:W-:Y:S04]  /*19c0*/  LDSM.16.M88.4 R124, [R7+0x100] ;  /* 0x00010000077c783b */ /* 0x000fe80000000200 */
[----:B------:R3:W-:Y:S04]  /*19d0*/  LDSM.16.M88.4 R164, [R7+0x4100] ;  /* 0x0041000007a4783b */ /* 0x0007e80000000200 */
[----:B------:R-:W-:Y:S04]  /*19e0*/  LDSM.16.M88.4 R140, [R6] ;  /* 0x00000000068c783b */ /* 0x000fe80000000200 */
[----:B------:R4:W-:Y:S04]  /*19f0*/  LDSM.16.M88.4 R168, [R6+0x4000] ;  /* 0x0040000006a8783b */ /* 0x0009e80000000200 */
[----:B------:R-:W-:Y:S04]  /*1a00*/  LDSM.16.M88.4 R148, [R4] ;  /* 0x000000000494783b */ /* 0x000fe80000000200 */
[----:B------:R-:W-:Y:S04]  /*1a10*/  LDSM.16.M88.4 R176, [R4+0x4000] ;  /* 0x0040000004b0783b */ /* 0x000fe80000000200 */
[----:B------:R-:W-:Y:S01]  /*1a20*/  LDSM.16.M88.4 R152, [R0] ;  /* 0x000000000098783b */ /* 0x000fe20000000200 */
[----:B---3--:R-:W-:-:S03]  /*1a30*/  IMAD R7, R32, c[0x0][0x208], RZ ;  /* 0x0000820020077a24 */ /* 0x008fc600078e02ff */
[----:B------:R3:W-:Y:S04]  /*1a40*/  LDSM.16.M88.4 R180, [R0+0x4000] ;  /* 0x0040000000b4783b */ /* 0x0007e80000000200 */
[----:B------:R-:W-:Y:S01]  /*1a50*/  BAR.SYNC.DEFER_BLOCKING 0x0 ;  /* 0x0000000000007b1d */ /* 0x000fe20000010000 */
[----:B----4-:R-:W-:-:S04]  /*1a60*/  IADD3 R6, R206, 0x8100, RZ ;  /* 0x00008100ce067810 */ /* 0x010fc80007ffe0ff */
[----:B------:R-:W-:-:S04]  /*1a70*/  @P0 IADD3 R205, R6, -0x20, RZ ;  /* 0xffffffe006cd0810 */ /* 0x000fc80007ffe0ff */
[C---:B------:R-:W-:Y:S02]  /*1a80*/  IADD3 R199, R205.reuse, 0x800, RZ ;  /* 0x00000800cdc77810 */ /* 0x040fe40007ffe0ff */
[C---:B------:R-:W-:Y:S02]  /*1a90*/  IADD3 R198, R205.reuse, 0x1000, RZ ;  /* 0x00001000cdc67810 */ /* 0x040fe40007ffe0ff */
[C---:B------:R-:W-:Y:S02]  /*1aa0*/  IADD3 R197, R205.reuse, 0x1800, RZ ;  /* 0x00001800cdc57810 */ /* 0x040fe40007ffe0ff */
[C---:B------:R-:W-:Y:S01]  /*1ab0*/  IADD3 R196, R205.reuse, 0x2000, RZ ;  /* 0x00002000cdc47810 */ /* 0x040fe20007ffe0ff */
[C---:B---3--:R-:W-:Y:S01]  /*1ac0*/  IMAD R0, R30.reuse, c[0x0][0x20c], R7 ;  /* 0x000083001e007a24 */ /* 0x048fe200078e0207 */
[C---:B------:R-:W-:Y:S01]  /*1ad0*/  IADD3 R195, R205.reuse, 0x2800, RZ ;  /* 0x00002800cdc37810 */ /* 0x040fe20007ffe0ff */
[----:B------:R-:W-:Y:S01]  /*1ae0*/  IMAD.WIDE.U32 R6, R30, c[0x0][0x208], R34 ;  /* 0x000082001e067a25 */ /* 0x000fe200078e0022 */
[----:B------:R-:W-:Y:S01]  /*1af0*/  IADD3 R193, R205, 0x3000, RZ ;  /* 0x00003000cdc17810 */ /* 0x000fe20007ffe0ff */
[----:B------:R-:W-:-:S04]  /*1b00*/  DEPBAR.LE SB0, 0x0 ;  /* 0x000080000000791a */ /* 0x000fc80000000000 */
[----:B------:R-:W-:Y:S01]  /*1b10*/  BAR.SYNC.DEFER_BLOCKING 0x0 ;  /* 0x0000000000007b1d */ /* 0x000fe20000010000 */
[----:B------:R-:W-:Y:S01]  /*1b20*/  IMAD.IADD R7, R7, 0x1, R0 ;  /* 0x0000000107077824 */ /* 0x000fe200078e0200 */
[C---:B------:R-:W-:Y:S01]  /*1b30*/  IADD3 R192, R205.reuse, 0x3800, RZ ;  /* 0x00003800cdc07810 */ /* 0x040fe20007ffe0ff */
[----:B------:R-:W-:Y:S01]  /*1b40*/  IMAD.U32 R0, RZ, RZ, UR9 ;  /* 0x00000009ff007e24 */ /* 0x000fe2000f8e00ff */
[C---:B------:R-:W-:Y:S02]  /*1b50*/  IADD3 R191, R205.reuse, 0x4000, RZ ;  /* 0x00004000cdbf7810 */ /* 0x040fe40007ffe0ff */
[C---:B------:R-:W-:Y:S01]  /*1b60*/  IADD3 R190, R205.reuse, 0x4800, RZ ;  /* 0x00004800cdbe7810 */ /* 0x040fe20007ffe0ff */
[----:B------:R-:W-:Y:S01]  /*1b70*/  IMAD.WIDE.U32 R6, R0, c[0x0][0x210], R6 ;  /* 0x0000840000067a25 */ /* 0x000fe200078e0006 */
[C---:B------:R-:W-:Y:S02]  /*1b80*/  IADD3 R189, R205.reuse, 0x5000, RZ ;  /* 0x00005000cdbd7810 */ /* 0x040fe40007ffe0ff */
[----:B------:R-:W-:Y:S01]  /*1b90*/  IADD3 R188, R205, 0x5800, RZ ;  /* 0x00005800cdbc7810 */ /* 0x000fe20007ffe0ff */
[----:B------:R-:W-:Y:S01]  /*1ba0*/  IMAD R0, R31, c[0x0][0x208], RZ ;  /* 0x000082001f007a24 */ /* 0x000fe200078e02ff */
[----:B------:R-:W-:Y:S01]  /*1bb0*/  IADD3 R7, R7, UR4, RZ ;  /* 0x0000000407077c10 */ /* 0x000fe2000fffe0ff */
[----:B------:R-:W-:-:S02]  /*1bc0*/  ULDC.64 UR4, c[0x0][0x208] ;  /* 0x0000820000047ab9 */ /* 0x000fc40000000a00 */
[----:B------:R-:W-:Y:S02]  /*1bd0*/  USHF.L.U32 UR12, UR4, 0x6, URZ ;  /* 0x00000006040c7899 */ /* 0x000fe4000800063f */
[----:B------:R-:W-:Y:S01]  /*1be0*/  IMAD.WIDE.U32 R218, R218, c[0x0][0x218], R6 ;  /* 0x00008600dada7a25 */ /* 0x000fe200078e0006 */
[----:B------:R-:W-:-:S03]  /*1bf0*/  USHF.L.U64.HI UR17, UR4, UR17, UR5 ;  /* 0x0000001104117299 */ /* 0x000fc60008010205 */
[----:B------:R-:W-:Y:S02]  /*1c00*/  IMAD R7, R107, c[0x0][0x20c], R0 ;  /* 0x000083006b077a24 */ /* 0x000fe400078e0200 */
[----:B------:R-:W-:Y:S01]  /*1c10*/  IMAD.IADD R221, R219, 0x1, R221 ;  /* 0x00000001dbdd7824 */ /* 0x000fe200078e02dd */
[----:B-1----:R-:W2:Y:S01]  /*1c20*/  LDSM.16.M88.4 R8, [R206+0x8100] ;  /* 0x00810000ce08783b */ /* 0x002ea20000000200 */
[----:B------:R-:W-:-:S03]  /*1c30*/  IMAD.MOV.U32 R220, RZ, RZ, R218 ;  /* 0x000000ffffdc7224 */ /* 0x000fc600078e00da */
[----:B------:R-:W1:Y:S04]  /*1c40*/  LDSM.16.M88.4 R76, [R206+0x8900] ;  /* 0x00890000ce4c783b */ /* 0x000e680000000200 */
[----:B------:R-:W3:Y:S04]  /*1c50*/  LDSM.16.M88.4 R24, [R205] ;  /* 0x00000000cd18783b */ /* 0x000ee80000000200 */
[----:B-----5:R-:W4:Y:S04]  /*1c60*/  LDSM.16.M88.4 R20, [R205+0x800] ;  /* 0x00080000cd14783b */ /* 0x020f280000000200 */
[----:B------:R-:W5:Y:S04]  /*1c70*/  LDSM.16.M88.4 R68, [R206+0x9100] ;  /* 0x00910000ce44783b */ /* 0x000f680000000200 */
[----:B------:R-:W3:Y:S04]  /*1c80*/  LDSM.16.M88.4 R60, [R206+0x9900] ;  /* 0x00990000ce3c783b */ /* 0x000ee80000000200 */
[----:B------:R-:W-:Y:S04]  /*1c90*/  LDSM.16.M88.4 R52, [R206+0xa100] ;  /* 0x00a10000ce34783b */ /* 0x000fe80000000200 */
[----:B------:R-:W-:Y:S04]  /*1ca0*/  LDSM.16.M88.4 R44, [R206+0xa900] ;  /* 0x00a90000ce2c783b */ /* 0x000fe80000000200 */
[----:B------:R-:W-:Y:S01]  /*1cb0*/  LDSM.16.M88.4 R40, [R205+0x2800] ;  /* 0x00280000cd28783b */ /* 0x000fe20000000200 */
[C---:B--2---:R-:W-:Y:S08]  /*1cc0*/  HMMA.16816.F32 R16, R124.reuse, R8, RZ ;  /* 0x000000087c10723c */ /* 0x044ff000000018ff */
[C---:B------:R-:W-:Y:S08]  /*1cd0*/  HMMA.16816.F32 R8, R124.reuse, R10, RZ ;  /* 0x0000000a7c08723c */ /* 0x040ff000000018ff */
[C---:B-1----:R-:W-:Y:S08]  /*1ce0*/  HMMA.16816.F32 R80, R124.reuse, R76, RZ ;  /* 0x0000004c7c50723c */ /* 0x042ff000000018ff */
[----:B------:R-:W-:Y:S08]  /*1cf0*/  HMMA.16816.F32 R76, R124, R78, RZ ;  /* 0x0000004e7c4c723c */ /* 0x000ff000000018ff */
[C---:B---3--:R-:W-:Y:S08]  /*1d00*/  HMMA.16816.F32 R16, R140.reuse, R24, R16 ;  /* 0x000000188c10723c */ /* 0x048ff00000001810 */
[C---:B------:R-:W-:Y:S01]  /*1d10*/  HMMA.16816.F32 R8, R140.reuse, R26, R8 ;  /* 0x0000001a8c08723c */ /* 0x040fe20000001808 */
[----:B------:R-:W1:Y:S07]  /*1d20*/  LDSM.16.M88.4 R24, [R205+0x1000] ;  /* 0x00100000cd18783b */ /* 0x000e6e0000000200 */
[C---:B----4-:R-:W-:Y:S08]  /*1d30*/  HMMA.16816.F32 R80, R140.reuse, R20, R80 ;  /* 0x000000148c50723c */ /* 0x050ff00000001850 */
[----:B------:R-:W-:Y:S01]  /*1d40*/  HMMA.16816.F32 R76, R140, R22, R76 ;  /* 0x000000168c4c723c */ /* 0x000fe2000000184c */
[----:B------:R-:W2:Y:S07]  /*1d50*/  LDSM.16.M88.4 R20, [R205+0x1800] ;  /* 0x00180000cd14783b */ /* 0x000eae0000000200 */
[C---:B-----5:R-:W-:Y:S08]  /*1d60*/  HMMA.16816.F32 R72, R124.reuse, R68, RZ ;  /* 0x000000447c48723c */ /* 0x060ff000000018ff */
[C---:B------:R-:W-:Y:S08]  /*1d70*/  HMMA.16816.F32 R64, R124.reuse, R60, RZ ;  /* 0x0000003c7c40723c */ /* 0x040ff000000018ff */
[C---:B------:R-:W-:Y:S08]  /*1d80*/  HMMA.16816.F32 R60, R124.reuse, R62, RZ ;  /* 0x0000003e7c3c723c */ /* 0x040ff000000018ff */
[----:B------:R-:W-:Y:S08]  /*1d90*/  HMMA.16816.F32 R68, R124, R70, RZ ;  /* 0x000000467c44723c */ /* 0x000ff000000018ff */
[C---:B-1----:R-:W-:Y:S07]  /*1da0*/  HMMA.16816.F32 R72, R140.reuse, R24, R72 ;  /* 0x000000188c48723c */ /* 0x042fee0000001848 */
[----:B------:R-:W-:Y:S01]  /*1db0*/  IMAD.WIDE.U32 R24, R107, c[0x0][0x208], RZ ;  /* 0x000082006b187a25 */ /* 0x000fe200078e00ff */
[----:B--2---:R-:W-:Y:S03]  /*1dc0*/  HMMA.16816.F32 R64, R140, R20, R64 ;  /* 0x000000148c40723c */ /* 0x004fe60000001840 */
[----:B------:R-:W-:-:S02]  /*1dd0*/  IMAD.IADD R0, R25, 0x1, R7 ;  /* 0x0000000119007824 */ /* 0x000fc400078e0207 */
[----:B------:R-:W-:-:S03]  /*1de0*/  IMAD.WIDE.U32 R24, R24, 0x60, R220 ;  /* 0x0000006018187825 */ /* 0x000fc600078e00dc */
[C---:B------:R-:W-:Y:S01]  /*1df0*/  HMMA.16816.F32 R60, R140.reuse, R22, R60 ;  /* 0x000000168c3c723c */ /* 0x040fe2000000183c */
[----:B------:R-:W-:Y:S01]  /*1e00*/  IMAD R0, R0, 0x60, RZ ;  /* 0x0000006000007824 */ /* 0x000fe200078e02ff */
[C---:B------:R-:W-:Y:S01]  /*1e10*/  LEA R6, P0, R24.reuse, c[0x0][0x1f8], 0x1 ;  /* 0x00007e0018067a11 */ /* 0x040fe200078008ff */
[----:B------:R-:W1:Y:S02]  /*1e20*/  LDSM.16.M88.4 R20, [R205+0x2000] ;  /* 0x00200000cd14783b */ /* 0x000e640000000200 */
[----:B------:R-:W-:Y:S02]  /*1e30*/  IMAD.IADD R7, R25, 0x1, R0 ;  /* 0x0000000119077824 */ /* 0x000fe400078e0200 */
[----:B------:R-:W-:Y:S01]  /*1e40*/  IMAD.U32 R25, RZ, RZ, UR12 ;  /* 0x0000000cff197e24 */ /* 0x000fe2000f8e00ff */
[----:B------:R-:W-:Y:S01]  /*1e50*/  HMMA.16816.F32 R68, R140, R26, R68 ;  /* 0x0000001a8c44723c */ /* 0x000fe20000001844 */
[----:B------:R-:W-:Y:S01]  /*1e60*/  IMAD.MOV.U32 R0, RZ, RZ, 0x40 ;  /* 0x00000040ff007424 */ /* 0x000fe200078e00ff */
[----:B------:R-:W-:-:S02]  /*1e70*/  LEA.HI.X R7, R24, c[0x0][0x1fc], R7, 0x1, P0 ;  /* 0x00007f0018077a11 */ /* 0x000fc400000f0c07 */
[----:B------:R-:W-:-:S03]  /*1e80*/  IADD3 R24, P2, P1, R25, 0x80, R6 ;  /* 0x0000008019187810 */ /* 0x000fc6000795e006 */
[----:B------:R-:W-:Y:S01]  /*1e90*/  IADD3 R26, P0, R6, UR12, RZ ;  /* 0x0000000c061a7c10 */ /* 0x000fe2000ff1e0ff */
[----:B------:R-:W-:Y:S01]  /*1ea0*/  @!PT LDS RZ, [RZ] ;  /* 0x00000000fffff984 */ /* 0x000fe20000000800 */
[----:B------:R-:W-:Y:S01]  /*1eb0*/  @!PT LDS RZ, [RZ] ;  /* 0x00000000fffff984 */ /* 0x000fe20000000800 */
[----:B------:R-:W-:Y:S01]  /*1ec0*/  @!PT LDS RZ, [RZ] ;  /* 0x00000000fffff984 */ /* 0x000fe20000000800 */
[----:B------:R2:W-:Y:S01]  /*1ed0*/  LDGSTS.E.BYPASS.LTC128B.128 [R208+0x100], [R6.64], !P6 ;  /* 0x0010000006d07fae */ /* 0x0005e2000f101d4e */
[----:B------:R-:W-:Y:S01]  /*1ee0*/  IADD3.X R25, RZ, UR17, R7, P2, P1 ;  /* 0x00000011ff197c10 */ /* 0x000fe200097e2407 */
[C---:B------:R-:W-:Y:S01]  /*1ef0*/  HMMA.16816.F32 R56, R124.reuse, R52, RZ ;  /* 0x000000347c38723c */ /* 0x040fe200000018ff */
[----:B------:R-:W-:Y:S01]  /*1f00*/  IADD3.X R27, R7, UR17, RZ, P0, !PT ;  /* 0x00000011071b7c10 */ /* 0x000fe200087fe4ff */
[----:B------:R2:W-:Y:S01]  /*1f10*/  LDGSTS.E.BYPASS.LTC128B.128 [R208+0x3100], [R6.64+0x80], !P5 ;  /* 0x0310008006d07fae */ /* 0x0005e2000e901d4e */
[----:B------:R-:W-:Y:S02]  /*1f20*/  IADD3 R84, P0, R26, UR12, RZ ;  /* 0x0000000c1a547c10 */ /* 0x000fe4000ff1e0ff */
[C---:B------:R-:W-:Y:S02]  /*1f30*/  ISETP.LT.OR P2, PT, R28.reuse, 0x21, P4 ;  /* 0x000000211c00780c */ /* 0x040fe40002741670 */
[----:B------:R-:W-:Y:S01]  /*1f40*/  ISETP.LT.OR P6, PT, R28, 0x21, P3 ;  /* 0x000000211c00780c */ /* 0x000fe20001fc1670 */
[----:B------:R-:W-:Y:S01]  /*1f50*/  HMMA.16816.F32 R52, R124, R54, RZ ;  /* 0x000000367c34723c */ /* 0x000fe200000018ff */
[----:B------:R-:W-:-:S02]  /*1f60*/  IADD3.X R85, R27, UR17, RZ, P0, !PT ;  /* 0x000000111b557c10 */ /* 0x000fc400087fe4ff */
[C---:B------:R-:W-:Y:S02]  /*1f70*/  ISETP.LT.OR P5, PT, R28.reuse, 0x41, P4 ;  /* 0x000000411c00780c */ /* 0x040fe400027a1670 */
[----:B------:R-:W-:Y:S02]  /*1f80*/  LOP3.LUT P1, RZ, R29, 0x4, RZ, 0xc0, !PT ;  /* 0x000000041dff7812 */ /* 0x000fe4000782c0ff */
[----:B------:R-:W-:Y:S01]  /*1f90*/  ISETP.LT.OR P0, PT, R28, 0x41, P3 ;  /* 0x000000411c00780c */ /* 0x000fe20001f01670 */
[C---:B------:R-:W-:Y:S01]  /*1fa0*/  HMMA.16816.F32 R48, R124.reuse, R44, RZ ;  /* 0x0000002c7c30723c */ /* 0x040fe200000018ff */
[----:B------:R-:W-:Y:S01]  /*1fb0*/  SEL R0, R0, 0xffffffc0, !P1 ;  /* 0xffffffc000007807 */ /* 0x000fe20004800000 */
[----:B------:R3:W-:Y:S04]  /*1fc0*/  LDGSTS.E.BYPASS.LTC128B.128 [R208+0x1100], [R26.64], !P2 ;  /* 0x011000001ad07fae */ /* 0x0007e8000d101d4e */
[----:B------:R-:W-:Y:S01]  /*1fd0*/  IMAD.IADD R203, R206, 0x1, R0 ;  /* 0x00000001cecb7824 */ /* 0x000fe200078e0200 */
[----:B------:R3:W-:Y:S01]  /*1fe0*/  LDGSTS.E.BYPASS.LTC128B.128 [R208+0x4100], [R24.64], !P6 ;  /* 0x0410000018d07fae */ /* 0x0007e2000f101d4e */
[----:B------:R-:W-:Y:S01]  /*1ff0*/  HMMA.16816.F32 R44, R124, R46, RZ ;  /* 0x0000002e7c2c723c */ /* 0x000fe200000018ff */
[----:B------:R-:W-:-:S02]  /*2000*/  IMAD.IADD R194, R0, 0x1, R205 ;  /* 0x0000000100c27824 */ /* 0x000fc400078e02cd */
[----:B------:R4:W-:Y:S04]  /*2010*/  LDGSTS.E.BYPASS.LTC128B.128 [R208+0x2100], [R84.64], !P5 ;  /* 0x0210000054d07fae */ /* 0x0009e8000e901d4e */
[----:B------:R4:W-:Y:S01]  /*2020*/  LDGSTS.E.BYPASS.LTC128B.128 [R208+0x5100], [R84.64+0x80], !P0 ;  /* 0x0510008054d07fae */ /* 0x0009e2000c101d4e */
[C---:B-1----:R-:W-:Y:S01]  /*2030*/  HMMA.16816.F32 R56, R140.reuse, R20, R56 ;  /* 0x000000148c38723c */ /* 0x042fe20000001838 */
[----:B------:R-:W-:Y:S02]  /*2040*/  ISETP.GT.AND P0, PT, R107, R207, PT ;  /* 0x000000cf6b00720c */ /* 0x000fe40003f04270 */
[----:B------:R-:W1:Y:S04]  /*2050*/  LDSM.16.M88.4 R36, [R203+0x8100] ;  /* 0x00810000cb24783b */ /* 0x000e680000000200 */
[----:B------:R-:W5:Y:S01]  /*2060*/  LDSM.16.M88.4 R96, [R203+0x8900] ;  /* 0x00890000cb60783b */ /* 0x000f620000000200 */
[C---:B------:R-:W-:Y:S03]  /*2070*/  HMMA.16816.F32 R52, R140.reuse, R22, R52 ;  /* 0x000000168c34723c */ /* 0x040fe60000001834 */
[----:B------:R-:W2:Y:S04]  /*2080*/  LDSM.16.M88.4 R32, [R203+0x9100] ;  /* 0x00910000cb20783b */ /* 0x000ea80000000200 */
[----:B------:R-:W2:Y:S01]  /*2090*/  LDSM.16.M88.4 R28, [R203+0x9900] ;  /* 0x00990000cb1c783b */ /* 0x000ea20000000200 */
[C---:B------:R-:W-:Y:S03]  /*20a0*/  HMMA.16816.F32 R48, R140.reuse, R40, R48 ;  /* 0x000000288c30723c */ /* 0x040fe60000001830 */
[----:B---3--:R-:W3:Y:S04]  /*20b0*/  LDSM.16.M88.4 R24, [R203+0xa100] ;  /* 0x00a10000cb18783b */ /* 0x008ee80000000200 */
[----:B------:R-:W2:Y:S01]  /*20c0*/  LDSM.16.M88.4 R20, [R203+0xa900] ;  /* 0x00a90000cb14783b */ /* 0x000ea20000000200 */
[----:B------:R-:W-:Y:S03]  /*20d0*/  HMMA.16816.F32 R44, R140, R42, R44 ;  /* 0x0000002a8c2c723c */ /* 0x000fe6000000182c */
[----:B------:R-:W2:Y:S04]  /*20e0*/  LDSM.16.M88.4 R92, [R194] ;  /* 0x00000000c25c783b */ /* 0x000ea80000000200 */
[----:B------:R-:W2:Y:S04]  /*20f0*/  LDSM.16.M88.4 R88, [R194+0x800] ;  /* 0x00080000c258783b */ /* 0x000ea80000000200 */
[----:B----4-:R-:W4:Y:S04]  /*2100*/  LDSM.16.M88.4 R84, [R194+0x1000] ;  /* 0x00100000c254783b */ /* 0x010f280000000200 */
[----:B------:R-:W3:Y:S01]  /*2110*/  LDSM.16.M88.4 R40, [R194+0x1800] ;  /* 0x00180000c228783b */ /* 0x000ee20000000200 */
[C---:B-1----:R-:W-:Y:S03]  /*2120*/  HMMA.16816.F32 R16, R148.reuse, R36, R16 ;  /* 0x000000249410723c */ /* 0x042fe60000001810 */
[----:B------:R-:W-:Y:S04]  /*2130*/  LDSM.16.M88.4 R100, [R203+0xb900] ;  /* 0x00b90000cb64783b */ /* 0x000fe80000000200 */
[----:B------:R-:W0:Y:S01]  /*2140*/  LDGDEPBAR ;  /* 0x00000000000079af */ /* 0x000e220000000000 */
[C---:B------:R-:W-:Y:S03]  /*2150*/  HMMA.16816.F32 R8, R148.reuse, R38, R8 ;  /* 0x000000269408723c */ /* 0x040fe60000001808 */
[----:B------:R-:W1:Y:S05]  /*2160*/  LDSM.16.M88.4 R36, [R194+0x2000] ;  /* 0x00200000c224783b */ /* 0x000e6a0000000200 */
[C---:B-----5:R-:W-:Y:S08]  /*2170*/  HMMA.16816.F32 R80, R148.reuse, R96, R80 ;  /* 0x000000609450723c */ /* 0x060ff00000001850 */
[C---:B------:R-:W-:Y:S01]  /*2180*/  HMMA.16816.F32 R76, R148.reuse, R98, R76 ;  /* 0x00000062944c723c */ /* 0x040fe2000000184c */
[----:B------:R-:W5:Y:S07]  /*2190*/  LDSM.16.M88.4 R96, [R194+0x2800] ;  /* 0x00280000c260783b */ /* 0x000f6e0000000200 */
[C---:B--2---:R-:W-:Y:S08]  /*21a0*/  HMMA.16816.F32 R72, R148.reuse, R32, R72 ;  /* 0x000000209448723c */ /* 0x044ff00000001848 */
[C---:B------:R-:W-:Y:S01]  /*21b0*/  HMMA.16816.F32 R68, R148.reuse, R34, R68 ;  /* 0x000000229444723c */ /* 0x040fe20000001844 */
[----:B------:R-:W2:Y:S07]  /*21c0*/  LDSM.16.M88.4 R32, [R206+0xb100] ;  /* 0x00b10000ce20783b */ /* 0x000eae0000000200 */
[C---:B------:R-:W-:Y:S08]  /*21d0*/  HMMA.16816.F32 R64, R148.reuse, R28, R64 ;  /* 0x0000001c9440723c */ /* 0x040ff00000001840 */
[C---:B------:R-:W-:Y:S01]  /*21e0*/  HMMA.16816.F32 R60, R148.reuse, R30, R60 ;  /* 0x0000001e943c723c */ /* 0x040fe2000000183c */
[----:B------:R-:W1:Y:S07]  /*21f0*/  LDSM.16.M88.4 R28, [R206+0xb900] ;  /* 0x00b90000ce1c783b */ /* 0x000e6e0000000200 */
[C---:B---3--:R-:W-:Y:S08]  /*2200*/  HMMA.16816.F32 R56, R148.reuse, R24, R56 ;  /* 0x000000189438723c */ /* 0x048ff00000001838 */
[C---:B------:R-:W-:Y:S01]  /*2210*/  HMMA.16816.F32 R52, R148.reuse, R26, R52 ;  /* 0x0000001a9434723c */ /* 0x040fe20000001834 */
[----:B------:R-:W3:Y:S07]  /*2220*/  LDSM.16.M88.4 R24, [R206+0xc100] ;  /* 0x00c10000ce18783b */ /* 0x000eee0000000200 */
[C---:B------:R-:W-:Y:S08]  /*2230*/  HMMA.16816.F32 R48, R148.reuse, R20, R48 ;  /* 0x000000149430723c */ /* 0x040ff00000001830 */
[----:B------:R-:W-:Y:S01]  /*2240*/  HMMA.16816.F32 R44, R148, R22, R44 ;  /* 0x00000016942c723c */ /* 0x000fe2000000182c */
[----:B------:R-:W1:Y:S07]  /*2250*/  LDSM.16.M88.4 R20, [R206+0xc900] ;  /* 0x00c90000ce14783b */ /* 0x000e6e0000000200 */
[C---:B------:R-:W-:Y:S08]  /*2260*/  HMMA.16816.F32 R16, R152.reuse, R92, R16 ;  /* 0x0000005c9810723c */ /* 0x040ff00000001810 */
[C---:B------:R-:W-:Y:S01]  /*2270*/  HMMA.16816.F32 R8, R152.reuse, R94, R8 ;  /* 0x0000005e9808723c */ /* 0x040fe20000001808 */
[----:B------:R-:W1:Y:S07]  /*2280*/  LDSM.16.M88.4 R92, [R206+0xd100] ;  /* 0x00d10000ce5c783b */ /* 0x000e6e0000000200 */
[C---:B------:R-:W-:Y:S08]  /*2290*/  HMMA.16816.F32 R80, R152.reuse, R88, R80 ;  /* 0x000000589850723c */ /* 0x040ff00000001850 */
[C---:B------:R-:W-:Y:S01]  /*22a0*/  HMMA.16816.F32 R76, R152.reuse, R90, R76 ;  /* 0x0000005a984c723c */ /* 0x040fe2000000184c */
[----:B------:R-:W2:Y:S07]  /*22b0*/  LDSM.16.M88.4 R88, [R206+0xd900] ;  /* 0x00d90000ce58783b */ /* 0x000eae0000000200 */
[C---:B----4-:R-:W-:Y:S08]  /*22c0*/  HMMA.16816.F32 R72, R152.reuse, R84, R72 ;  /* 0x000000549848723c */ /* 0x050ff00000001848 */
[C---:B------:R-:W-:Y:S01]  /*22d0*/  HMMA.16816.F32 R68, R152.reuse, R86, R68 ;  /* 0x000000569844723c */ /* 0x040fe20000001844 */
[----:B------:R-:W4:Y:S07]  /*22e0*/  LDSM.16.M88.4 R84, [R205+0x3000] ;  /* 0x00300000cd54783b */ /* 0x000f2e0000000200 */
[C---:B------:R-:W-:Y:S08]  /*22f0*/  HMMA.16816.F32 R64, R152.reuse, R40, R64 ;  /* 0x000000289840723c */ /* 0x040ff00000001840 */
[C---:B------:R-:W-:Y:S01]  /*2300*/  HMMA.16816.F32 R60, R152.reuse, R42, R60 ;  /* 0x0000002a983c723c */ /* 0x040fe2000000183c */
[----:B------:R-:W3:Y:S07]  /*2310*/  LDSM.16.M88.4 R40, [R205+0x3800] ;  /* 0x00380000cd28783b */ /* 0x000eee0000000200 */
[C---:B-1----:R-:W-:Y:S08]  /*2320*/  HMMA.16816.F32 R56, R152.reuse, R36, R56 ;  /* 0x000000249838723c */ /* 0x042ff00000001838 */
[C---:B------:R-:W-:Y:S01]  /*2330*/  HMMA.16816.F32 R52, R152.reuse, R38, R52 ;  /* 0x000000269834723c */ /* 0x040fe20000001834 */
[----:B------:R-:W1:Y:S07]  /*2340*/  LDSM.16.M88.4 R36, [R205+0x4000] ;  /* 0x00400000cd24783b */ /* 0x000e6e0000000200 */
[C---:B-----5:R-:W-:Y:S08]  /*2350*/  HMMA.16816.F32 R48, R152.reuse, R96, R48 ;  /* 0x000000609830723c */ /* 0x060ff00000001830 */
[----:B------:R-:W-:Y:S01]  /*2360*/  HMMA.16816.F32 R44, R152, R98, R44 ;  /* 0x00000062982c723c */ /* 0x000fe2000000182c */
[----:B------:R-:W-:Y:S07]  /*2370*/  LDSM.16.M88.4 R96, [R203+0xc100] ;  /* 0x00c10000cb60783b */ /* 0x000fee0000000200 */
[C---:B--2---:R-:W-:Y:S08]  /*2380*/  HMMA.16816.F32 R16, R164.reuse, R32, R16 ;  /* 0x00000020a410723c */ /* 0x044ff00000001810 */
[C---:B------:R-:W-:Y:S01]  /*2390*/  HMMA.16816.F32 R8, R164.reuse, R34, R8 ;  /* 0x00000022a408723c */ /* 0x040fe20000001808 */
[----:B------:R-:W2:Y:S07]  /*23a0*/  LDSM.16.M88.4 R32, [R205+0x4800] ;  /* 0x00480000cd20783b */ /* 0x000eae0000000200 */
[C---:B------:R-:W-:Y:S08]  /*23b0*/  HMMA.16816.F32 R80, R164.reuse, R28, R80 ;  /* 0x0000001ca450723c */ /* 0x040ff00000001850 */
[C---:B------:R-:W-:Y:S01]  /*23c0*/  HMMA.16816.F32 R76, R164.reuse, R30, R76 ;  /* 0x0000001ea44c723c */ /* 0x040fe2000000184c */
[----:B------:R-:W5:Y:S07]  /*23d0*/  LDSM.16.M88.4 R28, [R205+0x5000] ;  /* 0x00500000cd1c783b */ /* 0x000f6e0000000200 */
[C---:B---3--:R-:W-:Y:S08]  /*23e0*/  HMMA.16816.F32 R72, R164.reuse, R24, R72 ;  /* 0x00000018a448723c */ /* 0x048ff00000001848 */
[C---:B------:R-:W-:Y:S01]  /*23f0*/  HMMA.16816.F32 R68, R164.reuse, R26, R68 ;  /* 0x0000001aa444723c */ /* 0x040fe20000001844 */
[----:B------:R-:W3:Y:S07]  /*2400*/  LDSM.16.M88.4 R24, [R205+0x5800] ;  /* 0x00580000cd18783b */ /* 0x000eee0000000200 */
[C---:B------:R-:W-:Y:S08]  /*2410*/  HMMA.16816.F32 R64, R164.reuse, R20, R64 ;  /* 0x00000014a440723c */ /* 0x040ff00000001840 */
[C---:B------:R-:W-:Y:S01]  /*2420*/  HMMA.16816.F32 R60, R164.reuse, R22, R60 ;  /* 0x00000016a43c723c */ /* 0x040fe2000000183c */
[----:B------:R-:W1:Y:S07]  /*2430*/  LDSM.16.M88.4 R20, [R203+0xb100] ;  /* 0x00b10000cb14783b */ /* 0x000e6e0000000200 */
[C---:B------:R-:W-:Y:S08]  /*2440*/  HMMA.16816.F32 R56, R164.reuse, R92, R56 ;  /* 0x0000005ca438723c */ /* 0x040ff00000001838 */
[C---:B------:R-:W-:Y:S01]  /*2450*/  HMMA.16816.F32 R52, R164.reuse, R94, R52 ;  /* 0x0000005ea434723c */ /* 0x040fe20000001834 */
[----:B------:R-:W1:Y:S07]  /*2460*/  LDSM.16.M88.4 R92, [R203+0xc900] ;  /* 0x00c90000cb5c783b */ /* 0x000e6e0000000200 */
[C---:B------:R-:W-:Y:S08]  /*2470*/  HMMA.16816.F32 R48, R164.reuse, R88, R48 ;  /* 0x00000058a430723c */ /* 0x040ff00000001830 */
[----:B------:R-:W-:Y:S01]  /*2480*/  HMMA.16816.F32 R44, R164, R90, R44 ;  /* 0x0000005aa42c723c */ /* 0x000fe2000000182c */
        /* <DEDUP_REMOVED lines=16> */
[C---:B---3--:R-:W-:Y:S08]  /*2590*/  HMMA.16816.F32 R48, R168.reuse, R24, R48 ;  /* 0x00000018a830723c */ /* 0x048ff00000001830 */
[----:B------:R-:W-:Y:S01]  /*25a0*/  HMMA.16816.F32 R44, R168, R26, R44 ;  /* 0x0000001aa82c723c */ /* 0x000fe2000000182c */
[----:B------:R-:W3:Y:S07]  /*25b0*/  LDSM.16.M88.4 R24, [R194+0x5000] ;  /* 0x00500000c218783b */ /* 0x000eee0000000200 */
[C---:B------:R-:W-:Y:S08]  /*25c0*/  HMMA.16816.F32 R16, R176.reuse, R20, R16 ;  /* 0x00000014b010723c */ /* 0x040ff00000001810 */
[----:B------:R-:W-:Y:S01]  /*25d0*/  HMMA.16816.F32 R8, R176, R22, R8 ;  /* 0x00000016b008723c */ /* 0x000fe20000001808 */
[----:B------:R-:W1:Y:S01]  /*25e0*/  LDSM.16.M88.4 R20, [R194+0x5800] ;  /* 0x00580000c214783b */ /* 0x000e620000000200 */
[----:B------:R-:W-:-:S06]  /*25f0*/  DEPBAR.LE SB0, 0x0 ;  /* 0x000080000000791a */ /* 0x000fcc0000000000 */
        /* <DEDUP_REMOVED lines=8> */
[C---:B----4-:R-:W-:Y:S08]  /*2680*/  HMMA.16816.F32 R48, R176.reuse, R84, R48 ;  /* 0x00000054b030723c */ /* 0x050ff00000001830 */
[----:B------:R-:W-:Y:S08]  /*2690*/  HMMA.16816.F32 R44, R176, R86, R44 ;  /* 0x00000056b02c723c */ /* 0x000ff0000000182c */
[C---:B------:R-:W-:Y:S08]  /*26a0*/  HMMA.16816.F32 R16, R180.reuse, R40, R16 ;  /* 0x00000028b410723c */ /* 0x040ff00000001810 */
[C---:B------:R-:W-:Y:S08]  /*26b0*/  HMMA.16816.F32 R8, R180.reuse, R42, R8 ;  /* 0x0000002ab408723c */ /* 0x040ff00000001808 */
[C---:B-1----:R-:W-:Y:S08]  /*26c0*/  HMMA.16816.F32 R80, R180.reuse, R36, R80 ;  /* 0x00000024b450723c */ /* 0x042ff00000001850 */
[C---:B------:R-:W-:Y:S08]  /*26d0*/  HMMA.16816.F32 R76, R180.reuse, R38, R76 ;  /* 0x00000026b44c723c */ /* 0x040ff0000000184c */
[C---:B--2---:R-:W-:Y:S08]  /*26e0*/  HMMA.16816.F32 R72, R180.reuse, R32, R72 ;  /* 0x00000020b448723c */ /* 0x044ff00000001848 */
[C---:B------:R-:W-:Y:S08]  /*26f0*/  HMMA.16816.F32 R68, R180.reuse, R34, R68 ;  /* 0x00000022b444723c */ /* 0x040ff00000001844 */
[C---:B-----5:R-:W-:Y:S08]  /*2700*/  HMMA.16816.F32 R64, R180.reuse, R28, R64 ;  /* 0x0000001cb440723c */ /* 0x060ff00000001840 */
[C---:B------:R-:W-:Y:S08]  /*2710*/  HMMA.16816.F32 R60, R180.reuse, R30, R60 ;  /* 0x0000001eb43c723c */ /* 0x040ff0000000183c */
[C---:B---3--:R-:W-:Y:S08]  /*2720*/  HMMA.16816.F32 R56, R180.reuse, R24, R56 ;  /* 0x00000018b438723c */ /* 0x048ff00000001838 */
[C---:B------:R-:W-:Y:S08]  /*2730*/  HMMA.16816.F32 R52, R180.reuse, R26, R52 ;  /* 0x0000001ab434723c */ /* 0x040ff00000001834 */
[C---:B------:R-:W-:Y:S08]  /*2740*/  HMMA.16816.F32 R48, R180.reuse, R20, R48 ;  /* 0x00000014b430723c */ /* 0x040ff00000001830 */
[----:B------:R-:W-:Y:S01]  /*2750*/  HMMA.16816.F32 R44, R180, R22, R44 ;  /* 0x00000016b42c723c */ /* 0x000fe2000000182c */
[----:B------:R-:W-:Y:S06]  /*2760*/  BAR.SYNC.DEFER_BLOCKING 0x0 ;  /* 0x0000000000007b1d */ /* 0x000fec0000010000 */
[----:B------:R-:W-:Y:S05]  /*2770*/  @!P0 BRA `(.L_x_21) ;  /* 0x000001a000008947 */ /* 0x000fea0003800000 */
[----:B------:R-:W-:Y:S01]  /*2780*/  IADD3 R21, R14, -0x2, RZ ;  /* 0xfffffffe0e157810 */ /* 0x000fe20007ffe0ff */
[----:B------:R-:W-:-:S02]  /*2790*/  USHF.L.U32 UR4, UR6, 0x6, URZ ;  /* 0x0000000606047899 */ /* 0x000fc4000800063f */
[----:B------:R-:W-:Y:S01]  /*27a0*/  USHF.L.U64.HI UR6, UR6, 0x6, UR7 ;  /* 0x0000000606067899 */ /* 0x000fe20008010207 */
[----:B------:R-:W-:Y:S01]  /*27b0*/  SHF.R.S32.HI R7, RZ, 0x1f, R21 ;  /* 0x0000001fff077819 */ /* 0x000fe20000011415 */
[----:B------:R-:W-:Y:S02]  /*27c0*/  IMAD R12, R12, R21, RZ ;  /* 0x000000150c0c7224 */ /* 0x000fe400078e02ff */
[----:B------:R-:W-:-:S04]  /*27d0*/  IMAD.WIDE.U32 R20, R21, R108, R212 ;  /* 0x0000006c15147225 */ /* 0x000fc800078e00d4 */
[----:B------:R-:W-:Y:S01]  /*27e0*/  IMAD R4, R7, R108, R12 ;  /* 0x0000006c07047224 */ /* 0x000fe200078e020c */
[----:B------:R-:W-:Y:S01]  /*27f0*/  LEA R6, P0, R20, c[0x0][0x1c8], 0x1 ;  /* 0x0000720014067a11 */ /* 0x000fe200078008ff */
[----:B------:R-:W-:Y:S02]  /*2800*/  IMAD.U32 R0, RZ, RZ, UR4 ;  /* 0x00000004ff007e24 */ /* 0x000fe4000f8e00ff */
[----:B------:R-:W-:Y:S01]  /*2810*/  IMAD.IADD R4, R21, 0x1, R4 ;  /* 0x0000000115047824 */ /* 0x000fe200078e0204 */
[----:B------:R-:W-:-:S04]  /*2820*/  IADD3 R22, P5, R6, UR4, RZ ;  /* 0x0000000406167c10 */ /* 0x000fc8000ffbe0ff */
[----:B------:R-:W-:Y:S02]  /*2830*/  LEA.HI.X R7, R20, c[0x0][0x1cc], R4, 0x1, P0 ;  /* 0x0000730014077a11 */ /* 0x000fe400000f0c04 */
[----:B------:R-:W-:Y:S02]  /*2840*/  IADD3 R20, P2, P1, R0, 0x80, R6 ;  /* 0x0000008000147810 */ /* 0x000fe4000795e006 */
[----:B------:R-:W-:Y:S01]  /*2850*/  IADD3 R24, P0, R22, UR4, RZ ;  /* 0x0000000416187c10 */ /* 0x000fe2000ff1e0ff */
[----:B------:R-:W-:Y:S01]  /*2860*/  @!PT LDS RZ, [RZ] ;  /* 0x00000000fffff984 */ /* 0x000fe20000000800 */
[----:B------:R-:W-:Y:S01]  /*2870*/  @!PT LDS RZ, [RZ] ;  /* 0x00000000fffff984 */ /* 0x000fe20000000800 */
[----:B------:R-:W-:Y:S01]  /*2880*/  @!PT LDS RZ, [RZ] ;  /* 0x00000000fffff984 */ /* 0x000fe20000000800 */
[----:B------:R1:W-:Y:S01]  /*2890*/  LDGSTS.E.BYPASS.LTC128B.128 [R208+0x8100], [R6.64], !P4 ;  /* 0x0810000006d07fae */ /* 0x0003e2000e101d4e */
[----:B------:R-:W-:Y:S02]  /*28a0*/  IADD3.X R23, R7, UR6, RZ, P5, !PT ;  /* 0x0000000607177c10 */ /* 0x000fe4000affe4ff */
[----:B------:R-:W-:Y:S01]  /*28b0*/  IADD3.X R21, RZ, UR6, R7, P2, P1 ;  /* 0x00000006ff157c10 */ /* 0x000fe200097e2407 */
[----:B------:R1:W-:Y:S01]  /*28c0*/  LDGSTS.E.BYPASS.LTC128B.128 [R208+0xb100], [R6.64+0x80], !P3 ;  /* 0x0b10008006d07fae */ /* 0x0003e2000d901d4e */
[----:B------:R-:W-:-:S03]  /*28d0*/  IADD3.X R25, R23, UR6, RZ, P0, !PT ;  /* 0x0000000617197c10 */ /* 0x000fc600087fe4ff */
[----:B------:R1:W-:Y:S04]  /*28e0*/  LDGSTS.E.BYPASS.LTC128B.128 [R208+0x9100], [R22.64], !P4 ;  /* 0x0910000016d07fae */ /* 0x0003e8000e101d4e */
[----:B------:R1:W-:Y:S04]  /*28f0*/  LDGSTS.E.BYPASS.LTC128B.128 [R208+0xc100], [R20.64], !P3 ;  /* 0x0c10000014d07fae */ /* 0x0003e8000d901d4e */
[----:B------:R1:W-:Y:S04]  /*2900*/  LDGSTS.E.BYPASS.LTC128B.128 [R208+0xa100], [R24.64], !P4 ;  /* 0x0a10000018d07fae */ /* 0x0003e8000e101d4e */
[----:B------:R1:W-:Y:S02]  /*2910*/  LDGSTS.E.BYPASS.LTC128B.128 [R208+0xd100], [R24.64+0x80], !P3 ;  /* 0x0d10008018d07fae */ /* 0x0003e4000d901d4e */
.L_x_21:
[----:B------:R-:W-:Y:S01]  /*2920*/  LOP3.LUT R0, R104, 0xffffffe0, RZ, 0xc0, !PT ;  /* 0xffffffe068007812 */ /* 0x000fe200078ec0ff */
[----:B------:R-:W-:Y:S01]  /*2930*/  ULDC UR6, c[0x0][0x324] ;  /* 0x0000c90000067ab9 */ /* 0x000fe20000000800 */
[----:B------:R-:W-:Y:S01]  /*2940*/  LEA.HI R4, R106, R15, RZ, 0x2 ;  /* 0x0000000f6a047211 */ /* 0x000fe200078f10ff */
[----:B------:R-:W-:Y:S01]  /*2950*/  ULOP3.LUT UR6, URZ, UR6, URZ, 0x33, !UPT ;  /* 0x000000063f067292 */ /* 0x000fe2000f8e333f */
[----:B------:R-:W-:Y:S01]  /*2960*/  SHF.R.S32.HI R12, RZ, 0x1f, R105 ;  /* 0x0000001fff0c7819 */ /* 0x000fe20000011469 */
[----:B------:R-:W-:Y:S01]  /*2970*/  IMAD.IADD R0, R15, 0x1, -R0 ;  /* 0x000000010f007824 */ /* 0x000fe200078e0a00 */
[----:B------:R-:W-:Y:S01]  /*2980*/  LOP3.LUT R4, R4, 0xfffffffc, RZ, 0xc0, !PT ;  /* 0xfffffffc04047812 */ /* 0x000fe200078ec0ff */
[----:B------:R-:W0:Y:S01]  /*2990*/  LDGDEPBAR ;  /* 0x00000000000079af */ /* 0x000e220000000000 */
[----:B------:R-:W-:-:S02]  /*29a0*/  LEA.HI R12, R12, R105, RZ, 0x3 ;  /* 0x000000690c0c7211 */ /* 0x000fc400078f18ff */
[----:B-1----:R-:W-:Y:S01]  /*29b0*/  SHF.R.S32.HI R7, RZ, 0x1f, R0 ;  /* 0x0000001fff077819 */ /* 0x002fe20000011400 */
[----:B------:R-:W-:Y:S01]  /*29c0*/  IMAD.IADD R15, R15, 0x1, -R4 ;  /* 0x000000010f0f7824 */ /* 0x000fe200078e0a04 */
[----:B------:R-:W-:Y:S02]  /*29d0*/  LOP3.LUT R12, R12, 0xffffff8, RZ, 0xc0, !PT ;  /* 0x0ffffff80c0c7812 */ /* 0x000fe400078ec0ff */
[----:B------:R-:W-:Y:S02]  /*29e0*/  LEA.HI R4, R7, R0, RZ, 0x2 ;  /* 0x0000000007047211 */ /* 0x000fe400078f10ff */
[----:B------:R-:W-:Y:S01]  /*29f0*/  LEA.HI R6, R15, R15, RZ, 0x1 ;  /* 0x0000000f0f067211 */ /* 0x000fe200078f08ff */
[----:B------:R-:W-:Y:S01]  /*2a00*/  IMAD.IADD R12, R105, 0x1, -R12 ;  /* 0x00000001690c7824 */ /* 0x000fe200078e0a0c */
[----:B------:R-:W-:Y:S02]  /*2a10*/  PLOP3.LUT P1, PT, PT, PT, UP3, 0x80, 0x0 ;  /* 0x000000000000781c */ /* 0x000fe40003f2f038 */
[----:B------:R-:W-:-:S02]  /*2a20*/  LEA.HI.SX32 R7, R4, UR16, 0x1e ;  /* 0x0000001004077c11 */ /* 0x000fc4000f8ff2ff */
[----:B------:R-:W-:Y:S02]  /*2a30*/  LOP3.LUT R6, R6, 0x1ffffffe, RZ, 0xc0, !PT ;  /* 0x1ffffffe06067812 */ /* 0x000fe400078ec0ff */
[----:B------:R-:W-:Y:S01]  /*2a40*/  PLOP3.LUT P0, PT, PT, PT, UP3, 0x80, 0x0 ;  /* 0x000000000000781c */ /* 0x000fe20003f0f038 */
[----:B------:R-:W-:Y:S02]  /*2a50*/  IMAD R7, R12, 0x10, R7 ;  /* 0x000000100c077824 */ /* 0x000fe400078e0207 */
[----:B------:R-:W-:Y:S01]  /*2a60*/  IMAD.IADD R6, R15, 0x1, -R6 ;  /* 0x000000010f067824 */ /* 0x000fe200078e0a06 */
[----:B------:R-:W-:-:S03]  /*2a70*/  LOP3.LUT R15, R4, 0x7ffffffc, RZ, 0xc0, !PT ;  /* 0x7ffffffc040f7812 */ /* 0x000fc600078ec0ff */
[----:B------:R-:W-:Y:S02]  /*2a80*/  IMAD R209, R6, 0x8, R7 ;  /* 0x0000000806d17824 */ /* 0x000fe400078e0207 */
[----:B------:R-:W-:Y:S01]  /*2a90*/  IMAD.IADD R214, R0, 0x1, -R15 ;  /* 0x0000000100d67824 */ /* 0x000fe200078e0a0f */
[----:B------:R-:W-:Y:S01]  /*2aa0*/  IADD3.X R15, R13, c[0x0][0x1d0], RZ, PT, !PT ;  /* 0x000074000d0f7a10 */ /* 0x000fe20003ffe4ff */
[----:B------:R-:W-:-:S04]  /*2ab0*/  @P1 IMAD.HI.U32 R6, R209, c[0x0][0x2c8], RZ ;  /* 0x0000b200d1061a27 */ /* 0x000fc800078e00ff */
[----:B------:R-:W-:Y:S01]  /*2ac0*/  IMAD.MOV.U32 R24, RZ, RZ, R209 ;  /* 0x000000ffff187224 */ /* 0x000fe200078e00d1 */
[----:B------:R-:W-:Y:S01]  /*2ad0*/  @P0 SHF.R.U32.HI R24, RZ, c[0x0][0x2cc], R6 ;  /* 0x0000b300ff180a19 */ /* 0x000fe20000011606 */
[----:B------:R-:W-:Y:S01]  /*2ae0*/  IMAD.SHL.U32 R214, R214, 0x2, RZ ;  /* 0x00000002d6d67824 */ /* 0x000fe200078e00ff */
[----:B------:R-:W-:-:S03]  /*2af0*/  PLOP3.LUT P0, PT, PT, PT, UP2, 0x40, 0x0 ;  /* 0x000000000000781c */ /* 0x000fc60003f0e828 */
[----:B------:R-:W1:Y:S01]  /*2b00*/  SHFL.IDX PT, R7, R24, RZ, 0x1c1f ;  /* 0x001c1fff18077589 */ /* 0x000e6200000e0000 */
[--C-:B------:R-:W-:Y:S01]  /*2b10*/  IADD3 R20, R15, -c[0x0][0x168], -R214.reuse ;  /* 0x80005a000f147a10 */ /* 0x100fe20007ffe8d6 */
[----:B------:R-:W-:Y:S01]  /*2b20*/  IMAD.IADD R4, R13, 0x1, -R214 ;  /* 0x000000010d047824 */ /* 0x000fe200078e0ad6 */
[----:B------:R-:W-:Y:S02]  /*2b30*/  IADD3 R6, -R214, c[0x0][0x1d0], R13 ;  /* 0x00007400d6067a10 */ /* 0x000fe40007ffe10d */
[C---:B------:R-:W-:Y:S02]  /*2b40*/  IADD3 R22, R20.reuse, c[0x0][0x328], RZ ;  /* 0x0000ca0014167a10 */ /* 0x040fe40007ffe0ff */
[----:B------:R-:W-:-:S03]  /*2b50*/  IADD3 R20, R20, UR6, RZ ;  /* 0x0000000614147c10 */ /* 0x000fc6000fffe0ff */
[--C-:B-1----:R-:W-:Y:S02]  /*2b60*/  IMAD.IADD R29, R22, 0x1, R7.reuse ;  /* 0x00000001161d7824 */ /* 0x102fe400078e0207 */
[----:B------:R-:W-:-:S03]  /*2b70*/  IMAD.IADD R28, R20, 0x1, R7 ;  /* 0x00000001141c7824 */ /* 0x000fc600078e0207 */
[----:B------:R-:W-:Y:S01]  /*2b80*/  IMNMX R29, R29, R6, PT ;  /* 0x000000061d1d7217 */ /* 0x000fe20003800200 */
[----:B------:R-:W-:Y:S05]  /*2b90*/  @P0 BRA `(.L_x_22) ;  /* 0x0000015000000947 */ /* 0x000fea0003800000 */
[----:B------:R-:W-:Y:S01]  /*2ba0*/  IADD3 R7, R7, c[0x0][0x1d0], RZ ;  /* 0x0000740007077a10 */ /* 0x000fe20007ffe0ff */
[----:B------:R-:W-:Y:S03]  /*2bb0*/  BSSY B0, `(.L_x_23) ;  /* 0x000000f000007945 */ /* 0x000fe60003800000 */
[----:B------:R-:W-:-:S04]  /*2bc0*/  IADD3 R7, R7, -c[0x0][0x168], RZ ;  /* 0x80005a0007077a10 */ /* 0x000fc80007ffe0ff */
        /* <DEDUP_REMOVED lines=9> */
.L_x_24:
[----:B------:R-:W-:-:S04]  /*2c60*/  MOV R0, c[0x0][0x32c] ;  /* 0x0000cb0000007a02 */ /* 0x000fc80000000f00 */
[----:B------:R-:W-:-:S13]  /*2c70*/  ISETP.NE.AND P0, PT, R0, 0x1, PT ;  /* 0x000000010000780c */ /* 0x000fda0003f05270 */
[----:B------:R-:W-:-:S05]  /*2c80*/  @P0 IMAD.HI.U32 R0, R7, c[0x0][0x330], RZ ;  /* 0x0000cc0007000a27 */ /* 0x000fca00078e00ff */
[----:B------:R-:W-:Y:S02]  /*2c90*/  @P0 SHF.R.U32.HI R7, RZ, c[0x0][0x334], R0 ;  /* 0x0000cd00ff070a19 */ /* 0x000fe40000011600 */
.L_x_25:
[----:B------:R-:W-:Y:S05]  /*2ca0*/  BSYNC B0 ;  /* 0x0000000000007941 */ /* 0x000fea0003800000 */
.L_x_23:
[----:B------:R-:W-:-:S05]  /*2cb0*/  IMAD R7, R7, c[0x0][0x32c], R4 ;  /* 0x0000cb0007077a24 */ /* 0x000fca00078e0204 */
[----:B------:R-:W-:Y:S02]  /*2cc0*/  IADD3 R0, R7, c[0x0][0x32c], RZ ;  /* 0x0000cb0007007a10 */ /* 0x000fe40007ffe0ff */
[----:B------:R-:W-:Y:S02]  /*2cd0*/  IMNMX R28, R28, R7, !PT ;  /* 0x000000071c1c7217 */ /* 0x000fe40007800200 */
[----:B------:R-:W-:Y:S02]  /*2ce0*/  IMNMX R29, R29, R0, PT ;  /* 0x000000001d1d7217 */ /* 0x000fe40003800200 */
.L_x_22:
[C---:B------:R-:W-:Y:S02]  /*2cf0*/  ISETP.GE.AND P0, PT, R13.reuse, 0x2, PT ;  /* 0x000000020d00780c */ /* 0x040fe40003f06270 */
[----:B------:R-:W-:Y:S02]  /*2d00*/  ISETP.GE.AND P2, PT, R13, 0xa, PT ;  /* 0x0000000a0d00780c */ /* 0x000fe40003f46270 */
[----:B------:R-:W-:Y:S02]  /*2d10*/  P2R R0, PR, RZ, 0x1 ;  /* 0x00000001ff007803 */ /* 0x000fe40000000000 */
[----:B------:R-:W-:-:S02]  /*2d20*/  ISETP.GT.AND P0, PT, R28, 0x1, !P0 ;  /* 0x000000011c00780c */ /* 0x000fc40004704270 */
[----:B------:R-:W-:Y:S02]  /*2d30*/  ISETP.GE.AND P1, PT, R13, 0x9, PT ;  /* 0x000000090d00780c */ /* 0x000fe40003f26270 */
[----:B------:R-:W-:Y:S02]  /*2d40*/  ISETP.LT.OR P0, PT, R29, 0x2, P0 ;  /* 0x000000021d00780c */ /* 0x000fe40000701670 */
[----:B------:R-:W-:Y:S02]  /*2d50*/  P2R R27, PR, RZ, 0x2 ;  /* 0x00000002ff1b7803 */ /* 0x000fe40000000000 */
[----:B------:R-:W-:Y:S02]  /*2d60*/  FSEL R25, R17, -INF , !P0 ;  /* 0xff80000011197808 */ /* 0x000fe40004000000 */
[----:B------:R-:W-:Y:S02]  /*2d70*/  ISETP.GT.AND P0, PT, R28, 0x9, !P2 ;  /* 0x000000091c00780c */ /* 0x000fe40005704270 */
[----:B------:R-:W-:-:S02]  /*2d80*/  P2R R26, PR, RZ, 0x4 ;  /* 0x00000004ff1a7803 */ /* 0x000fc40000000000 */
[----:B------:R-:W-:Y:S02]  /*2d90*/  ISETP.LT.OR P0, PT, R29, 0xa, P0 ;  /* 0x0000000a1d00780c */ /* 0x000fe40000701670 */
[C---:B------:R-:W-:Y:S02]  /*2da0*/  ISETP.GT.AND P1, PT, R28.reuse, 0x8, !P1 ;  /* 0x000000081c00780c */ /* 0x040fe40004f24270 */
[----:B------:R-:W-:Y:S02]  /*2db0*/  ISETP.GE.AND P2, PT, R13, 0x11, PT ;  /* 0x000000110d00780c */ /* 0x000fe40003f46270 */
[----:B------:R-:W-:Y:S02]  /*2dc0*/  FSEL R21, R9, -INF , !P0 ;  /* 0xff80000009157808 */ /* 0x000fe40004000000 */
[----:B------:R-:W-:Y:S02]  /*2dd0*/  ISETP.LT.OR P1, PT, R29, 0x9, P1 ;  /* 0x000000091d00780c */ /* 0x000fe40000f21670 */
[----:B------:R-:W-:-:S02]  /*2de0*/  ISETP.GT.AND P0, PT, R28, 0x10, !P2 ;  /* 0x000000101c00780c */ /* 0x000fc40005704270 */
[----:B------:R-:W-:Y:S02]  /*2df0*/  FSEL R23, R8, -INF , !P1 ;  /* 0xff80000008177808 */ /* 0x000fe40004800000 */
[----:B------:R-:W-:Y:S02]  /*2e00*/  ISETP.LT.OR P0, PT, R29, 0x11, P0 ;  /* 0x000000111d00780c */ /* 0x000fe40000701670 */
[----:B------:R-:W-:Y:S02]  /*2e10*/  ISETP.GE.AND P1, PT, R13, 0x12, PT ;  /* 0x000000120d00780c */ /* 0x000fe40003f26270 */
[----:B------:R-:W-:Y:S02]  /*2e20*/  FSEL R17, R80, -INF , !P0 ;  /* 0xff80000050117808 */ /* 0x000fe40004000000 */
[----:B------:R-:W-:Y:S02]  /*2e30*/  ISETP.GT.AND P0, PT, R28, 0x11, !P1 ;  /* 0x000000111c00780c */ /* 0x000fe40004f04270 */
[----:B------:R-:W-:-:S02]  /*2e40*/  P2R R84, PR, RZ, 0x2 ;  /* 0x00000002ff547803 */ /* 0x000fc40000000000 */
[----:B------:R-:W-:Y:S02]  /*2e50*/  ISETP.LT.OR P0, PT, R29, 0x12, P0 ;  /* 0x000000121d00780c */ /* 0x000fe40000701670 */
[----:B------:R-:W-:Y:S02]  /*2e60*/  ISETP.GE.AND P1, PT, R13, 0x19, PT ;  /* 0x000000190d00780c */ /* 0x000fe40003f26270 */
[----:B------:R-:W-:Y:S02]  /*2e70*/  FSEL R15, R81, -INF , !P0 ;  /* 0xff800000510f7808 */ /* 0x000fe40004000000 */
[----:B------:R-:W-:Y:S02]  /*2e80*/  ISETP.GT.AND P0, PT, R28, 0x18, !P1 ;  /* 0x000000181c00780c */ /* 0x000fe40004f04270 */
[----:B------:R-:W-:Y:S02]  /*2e90*/  P2R R80, PR, RZ, 0x2 ;  /* 0x00000002ff507803 */ /* 0x000fe40000000000 */
[----:B------:R-:W-:-:S02]  /*2ea0*/  ISETP.LT.OR P0, PT, R29, 0x19, P0 ;  /* 0x000000191d00780c */ /* 0x000fc40000701670 */
[----:B------:R-:W-:Y:S02]  /*2eb0*/  ISETP.GE.AND P1, PT, R13, 0x1a, PT ;  /* 0x0000001a0d00780c */ /* 0x000fe40003f26270 */
[----:B------:R-:W-:Y:S02]  /*2ec0*/  FSEL R7, R76, -INF , !P0 ;  /* 0xff8000004c077808 */ /* 0x000fe40004000000 */
[----:B------:R-:W-:Y:S02]  /*2ed0*/  ISETP.GT.AND P0, PT, R28, 0x19, !P1 ;  /* 0x000000191c00780c */ /* 0x000fe40004f04270 */
[----:B------:R-:W-:Y:S02]  /*2ee0*/  P2R R8, PR, RZ, 0x2 ;  /* 0x00000002ff087803 */ /* 0x000fe40000000000 */
[----:B------:R-:W-:Y:S02]  /*2ef0*/  ISETP.LT.OR P0, PT, R29, 0x1a, P0 ;  /* 0x0000001a1d00780c */ /* 0x000fe40000701670 */
[----:B------:R-:W-:-:S02]  /*2f00*/  ISETP.GE.AND P1, PT, R13, 0x21, PT ;  /* 0x000000210d00780c */ /* 0x000fc40003f26270 */
[----:B------:R-:W-:Y:S02]  /*2f10*/  FSEL R9, R77, -INF , !P0 ;  /* 0xff8000004d097808 */ /* 0x000fe40004000000 */
[----:B------:R-:W-:Y:S02]  /*2f20*/  ISETP.GT.AND P0, PT, R28, 0x20, !P1 ;  /* 0x000000201c00780c */ /* 0x000fe40004f04270 */
[----:B------:R-:W-:Y:S02]  /*2f30*/  P2R R76, PR, RZ, 0x2 ;  /* 0x00000002ff4c7803 */ /* 0x000fe40000000000 */
[----:B------:R-:W-:Y:S02]  /*2f40*/  ISETP.LT.OR P0, PT, R29, 0x21, P0 ;  /* 0x000000211d00780c */ /* 0x000fe40000701670 */
[----:B------:R-:W-:Y:S02]  /*2f50*/  ISETP.GE.AND P1, PT, R13, 0x22, PT ;  /* 0x000000220d00780c */ /* 0x000fe40003f26270 */
[----:B------:R-:W-:-:S02]  /*2f60*/  FSEL R37, R72, -INF , !P0 ;  /* 0xff80000048257808 */ /* 0x000fc40004000000 */
[C---:B------:R-:W-:Y:S02]  /*2f70*/  ISETP.GT.AND P0, PT, R28.reuse, 0x21, !P1 ;  /* 0x000000211c00780c */ /* 0x040fe40004f04270 */
[----:B------:R-:W-:Y:S02]  /*2f80*/  P2R R43, PR, RZ, 0x2 ;  /* 0x00000002ff2b7803 */ /* 0x000fe40000000000 */
[----:B------:R-:W-:Y:S02]  /*2f90*/  ISETP.LT.OR P0, PT, R29, 0x22, P0 ;  /* 0x000000221d00780c */ /* 0x000fe40000701670 */
[----:B------:R-:W-:Y:S02]  /*2fa0*/  ISETP.GE.AND P1, PT, R13, 0x29, PT ;  /* 0x000000290d00780c */ /* 0x000fe40003f26270 */
[----:B------:R-:W-:Y:S02]  /*2fb0*/  FSEL R35, R73, -INF , !P0 ;  /* 0xff80000049237808 */ /* 0x000fe40004000000 */
[----:B------:R-:W-:-:S02]  /*2fc0*/  ISETP.GT.AND P0, PT, R28, 0x28, !P1 ;  /* 0x000000281c00780c */ /* 0x000fc40004f04270 */
[----:B------:R-:W-:Y:S02]  /*2fd0*/  P2R R42, PR, RZ, 0x2 ;  /* 0x00000002ff2a7803 */ /* 0x000fe40000000000 */
        /* <DEDUP_REMOVED lines=41> */
[C---:B------:R-:W-:Y:S02]  /*3270*/  ISETP.GE.AND P1, PT, R13.reuse, 0x4a, PT ;  /* 0x0000004a0d00780c */ /* 0x040fe40003f26270 */
[----:B------:R-:W-:Y:S02]  /*3280*/  FSEL R161, R52, -INF , !P0 ;  /* 0xff80000034a17808 */ /* 0x000fe40004000000 */
[----:B------:R-:W-:Y:S02]  /*3290*/  ISETP.GT.AND P0, PT, R28, 0x49, !P1 ;  /* 0x000000491c00780c */ /* 0x000fe40004f04270 */
[----:B------:R-:W-:Y:S02]  /*32a0*/  ISETP.GE.AND P6, PT, R13, 0x51, PT ;  /* 0x000000510d00780c */ /* 0x000fe40003fc6270 */
        /* <DEDUP_REMOVED lines=13> */
[----:B------:R-:W-:-:S04]  /*3380*/  ISETP.GT.AND P0, PT, R28, 0x58, !P2 ;  /* 0x000000581c00780c */ /* 0x000fc80005704270 */
[----:B------:R-:W-:-:S04]  /*3390*/  ISETP.LT.OR P0, PT, R29, 0x59, P0 ;  /* 0x000000591d00780c */ /* 0x000fc80000701670 */
[----:B------:R-:W-:Y:S02]  /*33a0*/  FSEL R131, R44, -INF , !P0 ;  /* 0xff8000002c837808 */ /* 0x000fe40004000000 */
[----:B------:R-:W-:Y:S02]  /*33b0*/  ISETP.GT.AND P0, PT, R28, RZ, !P1 ;  /* 0x000000ff1c00720c */ /* 0x000fe40004f04270 */
[----:B------:R-:W-:Y:S02]  /*33c0*/  P2R R44, PR, RZ, 0x2 ;  /* 0x00000002ff2c7803 */ /* 0x000fe40000000000 */
[----:B------:R-:W-:Y:S02]  /*33d0*/  ISETP.LT.OR P0, PT, R29, 0x1, P0 ;  /* 0x000000011d00780c */ /* 0x000fe40000701670 */
[----:B------:R-:W-:Y:S02]  /*33e0*/  ISETP.GE.AND P1, PT, R13, 0x5a, PT ;  /* 0x0000005a0d00780c */ /* 0x000fe40003f26270 */
[----:B------:R-:W-:-:S02]  /*33f0*/  FSEL R12, R16, -INF , !P0 ;  /* 0xff800000100c7808 */ /* 0x000fc40004000000 */
[----:B------:R-:W-:-:S04]  /*3400*/  ISETP.GT.AND P0, PT, R28, 0x59, !P1 ;  /* 0x000000591c00780c */ /* 0x000fc80004f04270 */
[----:B------:R-:W-:Y:S02]  /*3410*/  ISETP.LT.OR P0, PT, R29, 0x5a, P0 ;  /* 0x0000005a1d00780c */ /* 0x000fe40000701670 */
[----:B------:R-:W1:Y:S02]  /*3420*/  SHFL.IDX PT, R29, R24, 0x1, 0x1c1f ;  /* 0x003c1f00181d7f89 */ /* 0x000e6400000e0000 */
[----:B------:R-:W-:Y:S02]  /*3430*/  FSEL R129, R45, -INF , !P0 ;  /* 0xff8000002d817808 */ /* 0x000fe40004000000 */
[----:B------:R-:W-:Y:S01]  /*3440*/  PLOP3.LUT P0, PT, PT, PT, UP2, 0x40, 0x0 ;  /* 0x000000000000781c */ /* 0x000fe20003f0e828 */
[--C-:B-1----:R-:W-:Y:S02]  /*3450*/  IMAD.IADD R13, R22, 0x1, R29.reuse ;  /* 0x00000001160d7824 */ /* 0x102fe400078e021d */
[----:B------:R-:W-:-:S03]  /*3460*/  IMAD.IADD R22, R20, 0x1, R29 ;  /* 0x0000000114167824 */ /* 0x000fc600078e021d */
[----:B------:R-:W-:-:S07]  /*3470*/  IMNMX R13, R13, R6, PT ;  /* 0x000000060d0d7217 */ /* 0x000fce0003800200 */
        /* <DEDUP_REMOVED lines=13> */
.L_x_28:
[----:B------:R-:W-:-:S04]  /*3550*/  MOV R6, c[0x0][0x32c] ;  /* 0x0000cb0000067a02 */ /* 0x000fc80000000f00 */
[----:B------:R-:W-:-:S13]  /*3560*/  ISETP.NE.AND P0, PT, R6, 0x1, PT ;  /* 0x000000010600780c */ /* 0x000fda0003f05270 */
[----:B------:R-:W-:-:S05]  /*3570*/  @P0 IMAD.HI.U32 R6, R29, c[0x0][0x330], RZ ;  /* 0x0000cc001d060a27 */ /* 0x000fca00078e00ff */
[----:B------:R-:W-:Y:S02]  /*3580*/  @P0 SHF.R.U32.HI R29, RZ, c[0x0][0x334], R6 ;  /* 0x0000cd00ff1d0a19 */ /* 0x000fe40000011606 */
.L_x_29:
[----:B------:R-:W-:Y:S05]  /*3590*/  BSYNC B0 ;  /* 0x0000000000007941 */ /* 0x000fea0003800000 */
.L_x_27:
[----:B------:R-:W-:-:S05]  /*35a0*/  IMAD R29, R29, c[0x0][0x32c], R4 ;  /* 0x0000cb001d1d7a24 */ /* 0x000fca00078e0204 */
[----:B------:R-:W-:Y:S02]  /*35b0*/  IADD3 R4, R29, c[0x0][0x32c], RZ ;  /* 0x0000cb001d047a10 */ /* 0x000fe40007ffe0ff */
[----:B------:R-:W-:Y:S02]  /*35c0*/  IMNMX R22, R22, R29, !PT ;  /* 0x0000001d16167217 */ /* 0x000fe40007800200 */
[----:B------:R-:W-:Y:S02]  /*35d0*/  IMNMX R13, R13, R4, PT ;  /* 0x000000040d0d7217 */ /* 0x000fe40003800200 */
.L_x_26:
[----:B------:R-:W-:Y:S01]  /*35e0*/  ISETP.NE.AND P0, PT, R27, RZ, PT ;  /* 0x000000ff1b00720c */ /* 0x000fe20003f05270 */
[----:B------:R-:W-:Y:S01]  /*35f0*/  IMAD.SHL.U32 R204, R2, 0x2, RZ ;  /* 0x0000000202cc7824 */ /* 0x000fe200078e00ff */
[C---:B------:R-:W-:Y:S01]  /*3600*/  ISETP.GT.AND P6, PT, R22.reuse, 0x50, !P6 ;  /* 0x000000501600780c */ /* 0x040fe200077c4270 */
[----:B------:R-:W-:Y:S01]  /*3610*/  ULDC.64 UR4, c[0x0][0x2c8] ;  /* 0x0000b20000047ab9 */ /* 0x000fe20000000a00 */
[C---:B------:R-:W-:Y:S01]  /*3620*/  ISETP.GT.AND P0, PT, R22.reuse, 0x8, !P0 ;  /* 0x000000081600780c */ /* 0x040fe20004704270 */
[----:B------:R-:W-:Y:S01]  /*3630*/  IMAD R202, R5, 0x2, R204 ;  /* 0x0000000205ca7824 */ /* 0x000fe200078e02cc */
[----:B------:R-:W-:Y:S01]  /*3640*/  ISETP.GT.AND P5, PT, R22, 0x51, !P5 ;  /* 0x000000511600780c */ /* 0x000fe20006fa4270 */
[----:B------:R-:W-:Y:S01]  /*3650*/  LDSM.16.MT88.4 R96, [R204+0x3100] ;  /* 0x00310000cc60783b */ /* 0x000fe20000004200 */
[----:B------:R-:W-:Y:S01]  /*3660*/  ISETP.LT.OR P0, PT, R13, 0x9, P0 ;  /* 0x000000090d00780c */ /* 0x000fe20000701670 */
[----:B------:R-:W-:Y:S01]  /*3670*/  IMAD R200, R3, 0x2, R202 ;  /* 0x0000000203c87824 */ /* 0x000fe200078e02ca */
[----:B------:R-:W-:Y:S01]  /*3680*/  ISETP.LT.OR P6, PT, R13, 0x51, P6 ;  /* 0x000000510d00780c */ /* 0x000fe200037c1670 */
[----:B------:R-:W-:Y:S01]  /*3690*/  IMAD R201, R3, 0x2, R204 ;  /* 0x0000000203c97824 */ /* 0x000fe200078e02cc */
[----:B------:R-:W-:Y:S01]  /*36a0*/  FSEL R6, R10, -INF , !P0 ;  /* 0xff8000000a067808 */ /* 0x000fe20004000000 */
[----:B------:R-:W-:Y:S01]  /*36b0*/  LDSM.16.MT88.4 R108, [R204+0x100] ;  /* 0x00010000cc6c783b */ /* 0x000fe20000004200 */
[----:B------:R-:W-:Y:S01]  /*36c0*/  ISETP.NE.AND P0, PT, R26, RZ, PT ;  /* 0x000000ff1a00720c */ /* 0x000fe20003f05270 */
[----:B------:R-:W-:Y:S01]  /*36d0*/  UIMAD.WIDE.U32 UR18, UR16, UR4, URZ ;  /* 0x00000004101272a5 */ /* 0x000fe2000f8e003f */
[C---:B------:R-:W-:Y:S01]  /*36e0*/  ISETP.GT.AND P2, PT, R22.reuse, 0x58, !P2 ;  /* 0x000000581600780c */ /* 0x040fe20005744270 */
[----:B------:R-:W-:Y:S01]  /*36f0*/  LDSM.16.MT88.4 R88, [R200+0x100] ;  /* 0x00010000c858783b */ /* 0x000fe20000004200 */
[----:B------:R-:W-:Y:S01]  /*3700*/  ISETP.GT.AND P0, PT, R22, 0x9, !P0 ;  /* 0x000000091600780c */ /* 0x000fe20004704270 */
[----:B------:R-:W-:Y:S01]  /*3710*/  ULDC UR4, c[0x0][0x328] ;  /* 0x0000ca0000047ab9 */ /* 0x000fe20000000800 */
[C---:B------:R-:W-:Y:S01]  /*3720*/  ISETP.LT.OR P5, PT, R13.reuse, 0x52, P5 ;  /* 0x000000520d00780c */ /* 0x040fe20002fa1670 */
[----:B------:R-:W-:Y:S01]  /*3730*/  LDSM.16.MT88.4 R104, [R202+0x3100] ;  /* 0x00310000ca68783b */ /* 0x000fe20000004200 */
[----:B------:R-:W-:Y:S01]  /*3740*/  ISETP.LT.OR P0, PT, R13, 0xa, P0 ;  /* 0x0000000a0d00780c */ /* 0x000fe20000701670 */
[----:B------:R-:W-:Y:S01]  /*3750*/  @UP3 UMOV UR7, UR19 ;  /* 0x0000001300073c82 */ /* 0x000fe20008000000 */
[----:B------:R-:W-:Y:S01]  /*3760*/  FSEL R136, R50, -INF , !P6 ;  /* 0xff80000032887808 */ /* 0x000fe20007000000 */
[----:B------:R-:W-:Y:S01]  /*3770*/  @UP3 USHF.R.U32.HI UR16, URZ, UR5, UR7 ;  /* 0x000000053f103299 */ /* 0x000fe20008011607 */
[----:B------:R-:W-:-:S02]  /*3780*/  FSEL R4, R11, -INF , !P0 ;  /* 0xff8000000b047808 */ /* 0x000fc40004000000 */
[----:B------:R-:W-:Y:S01]  /*3790*/  ISETP.NE.AND P0, PT, R85, RZ, PT ;  /* 0x000000ff5500720c */ /* 0x000fe20003f05270 */
[----:B------:R-:W-:Y:S01]  /*37a0*/  UIADD3 UR13, UR13, UR16, URZ ;  /* 0x000000100d0d7290 */ /* 0x000fe2000fffe03f */
[C---:B------:R-:W-:Y:S02]  /*37b0*/  ISETP.GT.AND P1, PT, R22.reuse, 0x59, !P1 ;  /* 0x000000591600780c */ /* 0x040fe40004f24270 */
[----:B------:R-:W-:Y:S01]  /*37c0*/  ISETP.GT.AND P0, PT, R22, 0x10, !P0 ;  /* 0x000000101600780c */ /* 0x000fe20004704270 */
[----:B------:R-:W-:Y:S01]  /*37d0*/  UIADD3 UR4, UR13, UR4, URZ ;  /* 0x000000040d047290 */ /* 0x000fe2000fffe03f */
[----:B------:R-:W-:Y:S02]  /*37e0*/  FSEL R134, R51, -INF , !P5 ;  /* 0xff80000033867808 */ /* 0x000fe40006800000 */
[C---:B------:R-:W-:Y:S02]  /*37f0*/  ISETP.LT.OR P0, PT, R13.reuse, 0x11, P0 ;  /* 0x000000110d00780c */ /* 0x040fe40000701670 */
[----:B------:R-:W-:-:S02]  /*3800*/  ISETP.LT.OR P2, PT, R13, 0x59, P2 ;  /* 0x000000590d00780c */ /* 0x000fc40001741670 */
[----:B------:R-:W-:Y:S02]  /*3810*/  FSEL R20, R82, -INF , !P0 ;  /* 0xff80000052147808 */ /* 0x000fe40004000000 */
[----:B------:R-:W-:Y:S02]  /*3820*/  ISETP.NE.AND P0, PT, R84, RZ, PT ;  /* 0x000000ff5400720c */ /* 0x000fe40003f05270 */
[C---:B------:R-:W-:Y:S02]  /*3830*/  ISETP.LT.OR P1, PT, R13.reuse, 0x5a, P1 ;  /* 0x0000005a0d00780c */ /* 0x040fe40000f21670 */
[----:B------:R-:W-:Y:S02]  /*3840*/  ISETP.GT.AND P0, PT, R22, 0x11, !P0 ;  /* 0x000000111600780c */ /* 0x000fe40004704270 */
[----:B------:R-:W-:Y:S02]  /*3850*/  FSEL R130, R46, -INF , !P2 ;  /* 0xff8000002e827808 */ /* 0x000fe40005000000 */
[----:B------:R-:W-:-:S02]  /*3860*/  ISETP.LT.OR P0, PT, R13, 0x12, P0 ;  /* 0x000000120d00780c */ /* 0x000fc40000701670 */
[----:B------:R-:W-:Y:S02]  /*3870*/  FSEL R128, R47, -INF , !P1 ;  /* 0xff8000002f807808 */ /* 0x000fe40004800000 */
[----:B------:R-:W-:Y:S02]  /*3880*/  FSEL R16, R83, -INF , !P0 ;  /* 0xff80000053107808 */ /* 0x000fe40004000000 */
[----:B------:R-:W-:Y:S02]  /*3890*/  ISETP.NE.AND P0, PT, R80, RZ, PT ;  /* 0x000000ff5000720c */ /* 0x000fe40003f05270 */
[----:B------:R-:W-:Y:S02]  /*38a0*/  LDSM.16.MT88.4 R80, [R201+0x100] ;  /* 0x00010000c950783b */ /* 0x000fe40000004200 */
[----:B------:R-:W-:-:S04]  /*38b0*/  ISETP.GT.AND P0, PT, R22, 0x18, !P0 ;  /* 0x000000181600780c */ /* 0x000fc80004704270 */
[----:B------:R-:W-:-:S04]  /*38c0*/  ISETP.LT.OR P0, PT, R13, 0x19, P0 ;  /* 0x000000190d00780c */ /* 0x000fc80000701670 */
[----:B------:R-:W-:Y:S02]  /*38d0*/  FSEL R10, R78, -INF , !P0 ;  /* 0xff8000004e0a7808 */ /* 0x000fe40004000000 */
[----:B------:R-:W-:-:S04]  /*38e0*/  ISETP.NE.AND P0, PT, R8, RZ, PT ;  /* 0x000000ff0800720c */ /* 0x000fc80003f05270 */
        /* <DEDUP_REMOVED lines=11> */
[----:B------:R-:W-:Y:S01]  /*39a0*/  ISETP.NE.AND P0, PT, R42, RZ, PT ;  /* 0x000000ff2a00720c */ /* 0x000fe20003f05270 */
[----:B------:R-:W-:Y:S03]  /*39b0*/  LDSM.16.MT88.4 R72, [R202+0x100] ;  /* 0x00010000ca48783b */ /* 0x000fe60000004200 */
        /* <DEDUP_REMOVED lines=32> */
[----:B------:R-:W-:Y:S01]  /*3bc0*/  LDSM.16.MT88.4 R56, [R201+0x3100] ;  /* 0x00310000c938783b */ /* 0x000fe20000004200 */
[----:B------:R-:W-:Y:S02]  /*3bd0*/  FMNMX.FTZ R0, R12, R25, !PT ;  /* 0x000000190c007209 */ /* 0x000fe40007810000 */
[----:B------:R-:W-:Y:S02]  /*3be0*/  ISETP.GT.AND P0, PT, R22, 0x1, !P0 ;  /* 0x000000011600780c */ /* 0x000fe40004704270 */
[----:B------:R-:W-:Y:S02]  /*3bf0*/  FMNMX.FTZ R0, R23, R0, !PT ;  /* 0x0000000017007209 */ /* 0x000fe40007810000 */
[----:B------:R-:W-:-:S02]  /*3c00*/  ISETP.LT.OR P0, PT, R13, 0x2, P0 ;  /* 0x000000020d00780c */ /* 0x000fc40000701670 */
[----:B------:R-:W-:Y:S02]  /*3c10*/  FMNMX.FTZ R0, R21, R0, !PT ;  /* 0x0000000015007209 */ /* 0x000fe40007810000 */
[----:B------:R-:W-:Y:S02]  /*3c20*/  FSEL R24, R19, -INF , !P0 ;  /* 0xff80000013187808 */ /* 0x000fe40004000000 */
[----:B------:R-:W-:Y:S02]  /*3c30*/  ISETP.NE.AND P0, PT, R44, RZ, PT ;  /* 0x000000ff2c00720c */ /* 0x000fe40003f05270 */
[----:B------:R-:W-:Y:S02]  /*3c40*/  FMNMX.FTZ R0, R17, R0, !PT ;  /* 0x0000000011007209 */ /* 0x000fe40007810000 */
[----:B------:R-:W-:Y:S02]  /*3c50*/  ISETP.GT.AND P0, PT, R22, RZ, !P0 ;  /* 0x000000ff1600720c */ /* 0x000fe40004704270 */
[----:B------:R-:W-:-:S02]  /*3c60*/  FMNMX.FTZ R0, R15, R0, !PT ;  /* 0x000000000f007209 */ /* 0x000fc40007810000 */
[----:B------:R-:W-:Y:S02]  /*3c70*/  ISETP.LT.OR P0, PT, R13, 0x1, P0 ;  /* 0x000000010d00780c */ /* 0x000fe40000701670 */
[----:B------:R-:W-:Y:S02]  /*3c80*/  FMNMX.FTZ R0, R7, R0, !PT ;  /* 0x0000000007007209 */ /* 0x000fe40007810000 */
[----:B------:R-:W-:Y:S02]  /*3c90*/  FSEL R18, R18, -INF , !P0 ;  /* 0xff80000012127808 */ /* 0x000fe40004000000 */
[----:B------:R-:W-:Y:S02]  /*3ca0*/  FMNMX.FTZ R0, R9, R0, !PT ;  /* 0x0000000009007209 */ /* 0x000fe40007810000 */
[----:B------:R-:W-:Y:S02]  /*3cb0*/  FMNMX.FTZ R19, R18, R24, !PT ;  /* 0x0000001812137209 */ /* 0x000fe40007810000 */
[----:B------:R-:W-:-:S02]  /*3cc0*/  FMNMX.FTZ R0, R37, R0, !PT ;  /* 0x0000000025007209 */ /* 0x000fc40007810000 */
[----:B------:R-:W-:Y:S02]  /*3cd0*/  FMNMX.FTZ R19, R6, R19, !PT ;  /* 0x0000001306137209 */ /* 0x000fe40007810000 */
[----:B------:R-:W-:Y:S02]  /*3ce0*/  FMNMX.FTZ R0, R35, R0, !PT ;  /* 0x0000000023007209 */ /* 0x000fe40007810000 */
[----:B------:R-:W-:Y:S02]  /*3cf0*/  FMNMX.FTZ R19, R4, R19, !PT ;  /* 0x0000001304137209 */ /* 0x000fe40007810000 */
        /* <DEDUP_REMOVED lines=12> */
[----:B------:R-:W-:Y:S02]  /*3dc0*/  ISETP.NE.AND P0, PT, R31, RZ, PT ;  /* 0x000000ff1f00720c */ /* 0x000fe40003f05270 */
[----:B------:R-:W-:Y:S02]  /*3dd0*/  FMNMX.FTZ R19, R144, R19, !PT ;  /* 0x0000001390137209 */ /* 0x000fe40007810000 */
[----:B------:R-:W-:-:S02]  /*3de0*/  FMNMX.FTZ R0, R163, R0, !PT ;  /* 0x00000000a3007209 */ /* 0x000fc40007810000 */
[----:B------:R-:W-:Y:S02]  /*3df0*/  FMNMX.FTZ R19, R132, R19, !PT ;  /* 0x0000001384137209 */ /* 0x000fe40007810000 */
[----:B------:R-:W-:Y:S02]  /*3e00*/  ISETP.GT.AND P0, PT, R22, 0x48, !P0 ;  /* 0x000000481600780c */ /* 0x000fe40004704270 */
[----:B------:R-:W-:Y:S02]  /*3e10*/  FMNMX.FTZ R19, R186, R19, !PT ;  /* 0x00000013ba137209 */ /* 0x000fe40007810000 */
[----:B------:R-:W-:Y:S02]  /*3e20*/  FMNMX.FTZ R0, R159, R0, !PT ;  /* 0x000000009f007209 */ /* 0x000fe40007810000 */
[----:B------:R-:W-:Y:S02]  /*3e30*/  FMNMX.FTZ R19, R158, R19, !PT ;  /* 0x000000139e137209 */ /* 0x000fe40007810000 */
[----:B------:R-:W-:-:S02]  /*3e40*/  ISETP.LT.OR P0, PT, R13, 0x49, P0 ;  /* 0x000000490d00780c */ /* 0x000fc40000701670 */
[----:B------:R-:W-:Y:S02]  /*3e50*/  FMNMX.FTZ R0, R161, R0, !PT ;  /* 0x00000000a1007209 */ /* 0x000fe40007810000 */
[----:B------:R-:W-:Y:S02]  /*3e60*/  FMNMX.FTZ R19, R184, R19, !PT ;  /* 0x00000013b8137209 */ /* 0x000fe40007810000 */
[----:B------:R-:W-:Y:S02]  /*3e70*/  FSEL R160, R54, -INF , !P0 ;  /* 0xff80000036a07808 */ /* 0x000fe40004000000 */
[----:B------:R-:W-:Y:S02]  /*3e80*/  ISETP.NE.AND P0, PT, R30, RZ, PT ;  /* 0x000000ff1e00720c */ /* 0x000fe40003f05270 */
[----:B------:R-:W-:Y:S01]  /*3e90*/  FMNMX.FTZ R0, R147, R0, !PT ;  /* 0x0000000093007209 */ /* 0x000fe20007810000 */
[----:B------:R-:W-:Y:S01]  /*3ea0*/  LDSM.16.MT88.4 R28, [R204+0x900] ;  /* 0x00090000cc1c783b */ /* 0x000fe20000004200 */
[----:B------:R-:W-:-:S02]  /*3eb0*/  FMNMX.FTZ R19, R162, R19, !PT ;  /* 0x00000013a2137209 */ /* 0x000fc40007810000 */
[----:B------:R-:W-:Y:S02]  /*3ec0*/  FMNMX.FTZ R0, R135, R0, !PT ;  /* 0x0000000087007209 */ /* 0x000fe40007810000 */
[----:B------:R-:W-:Y:S02]  /*3ed0*/  ISETP.GT.AND P0, PT, R22, 0x49, !P0 ;  /* 0x000000491600780c */ /* 0x000fe40004704270 */
[----:B------:R-:W-:Y:S02]  /*3ee0*/  FMNMX.FTZ R19, R172, R19, !PT ;  /* 0x00000013ac137209 */ /* 0x000fe40007810000 */
[----:B------:R-:W-:Y:S02]  /*3ef0*/  FMNMX.FTZ R0, R133, R0, !PT ;  /* 0x0000000085007209 */ /* 0x000fe40007810000 */
[----:B------:R-:W-:Y:S02]  /*3f00*/  ISETP.LT.OR P0, PT, R13, 0x4a, P0 ;  /* 0x0000004a0d00780c */ /* 0x000fe40000701670 */
[----:B------:R-:W-:-:S02]  /*3f10*/  FMNMX.FTZ R19, R174, R19, !PT ;  /* 0x00000013ae137209 */ /* 0x000fc40007810000 */
[----:B------:R-:W-:Y:S02]  /*3f20*/  FMNMX.FTZ R0, R131, R0, !PT ;  /* 0x0000000083007209 */ /* 0x000fe40007810000 */
[----:B------:R-:W-:Y:S02]  /*3f30*/  FSEL R156, R55, -INF , !P0 ;  /* 0xff800000379c7808 */ /* 0x000fe40004000000 */
[----:B------:R-:W-:Y:S02]  /*3f40*/  FMNMX.FTZ R19, R160, R19, !PT ;  /* 0x00000013a0137209 */ /* 0x000fe40007810000 */
[----:B------:R-:W-:Y:S02]  /*3f50*/  FMNMX.FTZ R0, R129, R0, !PT ;  /* 0x0000000081007209 */ /* 0x000fe40007810000 */
[----:B------:R-:W-:-:S03]  /*3f60*/  FMNMX.FTZ R19, R156, R19, !PT ;  /* 0x000000139c137209 */ /* 0x000fc60007810000 */
[----:B------:R-:W1:Y:S01]  /*3f70*/  SHFL.BFLY PT, R11, R0, 0x2, 0x1f ;  /* 0x0c401f00000b7f89 */ /* 0x000e6200000e0000 */
[----:B------:R-:W-:-:S04]  /*3f80*/  FMNMX.FTZ R19, R136, R19, !PT ;  /* 0x0000001388137209 */ /* 0x000fc80007810000 */
[----:B------:R-:W-:-:S04]  /*3f90*/  FMNMX.FTZ R19, R134, R19, !PT ;  /* 0x0000001386137209 */ /* 0x000fc80007810000 */
[----:B------:R-:W-:-:S04]  /*3fa0*/  FMNMX.FTZ R13, R130, R19, !PT ;  /* 0x00000013820d7209 */ /* 0x000fc80007810000 */
[----:B------:R-:W-:-:S05]  /*3fb0*/  FMNMX.FTZ R13, R128, R13, !PT ;  /* 0x0000000d800d7209 */ /* 0x000fca0007810000 */
[----:B------:R-:W2:Y:S01]  /*3fc0*/  SHFL.BFLY PT, R22, R13, 0x2, 0x1f ;  /* 0x0c401f000d167f89 */ /* 0x000ea200000e0000 */
[----:B-1----:R-:W-:-:S05]  /*3fd0*/  FMNMX.FTZ R19, R0, R11, !PT ;  /* 0x0000000b00137209 */ /* 0x002fca0007810000 */
[----:B------:R-:W1:Y:S01]  /*3fe0*/  SHFL.BFLY PT, R0, R19, 0x1, 0x1f ;  /* 0x0c201f0013007f89 */ /* 0x000e6200000e0000 */
[----:B--2---:R-:W-:-:S05]  /*3ff0*/  FMNMX.FTZ R22, R13, R22, !PT ;  /* 0x000000160d167209 */ /* 0x004fca0007810000 */
[----:B------:R-:W2:Y:S01]  /*4000*/  SHFL.BFLY PT, R11, R22, 0x1, 0x1f ;  /* 0x0c201f00160b7f89 */ /* 0x000ea200000e0000 */
[----:B-1----:R-:W-:-:S04]  /*4010*/  FMNMX.FTZ R0, R19, R0, !PT ;  /* 0x0000000013007209 */ /* 0x002fc80007810000 */
[C---:B------:R-:W-:Y:S01]  /*4020*/  FSETP.NEU.FTZ.AND P0, PT, R0.reuse, -INF , PT ;  /* 0xff8000000000780b */ /* 0x040fe20003f1d000 */
[----:B------:R-:W-:-:S05]  /*4030*/  FMUL.FTZ R138, R0, c[0x0][0x2d0] ;  /* 0x0000b400008a7a20 */ /* 0x000fca0000410000 */
[----:B------:R-:W-:-:S05]  /*4040*/  FSEL R138, R138, RZ, P0 ;  /* 0x000000ff8a8a7208 */ /* 0x000fca0000000000 */
[--C-:B------:R-:W-:Y:S02]  /*4050*/  FFMA.FTZ R50, R12, c[0x0][0x2d0], -R138.reuse ;  /* 0x0000b4000c327a23 */ /* 0x100fe4000001088a */
[--C-:B------:R-:W-:Y:S01]  /*4060*/  FFMA.FTZ R47, R25, c[0x0][0x2d0], -R138.reuse ;  /* 0x0000b400192f7a23 */ /* 0x100fe2000001088a */
[----:B--2---:R-:W-:Y:S01]  /*4070*/  FMNMX.FTZ R12, R22, R11, !PT ;  /* 0x0000000b160c7209 */ /* 0x004fe20007810000 */
[--C-:B------:R-:W-:Y:S02]  /*4080*/  FFMA.FTZ R48, R23, c[0x0][0x2d0], -R138.reuse ;  /* 0x0000b40017307a23 */ /* 0x100fe4000001088a */
[--C-:B------:R-:W-:Y:S01]  /*4090*/  FFMA.FTZ R43, R21, c[0x0][0x2d0], -R138.reuse ;  /* 0x0000b400152b7a23 */ /* 0x100fe2000001088a */
[C---:B------:R-:W-:Y:S01]  /*40a0*/  FSETP.NEU.FTZ.AND P0, PT, R12.reuse, -INF , PT ;  /* 0xff8000000c00780b */ /* 0x040fe20003f1d000 */
[----:B------:R-:W-:Y:S01]  /*40b0*/  FMUL.FTZ R121, R12, c[0x0][0x2d0] ;  /* 0x0000b4000c797a20 */ /* 0x000fe20000410000 */
[----:B------:R-:W-:Y:S01]  /*40c0*/  MUFU.EX2 R50, R50 ;  /* 0x0000003200327308 */ /* 0x000fe20000000800 */
[----:B------:R-:W-:-:S02]  /*40d0*/  FFMA.FTZ R42, R7, c[0x0][0x2d0], -R138 ;  /* 0x0000b400072a7a23 */ /* 0x000fc4000001088a */
[--C-:B------:R-:W-:Y:S01]  /*40e0*/  FFMA.FTZ R41, R15, c[0x0][0x2d0], -R138.reuse ;  /* 0x0000b4000f297a23 */ /* 0x100fe2000001088a */
[----:B------:R-:W-:Y:S01]  /*40f0*/  FSEL R121, R121, RZ, P0 ;  /* 0x000000ff79797208 */ /* 0x000fe20000000000 */
[--C-:B------:R-:W-:Y:S01]  /*4100*/  FFMA.FTZ R46, R17, c[0x0][0x2d0], -R138.reuse ;  /* 0x0000b400112e7a23 */ /* 0x100fe2000001088a */
[----:B------:R-:W-:Y:S01]  /*4110*/  PLOP3.LUT P0, PT, PT, PT, UP2, 0x40, 0x0 ;  /* 0x000000000000781c */ /* 0x000fe20003f0e828 */
[----:B------:R-:W-:Y:S01]  /*4120*/  FFMA.FTZ R13, R9, c[0x0][0x2d0], -R138 ;  /* 0x0000b400090d7a23 */ /* 0x000fe2000001088a */
[----:B------:R-:W1:Y:S01]  /*4130*/  MUFU.EX2 R47, R47 ;  /* 0x0000002f002f7308 */ /* 0x000e620000000800 */
[--C-:B------:R-:W-:Y:S02]  /*4140*/  FFMA.FTZ R49, R18, c[0x0][0x2d0], -R121.reuse ;  /* 0x0000b40012317a23 */ /* 0x100fe40000010879 */
[--C-:B------:R-:W-:Y:S02]  /*4150*/  FFMA.FTZ R116, R24, c[0x0][0x2d0], -R121.reuse ;  /* 0x0000b40018747a23 */ /* 0x100fe40000010879 */
[--C-:B------:R-:W-:Y:S01]  /*4160*/  FFMA.FTZ R45, R6, c[0x0][0x2d0], -R121.reuse ;  /* 0x0000b400062d7a23 */ /* 0x100fe20000010879 */
[----:B------:R-:W-:Y:S01]  /*4170*/  LDSM.16.MT88.4 R24, [R202+0x900] ;  /* 0x00090000ca18783b */ /* 0x000fe20000004200 */
[--C-:B------:R-:W-:Y:S01]  /*4180*/  FFMA.FTZ R44, R4, c[0x0][0x2d0], -R121.reuse ;  /* 0x0000b400042c7a23 */ /* 0x100fe20000010879 */
[----:B------:R-:W-:Y:S01]  /*4190*/  MUFU.EX2 R48, R48 ;  /* 0x0000003000307308 */ /* 0x000fe20000000800 */
[--C-:B------:R-:W-:Y:S01]  /*41a0*/  FFMA.FTZ R15, R16, c[0x0][0x2d0], -R121.reuse ;  /* 0x0000b400100f7a23 */ /* 0x100fe20000010879 */
[----:B------:R-:W2:Y:S01]  /*41b0*/  LDSM.16.MT88.4 R4, [R200+0x3100] ;  /* 0x00310000c804783b */ /* 0x000ea20000004200 */
[----:B------:R-:W-:-:S02]  /*41c0*/  FFMA.FTZ R3, R10, c[0x0][0x2d0], -R121 ;  /* 0x0000b4000a037a23 */ /* 0x000fc40000010879 */
[--C-:B------:R-:W-:Y:S01]  /*41d0*/  FFMA.FTZ R2, R8, c[0x0][0x2d0], -R121.reuse ;  /* 0x0000b40008027a23 */ /* 0x100fe20000010879 */
[----:B------:R-:W3:Y:S01]  /*41e0*/  LDSM.16.MT88.4 R16, [R200+0x900] ;  /* 0x00090000c810783b */ /* 0x000ee20000004200 */
[--C-:B------:R-:W-:Y:S01]  /*41f0*/  FFMA.FTZ R40, R20, c[0x0][0x2d0], -R121.reuse ;  /* 0x0000b40014287a23 */ /* 0x100fe20000010879 */
[----:B------:R-:W4:Y:S01]  /*4200*/  MUFU.EX2 R43, R43 ;  /* 0x0000002b002b7308 */ /* 0x000f220000000800 */
[----:B-1----:R-:W-:Y:S01]  /*4210*/  F2FP.PACK_AB R64, R47, R50 ;  /* 0x000000322f40723e */ /* 0x002fe200000000ff */
[----:B------:R-:W1:Y:S01]  /*4220*/  LDSM.16.MT88.4 R8, [R204+0x3900] ;  /* 0x00390000cc08783b */ /* 0x000e620000004200 */
[--C-:B------:R-:W-:Y:S02]  /*4230*/  FFMA.FTZ R118, R37, c[0x0][0x2d0], -R138.reuse ;  /* 0x0000b40025767a23 */ /* 0x100fe4000001088a */
[--C-:B------:R-:W-:Y:S01]  /*4240*/  FFMA.FTZ R51, R35, c[0x0][0x2d0], -R138.reuse ;  /* 0x0000b40023337a23 */ /* 0x100fe2000001088a */
[----:B------:R-:W5:Y:S01]  /*4250*/  LDSM.16.MT88.4 R20, [R201+0x900] ;  /* 0x00090000c914783b */ /* 0x000f620000004200 */
[--C-:B------:R-:W-:Y:S01]  /*4260*/  FFMA.FTZ R120, R33, c[0x0][0x2d0], -R138.reuse ;  /* 0x0000b40021787a23 */ /* 0x100fe2000001088a */
[----:B------:R-:W-:Y:S01]  /*4270*/  MUFU.EX2 R49, R49 ;  /* 0x0000003100317308 */ /* 0x000fe20000000800 */
[----:B------:R-:W-:Y:S01]  /*4280*/  FFMA.FTZ R117, R117, c[0x0][0x2d0], -R138 ;  /* 0x0000b40075757a23 */ /* 0x000fe2000001088a */
[----:B------:R-:W1:Y:S01]  /*4290*/  LDSM.16.MT88.4 R36, [R202+0x3900] ;  /* 0x00390000ca24783b */ /* 0x000e620000004200 */
[----:B------:R-:W-:-:S02]  /*42a0*/  FFMA.FTZ R119, R146, c[0x0][0x2d0], -R121 ;  /* 0x0000b40092777a23 */ /* 0x000fc40000010879 */
[--C-:B------:R-:W-:Y:S01]  /*42b0*/  FFMA.FTZ R122, R122, c[0x0][0x2d0], -R121.reuse ;  /* 0x0000b4007a7a7a23 */ /* 0x100fe20000010879 */
[----:B------:R-:W1:Y:S01]  /*42c0*/  LDSM.16.MT88.4 R32, [R201+0x3900] ;  /* 0x00390000c920783b */ /* 0x000e620000004200 */
[--C-:B------:R-:W-:Y:S01]  /*42d0*/  FFMA.FTZ R123, R144, c[0x0][0x2d0], -R121.reuse ;  /* 0x0000b400907b7a23 */ /* 0x100fe20000010879 */
[----:B------:R-:W2:Y:S01]  /*42e0*/  MUFU.EX2 R116, R116 ;  /* 0x0000007400747308 */ /* 0x000ea20000000800 */
[----:B----4-:R-:W-:Y:S01]  /*42f0*/  F2FP.PACK_AB R66, R43, R48 ;  /* 0x000000302b42723e */ /* 0x010fe200000000ff */
[----:B------:R-:W-:Y:S02]  /*4300*/  FFMA.FTZ R132, R132, c[0x0][0x2d0], -R121 ;  /* 0x0000b40084847a23 */ /* 0x000fe40000010879 */
[--C-:B------:R-:W-:Y:S02]  /*4310*/  FFMA.FTZ R144, R157, c[0x0][0x2d0], -R138.reuse ;  /* 0x0000b4009d907a23 */ /* 0x100fe4000001088a */
[--C-:B------:R-:W-:Y:S02]  /*4320*/  FFMA.FTZ R146, R145, c[0x0][0x2d0], -R138.reuse ;  /* 0x0000b40091927a23 */ /* 0x100fe4000001088a */
[----:B------:R-:W-:Y:S01]  /*4330*/  MUFU.EX2 R45, R45 ;  /* 0x0000002d002d7308 */ /* 0x000fe20000000800 */
[----:B------:R-:W-:-:S02]  /*4340*/  FFMA.FTZ R137, R137, c[0x0][0x2d0], -R138 ;  /* 0x0000b40089897a23 */ /* 0x000fc4000001088a */
[--C-:B------:R-:W-:Y:S02]  /*4350*/  FFMA.FTZ R139, R139, c[0x0][0x2d0], -R138.reuse ;  /* 0x0000b4008b8b7a23 */ /* 0x100fe4000001088a */
[--C-:B------:R-:W-:Y:S02]  /*4360*/  FFMA.FTZ R145, R186, c[0x0][0x2d0], -R121.reuse ;  /* 0x0000b400ba917a23 */ /* 0x100fe40000010879 */
[--C-:B------:R-:W-:Y:S01]  /*4370*/  FFMA.FTZ R158, R158, c[0x0][0x2d0], -R121.reuse ;  /* 0x0000b4009e9e7a23 */ /* 0x100fe20000010879 */
[----:B------:R-:W4:Y:S01]  /*4380*/  MUFU.EX2 R44, R44 ;  /* 0x0000002c002c7308 */ /* 0x000f220000000800 */
[----:B--2---:R-:W-:Y:S01]  /*4390*/  F2FP.PACK_AB R65, R116, R49 ;  /* 0x000000317441723e */ /* 0x004fe200000000ff */
[--C-:B------:R-:W-:Y:S02]  /*43a0*/  FFMA.FTZ R157, R184, c[0x0][0x2d0], -R121.reuse ;  /* 0x0000b400b89d7a23 */ /* 0x100fe40000010879 */
[----:B------:R-:W-:Y:S02]  /*43b0*/  FFMA.FTZ R162, R162, c[0x0][0x2d0], -R121 ;  /* 0x0000b400a2a27a23 */ /* 0x000fe40000010879 */
[----:B------:R-:W-:-:S02]  /*43c0*/  FFMA.FTZ R184, R159, c[0x0][0x2d0], -R138 ;  /* 0x0000b4009fb87a23 */ /* 0x000fc4000001088a */
[----:B------:R-:W-:Y:S01]  /*43d0*/  MUFU.EX2 R46, R46 ;  /* 0x0000002e002e7308 */ /* 0x000fe20000000800 */
[--C-:B------:R-:W-:Y:S02]  /*43e0*/  FFMA.FTZ R186, R161, c[0x0][0x2d0], -R138.reuse ;  /* 0x0000b400a1ba7a23 */ /* 0x100fe4000001088a */
[--C-:B------:R-:W-:Y:S02]  /*43f0*/  FFMA.FTZ R159, R172, c[0x0][0x2d0], -R121.reuse ;  /* 0x0000b400ac9f7a23 */ /* 0x100fe40000010879 */
[--C-:B------:R-:W-:Y:S02]  /*4400*/  FFMA.FTZ R163, R163, c[0x0][0x2d0], -R138.reuse ;  /* 0x0000b400a3a37a23 */ /* 0x100fe4000001088a */
[----:B------:R-:W-:Y:S01]  /*4410*/  FFMA.FTZ R147, R147, c[0x0][0x2d0], -R138 ;  /* 0x0000b40093937a23 */ /* 0x000fe2000001088a */
[----:B----4-:R-:W-:Y:S01]  /*4420*/  F2FP.PACK_AB R67, R44, R45 ;  /* 0x0000002d2c43723e */ /* 0x010fe200000000ff */
[----:B------:R-:W2:Y:S01]  /*4430*/  MUFU.EX2 R41, R41 ;  /* 0x0000002900297308 */ /* 0x000ea20000000800 */
[----:B------:R-:W-:-:S02]  /*4440*/  FFMA.FTZ R172, R174, c[0x0][0x2d0], -R121 ;  /* 0x0000b400aeac7a23 */ /* 0x000fc40000010879 */
[--C-:B------:R-:W-:Y:S02]  /*4450*/  FFMA.FTZ R160, R160, c[0x0][0x2d0], -R121.reuse ;  /* 0x0000b400a0a07a23 */ /* 0x100fe40000010879 */
[--C-:B------:R-:W-:Y:S01]  /*4460*/  FFMA.FTZ R161, R156, c[0x0][0x2d0], -R121.reuse ;  /* 0x0000b4009ca17a23 */ /* 0x100fe20000010879 */
[C---:B------:R-:W-:Y:S01]  /*4470*/  HMMA.16816.F32 R84, R64.reuse, R88, RZ ;  /* 0x000000584054723c */ /* 0x040fe200000018ff */
[--C-:B------:R-:W-:Y:S01]  /*4480*/  FFMA.FTZ R216, R129, c[0x0][0x2d0], -R138.reuse ;  /* 0x0000b40081d87a23 */ /* 0x100fe2000001088a */
[----:B------:R-:W-:Y:S01]  /*4490*/  MUFU.EX2 R42, R42 ;  /* 0x0000002a002a7308 */ /* 0x000fe20000000800 */
[--C-:B------:R-:W-:Y:S02]  /*44a0*/  FFMA.FTZ R135, R135, c[0x0][0x2d0], -R138.reuse ;  /* 0x0000b40087877a23 */ /* 0x100fe4000001088a */
[--C-:B------:R-:W-:Y:S02]  /*44b0*/  FFMA.FTZ R156, R133, c[0x0][0x2d0], -R138.reuse ;  /* 0x0000b400859c7a23 */ /* 0x100fe4000001088a */
[----:B------:R-:W-:Y:S01]  /*44c0*/  FFMA.FTZ R131, R131, c[0x0][0x2d0], -R138 ;  /* 0x0000b40083837a23 */ /* 0x000fe2000001088a */
[----:B------:R-:W-:Y:S01]  /*44d0*/  HMMA.16816.F32 R88, R64, R90, RZ ;  /* 0x0000005a4058723c */ /* 0x000fe200000018ff */
[--C-:B------:R-:W-:Y:S01]  /*44e0*/  FFMA.FTZ R129, R136, c[0x0][0x2d0], -R121.reuse ;  /* 0x0000b40088817a23 */ /* 0x100fe20000010879 */
[----:B------:R-:W-:Y:S01]  /*44f0*/  MUFU.EX2 R13, R13 ;  /* 0x0000000d000d7308 */ /* 0x000fe20000000800 */
[----:B------:R-:W-:-:S02]  /*4500*/  FFMA.FTZ R134, R134, c[0x0][0x2d0], -R121 ;  /* 0x0000b40086867a23 */ /* 0x000fc40000010879 */
[----:B------:R-:W-:Y:S02]  /*4510*/  FFMA.FTZ R217, R128, c[0x0][0x2d0], -R121 ;  /* 0x0000b40080d97a23 */ /* 0x000fe40000010879 */
[----:B------:R-:W-:Y:S01]  /*4520*/  FADD.FTZ R47, R50, R47 ;  /* 0x0000002f322f7221 */ /* 0x000fe20000010000 */
[----:B------:R-:W-:Y:S01]  /*4530*/  HMMA.16816.F32 R92, R64, R96, RZ ;  /* 0x00000060405c723c */ /* 0x000fe200000018ff */
[----:B------:R-:W-:Y:S01]  /*4540*/  FADD.FTZ R116, R49, R116 ;  /* 0x0000007431747221 */ /* 0x000fe20000010000 */
[----:B------:R-:W-:Y:S01]  /*4550*/  MUFU.EX2 R40, R40 ;  /* 0x0000002800287308 */ /* 0x000fe20000000800 */
[----:B------:R-:W-:-:S04]  /*4560*/  FADD.FTZ R48, R48, R47 ;  /* 0x0000002f30307221 */ /* 0x000fc80000010000 */
[----:B------:R-:W-:Y:S01]  /*4570*/  FADD.FTZ R43, R43, R48 ;  /* 0x000000302b2b7221 */ /* 0x000fe20000010000 */
[C---:B------:R-:W-:Y:S02]  /*4580*/  HMMA.16816.F32 R96, R64.reuse, R98, RZ ;  /* 0x000000624060723c */ /* 0x040fe400000018ff */
[----:B------:R-:W4:Y:S06]  /*4590*/  MUFU.EX2 R15, R15 ;  /* 0x0000000f000f7308 */ /* 0x000f2c0000000800 */
        /* <DEDUP_REMOVED lines=21> */
[----:B------:R-:W-:Y:S05]  /*46f0*/  MUFU.EX2 R137, R137 ;  /* 0x0000008900897308 */ /* 0x000fea0000000800 */
[----:B--2---:R-:W-:Y:S01]  /*4700*/  F2FP.PACK_AB R4, R41, R46 ;  /* 0x0000002e2904723e */ /* 0x004fe200000000ff */
[----:B------:R-:W-:Y:S01]  /*4710*/  HMMA.16816.F32 R64, R64, R6, RZ ;  /* 0x000000064040723c */ /* 0x000fe200000018ff */
[----:B----4-:R-:W-:Y:S01]  /*4720*/  F2FP.PACK_AB R5, R15, R40 ;  /* 0x000000280f05723e */ /* 0x010fe200000000ff */
[----:B------:R-:W2:Y:S01]  /*4730*/  MUFU.EX2 R144, R144 ;  /* 0x0000009000907308 */ /* 0x000ea20000000800 */
[----:B------:R-:W-:-:S04]  /*4740*/  FADD.FTZ R46, R46, R43 ;  /* 0x0000002b2e2e7221 */ /* 0x000fc80000010000 */
[----:B------:R-:W-:Y:S01]  /*4750*/  F2FP.PACK_AB R6, R13, R42 ;  /* 0x0000002a0d06723e */ /* 0x000fe200000000ff */
[----:B------:R-:W-:Y:S01]  /*4760*/  FADD.FTZ R41, R41, R46 ;  /* 0x0000002e29297221 */ /* 0x000fe20000010000 */
[----:B-1----:R-:W-:Y:S01]  /*4770*/  F2FP.PACK_AB R7, R2, R3 ;  /* 0x000000030207723e */ /* 0x002fe200000000ff */
[----:B------:R-:W-:Y:S02]  /*4780*/  MUFU.EX2 R146, R146 ;  /* 0x0000009200927308 */ /* 0x000fe40000000800 */
[----:B------:R-:W-:-:S04]  /*4790*/  FADD.FTZ R42, R42, R41 ;  /* 0x000000292a2a7221 */ /* 0x000fc80000010000 */
[C---:B---3--:R-:W-:Y:S01]  /*47a0*/  HMMA.16816.F32 R84, R4.reuse, R16, R84 ;  /* 0x000000100454723c */ /* 0x048fe20000001854 */
[----:B------:R-:W-:Y:S01]  /*47b0*/  FADD.FTZ R13, R13, R42 ;  /* 0x0000002a0d0d7221 */ /* 0x000fe20000010000 */
[----:B------:R-:W1:Y:S06]  /*47c0*/  MUFU.EX2 R139, R139 ;  /* 0x0000008b008b7308 */ /* 0x000e6c0000000800 */
[C---:B------:R-:W-:Y:S01]  /*47d0*/  HMMA.16816.F32 R88, R4.reuse, R18, R88 ;  /* 0x000000120458723c */ /* 0x040fe20000001858 */
[----:B------:R-:W3:Y:S01]  /*47e0*/  LDSM.16.MT88.4 R16, [R200+0x3900] ;  /* 0x00390000c810783b */ /* 0x000ee20000004200 */
[----:B------:R-:W-:Y:S06]  /*47f0*/  MUFU.EX2 R145, R145 ;  /* 0x0000009100917308 */ /* 0x000fec0000000800 */
[C---:B------:R-:W-:Y:S02]  /*4800*/  HMMA.16816.F32 R92, R4.reuse, R8, R92 ;  /* 0x00000008045c723c */ /* 0x040fe4000000185c */
[----:B------:R-:W4:Y:S06]  /*4810*/  MUFU.EX2 R158, R158 ;  /* 0x0000009e009e7308 */ /* 0x000f2c0000000800 */
[C---:B------:R-:W-:Y:S01]  /*4820*/  HMMA.16816.F32 R96, R4.reuse, R10, R96 ;  /* 0x0000000a0460723c */ /* 0x040fe20000001860 */
[----:B------:R-:W1:Y:S01]  /*4830*/  LDSM.16.MT88.4 R8, [R200+0x1100] ;  /* 0x00110000c808783b */ /* 0x000e620000004200 */
[----:B------:R-:W-:Y:S06]  /*4840*/  MUFU.EX2 R157, R157 ;  /* 0x0000009d009d7308 */ /* 0x000fec0000000800 */
[C---:B------:R-:W-:Y:S02]  /*4850*/  HMMA.16816.F32 R112, R4.reuse, R28, R112 ;  /* 0x0000001c0470723c */ /* 0x040fe40000001870 */
[----:B------:R-:W1:Y:S06]  /*4860*/  MUFU.EX2 R162, R162 ;  /* 0x000000a200a27308 */ /* 0x000e6c0000000800 */
[C---:B------:R-:W-:Y:S01]  /*4870*/  HMMA.16816.F32 R108, R4.reuse, R30, R108 ;  /* 0x0000001e046c723c */ /* 0x040fe2000000186c */
[----:B------:R-:W-:Y:S01]  /*4880*/  LDSM.16.MT88.4 R28, [R204+0x1100] ;  /* 0x00110000cc1c783b */ /* 0x000fe20000004200 */
[----:B------:R-:W-:Y:S06]  /*4890*/  MUFU.EX2 R163, R163 ;  /* 0x000000a300a37308 */ /* 0x000fec0000000800 */
[C---:B------:R-:W-:Y:S02]  /*48a0*/  HMMA.16816.F32 R68, R4.reuse, R24, R68 ;  /* 0x000000180444723c */ /* 0x040fe40000001844 */
[----:B------:R-:W1:Y:S06]  /*48b0*/  MUFU.EX2 R184, R184 ;  /* 0x000000b800b87308 */ /* 0x000e6c0000000800 */
[C---:B------:R-:W-:Y:S01]  /*48c0*/  HMMA.16816.F32 R72, R4.reuse, R26, R72 ;  /* 0x0000001a0448723c */ /* 0x040fe20000001848 */
[----:B------:R-:W1:Y:S01]  /*48d0*/  LDSM.16.MT88.4 R24, [R202+0x1100] ;  /* 0x00110000ca18783b */ /* 0x000e620000004200 */
        /* <DEDUP_REMOVED lines=16> */
[C---:B---3--:R-:W-:Y:S02]  /*49e0*/  HMMA.16816.F32 R60, R4.reuse, R16, R60 ;  /* 0x00000010043c723c */ /* 0x048fe4000000183c */
[----:B------:R-:W3:Y:S06]  /*49f0*/  MUFU.EX2 R156, R156 ;  /* 0x0000009c009c7308 */ /* 0x000eec0000000800 */
[----:B------:R-:W-:Y:S01]  /*4a00*/  HMMA.16816.F32 R64, R4, R18, R64 ;  /* 0x000000120440723c */ /* 0x000fe20000001840 */
[----:B------:R-:W2:Y:S01]  /*4a10*/  LDSM.16.MT88.4 R16, [R204+0x4100] ;  /* 0x00410000cc10783b */ /* 0x000ea20000004200 */
[----:B------:R-:W-:Y:S05]  /*4a20*/  MUFU.EX2 R131, R131 ;  /* 0x0000008300837308 */ /* 0x000fea0000000800 */
[----:B------:R-:W-:Y:S01]  /*4a30*/  F2FP.PACK_AB R4, R51, R118 ;  /* 0x000000763304723e */ /* 0x000fe200000000ff */
[----:B------:R-:W-:Y:S01]  /*4a40*/  FADD.FTZ R118, R118, R13 ;  /* 0x0000000d76767221 */ /* 0x000fe20000010000 */
[----:B------:R-:W-:Y:S01]  /*4a50*/  F2FP.PACK_AB R6, R117, R120 ;  /* 0x000000787506723e */ /* 0x000fe200000000ff */
[----:B------:R-:W2:Y:S01]  /*4a60*/  MUFU.EX2 R216, R216 ;  /* 0x000000d800d87308 */ /* 0x000ea20000000800 */
[----:B------:R-:W-:Y:S01]  /*4a70*/  F2FP.PACK_AB R5, R122, R119 ;  /* 0x000000777a05723e */ /* 0x000fe200000000ff */
[----:B------:R-:W-:Y:S01]  /*4a80*/  FADD.FTZ R51, R51, R118 ;  /* 0x0000007633337221 */ /* 0x000fe20000010000 */
[----:B------:R-:W-:-:S03]  /*4a90*/  F2FP.PACK_AB R7, R132, R123 ;  /* 0x0000007b8407723e */ /* 0x000fc600000000ff */
[----:B------:R-:W-:Y:S02]  /*4aa0*/  FADD.FTZ R120, R120, R51 ;  /* 0x0000003378787221 */ /* 0x000fe40000010000 */
[----:B------:R-:W-:Y:S02]  /*4ab0*/  MUFU.EX2 R129, R129 ;  /* 0x0000008100817308 */ /* 0x000fe40000000800 */
[----:B-1----:R-:W-:Y:S01]  /*4ac0*/  HMMA.16816.F32 R84, R4, R8, R84 ;  /* 0x000000080454723c */ /* 0x002fe20000001854 */
[----:B------:R-:W-:-:S05]  /*4ad0*/  FADD.FTZ R120, R117, R120 ;  /* 0x0000007875787221 */ /* 0x000fca0000010000 */
[----:B------:R-:W1:Y:S02]  /*4ae0*/  MUFU.EX2 R134, R134 ;  /* 0x0000008600867308 */ /* 0x000e640000000800 */
[C---:B------:R-:W-:Y:S01]  /*4af0*/  HMMA.16816.F32 R88, R4.reuse, R10, R88 ;  /* 0x0000000a0458723c */ /* 0x040fe20000001858 */
[----:B------:R-:W1:Y:S05]  /*4b00*/  LDSM.16.MT88.4 R8, [R200+0x4100] ;  /* 0x00410000c808783b */ /* 0x000e6a0000004200 */
[----:B------:R-:W-:Y:S02]  /*4b10*/  MUFU.EX2 R217, R217 ;  /* 0x000000d900d97308 */ /* 0x000fe40000000800 */
[C---:B------:R-:W-:Y:S08]  /*4b20*/  HMMA.16816.F32 R68, R4.reuse, R24, R68 ;  /* 0x000000180444723c */ /* 0x040ff00000001844 */
[C---:B--2---:R-:W-:Y:S08]  /*4b30*/  HMMA.16816.F32 R92, R4.reuse, R16, R92 ;  /* 0x00000010045c723c */ /* 0x044ff0000000185c */
[C---:B------:R-:W-:Y:S01]  /*4b40*/  HMMA.16816.F32 R96, R4.reuse, R18, R96 ;  /* 0x000000120460723c */ /* 0x040fe20000001860 */
[----:B------:R-:W2:Y:S07]  /*4b50*/  LDSM.16.MT88.4 R16, [R200+0x1900] ;  /* 0x00190000c810783b */ /* 0x000eae0000004200 */
[C---:B------:R-:W-:Y:S01]  /*4b60*/  HMMA.16816.F32 R72, R4.reuse, R26, R72 ;  /* 0x0000001a0448723c */ /* 0x040fe20000001848 */
[----:B------:R-:W-:Y:S07]  /*4b70*/  LDSM.16.MT88.4 R24, [R202+0x1900] ;  /* 0x00190000ca18783b */ /* 0x000fee0000004200 */
[C---:B------:R-:W-:Y:S08]  /*4b80*/  HMMA.16816.F32 R100, R4.reuse, R36, R100 ;  /* 0x000000240464723c */ /* 0x040ff00000001864 */
[C---:B-1----:R-:W-:Y:S08]  /*4b90*/  HMMA.16816.F32 R60, R4.reuse, R8, R60 ;  /* 0x00000008043c723c */ /* 0x042ff0000000183c */
[C---:B------:R-:W-:Y:S01]  /*4ba0*/  HMMA.16816.F32 R64, R4.reuse, R10, R64 ;  /* 0x0000000a0440723c */ /* 0x040fe20000001840 */
[----:B------:R-:W1:Y:S07]  /*4bb0*/  LDSM.16.MT88.4 R8, [R204+0x4900] ;  /* 0x00490000cc08783b */ /* 0x000e6e0000004200 */
[C---:B------:R-:W-:Y:S01]  /*4bc0*/  HMMA.16816.F32 R104, R4.reuse, R38, R104 ;  /* 0x000000260468723c */ /* 0x040fe20000001868 */
[----:B------:R-:W1:Y:S07]  /*4bd0*/  LDSM.16.MT88.4 R36, [R202+0x4900] ;  /* 0x00490000ca24783b */ /* 0x000e6e0000004200 */
[C---:B------:R-:W-:Y:S08]  /*4be0*/  HMMA.16816.F32 R112, R4.reuse, R28, R112 ;  /* 0x0000001c0470723c */ /* 0x040ff00000001870 */
[C---:B------:R-:W-:Y:S01]  /*4bf0*/  HMMA.16816.F32 R108, R4.reuse, R30, R108 ;  /* 0x0000001e046c723c */ /* 0x040fe2000000186c */
[----:B------:R-:W1:Y:S07]  /*4c00*/  LDSM.16.MT88.4 R28, [R204+0x1900] ;  /* 0x00190000cc1c783b */ /* 0x000e6e0000004200 */
[C---:B------:R-:W-:Y:S08]  /*4c10*/  HMMA.16816.F32 R76, R4.reuse, R20, R76 ;  /* 0x00000014044c723c */ /* 0x040ff0000000184c */
[C---:B------:R-:W-:Y:S01]  /*4c20*/  HMMA.16816.F32 R80, R4.reuse, R22, R80 ;  /* 0x000000160450723c */ /* 0x040fe20000001850 */
[----:B------:R-:W1:Y:S07]  /*4c30*/  LDSM.16.MT88.4 R20, [R201+0x1900] ;  /* 0x00190000c914783b */ /* 0x000e6e0000004200 */
[C---:B------:R-:W-:Y:S08]  /*4c40*/  HMMA.16816.F32 R52, R4.reuse, R32, R52 ;  /* 0x000000200434723c */ /* 0x040ff00000001834 */
[----:B------:R-:W-:Y:S01]  /*4c50*/  HMMA.16816.F32 R56, R4, R34, R56 ;  /* 0x000000220438723c */ /* 0x000fe20000001838 */
[----:B------:R-:W3:Y:S06]  /*4c60*/  LDSM.16.MT88.4 R32, [R201+0x4900] ;  /* 0x00490000c920783b */ /* 0x000eec0000004200 */
[----:B------:R-:W-:Y:S01]  /*4c70*/  F2FP.PACK_AB R4, R144, R137 ;  /* 0x000000899004723e */ /* 0x000fe200000000ff */
[----:B------:R-:W-:Y:S01]  /*4c80*/  FADD.FTZ R137, R137, R120 ;  /* 0x0000007889897221 */ /* 0x000fe20000010000 */
[----:B------:R-:W-:-:S02]  /*4c90*/  F2FP.PACK_AB R6, R139, R146 ;  /* 0x000000928b06723e */ /* 0x000fc400000000ff */
[----:B----4-:R-:W-:Y:S01]  /*4ca0*/  F2FP.PACK_AB R5, R158, R145 ;  /* 0x000000919e05723e */ /* 0x010fe200000000ff */
[----:B------:R-:W-:Y:S01]  /*4cb0*/  FADD.FTZ R137, R144, R137 ;  /* 0x0000008990897221 */ /* 0x000fe20000010000 */
[----:B------:R-:W-:-:S03]  /*4cc0*/  F2FP.PACK_AB R7, R162, R157 ;  /* 0x0000009da207723e */ /* 0x000fc600000000ff */
[----:B------:R-:W-:-:S04]  /*4cd0*/  FADD.FTZ R146, R146, R137 ;  /* 0x0000008992927221 */ /* 0x000fc80000010000 */
[----:B--2---:R-:W-:Y:S01]  /*4ce0*/  HMMA.16816.F32 R84, R4, R16, R84 ;  /* 0x000000100454723c */ /* 0x004fe20000001854 */
[----:B------:R-:W-:-:S07]  /*4cf0*/  FADD.FTZ R146, R139, R146 ;  /* 0x000000928b927221 */ /* 0x000fce0000010000 */
[C---:B------:R-:W-:Y:S01]  /*4d00*/  HMMA.16816.F32 R88, R4.reuse, R18, R88 ;  /* 0x000000120458723c */ /* 0x040fe20000001858 */
[----:B------:R-:W2:Y:S07]  /*4d10*/  LDSM.16.MT88.4 R16, [R200+0x4900] ;  /* 0x00490000c810783b */ /* 0x000eae0000004200 */
[C---:B-1----:R-:W-:Y:S08]  /*4d20*/  HMMA.16816.F32 R92, R4.reuse, R8, R92 ;  /* 0x00000008045c723c */ /* 0x042ff0000000185c */
[C---:B------:R-:W-:Y:S01]  /*4d30*/  HMMA.16816.F32 R96, R4.reuse, R10, R96 ;  /* 0x0000000a0460723c */ /* 0x040fe20000001860 */
[----:B------:R-:W1:Y:S07]  /*4d40*/  LDSM.16.MT88.4 R8, [R200+0x2100] ;  /* 0x00210000c808783b */ /* 0x000e6e0000004200 */
[C---:B------:R-:W-:Y:S08]  /*4d50*/  HMMA.16816.F32 R68, R4.reuse, R24, R68 ;  /* 0x000000180444723c */ /* 0x040ff00000001844 */
[C---:B------:R-:W-:Y:S01]  /*4d60*/  HMMA.16816.F32 R72, R4.reuse, R26, R72 ;  /* 0x0000001a0448723c */ /* 0x040fe20000001848 */
[----:B------:R-:W4:Y:S07]  /*4d70*/  LDSM.16.MT88.4 R24, [R202+0x2100] ;  /* 0x00210000ca18783b */ /* 0x000f2e0000004200 */
[C---:B------:R-:W-:Y:S08]  /*4d80*/  HMMA.16816.F32 R100, R4.reuse, R36, R100 ;  /* 0x000000240464723c */ /* 0x040ff00000001864 */
        /* <DEDUP_REMOVED lines=8> */
[C---:B---3--:R-:W-:Y:S08]  /*4e10*/  HMMA.16816.F32 R52, R4.reuse, R32, R52 ;  /* 0x000000200434723c */ /* 0x048ff00000001834 */
[C---:B------:R-:W-:Y:S01]  /*4e20*/  HMMA.16816.F32 R56, R4.reuse, R34, R56 ;  /* 0x000000220438723c */ /* 0x040fe20000001838 */
[----:B------:R-:W-:Y:S07]  /*4e30*/  LDSM.16.MT88.4 R32, [R201+0x5100] ;  /* 0x00510000c920783b */ /* 0x000fee0000004200 */
[C---:B--2---:R-:W-:Y:S08]  /*4e40*/  HMMA.16816.F32 R60, R4.reuse, R16, R60 ;  /* 0x00000010043c723c */ /* 0x044ff0000000183c */
[----:B------:R-:W-:Y:S01]  /*4e50*/  HMMA.16816.F32 R64, R4, R18, R64 ;  /* 0x000000120440723c */ /* 0x000fe20000001840 */
[----:B------:R-:W2:Y:S06]  /*4e60*/  LDSM.16.MT88.4 R16, [R204+0x5100] ;  /* 0x00510000cc10783b */ /* 0x000eac0000004200 */
[----:B------:R-:W-:Y:S01]  /*4e70*/  F2FP.PACK_AB R4, R184, R163 ;  /* 0x000000a3b804723e */ /* 0x000fe200000000ff */
[----:B------:R-:W-:Y:S01]  /*4e80*/  FADD.FTZ R163, R163, R146 ;  /* 0x00000092a3a37221 */ /* 0x000fe20000010000 */
[----:B-----5:R-:W-:-:S02]  /*4e90*/  F2FP.PACK_AB R6, R147, R186 ;  /* 0x000000ba9306723e */ /* 0x020fc400000000ff */
[----:B------:R-:W-:Y:S01]  /*4ea0*/  F2FP.PACK_AB R5, R172, R159 ;  /* 0x0000009fac05723e */ /* 0x000fe200000000ff */
[----:B------:R-:W-:Y:S01]  /*4eb0*/  FADD.FTZ R163, R184, R163 ;  /* 0x000000a3b8a37221 */ /* 0x000fe20000010000 */
[----:B------:R-:W-:Y:S02]  /*4ec0*/  F2FP.PACK_AB R7, R161, R160 ;  /* 0x000000a0a107723e */ /* 0x000fe400000000ff */
[----:B------:R-:W-:Y:S01]  /*4ed0*/  IADD3 R184, R14, -0x2, RZ ;  /* 0xfffffffe0eb87810 */ /* 0x000fe20007ffe0ff */
[----:B------:R-:W-:-:S04]  /*4ee0*/  FADD.FTZ R186, R186, R163 ;  /* 0x000000a3baba7221 */ /* 0x000fc80000010000 */
[----:B-1----:R-:W-:Y:S01]  /*4ef0*/  HMMA.16816.F32 R84, R4, R8, R84 ;  /* 0x000000080454723c */ /* 0x002fe20000001854 */
[----:B------:R-:W-:-:S07]  /*4f00*/  FADD.FTZ R186, R147, R186 ;  /* 0x000000ba93ba7221 */ /* 0x000fce0000010000 */
[C---:B------:R-:W-:Y:S01]  /*4f10*/  HMMA.16816.F32 R88, R4.reuse, R10, R88 ;  /* 0x0000000a0458723c */ /* 0x040fe20000001858 */
[----:B------:R-:W1:Y:S07]  /*4f20*/  LDSM.16.MT88.4 R8, [R200+0x5100] ;  /* 0x00510000c808783b */ /* 0x000e6e0000004200 */
[C---:B----4-:R-:W-:Y:S08]  /*4f30*/  HMMA.16816.F32 R68, R4.reuse, R24, R68 ;  /* 0x000000180444723c */ /* 0x050ff00000001844 */
[C---:B------:R-:W-:Y:S01]  /*4f40*/  HMMA.16816.F32 R72, R4.reuse, R26, R72 ;  /* 0x0000001a0448723c */ /* 0x040fe20000001848 */
[----:B------:R-:W3:Y:S07]  /*4f50*/  LDSM.16.MT88.4 R24, [R202+0x2900] ;  /* 0x00290000ca18783b */ /* 0x000eee0000004200 */
[C---:B------:R-:W-:Y:S07]  /*4f60*/  HMMA.16816.F32 R100, R4.reuse, R36, R100 ;  /* 0x000000240464723c */ /* 0x040fee0000001864 */
[----:B------:R-:W-:Y:S01]  /*4f70*/  FFMA.FTZ R36, R130, c[0x0][0x2d0], -R121 ;  /* 0x0000b40082247a23 */ /* 0x000fe20000010879 */
[C---:B------:R-:W-:Y:S05]  /*4f80*/  HMMA.16816.F32 R112, R4.reuse, R28, R112 ;  /* 0x0000001c0470723c */ /* 0x040fea0000001870 */
[----:B------:R-:W4:Y:S03]  /*4f90*/  MUFU.EX2 R36, R36 ;  /* 0x0000002400247308 */ /* 0x000f260000000800 */
[C---:B------:R-:W-:Y:S01]  /*4fa0*/  HMMA.16816.F32 R108, R4.reuse, R30, R108 ;  /* 0x0000001e046c723c */ /* 0x040fe2000000186c */
[----:B------:R-:W-:Y:S07]  /*4fb0*/  LDSM.16.MT88.4 R28, [R204+0x2900] ;  /* 0x00290000cc1c783b */ /* 0x000fee0000004200 */
[C---:B------:R-:W-:Y:S08]  /*4fc0*/  HMMA.16816.F32 R76, R4.reuse, R20, R76 ;  /* 0x00000014044c723c */ /* 0x040ff0000000184c */
[C---:B------:R-:W-:Y:S01]  /*4fd0*/  HMMA.16816.F32 R80, R4.reuse, R22, R80 ;  /* 0x000000160450723c */ /* 0x040fe20000001850 */
[----:B------:R-:W5:Y:S07]  /*4fe0*/  LDSM.16.MT88.4 R20, [R201+0x2900] ;  /* 0x00290000c914783b */ /* 0x000f6e0000004200 */
[C---:B--2---:R-:W-:Y:S08]  /*4ff0*/  HMMA.16816.F32 R92, R4.reuse, R16, R92 ;  /* 0x00000010045c723c */ /* 0x044ff0000000185c */
[C---:B------:R-:W-:Y:S01]  /*5000*/  HMMA.16816.F32 R96, R4.reuse, R18, R96 ;  /* 0x000000120460723c */ /* 0x040fe20000001860 */
[----:B------:R-:W2:Y:S07]  /*5010*/  LDSM.16.MT88.4 R16, [R200+0x2900] ;  /* 0x00290000c810783b */ /* 0x000eae0000004200 */
[C---:B------:R-:W-:Y:S08]  /*5020*/  HMMA.16816.F32 R104, R4.reuse, R38, R104 ;  /* 0x000000260468723c */ /* 0x040ff00000001868 */
[C---:B------:R-:W-:Y:S08]  /*5030*/  HMMA.16816.F32 R52, R4.reuse, R32, R52 ;  /* 0x000000200434723c */ /* 0x040ff00000001834 */
[C---:B------:R-:W-:Y:S08]  /*5040*/  HMMA.16816.F32 R56, R4.reuse, R34, R56 ;  /* 0x000000220438723c */ /* 0x040ff00000001838 */
[C---:B-1----:R-:W-:Y:S08]  /*5050*/  HMMA.16816.F32 R60, R4.reuse, R8, R60 ;  /* 0x00000008043c723c */ /* 0x042ff0000000183c */
[----:B------:R-:W-:Y:S01]  /*5060*/  HMMA.16816.F32 R64, R4, R10, R64 ;  /* 0x0000000a0440723c */ /* 0x000fe20000001840 */
[----:B------:R-:W1:Y:S06]  /*5070*/  LDSM.16.MT88.4 R8, [R204+0x5900] ;  /* 0x00590000cc08783b */ /* 0x000e6c0000004200 */
[----:B------:R-:W-:Y:S01]  /*5080*/  F2FP.PACK_AB R4, R156, R135 ;  /* 0x000000879c04723e */ /* 0x000fe200000000ff */
[----:B------:R-:W-:Y:S01]  /*5090*/  FADD.FTZ R135, R135, R186 ;  /* 0x000000ba87877221 */ /* 0x000fe20000010000 */
[----:B------:R-:W-:-:S02]  /*50a0*/  F2FP.PACK_AB R6, R216, R131 ;  /* 0x00000083d806723e */ /* 0x000fc400000000ff */
[----:B------:R-:W-:Y:S01]  /*50b0*/  F2FP.PACK_AB R5, R134, R129 ;  /* 0x000000818605723e */ /* 0x000fe200000000ff */
[----:B------:R-:W-:Y:S01]  /*50c0*/  FADD.FTZ R156, R156, R135 ;  /* 0x000000879c9c7221 */ /* 0x000fe20000010000 */
[----:B----4-:R-:W-:-:S03]  /*50d0*/  F2FP.PACK_AB R7, R217, R36 ;  /* 0x00000024d907723e */ /* 0x010fc600000000ff */
[----:B------:R-:W-:-:S04]  /*50e0*/  FADD.FTZ R131, R131, R156 ;  /* 0x0000009c83837221 */ /* 0x000fc80000010000 */
[----:B---3--:R-:W-:Y:S01]  /*50f0*/  HMMA.16816.F32 R68, R4, R24, R68 ;  /* 0x000000180444723c */ /* 0x008fe20000001844 */
[----:B------:R-:W-:-:S06]  /*5100*/  FADD.FTZ R216, R216, R131 ;  /* 0x00000083d8d87221 */ /* 0x000fcc0000010000 */
[----:B------:R-:W-:Y:S01]  /*5110*/  FADD.FTZ R25, R45, R116 ;  /* 0x000000742d197221 */ /* 0x000fe20000010000 */
[----:B-----5:R-:W-:Y:S03]  /*5120*/  HMMA.16816.F32 R76, R4, R20, R76 ;  /* 0x00000014044c723c */ /* 0x020fe6000000184c */
[----:B------:R-:W-:-:S04]  /*5130*/  FADD.FTZ R25, R44, R25 ;  /* 0x000000192c197221 */ /* 0x000fc80000010000 */
[----:B------:R-:W-:Y:S01]  /*5140*/  FADD.FTZ R24, R40, R25 ;  /* 0x0000001928187221 */ /* 0x000fe20000010000 */
[----:B------:R-:W-:Y:S01]  /*5150*/  HMMA.16816.F32 R80, R4, R22, R80 ;  /* 0x000000160450723c */ /* 0x000fe20000001850 */
[----:B------:R-:W3:Y:S02]  /*5160*/  LDSM.16.MT88.4 R20, [R202+0x5900] ;  /* 0x00590000ca14783b */ /* 0x000ee40000004200 */
[----:B------:R-:W-:-:S04]  /*5170*/  FADD.FTZ R24, R15, R24 ;  /* 0x000000180f187221 */ /* 0x000fc80000010000 */
[----:B------:R-:W-:Y:S01]  /*5180*/  FADD.FTZ R3, R3, R24 ;  /* 0x0000001803037221 */ /* 0x000fe20000010000 */
[----:B--2---:R-:W-:Y:S03]  /*5190*/  HMMA.16816.F32 R84, R4, R16, R84 ;  /* 0x000000100454723c */ /* 0x004fe60000001854 */
[----:B------:R-:W-:-:S04]  /*51a0*/  FADD.FTZ R2, R2, R3 ;  /* 0x0000000302027221 */ /* 0x000fc80000010000 */
[----:B------:R-:W-:Y:S01]  /*51b0*/  FADD.FTZ R119, R119, R2 ;  /* 0x0000000277777221 */ /* 0x000fe20000010000 */
[----:B------:R-:W-:Y:S01]  /*51c0*/  HMMA.16816.F32 R88, R4, R18, R88 ;  /* 0x000000120458723c */ /* 0x000fe20000001858 */
[----:B------:R-:W2:Y:S02]  /*51d0*/  LDSM.16.MT88.4 R16, [R201+0x5900] ;  /* 0x00590000c910783b */ /* 0x000ea40000004200 */
[----:B------:R-:W-:-:S04]  /*51e0*/  FADD.FTZ R122, R122, R119 ;  /* 0x000000777a7a7221 */ /* 0x000fc80000010000 */
[----:B------:R-:W-:Y:S01]  /*51f0*/  FADD.FTZ R123, R123, R122 ;  /* 0x0000007a7b7b7221 */ /* 0x000fe20000010000 */
[----:B-1----:R-:W-:Y:S03]  /*5200*/  HMMA.16816.F32 R92, R4, R8, R92 ;  /* 0x00000008045c723c */ /* 0x002fe6000000185c */
[----:B------:R-:W-:-:S04]  /*5210*/  FADD.FTZ R132, R132, R123 ;  /* 0x0000007b84847221 */ /* 0x000fc80000010000 */
[----:B------:R-:W-:Y:S01]  /*5220*/  FADD.FTZ R145, R145, R132 ;  /* 0x0000008491917221 */ /* 0x000fe20000010000 */
[----:B------:R-:W-:Y:S01]  /*5230*/  HMMA.16816.F32 R96, R4, R10, R96 ;  /* 0x0000000a0460723c */ /* 0x000fe20000001860 */
[----:B------:R-:W1:Y:S02]  /*5240*/  LDSM.16.MT88.4 R8, [R200+0x5900] ;  /* 0x00590000c808783b */ /* 0x000e640000004200 */
[----:B------:R-:W-:-:S04]  /*5250*/  FADD.FTZ R158, R158, R145 ;  /* 0x000000919e9e7221 */ /* 0x000fc80000010000 */
[----:B------:R-:W-:Y:S01]  /*5260*/  FADD.FTZ R157, R157, R158 ;  /* 0x0000009e9d9d7221 */ /* 0x000fe20000010000 */
[----:B------:R-:W-:Y:S03]  /*5270*/  HMMA.16816.F32 R112, R4, R28, R112 ;  /* 0x0000001c0470723c */ /* 0x000fe60000001870 */
        /* <DEDUP_REMOVED lines=8> */
[----:B---3--:R-:W-:Y:S03]  /*5300*/  HMMA.16816.F32 R100, R4, R20, R100 ;  /* 0x000000140464723c */ /* 0x008fe60000001864 */
[----:B------:R-:W-:-:S04]  /*5310*/  FADD.FTZ R129, R134, R129 ;  /* 0x0000008186817221 */ /* 0x000fc80000010000 */
[----:B------:R-:W-:Y:S01]  /*5320*/  FADD.FTZ R36, R36, R129 ;  /* 0x0000008124247221 */ /* 0x000fe20000010000 */
[----:B------:R-:W-:Y:S03]  /*5330*/  HMMA.16816.F32 R104, R4, R22, R104 ;  /* 0x000000160468723c */ /* 0x000fe60000001868 */
[----:B------:R-:W-:-:S05]  /*5340*/  FADD.FTZ R217, R217, R36 ;  /* 0x00000024d9d97221 */ /* 0x000fca0000010000 */
[C---:B--2---:R-:W-:Y:S08]  /*5350*/  HMMA.16816.F32 R52, R4.reuse, R16, R52 ;  /* 0x000000100434723c */ /* 0x044ff00000001834 */
[C---:B------:R-:W-:Y:S08]  /*5360*/  HMMA.16816.F32 R56, R4.reuse, R18, R56 ;  /* 0x000000120438723c */ /* 0x040ff00000001838 */
[C---:B-1----:R-:W-:Y:S08]  /*5370*/  HMMA.16816.F32 R60, R4.reuse, R8, R60 ;  /* 0x00000008043c723c */ /* 0x042ff0000000183c */
[----:B------:R-:W-:Y:S07]  /*5380*/  HMMA.16816.F32 R64, R4, R10, R64 ;  /* 0x0000000a0440723c */ /* 0x000fee0000001840 */
[----:B------:R-:W-:Y:S01]  /*5390*/  IMAD.U32 R5, RZ, RZ, UR4 ;  /* 0x00000004ff057e24 */ /* 0x000fe2000f8e00ff */
[----:B------:R-:W-:Y:S05]  /*53a0*/  @P0 BRA `(.L_x_30) ;  /* 0x0000010000000947 */ /* 0x000fea0003800000 */
[----:B------:R-:W-:Y:S01]  /*53b0*/  ISETP.LT.AND P0, PT, RZ, UR13, PT ;  /* 0x0000000dff007c0c */ /* 0x000fe2000bf01270 */
[----:B------:R-:W-:Y:S01]  /*53c0*/  UIADD3 UR4, UR13, -0x1, URZ ;  /* 0xffffffff0d047890 */ /* 0x000fe2000fffe03f */
[----:B------:R-:W-:-:S05]  /*53d0*/  IMAD.MOV.U32 R2, RZ, RZ, c[0x0][0x32c] ;  /* 0x0000cb00ff027624 */ /* 0x000fca00078e00ff */
[----:B------:R-:W-:-:S06]  /*53e0*/  MOV R7, UR4 ;  /* 0x0000000400077c02 */ /* 0x000fcc0008000f00 */
[----:B------:R-:W-:Y:S05]  /*53f0*/  @P0 BRA `(.L_x_31) ;  /* 0x0000006000000947 */ /* 0x000fea0003800000 */
[----:B------:R-:W-:Y:S01]  /*5400*/  ISETP.NE.AND P0, PT, R2, 0x1, PT ;  /* 0x000000010200780c */ /* 0x000fe20003f05270 */
[----:B------:R-:W-:-:S12]  /*5410*/  IMAD R4, RZ, RZ, -UR13 ;  /* 0x8000000dff047e24 */ /* 0x000fd8000f8e02ff */
[----:B------:R-:W-:-:S05]  /*5420*/  @P0 IMAD.HI.U32 R3, R4, c[0x0][0x330], RZ ;  /* 0x0000cc0004030a27 */ /* 0x000fca00078e00ff */
[----:B------:R-:W-:-:S04]  /*5430*/  @P0 SHF.R.U32.HI R4, RZ, c[0x0][0x334], R3 ;  /* 0x0000cd00ff040a19 */ /* 0x000fc80000011603 */
[----:B------:R-:W-:Y:S01]  /*5440*/  LOP3.LUT R7, RZ, R4, RZ, 0x33, !PT ;  /* 0x00000004ff077212 */ /* 0x000fe200078e33ff */
[----:B------:R-:W-:Y:S05]  /*5450*/  BRA `(.L_x_32) ;  /* 0x0000003000007947 */ /* 0x000fea0003800000 */
.L_x_31:
[----:B------:R-:W-:-:S13]  /*5460*/  ISETP.NE.AND P0, PT, R2, 0x1, PT ;  /* 0x000000010200780c */ /* 0x000fda0003f05270 */
[----:B------:R-:W-:-:S05]  /*5470*/  @P0 IMAD.HI.U32 R3, R7, c[0x0][0x330], RZ ;  /* 0x0000cc0007030a27 */ /* 0x000fca00078e00ff */
[----:B------:R-:W-:-:S05]  /*5480*/  @P0 SHF.R.U32.HI R7, RZ, c[0x0][0x334], R3 ;  /* 0x0000cd00ff070a19 */ /* 0x000fca0000011603 */
.L_x_32:
[----:B------:R-:W-:-:S05]  /*5490*/  IMAD R2, R7, R2, c[0x0][0x32c] ;  /* 0x0000cb0007027624 */ /* 0x000fca00078e0202 */
[----:B------:R-:W-:-:S05]  /*54a0*/  IMNMX R5, R5, R2, PT ;  /* 0x0000000205057217 */ /* 0x000fca0003800200 */
.L_x_30:
[----:B------:R-:W-:-:S05]  /*54b0*/  IMAD.HI R5, R5, 0x2aaaaaab, RZ ;  /* 0x2aaaaaab05057827 */ /* 0x000fca00078e02ff */
[----:B------:R-:W-:-:S04]  /*54c0*/  SHF.R.U32.HI R2, RZ, 0x1f, R5 ;  /* 0x0000001fff027819 */ /* 0x000fc80000011605 */
[----:B------:R-:W-:-:S04]  /*54d0*/  LEA.HI.SX32 R2, R5, R2, 0x1c ;  /* 0x0000000205027211 */ /* 0x000fc800078fe2ff */
[----:B------:R-:W-:-:S04]  /*54e0*/  IMNMX R223, R207, R2, !PT ;  /* 0x00000002cfdf7217 */ /* 0x000fc80007800200 */
[----:B------:R-:W-:-:S13]  /*54f0*/  ISETP.GE.AND P0, PT, R184, R223, PT ;  /* 0x000000dfb800720c */ /* 0x000fda0003f06270 */
[----:B------:R-:W-:Y:S05]  /*5500*/  @!P0 BRA `(.L_x_33) ;  /* 0x00003d0000008947 */ /* 0x000fea0003800000 */
[----:B------:R-:W-:Y:S01]  /*5510*/  PLOP3.LUT P1, PT, PT, PT, UP3, 0x80, 0x0 ;  /* 0x000000000000781c */ /* 0x000fe20003f2f038 */
[----:B------:R-:W-:Y:S01]  /*5520*/  IMAD.MOV.U32 R2, RZ, RZ, R12 ;  /* 0x000000ffff027224 */ /* 0x000fe200078e000c */
[----:B------:R-:W-:Y:S01]  /*5530*/  PLOP3.LUT P0, PT, PT, PT, UP3, 0x80, 0x0 ;  /* 0x000000000000781c */ /* 0x000fe20003f0f038 */
[----:B------:R-:W-:Y:S01]  /*5540*/  IMAD.MOV.U32 R222, RZ, RZ, R184 ;  /* 0x000000ffffde7224 */ /* 0x000fe200078e00b8 */
[----:B------:R-:W-:Y:S01]  /*5550*/  MOV R3, R0 ;  /* 0x0000000000037202 */ /* 0x000fe20000000f00 */
[----:B------:R-:W-:Y:S01]  /*5560*/  IMAD.MOV.U32 R186, RZ, RZ, c[0x0][0x1e4] ;  /* 0x00007900ffba7624 */ /* 0x000fe200078e00ff */
[----:B------:R-:W-:-:S07]  /*5570*/  MOV R187, c[0x0][0x1e0] ;  /* 0x0000780000bb7a02 */ /* 0x000fce0000000f00 */
[----:B------:R-:W-:-:S05]  /*5580*/  @P1 IMAD.HI.U32 R185, R209, c[0x0][0x2c8], RZ ;  /* 0x0000b200d1b91a27 */ /* 0x000fca00078e00ff */
[----:B------:R-:W-:Y:S02]  /*5590*/  @P0 SHF.R.U32.HI R185, RZ, c[0x0][0x2cc], R185 ;  /* 0x0000b300ffb90a19 */ /* 0x000fe400000116b9 */
.L_x_42:
[----:B------:R-:W-:Y:S04]  /*55a0*/  DEPBAR.LE SB0, 0x0 ;  /* 0x000080000000791a */ /* 0x000fe80000000000 */
[----:B------:R-:W-:Y:S01]  /*55b0*/  BAR.SYNC.DEFER_BLOCKING 0x0 ;  /* 0x0000000000007b1d */ /* 0x000fe20000010000 */
[----:B------:R-:W-:Y:S11]  /*55c0*/  ISETP.GT.AND P6, PT, R207, R222, PT ;  /* 0x000000decf00720c */ /* 0x000ff60003fc4270 */
[----:B------:R-:W-:Y:S02]  /*55d0*/  @!UPT UIADD3 URZ, URZ, URZ, URZ ;  /* 0x0000003f3f3ff290 */ /* 0x000fe4000fffe03f */
[----:B------:R-:W-:Y:S01]  /*55e0*/  @!P6 SHF.R.S32.HI R0, RZ, 0x1f, R222 ;  /* 0x0000001fff00e819 */ /* 0x000fe200000114de */
[----:B------:R-:W-:Y:S04]  /*55f0*/  @!P6 IMAD.WIDE.U32 R158, R222, c[0x0][0x208], RZ ;  /* 0x00008200de9eea25 */ /* 0x000fe800078e00ff */
[----:B------:R-:W-:Y:S02]  /*5600*/  @!P6 IMAD R0, R0, c[0x0][0x208], RZ ;  /* 0x000082000000ea24 */ /* 0x000fe400078e02ff */
[----:B------:R-:W-:Y:S02]  /*5610*/  @!P6 IMAD.MOV.U32 R156, RZ, RZ, R218 ;  /* 0x000000ffff9ce224 */ /* 0x000fe400078e00da */
[----:B------:R-:W-:Y:S01]  /*5620*/  @!P6 IMAD R0, R222, c[0x0][0x20c], R0 ;  /* 0x00008300de00ea24 */ /* 0x000fe200078e0200 */
[----:B------:R-:W1:Y:S01]  /*5630*/  LDSM.16.M88.4 R116, [R206+0x8100] ;  /* 0x00810000ce74783b */ /* 0x000e620000000200 */
[----:B------:R-:W-:Y:S02]  /*5640*/  @!P6 IMAD.MOV.U32 R157, RZ, RZ, R221 ;  /* 0x000000ffff9de224 */ /* 0x000fe400078e00dd */
[----:B------:R-:W-:Y:S02]  /*5650*/  @!P6 IMAD.IADD R0, R159, 0x1, R0 ;  /* 0x000000019f00e824 */ /* 0x000fe400078e0200 */
[----:B------:R-:W2:Y:S01]  /*5660*/  LDSM.16.M88.4 R120, [R206+0x8900] ;  /* 0x00890000ce78783b */ /* 0x000ea20000000200 */
[----:B------:R-:W-:Y:S04]  /*5670*/  @!P6 IMAD.WIDE.U32 R156, R158, 0x60, R156 ;  /* 0x000000609e9ce825 */ /* 0x000fe800078e009c */
[----:B------:R-:W3:Y:S01]  /*5680*/  LDSM.16.M88.4 R128, [R206+0x9100] ;  /* 0x00910000ce80783b */ /* 0x000ee20000000200 */
[----:B------:R-:W-:Y:S02]  /*5690*/  @!P6 IMAD R0, R0, 0x60, RZ ;  /* 0x000000600000e824 */ /* 0x000fe400078e02ff */
[----:B------:R-:W-:Y:S02]  /*56a0*/  @!P6 IMAD.SHL.U32 R162, R156, 0x2, RZ ;  /* 0x000000029ca2e824 */ /* 0x000fe400078e00ff */
[----:B------:R-:W4:Y:S01]  /*56b0*/  LDSM.16.M88.4 R132, [R206+0x9900] ;  /* 0x00990000ce84783b */ /* 0x000f220000000200 */
[----:B------:R-:W-:Y:S02]  /*56c0*/  @!P6 IMAD.IADD R0, R157, 0x1, R0 ;  /* 0x000000019d00e824 */ /* 0x000fe400078e0200 */
[C---:B------:R-:W-:Y:S02]  /*56d0*/  @!P6 IADD3 R158, P5, R162.reuse, 0x80, RZ ;  /* 0x00000080a29ee810 */ /* 0x040fe40007fbe0ff */
[----:B------:R-:W5:Y:S01]  /*56e0*/  LDSM.16.M88.4 R136, [R206+0xa100] ;  /* 0x00a10000ce88783b */ /* 0x000f620000000200 */
[----:B------:R-:W-:Y:S02]  /*56f0*/  @!P6 IADD3 R162, P0, R162, c[0x0][0x1f8], RZ ;  /* 0x00007e00a2a2ea10 */ /* 0x000fe40007f1e0ff */
[----:B------:R-:W-:Y:S02]  /*5700*/  @!P6 IADD3 R158, P2, R158, c[0x0][0x1f8], RZ ;  /* 0x00007e009e9eea10 */ /* 0x000fe40007f5e0ff */
[----:B------:R-:W-:Y:S01]  /*5710*/  LDSM.16.M88.4 R144, [R196] ;  /* 0x00000000c490783b */ /* 0x000fe20000000200 */
[----:B------:R-:W-:Y:S02]  /*5720*/  @!P6 SHF.L.U64.HI R0, R156, 0x1, R0 ;  /* 0x000000019c00e819 */ /* 0x000fe40000010200 */
[----:B------:R-:W-:Y:S02]  /*5730*/  @!P6 IADD3 R156, P1, R162, UR12, RZ ;  /* 0x0000000ca29cec10 */ /* 0x000fe4000ff3e0ff */
[----:B------:R-:W-:Y:S02]  /*5740*/  @!P6 IADD3.X R163, R0, c[0x0][0x1fc], RZ, P0, !PT ;  /* 0x00007f0000a3ea10 */ /* 0x000fe400007fe4ff */
[----:B------:R-:W-:Y:S02]  /*5750*/  @!P6 IADD3.X R159, RZ, c[0x0][0x1fc], R0, P2, P5 ;  /* 0x00007f00ff9fea10 */ /* 0x000fe400017ea400 */
[----:B------:R-:W-:Y:S02]  /*5760*/  @!P6 IADD3.X R157, R163, UR17, RZ, P1, !PT ;  /* 0x00000011a39dec10 */ /* 0x000fe40008ffe4ff */
[----:B------:R-:W-:Y:S01]  /*5770*/  @!P6 IADD3 R160, P0, R156, UR12, RZ ;  /* 0x0000000c9ca0ec10 */ /* 0x000fe2000ff1e0ff */
[C---:B-1----:R-:W-:Y:S03]  /*5780*/  HMMA.16816.F32 R4, R124.reuse, R116, RZ ;  /* 0x000000747c04723c */ /* 0x042fe600000018ff */
[----:B------:R-:W-:Y:S02]  /*5790*/  @!P6 IADD3.X R161, R157, UR17, RZ, P0, !PT ;  /* 0x000000119da1ec10 */ /* 0x000fe400087fe4ff */
[----:B------:R-:W-:Y:S03]  /*57a0*/  PLOP3.LUT P0, PT, PT, PT, UP3, 0x80, 0x0 ;  /* 0x000000000000781c */ /* 0x000fe60003f0f038 */
[C---:B------:R-:W-:Y:S01]  /*57b0*/  HMMA.16816.F32 R8, R124.reuse, R118, RZ ;  /* 0x000000767c08723c */ /* 0x040fe200000018ff */
[----:B------:R-:W1:Y:S07]  /*57c0*/  LDSM.16.M88.4 R116, [R206+0xa900] ;  /* 0x00a90000ce74783b */ /* 0x000e6e0000000200 */
[C---:B--2---:R-:W-:Y:S08]  /*57d0*/  HMMA.16816.F32 R12, R124.reuse, R120, RZ ;  /* 0x000000787c0c723c */ /* 0x044ff000000018ff */
[C---:B------:R-:W-:Y:S01]  /*57e0*/  HMMA.16816.F32 R16, R124.reuse, R122, RZ ;  /* 0x0000007a7c10723c */ /* 0x040fe200000018ff */
[----:B------:R-:W2:Y:S07]  /*57f0*/  LDSM.16.M88.4 R120, [R205] ;  /* 0x00000000cd78783b */ /* 0x000eae0000000200 */
[C---:B---3--:R-:W-:Y:S08]  /*5800*/  HMMA.16816.F32 R20, R124.reuse, R128, RZ ;  /* 0x000000807c14723c */ /* 0x048ff000000018ff */
[C---:B------:R-:W-:Y:S01]  /*5810*/  HMMA.16816.F32 R24, R124.reuse, R130, RZ ;  /* 0x000000827c18723c */ /* 0x040fe200000018ff */
[----:B------:R-:W3:Y:S07]  /*5820*/  LDSM.16.M88.4 R128, [R199] ;  /* 0x00000000c780783b */ /* 0x000eee0000000200 */
[C---:B----4-:R-:W-:Y:S08]  /*5830*/  HMMA.16816.F32 R28, R124.reuse, R132, RZ ;  /* 0x000000847c1c723c */ /* 0x050ff000000018ff */
[C---:B------:R-:W-:Y:S01]  /*5840*/  HMMA.16816.F32 R32, R124.reuse, R134, RZ ;  /* 0x000000867c20723c */ /* 0x040fe200000018ff */
[----:B------:R-:W4:Y:S07]  /*5850*/  LDSM.16.M88.4 R132, [R198] ;  /* 0x00000000c684783b */ /* 0x000f2e0000000200 */
[C---:B-----5:R-:W-:Y:S08]  /*5860*/  HMMA.16816.F32 R36, R124.reuse, R136, RZ ;  /* 0x000000887c24723c */ /* 0x060ff000000018ff */
[C---:B------:R-:W-:Y:S01]  /*5870*/  HMMA.16816.F32 R40, R124.reuse, R138, RZ ;  /* 0x0000008a7c28723c */ /* 0x040fe200000018ff */
[----:B------:R-:W5:Y:S07]  /*5880*/  LDSM.16.M88.4 R136, [R197] ;  /* 0x00000000c588783b */ /* 0x000f6e0000000200 */
[C---:B-1----:R-:W-:Y:S08]  /*5890*/  HMMA.16816.F32 R44, R124.reuse, R116, RZ ;  /* 0x000000747c2c723c */ /* 0x042ff000000018ff */
[----:B------:R-:W-:Y:S01]  /*58a0*/  HMMA.16816.F32 R48, R124, R118, RZ ;  /* 0x000000767c30723c */ /* 0x000fe200000018ff */
[----:B------:R-:W1:Y:S05]  /*58b0*/  LDSM.16.M88.4 R116, [R195] ;  /* 0x00000000c374783b */ /* 0x000e6a0000000200 */
[----:B------:R-:W-:Y:S01]  /*58c0*/  @!PT LDS RZ, [RZ] ;  /* 0x00000000fffff984 */ /* 0x000fe20000000800 */
[----:B------:R-:W-:Y:S01]  /*58d0*/  @!PT LDS RZ, [RZ] ;  /* 0x00000000fffff984 */ /* 0x000fe20000000800 */
[----:B------:R-:W-:Y:S01]  /*58e0*/  @!PT LDS RZ, [RZ] ;  /* 0x00000000fffff984 */ /* 0x000fe20000000800 */
[----:B------:R1:W-:Y:S02]  /*58f0*/  @!P6 LDGSTS.E.BYPASS.LTC128B.128 [R208+0x100], [R162.64], !P4 ;  /* 0x00100000a2d0efae */ /* 0x0003e4000e101d4e */
[C---:B--2---:R-:W-:Y:S03]  /*5900*/  HMMA.16816.F32 R4, R140.reuse, R120, R4 ;  /* 0x000000788c04723c */ /* 0x044fe60000001804 */
[----:B------:R2:W-:Y:S05]  /*5910*/  @!P6 LDGSTS.E.BYPASS.LTC128B.128 [R208+0x3100], [R158.64], !P3 ;  /* 0x031000009ed0efae */ /* 0x0005ea000d901d4e */
[C---:B------:R-:W-:Y:S01]  /*5920*/  HMMA.16816.F32 R8, R140.reuse, R122, R8 ;  /* 0x0000007a8c08723c */ /* 0x040fe20000001808 */
[----:B------:R2:W-:Y:S05]  /*5930*/  @!P6 LDGSTS.E.BYPASS.LTC128B.128 [R208+0x1100], [R156.64], !P4 ;  /* 0x011000009cd0efae */ /* 0x0005ea000e101d4e */
[----:B------:R2:W-:Y:S02]  /*5940*/  @!P6 LDGSTS.E.BYPASS.LTC128B.128 [R208+0x4100], [R156.64+0x80], !P3 ;  /* 0x041000809cd0efae */ /* 0x0005e4000d901d4e */
[C---:B---3--:R-:W-:Y:S03]  /*5950*/  HMMA.16816.F32 R12, R140.reuse, R128, R12 ;  /* 0x000000808c0c723c */ /* 0x048fe6000000180c */
[----:B------:R1:W-:Y:S05]  /*5960*/  @!P6 LDGSTS.E.BYPASS.LTC128B.128 [R208+0x2100], [R160.64], !P4 ;  /* 0x02100000a0d0efae */ /* 0x0003ea000e101d4e */
[C---:B------:R-:W-:Y:S01]  /*5970*/  HMMA.16816.F32 R16, R140.reuse, R130, R16 ;  /* 0x000000828c10723c */ /* 0x040fe20000001810 */
[----:B------:R1:W-:Y:S02]  /*5980*/  @!P6 LDGSTS.E.BYPASS.LTC128B.128 [R208+0x5100], [R160.64+0x80], !P3 ;  /* 0x05100080a0d0efae */ /* 0x0003e4000d901d4e */
[C---:B------:R-:W-:Y:S03]  /*5990*/  ISETP.GT.AND P6, PT, R222.reuse, R207, PT ;  /* 0x000000cfde00720c */ /* 0x040fe60003fc4270 */
[----:B------:R-:W3:Y:S02]  /*59a0*/  LDSM.16.M88.4 R120, [R203+0x8100] ;  /* 0x00810000cb78783b */ /* 0x000ee40000000200 */
[C---:B----4-:R-:W-:Y:S03]  /*59b0*/  HMMA.16816.F32 R20, R140.reuse, R132, R20 ;  /* 0x000000848c14723c */ /* 0x050fe60000001814 */
[----:B------:R-:W0:Y:S05]  /*59c0*/  LDGDEPBAR ;  /* 0x00000000000079af */ /* 0x000e2a0000000000 */
[C---:B------:R-:W-:Y:S01]  /*59d0*/  HMMA.16816.F32 R24, R140.reuse, R134, R24 ;  /* 0x000000868c18723c */ /* 0x040fe20000001818 */
[----:B------:R-:W4:Y:S05]  /*59e0*/  LDSM.16.M88.4 R128, [R203+0x8900] ;  /* 0x00890000cb80783b */ /* 0x000f2a0000000200 */
[----:B------:R-:W3:Y:S02]  /*59f0*/  LDSM.16.M88.4 R132, [R203+0x9100] ;  /* 0x00910000cb84783b */ /* 0x000ee40000000200 */
[C---:B-----5:R-:W-:Y:S03]  /*5a00*/  HMMA.16816.F32 R28, R140.reuse, R136, R28 ;  /* 0x000000888c1c723c */ /* 0x060fe6000000181c */
[----:B--2---:R-:W-:Y:S05]  /*5a10*/  LDSM.16.M88.4 R156, [R194+0x1000] ;  /* 0x00100000c29c783b */ /* 0x004fea0000000200 */
[C---:B------:R-:W-:Y:S01]  /*5a20*/  HMMA.16816.F32 R32, R140.reuse, R138, R32 ;  /* 0x0000008a8c20723c */ /* 0x040fe20000001820 */
[----:B------:R-:W2:Y:S05]  /*5a30*/  LDSM.16.M88.4 R136, [R203+0x9900] ;  /* 0x00990000cb88783b */ /* 0x000eaa0000000200 */
[----:B-1----:R-:W-:Y:S02]  /*5a40*/  LDSM.16.M88.4 R160, [R194+0x1800] ;  /* 0x00180000c2a0783b */ /* 0x002fe40000000200 */
[C---:B------:R-:W-:Y:S03]  /*5a50*/  HMMA.16816.F32 R36, R140.reuse, R144, R36 ;  /* 0x000000908c24723c */ /* 0x040fe60000001824 */
[----:B------:R-:W-:Y:S05]  /*5a60*/  LDSM.16.M88.4 R172, [R192] ;  /* 0x00000000c0ac783b */ /* 0x000fea0000000200 */
[C---:B------:R-:W-:Y:S01]  /*5a70*/  HMMA.16816.F32 R40, R140.reuse, R146, R40 ;  /* 0x000000928c28723c */ /* 0x040fe20000001828 */
[----:B------:R-:W-:Y:S07]  /*5a80*/  LDSM.16.M88.4 R144, [R194+0x800] ;  /* 0x00080000c290783b */ /* 0x000fee0000000200 */
[C---:B------:R-:W-:Y:S08]  /*5a90*/  HMMA.16816.F32 R44, R140.reuse, R116, R44 ;  /* 0x000000748c2c723c */ /* 0x040ff0000000182c */
[----:B------:R-:W-:Y:S01]  /*5aa0*/  HMMA.16816.F32 R48, R140, R118, R48 ;  /* 0x000000768c30723c */ /* 0x000fe20000001830 */
[----:B------:R-:W1:Y:S07]  /*5ab0*/  LDSM.16.M88.4 R116, [R203+0xa100] ;  /* 0x00a10000cb74783b */ /* 0x000e6e0000000200 */
[C---:B---3--:R-:W-:Y:S08]  /*5ac0*/  HMMA.16816.F32 R4, R148.reuse, R120, R4 ;  /* 0x000000789404723c */ /* 0x048ff00000001804 */
[C---:B------:R-:W-:Y:S01]  /*5ad0*/  HMMA.16816.F32 R8, R148.reuse, R122, R8 ;  /* 0x0000007a9408723c */ /* 0x040fe20000001808 */
[----:B------:R-:W3:Y:S07]  /*5ae0*/  LDSM.16.M88.4 R120, [R203+0xa900] ;  /* 0x00a90000cb78783b */ /* 0x000eee0000000200 */
[C---:B----4-:R-:W-:Y:S08]  /*5af0*/  HMMA.16816.F32 R12, R148.reuse, R128, R12 ;  /* 0x00000080940c723c */ /* 0x050ff0000000180c */
[C---:B------:R-:W-:Y:S01]  /*5b00*/  HMMA.16816.F32 R16, R148.reuse, R130, R16 ;  /* 0x000000829410723c */ /* 0x040fe20000001810 */
[----:B------:R-:W4:Y:S07]  /*5b10*/  LDSM.16.M88.4 R128, [R194] ;  /* 0x00000000c280783b */ /* 0x000f2e0000000200 */
[C---:B------:R-:W-:Y:S08]  /*5b20*/  HMMA.16816.F32 R20, R148.reuse, R132, R20 ;  /* 0x000000849414723c */ /* 0x040ff00000001814 */
[C---:B------:R-:W-:Y:S01]  /*5b30*/  HMMA.16816.F32 R24, R148.reuse, R134, R24 ;  /* 0x000000869418723c */ /* 0x040fe20000001818 */
[----:B------:R-:W5:Y:S07]  /*5b40*/  LDSM.16.M88.4 R132, [R194+0x2000] ;  /* 0x00200000c284783b */ /* 0x000f6e0000000200 */
[C---:B--2---:R-:W-:Y:S08]  /*5b50*/  HMMA.16816.F32 R28, R148.reuse, R136, R28 ;  /* 0x00000088941c723c */ /* 0x044ff0000000181c */
[C---:B------:R-:W-:Y:S01]  /*5b60*/  HMMA.16816.F32 R32, R148.reuse, R138, R32 ;  /* 0x0000008a9420723c */ /* 0x040fe20000001820 */
[----:B------:R-:W2:Y:S07]  /*5b70*/  LDSM.16.M88.4 R136, [R194+0x2800] ;  /* 0x00280000c288783b */ /* 0x000eae0000000200 */
[C---:B-1----:R-:W-:Y:S08]  /*5b80*/  HMMA.16816.F32 R36, R148.reuse, R116, R36 ;  /* 0x000000749424723c */ /* 0x042ff00000001824 */
[C---:B------:R-:W-:Y:S01]  /*5b90*/  HMMA.16816.F32 R40, R148.reuse, R118, R40 ;  /* 0x000000769428723c */ /* 0x040fe20000001828 */
[----:B------:R-:W1:Y:S07]  /*5ba0*/  LDSM.16.M88.4 R116, [R206+0xb100] ;  /* 0x00b10000ce74783b */ /* 0x000e6e0000000200 */
[C---:B---3--:R-:W-:Y:S08]  /*5bb0*/  HMMA.16816.F32 R44, R148.reuse, R120, R44 ;  /* 0x00000078942c723c */ /* 0x048ff0000000182c */
[----:B------:R-:W-:Y:S01]  /*5bc0*/  HMMA.16816.F32 R48, R148, R122, R48 ;  /* 0x0000007a9430723c */ /* 0x000fe20000001830 */
[----:B------:R-:W3:Y:S07]  /*5bd0*/  LDSM.16.M88.4 R120, [R206+0xb900] ;  /* 0x00b90000ce78783b */ /* 0x000eee0000000200 */
[C---:B----4-:R-:W-:Y:S08]  /*5be0*/  HMMA.16816.F32 R4, R152.reuse, R128, R4 ;  /* 0x000000809804723c */ /* 0x050ff00000001804 */
[C---:B------:R-:W-:Y:S01]  /*5bf0*/  HMMA.16816.F32 R8, R152.reuse, R130, R8 ;  /* 0x000000829808723c */ /* 0x040fe20000001808 */
[----:B------:R-:W4:Y:S07]  /*5c00*/  LDSM.16.M88.4 R128, [R206+0xc100] ;  /* 0x00c10000ce80783b */ /* 0x000f2e0000000200 */
[C---:B------:R-:W-:Y:S08]  /*5c10*/  HMMA.16816.F32 R12, R152.reuse, R144, R12 ;  /* 0x00000090980c723c */ /* 0x040ff0000000180c */
[C---:B------:R-:W-:Y:S01]  /*5c20*/  HMMA.16816.F32 R16, R152.reuse, R146, R16 ;  /* 0x000000929810723c */ /* 0x040fe20000001810 */
[----:B------:R-:W1:Y:S07]  /*5c30*/  LDSM.16.M88.4 R144, [R206+0xc900] ;  /* 0x00c90000ce90783b */ /* 0x000e6e0000000200 */
[C---:B------:R-:W-:Y:S08]  /*5c40*/  HMMA.16816.F32 R20, R152.reuse, R156, R20 ;  /* 0x0000009c9814723c */ /* 0x040ff00000001814 */
[C---:B------:R-:W-:Y:S01]  /*5c50*/  HMMA.16816.F32 R24, R152.reuse, R158, R24 ;  /* 0x0000009e9818723c */ /* 0x040fe20000001818 */
[----:B------:R-:W-:Y:S07]  /*5c60*/  LDSM.16.M88.4 R156, [R206+0xd900] ;  /* 0x00d90000ce9c783b */ /* 0x000fee0000000200 */
[C---:B------:R-:W-:Y:S08]  /*5c70*/  HMMA.16816.F32 R28, R152.reuse, R160, R28 ;  /* 0x000000a0981c723c */ /* 0x040ff0000000181c */
[C---:B------:R-:W-:Y:S01]  /*5c80*/  HMMA.16816.F32 R32, R152.reuse, R162, R32 ;  /* 0x000000a29820723c */ /* 0x040fe20000001820 */
[----:B------:R-:W-:Y:S07]  /*5c90*/  LDSM.16.M88.4 R160, [R193] ;  /* 0x00000000c1a0783b */ /* 0x000fee0000000200 */
[C---:B-----5:R-:W-:Y:S08]  /*5ca0*/  HMMA.16816.F32 R36, R152.reuse, R132, R36 ;  /* 0x000000849824723c */ /* 0x060ff00000001824 */
[C---:B------:R-:W-:Y:S01]  /*5cb0*/  HMMA.16816.F32 R40, R152.reuse, R134, R40 ;  /* 0x000000869828723c */ /* 0x040fe20000001828 */
[----:B------:R-:W5:Y:S07]  /*5cc0*/  LDSM.16.M88.4 R132, [R206+0xd100] ;  /* 0x00d10000ce84783b */ /* 0x000f6e0000000200 */
[C---:B--2---:R-:W-:Y:S08]  /*5cd0*/  HMMA.16816.F32 R44, R152.reuse, R136, R44 ;  /* 0x00000088982c723c */ /* 0x044ff0000000182c */
[----:B------:R-:W-:Y:S01]  /*5ce0*/  HMMA.16816.F32 R48, R152, R138, R48 ;  /* 0x0000008a9830723c */ /* 0x000fe20000001830 */
[----:B------:R-:W2:Y:S07]  /*5cf0*/  LDSM.16.M88.4 R136, [R191] ;  /* 0x00000000bf88783b */ /* 0x000eae0000000200 */
[C---:B-1----:R-:W-:Y:S08]  /*5d00*/  HMMA.16816.F32 R4, R164.reuse, R116, R4 ;  /* 0x00000074a404723c */ /* 0x042ff00000001804 */
[C---:B------:R-:W-:Y:S01]  /*5d10*/  HMMA.16816.F32 R8, R164.reuse, R118, R8 ;  /* 0x00000076a408723c */ /* 0x040fe20000001808 */
[----:B------:R-:W1:Y:S07]  /*5d20*/  LDSM.16.M88.4 R116, [R190] ;  /* 0x00000000be74783b */ /* 0x000e6e0000000200 */
[C---:B---3--:R-:W-:Y:S08]  /*5d30*/  HMMA.16816.F32 R12, R164.reuse, R120, R12 ;  /* 0x00000078a40c723c */ /* 0x048ff0000000180c */
[C---:B------:R-:W-:Y:S01]  /*5d40*/  HMMA.16816.F32 R16, R164.reuse, R122, R16 ;  /* 0x0000007aa410723c */ /* 0x040fe20000001810 */
[----:B------:R-:W3:Y:S07]  /*5d50*/  LDSM.16.M88.4 R120, [R189] ;  /* 0x00000000bd78783b */ /* 0x000eee0000000200 */
[C---:B----4-:R-:W-:Y:S08]  /*5d60*/  HMMA.16816.F32 R20, R164.reuse, R128, R20 ;  /* 0x00000080a414723c */ /* 0x050ff00000001814 */
[C---:B------:R-:W-:Y:S01]  /*5d70*/  HMMA.16816.F32 R24, R164.reuse, R130, R24 ;  /* 0x00000082a418723c */ /* 0x040fe20000001818 */
[----:B------:R-:W4:Y:S07]  /*5d80*/  LDSM.16.M88.4 R128, [R188] ;  /* 0x00000000bc80783b */ /* 0x000f2e0000000200 */
[C---:B------:R-:W-:Y:S08]  /*5d90*/  HMMA.16816.F32 R28, R164.reuse, R144, R28 ;  /* 0x00000090a41c723c */ /* 0x040ff0000000181c */
[C---:B------:R-:W-:Y:S01]  /*5da0*/  HMMA.16816.F32 R32, R164.reuse, R146, R32 ;  /* 0x00000092a420723c */ /* 0x040fe20000001820 */
[----:B------:R-:W-:Y:S07]  /*5db0*/  LDSM.16.M88.4 R144, [R203+0xc900] ;  /* 0x00c90000cb90783b */ /* 0x000fee0000000200 */
[C---:B-----5:R-:W-:Y:S08]  /*5dc0*/  HMMA.16816.F32 R36, R164.reuse, R132, R36 ;  /* 0x00000084a424723c */ /* 0x060ff00000001824 */
[C---:B------:R-:W-:Y:S01]  /*5dd0*/  HMMA.16816.F32 R40, R164.reuse, R134, R40 ;  /* 0x00000086a428723c */ /* 0x040fe20000001828 */
[----:B------:R-:W5:Y:S07]  /*5de0*/  LDSM.16.M88.4 R132, [R203+0xb100] ;  /* 0x00b10000cb84783b */ /* 0x000f6e0000000200 */
[C---:B------:R-:W-:Y:S08]  /*5df0*/  HMMA.16816.F32 R44, R164.reuse, R156, R44 ;  /* 0x0000009ca42c723c */ /* 0x040ff0000000182c */
[----:B------:R-:W-:Y:S01]  /*5e00*/  HMMA.16816.F32 R48, R164, R158, R48 ;  /* 0x0000009ea430723c */ /* 0x000fe20000001830 */
[----:B------:R-:W-:Y:S07]  /*5e10*/  LDSM.16.M88.4 R156, [R203+0xd100] ;  /* 0x00d10000cb9c783b */ /* 0x000fee0000000200 */
[C---:B------:R-:W-:Y:S08]  /*5e20*/  HMMA.16816.F32 R4, R168.reuse, R160, R4 ;  /* 0x000000a0a804723c */ /* 0x040ff00000001804 */
[C---:B------:R-:W-:Y:S01]  /*5e30*/  HMMA.16816.F32 R8, R168.reuse, R162, R8 ;  /* 0x000000a2a808723c */ /* 0x040fe20000001808 */
[----:B------:R-:W-:Y:S07]  /*5e40*/  LDSM.16.M88.4 R160, [R203+0xd900] ;  /* 0x00d90000cba0783b */ /* 0x000fee0000000200 */
[C---:B------:R-:W-:Y:S08]  /*5e50*/  HMMA.16816.F32 R12, R168.reuse, R172, R12 ;  /* 0x000000aca80c723c */ /* 0x040ff0000000180c */
[C---:B------:R-:W-:Y:S08]  /*5e60*/  HMMA.16816.F32 R16, R168.reuse, R174, R16 ;  /* 0x000000aea810723c */ /* 0x040ff00000001810 */
        /* <DEDUP_REMOVED lines=10> */
[----:B------:R-:W-:Y:S01]  /*5f10*/  HMMA.16816.F32 R48, R168, R130, R48 ;  /* 0x00000082a830723c */ /* 0x000fe20000001830 */
[----:B------:R-:W4:Y:S07]  /*5f20*/  LDSM.16.M88.4 R128, [R194+0x3800] ;  /* 0x00380000c280783b */ /* 0x000f2e0000000200 */
[C---:B-----5:R-:W-:Y:S08]  /*5f30*/  HMMA.16816.F32 R4, R176.reuse, R132, R4 ;  /* 0x00000084b004723c */ /* 0x060ff00000001804 */
[C---:B------:R-:W-:Y:S01]  /*5f40*/  HMMA.16816.F32 R8, R176.reuse, R134, R8 ;  /* 0x00000086b008723c */ /* 0x040fe20000001808 */
[----:B------:R-:W5:Y:S07]  /*5f50*/  LDSM.16.M88.4 R132, [R194+0x4000] ;  /* 0x00400000c284783b */ /* 0x000f6e0000000200 */
[C---:B--2---:R-:W-:Y:S08]  /*5f60*/  HMMA.16816.F32 R12, R176.reuse, R136, R12 ;  /* 0x00000088b00c723c */ /* 0x044ff0000000180c */
[C---:B------:R-:W-:Y:S08]  /*5f70*/  HMMA.16816.F32 R16, R176.reuse, R138, R16 ;  /* 0x0000008ab010723c */ /* 0x040ff00000001810 */
[C---:B-1----:R-:W-:Y:S08]  /*5f80*/  HMMA.16816.F32 R20, R176.reuse, R116, R20 ;  /* 0x00000074b014723c */ /* 0x042ff00000001814 */
[C---:B------:R-:W-:Y:S01]  /*5f90*/  HMMA.16816.F32 R24, R176.reuse, R118, R24 ;  /* 0x00000076b018723c */ /* 0x040fe20000001818 */
[----:B------:R-:W1:Y:S07]  /*5fa0*/  LDSM.16.M88.4 R116, [R194+0x4800] ;  /* 0x00480000c274783b */ /* 0x000e6e0000000200 */
[C---:B------:R-:W-:Y:S08]  /*5fb0*/  HMMA.16816.F32 R28, R176.reuse, R144, R28 ;  /* 0x00000090b01c723c */ /* 0x040ff0000000181c */
[C---:B------:R-:W-:Y:S08]  /*5fc0*/  HMMA.16816.F32 R32, R176.reuse, R146, R32 ;  /* 0x00000092b020723c */ /* 0x040ff00000001820 */
[C---:B------:R-:W-:Y:S07]  /*5fd0*/  HMMA.16816.F32 R36, R176.reuse, R156, R36 ;  /* 0x0000009cb024723c */ /* 0x040fee0000001824 */
[----:B------:R-:W-:Y:S01]  /*5fe0*/  @P6 IADD3 R157, R222, -0x1, RZ ;  /* 0xffffffffde9d6810 */ /* 0x000fe20007ffe0ff */
[C---:B------:R-:W-:Y:S04]  /*5ff0*/  HMMA.16816.F32 R40, R176.reuse, R158, R40 ;  /* 0x0000009eb028723c */ /* 0x040fe80000001828 */
[----:B------:R-:W-:Y:S01]  /*6000*/  @P6 IMAD.MOV.U32 R156, RZ, RZ, R210 ;  /* 0x000000ffff9c6224 */ /* 0x000fe200078e00d2 */
[----:B------:R-:W-:Y:S02]  /*6010*/  @P6 SHF.R.S32.HI R0, RZ, 0x1f, R157 ;  /* 0x0000001fff006819 */ /* 0x000fe4000001149d */
[C---:B------:R-:W-:Y:S01]  /*6020*/  @P6 IMAD.WIDE.U32 R158, R157.reuse, c[0x0][0x1e0], RZ ;  /* 0x000078009d9e6a25 */ /* 0x040fe200078e00ff */
[C---:B------:R-:W-:Y:S04]  /*6030*/  HMMA.16816.F32 R44, R176.reuse, R160, R44 ;  /* 0x000000a0b02c723c */ /* 0x040fe8000000182c */
[----:B------:R-:W-:Y:S04]  /*6040*/  @P6 IMAD R0, R0, c[0x0][0x1e0], RZ ;  /* 0x0000780000006a24 */ /* 0x000fe800078e02ff */
[----:B------:R-:W-:Y:S04]  /*6050*/  HMMA.16816.F32 R48, R176, R162, R48 ;  /* 0x000000a2b030723c */ /* 0x000fe80000001830 */
[----:B------:R-:W-:Y:S02]  /*6060*/  @P6 IMAD R0, R157, c[0x0][0x1e4], R0 ;  /* 0x000079009d006a24 */ /* 0x000fe400078e0200 */
[----:B------:R-:W-:Y:S02]  /*6070*/  @P6 IMAD.MOV.U32 R157, RZ, RZ, R213 ;  /* 0x000000ffff9d6224 */ /* 0x000fe400078e00d5 */
[C---:B---3--:R-:W-:Y:S05]  /*6080*/  HMMA.16816.F32 R4, R180.reuse, R120, R4 ;  /* 0x00000078b404723c */ /* 0x048fea0000001804 */
[----:B------:R-:W-:Y:S02]  /*6090*/  @P6 IMAD.IADD R0, R159, 0x1, R0 ;  /* 0x000000019f006824 */ /* 0x000fe400078e0200 */
[----:B------:R-:W-:Y:S01]  /*60a0*/  @P6 IMAD.WIDE.U32 R156, R158, 0x60, R156 ;  /* 0x000000609e9c6825 */ /* 0x000fe200078e009c */
[C---:B------:R-:W-:Y:S01]  /*60b0*/  HMMA.16816.F32 R8, R180.reuse, R122, R8 ;  /* 0x0000007ab408723c */ /* 0x040fe20000001808 */
[----:B------:R-:W2:Y:S03]  /*60c0*/  LDSM.16.M88.4 R120, [R194+0x5000] ;  /* 0x00500000c278783b */ /* 0x000ea60000000200 */
[----:B------:R-:W-:Y:S02]  /*60d0*/  @P6 IMAD R159, R0, 0x60, RZ ;  /* 0x00000060009f6824 */ /* 0x000fe400078e02ff */
[----:B------:R-:W-:Y:S02]  /*60e0*/  @P6 IMAD.SHL.U32 R0, R156, 0x2, RZ ;  /* 0x000000029c006824 */ /* 0x000fe400078e00ff */
[C---:B----4-:R-:W-:Y:S04]  /*60f0*/  HMMA.16816.F32 R12, R180.reuse, R128, R12 ;  /* 0x00000080b40c723c */ /* 0x050fe8000000180c */
[C---:B------:R-:W-:Y:S01]  /*6100*/  @P6 IADD3 R160, P1, R0.reuse, c[0x0][0x1c8], RZ ;  /* 0x0000720000a06a10 */ /* 0x040fe20007f3e0ff */
[----:B------:R-:W-:Y:S01]  /*6110*/  @P6 IMAD.IADD R157, R157, 0x1, R159 ;  /* 0x000000019d9d6824 */ /* 0x000fe200078e029f */
[----:B------:R-:W-:Y:S01]  /*6120*/  @P6 IADD3 R158, P5, R0, 0x80, RZ ;  /* 0x00000080009e6810 */ /* 0x000fe20007fbe0ff */
[----:B------:R-:W-:Y:S01]  /*6130*/  IMAD.MOV.U32 R0, RZ, RZ, R209 ;  /* 0x000000ffff007224 */ /* 0x000fe200078e00d1 */
[C---:B------:R-:W-:Y:S01]  /*6140*/  HMMA.16816.F32 R16, R180.reuse, R130, R16 ;  /* 0x00000082b410723c */ /* 0x040fe20000001810 */
[----:B------:R-:W3:Y:S01]  /*6150*/  LDSM.16.M88.4 R128, [R194+0x5800] ;  /* 0x00580000c280783b */ /* 0x000ee20000000200 */
[----:B------:R-:W-:Y:S04]  /*6160*/  DEPBAR.LE SB0, 0x0 ;  /* 0x000080000000791a */ /* 0x000fe80000000000 */
[----:B------:R-:W-:Y:S01]  /*6170*/  BAR.SYNC.DEFER_BLOCKING 0x0 ;  /* 0x0000000000007b1d */ /* 0x000fe20000010000 */
[----:B------:R-:W-:Y:S01]  /*6180*/  @P6 IADD3 R158, P2, R158, c[0x0][0x1c8], RZ ;  /* 0x000072009e9e6a10 */ /* 0x000fe20007f5e0ff */
[C---:B-----5:R-:W-:Y:S05]  /*6190*/  HMMA.16816.F32 R20, R180.reuse, R132, R20 ;  /* 0x00000084b414723c */ /* 0x060fea0000001814 */
[----:B------:R-:W-:Y:S01]  /*61a0*/  @P6 SHF.L.U64.HI R157, R156, 0x1, R157 ;  /* 0x000000019c9d6819 */ /* 0x000fe2000001029d */
[----:B------:R-:W-:Y:S02]  /*61b0*/  @P6 IMAD.SHL.U32 R156, R187, 0x40, RZ ;  /* 0x00000040bb9c6824 */ /* 0x000fe400078e00ff */
[C---:B------:R-:W-:Y:S04]  /*61c0*/  HMMA.16816.F32 R24, R180.reuse, R134, R24 ;  /* 0x00000086b418723c */ /* 0x040fe80000001818 */
[----:B------:R-:W-:Y:S01]  /*61d0*/  @P6 IADD3.X R161, R157, c[0x0][0x1cc], RZ, P1, !PT ;  /* 0x000073009da16a10 */ /* 0x000fe20000ffe4ff */
[----:B------:R-:W-:Y:S01]  /*61e0*/  @P0 IMAD.MOV.U32 R0, RZ, RZ, R185 ;  /* 0x000000ffff000224 */ /* 0x000fe200078e00b9 */
[-C--:B------:R-:W-:Y:S02]  /*61f0*/  @P6 IADD3 R162, P1, R160, R156.reuse, RZ ;  /* 0x0000009ca0a26210 */ /* 0x080fe40007f3e0ff */
[C---:B-1----:R-:W-:Y:S04]  /*6200*/  HMMA.16816.F32 R28, R180.reuse, R116, R28 ;  /* 0x00000074b41c723c */ /* 0x042fe8000000181c */
[----:B------:R-:W-:Y:S01]  /*6210*/  @P6 IADD3.X R159, RZ, c[0x0][0x1cc], R157, P2, P5 ;  /* 0x00007300ff9f6a10 */ /* 0x000fe200017ea49d */
[----:B------:R-:W-:Y:S01]  /*6220*/  @!PT LDS RZ, [RZ] ;  /* 0x00000000fffff984 */ /* 0x000fe20000000800 */
[----:B------:R-:W-:Y:S01]  /*6230*/  @!PT LDS RZ, [RZ] ;  /* 0x00000000fffff984 */ /* 0x000fe20000000800 */
[----:B------:R-:W-:Y:S01]  /*6240*/  @!PT LDS RZ, [RZ] ;  /* 0x00000000fffff984 */ /* 0x000fe20000000800 */
[----:B------:R1:W-:Y:S01]  /*6250*/  @P6 LDGSTS.E.BYPASS.LTC128B.128 [R208+0x8100], [R160.64], !P4 ;  /* 0x08100000a0d06fae */ /* 0x0003e2000e101d4e */
[----:B------:R-:W-:Y:S02]  /*6260*/  @P6 IADD3 R174, P0, R162, R156, RZ ;  /* 0x0000009ca2ae6210 */ /* 0x000fe40007f1e0ff */
[C---:B------:R-:W-:Y:S02]  /*6270*/  HMMA.16816.F32 R32, R180.reuse, R118, R32 ;  /* 0x00000076b420723c */ /* 0x040fe40000001820 */
[----:B------:R4:W-:Y:S02]  /*6280*/  @P6 LDGSTS.E.BYPASS.LTC128B.128 [R208+0xb100], [R158.64], !P3 ;  /* 0x0b1000009ed06fae */ /* 0x0009e4000d901d4e */
[----:B------:R-:W-:Y:S04]  /*6290*/  @P6 SHF.L.U64.HI R157, R187, 0x6, R186 ;  /* 0x00000006bb9d6819 */ /* 0x000fe800000102ba */
[C---:B--2---:R-:W-:Y:S01]  /*62a0*/  HMMA.16816.F32 R36, R180.reuse, R120, R36 ;  /* 0x00000078b424723c */ /* 0x044fe20000001824 */
[----:B------:R-:W2:Y:S03]  /*62b0*/  SHFL.IDX PT, R156, R0, RZ, 0x1c1f ;  /* 0x001c1fff009c7589 */ /* 0x000ea600000e0000 */
[--C-:B------:R-:W-:Y:S04]  /*62c0*/  @P6 IMAD.X R163, R161, 0x1, R157.reuse, P1 ;  /* 0x00000001a1a36824 */ /* 0x100fe800008e069d */
[----:B------:R-:W-:Y:S01]  /*62d0*/  @P6 IMAD.X R175, R163, 0x1, R157, P0 ;  /* 0x00000001a3af6824 */ /* 0x000fe200000e069d */
[----:B------:R5:W-:Y:S01]  /*62e0*/  @P6 LDGSTS.E.BYPASS.LTC128B.128 [R208+0x9100], [R162.64], !P4 ;  /* 0x09100000a2d06fae */ /* 0x000be2000e101d4e */
[C---:B------:R-:W-:Y:S01]  /*62f0*/  HMMA.16816.F32 R40, R180.reuse, R122, R40 ;  /* 0x0000007ab428723c */ /* 0x040fe20000001828 */
[----:B------:R-:W-:Y:S02]  /*6300*/  PLOP3.LUT P0, PT, PT, PT, UP2, 0x40, 0x0 ;  /* 0x000000000000781c */ /* 0x000fe40003f0e828 */
[----:B------:R-:W-:Y:S01]  /*6310*/  IMAD R157, R222, -0x60, RZ ;  /* 0xffffffa0de9d7824 */ /* 0x000fe200078e02ff */
[----:B------:R5:W-:Y:S04]  /*6320*/  @P6 LDGSTS.E.BYPASS.LTC128B.128 [R208+0xc100], [R162.64+0x80], !P3 ;  /* 0x0c100080a2d06fae */ /* 0x000be8000d901d4e */
[C---:B---3--:R-:W-:Y:S01]  /*6330*/  HMMA.16816.F32 R44, R180.reuse, R128, R44 ;  /* 0x00000080b42c723c */ /* 0x048fe2000000182c */
[----:B------:R3:W-:Y:S03]  /*6340*/  @P6 LDGSTS.E.BYPASS.LTC128B.128 [R208+0xa100], [R174.64], !P4 ;  /* 0x0a100000aed06fae */ /* 0x0007e6000e101d4e */
[----:B-1----:R-:W-:Y:S02]  /*6350*/  IADD3 R160, -R214, 0x1, R157 ;  /* 0x00000001d6a07810 */ /* 0x002fe40007ffe19d */
[----:B------:R3:W-:Y:S02]  /*6360*/  @P6 LDGSTS.E.BYPASS.LTC128B.128 [R208+0xd100], [R174.64+0x80], !P3 ;  /* 0x0d100080aed06fae */ /* 0x0007e4000d901d4e */
[----:B------:R-:W-:Y:S03]  /*6370*/  HMMA.16816.F32 R48, R180, R130, R48 ;  /* 0x00000082b430723c */ /* 0x000fe60000001830 */
[----:B------:R-:W0:Y:S01]  /*6380*/  LDGDEPBAR ;  /* 0x00000000000079af */ /* 0x000e220000000000 */
[----:B----4-:R-:W-:Y:S04]  /*6390*/  IADD3 R159, R160, c[0x0][0x1d0], RZ ;  /* 0x00007400a09f7a10 */ /* 0x010fe80007ffe0ff */
[----:B------:R-:W-:Y:S04]  /*63a0*/  IADD3 R159, R159, -c[0x0][0x168], RZ ;  /* 0x80005a009f9f7a10 */ /* 0x000fe80007ffe0ff */
[C---:B------:R-:W-:Y:S02]  /*63b0*/  IADD3 R161, R159.reuse, c[0x0][0x328], RZ ;  /* 0x0000ca009fa17a10 */ /* 0x040fe40007ffe0ff */
[----:B------:R-:W-:Y:S03]  /*63c0*/  IADD3 R159, R159, UR6, RZ ;  /* 0x000000069f9f7c10 */ /* 0x000fe6000fffe0ff */
[----:B--2---:R-:W-:Y:S02]  /*63d0*/  IMAD.IADD R173, R161, 0x1, R156 ;  /* 0x00000001a1ad7824 */ /* 0x004fe400078e029c */
[----:B-----5:R-:W-:Y:S01]  /*63e0*/  IMAD.IADD R163, R156, 0x1, R159 ;  /* 0x000000019ca37824 */ /* 0x020fe200078e029f */
[----:B------:R-:W-:-:S05]  /*63f0*/  @P0 BRA `(.L_x_34) ;  /* 0x0000019000000947 */ /* 0x000fca0003800000 */
[----:B------:R-:W-:Y:S01]  /*6400*/  IADD3 R117, R156, c[0x0][0x1d0], RZ ;  /* 0x000074009c757a10 */ /* 0x000fe20007ffe0ff */
[----:B------:R-:W-:Y:S03]  /*6410*/  BSSY B0, `(.L_x_35) ;  /* 0x0000012000007945 */ /* 0x000fe60003800000 */
[----:B------:R-:W-:Y:S04]  /*6420*/  IADD3 R117, R117, -c[0x0][0x168], RZ ;  /* 0x80005a0075757a10 */ /* 0x000fe80007ffe0ff */
[----:B------:R-:W-:Y:S11]  /*6430*/  ISETP.GT.AND P0, PT, R117, -0x1, PT ;  /* 0xffffffff7500780c */ /* 0x000ff60003f04270 */
[----:B------:R-:W-:Y:S02]  /*6440*/  @!UPT UIADD3 URZ, URZ, URZ, URZ ;  /* 0x0000003f3f3ff290 */ /* 0x000fe4000fffe03f */
[----:B------:R-:W-:-:S05]  /*6450*/  @P0 BRA `(.L_x_36) ;  /* 0x0000008000000947 */ /* 0x000fca0003800000 */
[----:B------:R-:W-:Y:S01]  /*6460*/  LOP3.LUT R117, RZ, R117, RZ, 0x33, !PT ;  /* 0x00000075ff757212 */ /* 0x000fe200078e33ff */
[----:B------:R-:W-:Y:S05]  /*6470*/  IMAD.MOV.U32 R116, RZ, RZ, c[0x0][0x32c] ;  /* 0x0000cb00ff747624 */ /* 0x000fea00078e00ff */
[----:B------:R-:W-:Y:S11]  /*6480*/  ISETP.NE.AND P0, PT, R116, 0x1, PT ;  /* 0x000000017400780c */ /* 0x000ff60003f05270 */
[----:B------:R-:W-:Y:S02]  /*6490*/  @!UPT UIADD3 URZ, URZ, URZ, URZ ;  /* 0x0000003f3f3ff290 */ /* 0x000fe4000fffe03f */
[----:B------:R-:W-:Y:S05]  /*64a0*/  @P0 IMAD.HI.U32 R116, R117, c[0x0][0x330], RZ ;  /* 0x0000cc0075740a27 */ /* 0x000fea00078e00ff */
[----:B------:R-:W-:Y:S04]  /*64b0*/  @P0 SHF.R.U32.HI R117, RZ, c[0x0][0x334], R116 ;  /* 0x0000cd00ff750a19 */ /* 0x000fe80000011674 */
[----:B------:R-:W-:Y:S01]  /*64c0*/  LOP3.LUT R117, RZ, R117, RZ, 0x33, !PT ;  /* 0x00000075ff757212 */ /* 0x000fe200078e33ff */
[----:B------:R-:W-:-:S05]  /*64d0*/  BRA `(.L_x_37) ;  /* 0x0000005000007947 */ /* 0x000fca0003800000 */
.L_x_36:
[----:B------:R-:W-:Y:S04]  /*64e0*/  MOV R116, c[0x0][0x32c] ;  /* 0x0000cb0000747a02 */ /* 0x000fe80000000f00 */
[----:B------:R-:W-:Y:S11]  /*64f0*/  ISETP.NE.AND P0, PT, R116, 0x1, PT ;  /* 0x000000017400780c */ /* 0x000ff60003f05270 */
[----:B------:R-:W-:Y:S02]  /*6500*/  @!UPT UIADD3 URZ, URZ, URZ, URZ ;  /* 0x0000003f3f3ff290 */ /* 0x000fe4000fffe03f */
[----:B------:R-:W-:Y:S05]  /*6510*/  @P0 IMAD.HI.U32 R116, R117, c[0x0][0x330], RZ ;  /* 0x0000cc0075740a27 */ /* 0x000fea00078e00ff */
[----:B------:R-:W-:Y:S02]  /*6520*/  @P0 SHF.R.U32.HI R117, RZ, c[0x0][0x334], R116 ;  /* 0x0000cd00ff750a19 */ /* 0x000fe40000011674 */
.L_x_37:
[----:B------:R-:W-:Y:S05]  /*6530*/  BSYNC B0 ;  /* 0x0000000000007941 */ /* 0x000fea0003800000 */
.L_x_35:
[----:B------:R-:W-:Y:S04]  /*6540*/  IMAD.IADD R118, R157, 0x1, -R214 ;  /* 0x000000019d767824 */ /* 0x000fe800078e0ad6 */
[----:B------:R-:W-:Y:S05]  /*6550*/  IMAD R118, R117, c[0x0][0x32c], R118 ;  /* 0x0000cb0075767a24 */ /* 0x000fea00078e0276 */
[----:B------:R-:W-:Y:S02]  /*6560*/  IADD3 R116, R118, c[0x0][0x32c], RZ ;  /* 0x0000cb0076747a10 */ /* 0x000fe40007ffe0ff */
[----:B------:R-:W-:Y:S02]  /*6570*/  IMNMX R163, R163, R118, !PT ;  /* 0x00000076a3a37217 */ /* 0x000fe40007800200 */
[----:B------:R-:W-:Y:S02]  /*6580*/  IMNMX R173, R173, R116, PT ;  /* 0x00000074adad7217 */ /* 0x000fe40003800200 */
.L_x_34:
[C---:B------:R-:W-:Y:S01]  /*6590*/  ISETP.GE.AND P0, PT, R157.reuse, 0x1, PT ;  /* 0x000000019d00780c */ /* 0x040fe20003f06270 */
[----:B------:R-:W1:Y:S01]  /*65a0*/  SHFL.IDX PT, R0, R0, 0x1, 0x1c1f ;  /* 0x003c1f0000007f89 */ /* 0x000e6200000e0000 */
[----:B------:R-:W-:Y:S02]  /*65b0*/  ISETP.GE.AND P1, PT, R157, 0x2, PT ;  /* 0x000000029d00780c */ /* 0x000fe40003f26270 */
[----:B------:R-:W-:Y:S02]  /*65c0*/  LOP3.LUT R215, R215, 0xfff7ffff, RZ, 0xc0, !PT ;  /* 0xfff7ffffd7d77812 */ /* 0x000fe400078ec0ff */
[C---:B------:R-:W-:Y:S02]  /*65d0*/  ISETP.GE.AND P2, PT, R157.reuse, 0x9, PT ;  /* 0x000000099d00780c */ /* 0x040fe40003f46270 */
[C---:B------:R-:W-:Y:S02]  /*65e0*/  ISETP.GE.AND P6, PT, R157.reuse, 0x51, PT ;  /* 0x000000519d00780c */ /* 0x040fe40003fc6270 */
[----:B------:R-:W-:Y:S03]  /*65f0*/  ISETP.GE.AND P5, PT, R157, 0x52, PT ;  /* 0x000000529d00780c */ /* 0x000fe60003fa6270 */
[----:B------:R-:W-:Y:S02]  /*6600*/  @P0 LOP3.LUT R215, R215, 0x80000, RZ, 0xfc, !PT ;  /* 0x00080000d7d70812 */ /* 0x000fe400078efcff */
[----:B------:R-:W-:Y:S02]  /*6610*/  ISETP.GT.AND P0, PT, R163, RZ, !P0 ;  /* 0x000000ffa300720c */ /* 0x000fe40004704270 */
[----:B------:R-:W-:Y:S02]  /*6620*/  LOP3.LUT R215, R215, 0xfffbffff, RZ, 0xc0, !PT ;  /* 0xfffbffffd7d77812 */ /* 0x000fe400078ec0ff */
[----:B------:R-:W-:Y:S02]  /*6630*/  ISETP.LT.OR P0, PT, R173, 0x1, P0 ;  /* 0x00000001ad00780c */ /* 0x000fe40000701670 */
[----:B------:R-:W-:Y:S02]  /*6640*/  @P1 LOP3.LUT R215, R215, 0x40000, RZ, 0xfc, !PT ;  /* 0x00040000d7d71812 */ /* 0x000fe400078efcff */
[----:B------:R-:W-:Y:S02]  /*6650*/  ISETP.GT.AND P1, PT, R163, 0x1, !P1 ;  /* 0x00000001a300780c */ /* 0x000fe40004f24270 */
[----:B------:R-:W-:Y:S01]  /*6660*/  LOP3.LUT R215, R215, 0xfffdffff, RZ, 0xc0, !PT ;  /* 0xfffdffffd7d77812 */ /* 0x000fe200078ec0ff */
[--C-:B-1----:R-:W-:Y:S01]  /*6670*/  IMAD.IADD R159, R159, 0x1, R0.reuse ;  /* 0x000000019f9f7824 */ /* 0x102fe200078e0200 */
[----:B------:R-:W-:Y:S01]  /*6680*/  FSEL R120, R4, -INF , !P0 ;  /* 0xff80000004787808 */ /* 0x000fe20004000000 */
[----:B------:R-:W-:Y:S01]  /*6690*/  IMAD.IADD R4, R161, 0x1, R0 ;  /* 0x00000001a1047824 */ /* 0x000fe200078e0200 */
[----:B------:R-:W-:Y:S02]  /*66a0*/  @P2 LOP3.LUT R215, R215, 0x20000, RZ, 0xfc, !PT ;  /* 0x00020000d7d72812 */ /* 0x000fe400078efcff */
[----:B------:R-:W-:Y:S02]  /*66b0*/  ISETP.GT.AND P0, PT, R163, 0x8, !P2 ;  /* 0x00000008a300780c */ /* 0x000fe40005704270 */
[----:B------:R-:W-:Y:S02]  /*66c0*/  ISETP.GE.AND P2, PT, R157, 0xa, PT ;  /* 0x0000000a9d00780c */ /* 0x000fe40003f46270 */
[C---:B------:R-:W-:Y:S02]  /*66d0*/  ISETP.LT.OR P1, PT, R173.reuse, 0x2, P1 ;  /* 0x00000002ad00780c */ /* 0x040fe40000f21670 */
[----:B------:R-:W-:Y:S02]  /*66e0*/  ISETP.LT.OR P0, PT, R173, 0x9, P0 ;  /* 0x00000009ad00780c */ /* 0x000fe40000701670 */
[----:B------:R-:W-:Y:S02]  /*66f0*/  FSEL R118, R5, -INF , !P1 ;  /* 0xff80000005767808 */ /* 0x000fe40004800000 */
[----:B------:R-:W-:Y:S02]  /*6700*/  ISETP.GE.AND P1, PT, R157, 0x11, PT ;  /* 0x000000119d00780c */ /* 0x000fe40003f26270 */
[----:B------:R-:W-:Y:S02]  /*6710*/  LOP3.LUT R215, R215, 0xfffeffff, RZ, 0xc0, !PT ;  /* 0xfffeffffd7d77812 */ /* 0x000fe400078ec0ff */
[----:B------:R-:W-:Y:S02]  /*6720*/  FSEL R116, R8, -INF , !P0 ;  /* 0xff80000008747808 */ /* 0x000fe40004000000 */
[----:B------:R-:W-:Y:S02]  /*6730*/  @P2 LOP3.LUT R215, R215, 0x10000, RZ, 0xfc, !PT ;  /* 0x00010000d7d72812 */ /* 0x000fe400078efcff */
[----:B------:R-:W-:Y:S02]  /*6740*/  ISETP.GT.AND P0, PT, R163, 0x9, !P2 ;  /* 0x00000009a300780c */ /* 0x000fe40005704270 */
[----:B------:R-:W-:Y:S02]  /*6750*/  LOP3.LUT R215, R215, 0xffff7fff, RZ, 0xc0, !PT ;  /* 0xffff7fffd7d77812 */ /* 0x000fe400078ec0ff */
[----:B------:R-:W-:Y:S02]  /*6760*/  ISETP.LT.OR P0, PT, R173, 0xa, P0 ;  /* 0x0000000aad00780c */ /* 0x000fe40000701670 */
[----:B------:R-:W-:Y:S02]  /*6770*/  @P1 LOP3.LUT R215, R215, 0x8000, RZ, 0xfc, !PT ;  /* 0x00008000d7d71812 */ /* 0x000fe400078efcff */
[----:B------:R-:W-:Y:S02]  /*6780*/  FSEL R8, R9, -INF , !P0 ;  /* 0xff80000009087808 */ /* 0x000fe40004000000 */
[----:B------:R-:W-:Y:S02]  /*6790*/  ISETP.GT.AND P0, PT, R163, 0x10, !P1 ;  /* 0x00000010a300780c */ /* 0x000fe40004f04270 */
[----:B------:R-:W-:Y:S02]  /*67a0*/  ISETP.GE.AND P1, PT, R157, 0x12, PT ;  /* 0x000000129d00780c */ /* 0x000fe40003f26270 */
[----:B------:R-:W-:Y:S02]  /*67b0*/  ISETP.LT.OR P0, PT, R173, 0x11, P0 ;  /* 0x00000011ad00780c */ /* 0x000fe40000701670 */
[----:B------:R-:W-:Y:S02]  /*67c0*/  LOP3.LUT R215, R215, 0xffffbfff, RZ, 0xc0, !PT ;  /* 0xffffbfffd7d77812 */ /* 0x000fe400078ec0ff */
[----:B------:R-:W-:Y:S02]  /*67d0*/  FSEL R160, R12, -INF , !P0 ;  /* 0xff8000000ca07808 */ /* 0x000fe40004000000 */
[----:B------:R-:W-:Y:S02]  /*67e0*/  ISETP.GT.AND P0, PT, R163, 0x11, !P1 ;  /* 0x00000011a300780c */ /* 0x000fe40004f04270 */
[----:B------:R-:W-:Y:S02]  /*67f0*/  ISETP.GE.AND P2, PT, R157, 0x59, PT ;  /* 0x000000599d00780c */ /* 0x000fe40003f46270 */
[----:B------:R-:W-:Y:S02]  /*6800*/  ISETP.LT.OR P0, PT, R173, 0x12, P0 ;  /* 0x00000012ad00780c */ /* 0x000fe40000701670 */
[----:B------:R-:W-:Y:S02]  /*6810*/  @P1 LOP3.LUT R215, R215, 0x4000, RZ, 0xfc, !PT ;  /* 0x00004000d7d71812 */ /* 0x000fe400078efcff */
[----:B------:R-:W-:Y:S02]  /*6820*/  ISETP.GE.AND P1, PT, R157, 0x19, PT ;  /* 0x000000199d00780c */ /* 0x000fe40003f26270 */
[----:B------:R-:W-:Y:S02]  /*6830*/  LOP3.LUT R215, R215, 0xffffdfff, RZ, 0xc0, !PT ;  /* 0xffffdfffd7d77812 */ /* 0x000fe400078ec0ff */
[----:B------:R-:W-:Y:S02]  /*6840*/  FSEL R144, R13, -INF , !P0 ;  /* 0xff8000000d907808 */ /* 0x000fe40004000000 */
[----:B------:R-:W-:Y:S04]  /*6850*/  ISETP.GT.AND P0, PT, R163, 0x18, !P1 ;  /* 0x00000018a300780c */ /* 0x000fe80004f04270 */
[----:B------:R-:W-:Y:S03]  /*6860*/  ISETP.LT.OR P0, PT, R173, 0x19, P0 ;  /* 0x00000019ad00780c */ /* 0x000fe60000701670 */
        /* <DEDUP_REMOVED lines=21> */
[----:B---3--:R-:W-:Y:S02]  /*69c0*/  FSEL R174, R21, -INF , !P0 ;  /* 0xff80000015ae7808 */ /* 0x008fe40004000000 */
        /* <DEDUP_REMOVED lines=46> */
[----:B------:R-:W-:Y:S02]  /*6cb0*/  FSEL R184, R37, -INF , !P0 ;  /* 0xff80000025b87808 */ /* 0x000fe40004000000 */
[----:B------:R-:W-:Y:S02]  /*6cc0*/  LOP3.LUT R215, R215, 0xfffffffd, RZ, 0xc0, !PT ;  /* 0xfffffffdd7d77812 */ /* 0x000fe400078ec0ff */
[----:B------:R-:W-:Y:S04]  /*6cd0*/  ISETP.GT.AND P0, PT, R163, 0x48, !P1 ;  /* 0x00000048a300780c */ /* 0x000fe80004f04270 */
[----:B------:R-:W-:Y:S03]  /*6ce0*/  ISETP.LT.OR P0, PT, R173, 0x49, P0 ;  /* 0x00000049ad00780c */ /* 0x000fe60000701670 */
[----:B------:R-:W-:Y:S02]  /*6cf0*/  @P1 LOP3.LUT R215, R215, 0x2, RZ, 0xfc, !PT ;  /* 0x00000002d7d71812 */ /* 0x000fe400078efcff */
[----:B------:R-:W-:Y:S02]  /*6d00*/  ISETP.GE.AND P1, PT, R157, 0x4a, PT ;  /* 0x0000004a9d00780c */ /* 0x000fe40003f26270 */
[----:B------:R-:W-:Y:S02]  /*6d10*/  FSEL R172, R40, -INF , !P0 ;  /* 0xff80000028ac7808 */ /* 0x000fe40004000000 */
[----:B------:R-:W-:Y:S02]  /*6d20*/  ISETP.GT.AND P0, PT, R163, 0x49, !P1 ;  /* 0x00000049a300780c */ /* 0x000fe40004f04270 */
[----:B------:R-:W-:Y:S02]  /*6d30*/  LOP3.LUT R215, R215, 0xfffffffe, RZ, 0xc0, !PT ;  /* 0xfffffffed7d77812 */ /* 0x000fe400078ec0ff */
[----:B------:R-:W-:Y:S04]  /*6d40*/  ISETP.LT.OR P0, PT, R173, 0x4a, P0 ;  /* 0x0000004aad00780c */ /* 0x000fe80000701670 */
[----:B------:R-:W-:Y:S02]  /*6d50*/  FSEL R162, R41, -INF , !P0 ;  /* 0xff80000029a27808 */ /* 0x000fe40004000000 */
[----:B------:R-:W-:Y:S02]  /*6d60*/  ISETP.GT.AND P0, PT, R163, 0x50, !P6 ;  /* 0x00000050a300780c */ /* 0x000fe40007704270 */
[----:B------:R-:W-:Y:S02]  /*6d70*/  @P1 LOP3.LUT R215, R215, 0x1, RZ, 0xfc, !PT ;  /* 0x00000001d7d71812 */ /* 0x000fe400078efcff */
[----:B------:R-:W-:Y:S02]  /*6d80*/  ISETP.LT.OR P0, PT, R173, 0x51, P0 ;  /* 0x00000051ad00780c */ /* 0x000fe40000701670 */
[----:B------:R-:W-:Y:S02]  /*6d90*/  ISETP.GE.AND P1, PT, R157, 0x5a, PT ;  /* 0x0000005a9d00780c */ /* 0x000fe40003f26270 */
[----:B------:R-:W-:Y:S02]  /*6da0*/  FSEL R146, R44, -INF , !P0 ;  /* 0xff8000002c927808 */ /* 0x000fe40004000000 */
[----:B------:R-:W-:Y:S04]  /*6db0*/  ISETP.GT.AND P0, PT, R163, 0x51, !P5 ;  /* 0x00000051a300780c */ /* 0x000fe80006f04270 */
[----:B------:R-:W-:Y:S04]  /*6dc0*/  ISETP.LT.OR P0, PT, R173, 0x52, P0 ;  /* 0x00000052ad00780c */ /* 0x000fe80000701670 */
[----:B------:R-:W-:Y:S02]  /*6dd0*/  FSEL R145, R45, -INF , !P0 ;  /* 0xff8000002d917808 */ /* 0x000fe40004000000 */
[----:B------:R-:W-:Y:S04]  /*6de0*/  ISETP.GT.AND P0, PT, R163, 0x58, !P2 ;  /* 0x00000058a300780c */ /* 0x000fe80005704270 */
[----:B------:R-:W-:Y:S04]  /*6df0*/  ISETP.LT.OR P0, PT, R173, 0x59, P0 ;  /* 0x00000059ad00780c */ /* 0x000fe80000701670 */
[----:B------:R-:W-:Y:S02]  /*6e00*/  FSEL R138, R48, -INF , !P0 ;  /* 0xff800000308a7808 */ /* 0x000fe40004000000 */
[----:B------:R-:W-:Y:S04]  /*6e10*/  ISETP.GT.AND P0, PT, R163, 0x59, !P1 ;  /* 0x00000059a300780c */ /* 0x000fe80004f04270 */
[----:B------:R-:W-:Y:S04]  /*6e20*/  ISETP.LT.OR P0, PT, R173, 0x5a, P0 ;  /* 0x0000005aad00780c */ /* 0x000fe80000701670 */
[----:B------:R-:W-:Y:S02]  /*6e30*/  FSEL R136, R49, -INF , !P0 ;  /* 0xff80000031887808 */ /* 0x000fe40004000000 */
[----:B------:R-:W-:Y:S11]  /*6e40*/  PLOP3.LUT P0, PT, PT, PT, UP2, 0x40, 0x0 ;  /* 0x000000000000781c */ /* 0x000ff60003f0e828 */
[----:B------:R-:W-:Y:S02]  /*6e50*/  @!UPT UIADD3 URZ, URZ, URZ, URZ ;  /* 0x0000003f3f3ff290 */ /* 0x000fe4000fffe03f */
        /* <DEDUP_REMOVED lines=15> */
.L_x_40:
[----:B------:R-:W-:Y:S04]  /*6f50*/  MOV R0, c[0x0][0x32c] ;  /* 0x0000cb0000007a02 */ /* 0x000fe80000000f00 */
[----:B------:R-:W-:Y:S11]  /*6f60*/  ISETP.NE.AND P0, PT, R0, 0x1, PT ;  /* 0x000000010000780c */ /* 0x000ff60003f05270 */
[----:B------:R-:W-:Y:S02]  /*6f70*/  @!UPT UIADD3 URZ, URZ, URZ, URZ ;  /* 0x0000003f3f3ff290 */ /* 0x000fe4000fffe03f */
[----:B------:R-:W-:Y:S05]  /*6f80*/  @P0 IMAD.HI.U32 R0, R5, c[0x0][0x330], RZ ;  /* 0x0000cc0005000a27 */ /* 0x000fea00078e00ff */
[----:B------:R-:W-:Y:S02]  /*6f90*/  @P0 SHF.R.U32.HI R5, RZ, c[0x0][0x334], R0 ;  /* 0x0000cd00ff050a19 */ /* 0x000fe40000011600 */
.L_x_41:
[----:B------:R-:W-:Y:S05]  /*6fa0*/  BSYNC B0 ;  /* 0x0000000000007941 */ /* 0x000fea0003800000 */
.L_x_39:
[----:B------:R-:W-:Y:S04]  /*6fb0*/  IMAD.IADD R0, R157, 0x1, -R214 ;  /* 0x000000019d007824 */ /* 0x000fe800078e0ad6 */
[----:B------:R-:W-:Y:S05]  /*6fc0*/  IMAD R0, R5, c[0x0][0x32c], R0 ;  /* 0x0000cb0005007a24 */ /* 0x000fea00078e0200 */
[----:B------:R-:W-:Y:S02]  /*6fd0*/  IADD3 R5, R0, c[0x0][0x32c], RZ ;  /* 0x0000cb0000057a10 */ /* 0x000fe40007ffe0ff */
[----:B------:R-:W-:Y:S02]  /*6fe0*/  IMNMX R159, R159, R0, !PT ;  /* 0x000000009f9f7217 */ /* 0x000fe40007800200 */
[----:B------:R-:W-:Y:S02]  /*6ff0*/  IMNMX R4, R4, R5, PT ;  /* 0x0000000504047217 */ /* 0x000fe40003800200 */
.L_x_38:
[----:B------:R-:W-:Y:S02]  /*7000*/  LOP3.LUT P0, RZ, R215, 0x80000, RZ, 0xc0, !PT ;  /* 0x00080000d7ff7812 */ /* 0x000fe4000780c0ff */
[C---:B------:R-:W-:Y:S02]  /*7010*/  ISETP.GT.AND P6, PT, R159.reuse, 0x50, !P6 ;  /* 0x000000509f00780c */ /* 0x040fe400077c4270 */
[C---:B------:R-:W-:Y:S02]  /*7020*/  ISETP.GT.AND P0, PT, R159.reuse, RZ, !P0 ;  /* 0x000000ff9f00720c */ /* 0x040fe40004704270 */
[C---:B------:R-:W-:Y:S02]  /*7030*/  ISETP.LT.OR P6, PT, R4.reuse, 0x51, P6 ;  /* 0x000000510400780c */ /* 0x040fe400037c1670 */
[----:B------:R-:W-:Y:S02]  /*7040*/  ISETP.LT.OR P0, PT, R4, 0x1, P0 ;  /* 0x000000010400780c */ /* 0x000fe40000701670 */
[----:B------:R-:W-:Y:S02]  /*7050*/  ISETP.GT.AND P5, PT, R159, 0x51, !P5 ;  /* 0x000000519f00780c */ /* 0x000fe40006fa4270 */
[----:B------:R-:W-:Y:S02]  /*7060*/  FSEL R17, R6, -INF , !P0 ;  /* 0xff80000006117808 */ /* 0x000fe40004000000 */
[----:B------:R-:W-:Y:S02]  /*7070*/  LOP3.LUT P0, RZ, R215, 0x40000, RZ, 0xc0, !PT ;  /* 0x00040000d7ff7812 */ /* 0x000fe4000780c0ff */
[----:B------:R-:W-:Y:S02]  /*7080*/  FSEL R157, R46, -INF , !P6 ;  /* 0xff8000002e9d7808 */ /* 0x000fe40007000000 */
[C---:B------:R-:W-:Y:S02]  /*7090*/  ISETP.GT.AND P0, PT, R159.reuse, 0x1, !P0 ;  /* 0x000000019f00780c */ /* 0x040fe40004704270 */
[C---:B------:R-:W-:Y:S02]  /*70a0*/  ISETP.LT.OR P5, PT, R4.reuse, 0x52, P5 ;  /* 0x000000520400780c */ /* 0x040fe40002fa1670 */
[----:B------:R-:W-:Y:S02]  /*70b0*/  ISETP.LT.OR P0, PT, R4, 0x2, P0 ;  /* 0x000000020400780c */ /* 0x000fe40000701670 */
[----:B------:R-:W-:Y:S02]  /*70c0*/  ISETP.GT.AND P2, PT, R159, 0x58, !P2 ;  /* 0x000000589f00780c */ /* 0x000fe40005744270 */
[----:B------:R-:W-:Y:S02]  /*70d0*/  FSEL R13, R7, -INF , !P0 ;  /* 0xff800000070d7808 */ /* 0x000fe40004000000 */
[----:B------:R-:W-:Y:S02]  /*70e0*/  LOP3.LUT P0, RZ, R215, 0x20000, RZ, 0xc0, !PT ;  /* 0x00020000d7ff7812 */ /* 0x000fe4000780c0ff */
[----:B------:R-:W-:Y:S02]  /*70f0*/  FMNMX.FTZ R7, R120, R3, !PT ;  /* 0x0000000378077209 */ /* 0x000fe40007810000 */
[----:B------:R-:W-:Y:S02]  /*7100*/  ISETP.GT.AND P0, PT, R159, 0x8, !P0 ;  /* 0x000000089f00780c */ /* 0x000fe40004704270 */
[----:B------:R-:W-:Y:S02]  /*7110*/  FMNMX.FTZ R7, R118, R7, !PT ;  /* 0x0000000776077209 */ /* 0x000fe40007810000 */
[----:B------:R-:W-:Y:S02]  /*7120*/  ISETP.LT.OR P0, PT, R4, 0x9, P0 ;  /* 0x000000090400780c */ /* 0x000fe40000701670 */
[----:B------:R-:W-:Y:S02]  /*7130*/  FMNMX.FTZ R7, R116, R7, !PT ;  /* 0x0000000774077209 */ /* 0x000fe40007810000 */
        /* <DEDUP_REMOVED lines=50> */
[----:B------:R-:W-:Y:S01]  /*7460*/  LOP3.LUT P0, RZ, R215, 0x200, RZ, 0xc0, !PT ;  /* 0x00000200d7ff7812 */ /* 0x000fe2000780c0ff */
[----:B------:R-:W-:Y:S01]  /*7470*/  LDSM.16.MT88.4 R20, [R202+0x100] ;  /* 0x00010000ca14783b */ /* 0x000fe20000004200 */
        /* <DEDUP_REMOVED lines=33> */
[----:B------:R-:W-:Y:S01]  /*7690*/  FSEL R139, R47, -INF , !P5 ;  /* 0xff8000002f8b7808 */ /* 0x000fe20006800000 */
[----:B------:R-:W1:Y:S01]  /*76a0*/  SHFL.BFLY PT, R0, R5, 0x2, 0x1f ;  /* 0x0c401f0005007f89 */ /* 0x000e6200000e0000 */
[----:B------:R-:W-:Y:S02]  /*76b0*/  FSEL R243, R34, -INF , !P0 ;  /* 0xff80000022f37808 */ /* 0x000fe40004000000 */
[----:B------:R-:W-:Y:S02]  /*76c0*/  LOP3.LUT P0, RZ, R215, 0x10, RZ, 0xc0, !PT ;  /* 0x00000010d7ff7812 */ /* 0x000fe4000780c0ff */
[----:B------:R-:W-:Y:S02]  /*76d0*/  FMNMX.FTZ R10, R243, R10, !PT ;  /* 0x0000000af30a7209 */ /* 0x000fe40007810000 */
[C---:B------:R-:W-:Y:S01]  /*76e0*/  ISETP.GT.AND P0, PT, R159.reuse, 0x39, !P0 ;  /* 0x000000399f00780c */ /* 0x040fe20004704270 */
[----:B------:R-:W-:Y:S01]  /*76f0*/  LDSM.16.MT88.4 R44, [R204+0x3100] ;  /* 0x00310000cc2c783b */ /* 0x000fe20000004200 */
[C---:B------:R-:W-:Y:S02]  /*7700*/  ISETP.LT.OR P2, PT, R4.reuse, 0x59, P2 ;  /* 0x000000590400780c */ /* 0x040fe40001741670 */
[----:B------:R-:W-:Y:S02]  /*7710*/  ISETP.LT.OR P0, PT, R4, 0x3a, P0 ;  /* 0x0000003a0400780c */ /* 0x000fe40000701670 */
[----:B------:R-:W-:Y:S02]  /*7720*/  ISETP.GT.AND P1, PT, R159, 0x59, !P1 ;  /* 0x000000599f00780c */ /* 0x000fe40004f24270 */
[----:B------:R-:W-:Y:S02]  /*7730*/  FSEL R239, R35, -INF , !P0 ;  /* 0xff80000023ef7808 */ /* 0x000fe40004000000 */
[----:B------:R-:W-:Y:S02]  /*7740*/  LOP3.LUT P0, RZ, R215, 0x8, RZ, 0xc0, !PT ;  /* 0x00000008d7ff7812 */ /* 0x000fe4000780c0ff */
[----:B------:R-:W-:Y:S02]  /*7750*/  FMNMX.FTZ R10, R239, R10, !PT ;  /* 0x0000000aef0a7209 */ /* 0x000fe40007810000 */
[----:B------:R-:W-:Y:S02]  /*7760*/  ISETP.GT.AND P0, PT, R159, 0x40, !P0 ;  /* 0x000000409f00780c */ /* 0x000fe40004704270 */
[----:B------:R-:W-:Y:S02]  /*7770*/  FSEL R135, R50, -INF , !P2 ;  /* 0xff80000032877808 */ /* 0x000fe40005000000 */
[C---:B------:R-:W-:Y:S02]  /*7780*/  ISETP.LT.OR P0, PT, R4.reuse, 0x41, P0 ;  /* 0x000000410400780c */ /* 0x040fe40000701670 */
[----:B------:R-:W-:Y:S02]  /*7790*/  ISETP.LT.OR P1, PT, R4, 0x5a, P1 ;  /* 0x0000005a0400780c */ /* 0x000fe40000f21670 */
[----:B------:R-:W-:Y:S02]  /*77a0*/  FSEL R231, R38, -INF , !P0 ;  /* 0xff80000026e77808 */ /* 0x000fe40004000000 */
[----:B------:R-:W-:Y:S02]  /*77b0*/  LOP3.LUT P0, RZ, R215, 0x4, RZ, 0xc0, !PT ;  /* 0x00000004d7ff7812 */ /* 0x000fe4000780c0ff */
[----:B------:R-:W-:Y:S02]  /*77c0*/  FMNMX.FTZ R10, R231, R10, !PT ;  /* 0x0000000ae70a7209 */ /* 0x000fe40007810000 */
[----:B------:R-:W-:Y:S02]  /*77d0*/  ISETP.GT.AND P0, PT, R159, 0x41, !P0 ;  /* 0x000000419f00780c */ /* 0x000fe40004704270 */
[----:B------:R-:W-:Y:S02]  /*77e0*/  FSEL R117, R51, -INF , !P1 ;  /* 0xff80000033757808 */ /* 0x000fe40004800000 */
[C---:B------:R-:W-:Y:S04]  /*77f0*/  ISETP.LT.OR P0, PT, R4.reuse, 0x42, P0 ;  /* 0x000000420400780c */ /* 0x040fe80000701670 */
[----:B------:R-:W-:Y:S02]  /*7800*/  FSEL R225, R39, -INF , !P0 ;  /* 0xff80000027e17808 */ /* 0x000fe40004000000 */
[----:B------:R-:W-:Y:S01]  /*7810*/  LOP3.LUT P0, RZ, R215, 0x2, RZ, 0xc0, !PT ;  /* 0x00000002d7ff7812 */ /* 0x000fe2000780c0ff */
[----:B------:R-:W-:Y:S01]  /*7820*/  LDSM.16.MT88.4 R36, [R200+0x100] ;  /* 0x00010000c824783b */ /* 0x000fe20000004200 */
[----:B------:R-:W-:Y:S02]  /*7830*/  FMNMX.FTZ R10, R225, R10, !PT ;  /* 0x0000000ae10a7209 */ /* 0x000fe40007810000 */
[----:B------:R-:W-:Y:S04]  /*7840*/  ISETP.GT.AND P0, PT, R159, 0x48, !P0 ;  /* 0x000000489f00780c */ /* 0x000fe80004704270 */
[----:B------:R-:W-:Y:S04]  /*7850*/  ISETP.LT.OR P0, PT, R4, 0x49, P0 ;  /* 0x000000490400780c */ /* 0x000fe80000701670 */
[----:B------:R-:W-:Y:S02]  /*7860*/  FSEL R175, R42, -INF , !P0 ;  /* 0xff8000002aaf7808 */ /* 0x000fe40004000000 */
[----:B------:R-:W-:Y:S02]  /*7870*/  LOP3.LUT P0, RZ, R215, 0x1, RZ, 0xc0, !PT ;  /* 0x00000001d7ff7812 */ /* 0x000fe4000780c0ff */
[----:B------:R-:W-:Y:S02]  /*7880*/  FMNMX.FTZ R10, R175, R10, !PT ;  /* 0x0000000aaf0a7209 */ /* 0x000fe40007810000 */
[----:B------:R-:W-:Y:S04]  /*7890*/  ISETP.GT.AND P0, PT, R159, 0x49, !P0 ;  /* 0x000000499f00780c */ /* 0x000fe80004704270 */
[----:B------:R-:W-:Y:S04]  /*78a0*/  ISETP.LT.OR P0, PT, R4, 0x4a, P0 ;  /* 0x0000004a0400780c */ /* 0x000fe80000701670 */
[----:B------:R-:W-:Y:S04]  /*78b0*/  FSEL R173, R43, -INF , !P0 ;  /* 0xff8000002bad7808 */ /* 0x000fe80004000000 */
[----:B------:R-:W-:Y:S04]  /*78c0*/  FMNMX.FTZ R10, R173, R10, !PT ;  /* 0x0000000aad0a7209 */ /* 0x000fe80007810000 */
[----:B------:R-:W-:Y:S02]  /*78d0*/  FMNMX.FTZ R10, R157, R10, !PT ;  /* 0x0000000a9d0a7209 */ /* 0x000fe40007810000 */
[----:B-1----:R-:W-:Y:S02]  /*78e0*/  FMNMX.FTZ R6, R5, R0, !PT ;  /* 0x0000000005067209 */ /* 0x002fe40007810000 */
[----:B------:R-:W-:Y:S03]  /*78f0*/  FMNMX.FTZ R0, R139, R10, !PT ;  /* 0x0000000a8b007209 */ /* 0x000fe60007810000 */
[----:B------:R-:W1:Y:S01]  /*7900*/  SHFL.BFLY PT, R15, R6, 0x1, 0x1f ;  /* 0x0c201f00060f7f89 */ /* 0x000e6200000e0000 */
[----:B------:R-:W-:Y:S04]  /*7910*/  FMNMX.FTZ R0, R135, R0, !PT ;  /* 0x0000000087007209 */ /* 0x000fe80007810000 */
[----:B------:R-:W-:Y:S05]  /*7920*/  FMNMX.FTZ R7, R117, R0, !PT ;  /* 0x0000000075077209 */ /* 0x000fea0007810000 */
[----:B------:R-:W2:Y:S01]  /*7930*/  SHFL.BFLY PT, R4, R7, 0x2, 0x1f ;  /* 0x0c401f0007047f89 */ /* 0x000ea200000e0000 */
[----:B-1----:R-:W-:Y:S04]  /*7940*/  FMNMX.FTZ R0, R6, R15, !PT ;  /* 0x0000000f06007209 */ /* 0x002fe80007810000 */
[C---:B------:R-:W-:Y:S01]  /*7950*/  FSETP.NEU.FTZ.AND P0, PT, R0.reuse, -INF , PT ;  /* 0xff8000000000780b */ /* 0x040fe20003f1d000 */
[C---:B------:R-:W-:Y:S03]  /*7960*/  FMUL.FTZ R159, R0.reuse, c[0x0][0x2d0] ;  /* 0x0000b400009f7a20 */ /* 0x040fe60000410000 */
[----:B------:R-:W-:Y:S02]  /*7970*/  FSEL R6, R0, RZ, P0 ;  /* 0x000000ff00067208 */ /* 0x000fe40000000000 */
[----:B--2---:R-:W-:Y:S02]  /*7980*/  FMNMX.FTZ R5, R7, R4, !PT ;  /* 0x0000000407057209 */ /* 0x004fe40007810000 */
[----:B------:R-:W-:Y:S01]  /*7990*/  FSEL R159, R159, RZ, P0 ;  /* 0x000000ff9f9f7208 */ /* 0x000fe20000000000 */
[----:B------:R-:W-:Y:S02]  /*79a0*/  FADD.FTZ R3, -R6, R3 ;  /* 0x0000000306037221 */ /* 0x000fe40000010100 */
[----:B------:R-:W1:Y:S02]  /*79b0*/  SHFL.BFLY PT, R4, R5, 0x1, 0x1f ;  /* 0x0c201f0005047f89 */ /* 0x000e6400000e0000 */
[--C-:B------:R-:W-:Y:S02]  /*79c0*/  FFMA.FTZ R119, R118, c[0x0][0x2d0], -R159.reuse ;  /* 0x0000b40076777a23 */ /* 0x100fe4000001089f */
[--C-:B------:R-:W-:Y:S02]  /*79d0*/  FFMA.FTZ R118, R116, c[0x0][0x2d0], -R159.reuse ;  /* 0x0000b40074767a23 */ /* 0x100fe4000001089f */
[--C-:B------:R-:W-:Y:S02]  /*79e0*/  FFMA.FTZ R129, R8, c[0x0][0x2d0], -R159.reuse ;  /* 0x0000b40008817a23 */ /* 0x100fe4000001089f */
[--C-:B------:R-:W-:Y:S01]  /*79f0*/  FFMA.FTZ R128, R120, c[0x0][0x2d0], -R159.reuse ;  /* 0x0000b40078807a23 */ /* 0x100fe2000001089f */
[----:B------:R-:W-:Y:S01]  /*7a00*/  MUFU.EX2 R119, R119 ;  /* 0x0000007700777308 */ /* 0x000fe20000000800 */
[--C-:B------:R-:W-:Y:S02]  /*7a10*/  FFMA.FTZ R137, R160, c[0x0][0x2d0], -R159.reuse ;  /* 0x0000b400a0897a23 */ /* 0x100fe4000001089f */
[--C-:B------:R-:W-:Y:S02]  /*7a20*/  FFMA.FTZ R144, R144, c[0x0][0x2d0], -R159.reuse ;  /* 0x0000b40090907a23 */ /* 0x100fe4000001089f */
[--C-:B------:R-:W-:Y:S02]  /*7a30*/  FFMA.FTZ R147, R158, c[0x0][0x2d0], -R159.reuse ;  /* 0x0000b4009e937a23 */ /* 0x100fe4000001089f */
[--C-:B------:R-:W-:Y:S02]  /*7a40*/  FFMA.FTZ R156, R156, c[0x0][0x2d0], -R159.reuse ;  /* 0x0000b4009c9c7a23 */ /* 0x100fe4000001089f */
[--C-:B------:R-:W-:Y:S01]  /*7a50*/  FFMA.FTZ R174, R174, c[0x0][0x2d0], -R159.reuse ;  /* 0x0000b400aeae7a23 */ /* 0x100fe2000001089f */
[----:B------:R-:W2:Y:S01]  /*7a60*/  MUFU.EX2 R128, R128 ;  /* 0x0000008000807308 */ /* 0x000ea20000000800 */
[--C-:B------:R-:W-:Y:S02]  /*7a70*/  FFMA.FTZ R224, R224, c[0x0][0x2d0], -R159.reuse ;  /* 0x0000b400e0e07a23 */ /* 0x100fe4000001089f */
[--C-:B------:R-:W-:Y:S01]  /*7a80*/  FFMA.FTZ R232, R232, c[0x0][0x2d0], -R159.reuse ;  /* 0x0000b400e8e87a23 */ /* 0x100fe2000001089f */
[----:B-1----:R-:W-:Y:S01]  /*7a90*/  FMNMX.FTZ R116, R5, R4, !PT ;  /* 0x0000000405747209 */ /* 0x002fe20007810000 */
[----:B------:R-:W-:Y:S02]  /*7aa0*/  FMUL.FTZ R4, R3, c[0x0][0x2d0] ;  /* 0x0000b40003047a20 */ /* 0x000fe40000410000 */
[--C-:B------:R-:W-:Y:S01]  /*7ab0*/  FFMA.FTZ R234, R234, c[0x0][0x2d0], -R159.reuse ;  /* 0x0000b400eaea7a23 */ /* 0x100fe2000001089f */
[C---:B------:R-:W-:Y:S01]  /*7ac0*/  FSETP.NEU.FTZ.AND P0, PT, R116.reuse, -INF , PT ;  /* 0xff8000007400780b */ /* 0x040fe20003f1d000 */
[----:B------:R-:W-:Y:S01]  /*7ad0*/  FMUL.FTZ R134, R116, c[0x0][0x2d0] ;  /* 0x0000b40074867a20 */ /* 0x000fe20000410000 */
[----:B------:R-:W1:Y:S01]  /*7ae0*/  MUFU.EX2 R3, R4 ;  /* 0x0000000400037308 */ /* 0x000e620000000800 */
[--C-:B------:R-:W-:Y:S01]  /*7af0*/  FFMA.FTZ R226, R226, c[0x0][0x2d0], -R159.reuse ;  /* 0x0000b400e2e27a23 */ /* 0x100fe2000001089f */
[----:B------:R-:W-:Y:S01]  /*7b00*/  FSEL R5, R116, RZ, P0 ;  /* 0x000000ff74057208 */ /* 0x000fe20000000000 */
[--C-:B------:R-:W-:Y:S01]  /*7b10*/  FFMA.FTZ R172, R172, c[0x0][0x2d0], -R159.reuse ;  /* 0x0000b400acac7a23 */ /* 0x100fe2000001089f */
[----:B------:R-:W-:Y:S01]  /*7b20*/  FSEL R134, R134, RZ, P0 ;  /* 0x000000ff86867208 */ /* 0x000fe20000000000 */
[--C-:B------:R-:W-:Y:S01]  /*7b30*/  FFMA.FTZ R146, R146, c[0x0][0x2d0], -R159.reuse ;  /* 0x0000b40092927a23 */ /* 0x100fe2000001089f */
[----:B------:R-:W-:Y:S01]  /*7b40*/  ISETP.GT.AND P0, PT, R222, R223, PT ;  /* 0x000000dfde00720c */ /* 0x000fe20003f04270 */
[----:B------:R-:W-:Y:S02]  /*7b50*/  FADD.FTZ R5, -R5, R2 ;  /* 0x0000000205057221 */ /* 0x000fe40000010100 */
[--C-:B------:R-:W-:Y:S01]  /*7b60*/  FFMA.FTZ R132, R13, c[0x0][0x2d0], -R134.reuse ;  /* 0x0000b4000d847a23 */ /* 0x100fe20000010886 */
[----:B------:R-:W-:Y:S01]  /*7b70*/  MUFU.EX2 R118, R118 ;  /* 0x0000007600767308 */ /* 0x000fe20000000800 */
[----:B------:R-:W3:Y:S01]  /*7b80*/  LDSM.16.MT88.4 R12, [R204+0x100] ;  /* 0x00010000cc0c783b */ /* 0x000ee20000004200 */
[--C-:B------:R-:W-:Y:S01]  /*7b90*/  FFMA.FTZ R133, R17, c[0x0][0x2d0], -R134.reuse ;  /* 0x0000b40011857a23 */ /* 0x100fe20000010886 */
[----:B--2---:R-:W-:Y:S01]  /*7ba0*/  F2FP.PACK_AB R120, R119, R128 ;  /* 0x000000807778723e */ /* 0x004fe200000000ff */
[--C-:B------:R-:W-:Y:S02]  /*7bb0*/  FFMA.FTZ R131, R9, c[0x0][0x2d0], -R134.reuse ;  /* 0x0000b40009837a23 */ /* 0x100fe40000010886 */
[--C-:B------:R-:W-:Y:S02]  /*7bc0*/  FFMA.FTZ R130, R11, c[0x0][0x2d0], -R134.reuse ;  /* 0x0000b4000b827a23 */ /* 0x100fe40000010886 */
[----:B------:R-:W-:Y:S02]  /*7bd0*/  FMUL.FTZ R2, R5, c[0x0][0x2d0] ;  /* 0x0000b40005027a20 */ /* 0x000fe40000410000 */
[----:B------:R-:W2:Y:S01]  /*7be0*/  MUFU.EX2 R129, R129 ;  /* 0x0000008100817308 */ /* 0x000ea20000000800 */
[--C-:B------:R-:W-:Y:S02]  /*7bf0*/  FFMA.FTZ R158, R229, c[0x0][0x2d0], -R134.reuse ;  /* 0x0000b400e59e7a23 */ /* 0x100fe40000010886 */
[--C-:B------:R-:W-:Y:S02]  /*7c00*/  FFMA.FTZ R161, R161, c[0x0][0x2d0], -R134.reuse ;  /* 0x0000b400a1a17a23 */ /* 0x100fe40000010886 */
[C---:B-1----:R-:W-:Y:S02]  /*7c10*/  FMUL.FTZ R4, R3.reuse, R112 ;  /* 0x0000007003047220 */ /* 0x042fe40000410000 */
[C---:B------:R-:W-:Y:S02]  /*7c20*/  FMUL.FTZ R5, R3.reuse, R113 ;  /* 0x0000007103057220 */ /* 0x040fe40000410000 */
[C---:B------:R-:W-:Y:S01]  /*7c30*/  FMUL.FTZ R8, R3.reuse, R108 ;  /* 0x0000006c03087220 */ /* 0x040fe20000410000 */
[----:B------:R-:W1:Y:S01]  /*7c40*/  MUFU.EX2 R2, R2 ;  /* 0x0000000200027308 */ /* 0x000e620000000800 */
[C---:B------:R-:W-:Y:S02]  /*7c50*/  FMUL.FTZ R9, R3.reuse, R109 ;  /* 0x0000006d03097220 */ /* 0x040fe40000410000 */
[C---:B------:R-:W-:Y:S02]  /*7c60*/  FMUL.FTZ R16, R3.reuse, R72 ;  /* 0x0000004803107220 */ /* 0x040fe40000410000 */
[C---:B------:R-:W-:Y:S02]  /*7c70*/  FMUL.FTZ R17, R3.reuse, R73 ;  /* 0x0000004903117220 */ /* 0x040fe40000410000 */
[C---:B------:R-:W-:Y:S02]  /*7c80*/  FMUL.FTZ R24, R3.reuse, R80 ;  /* 0x0000005003187220 */ /* 0x040fe40000410000 */
[C---:B------:R-:W-:Y:S01]  /*7c90*/  FMUL.FTZ R25, R3.reuse, R81 ;  /* 0x0000005103197220 */ /* 0x040fe20000410000 */
[----:B------:R-:W-:Y:S01]  /*7ca0*/  MUFU.EX2 R133, R133 ;  /* 0x0000008500857308 */ /* 0x000fe20000000800 */
[C---:B------:R-:W-:Y:S02]  /*7cb0*/  FMUL.FTZ R32, R3.reuse, R88 ;  /* 0x0000005803207220 */ /* 0x040fe40000410000 */
[----:B------:R-:W-:Y:S01]  /*7cc0*/  FMUL.FTZ R33, R3, R89 ;  /* 0x0000005903217220 */ /* 0x000fe20000410000 */
[----:B--2---:R-:W-:Y:S01]  /*7cd0*/  F2FP.PACK_AB R122, R129, R118 ;  /* 0x00000076817a723e */ /* 0x004fe200000000ff */
[C---:B------:R-:W-:Y:S02]  /*7ce0*/  FMUL.FTZ R40, R3.reuse, R96 ;  /* 0x0000006003287220 */ /* 0x040fe40000410000 */
[C---:B------:R-:W-:Y:S02]  /*7cf0*/  FMUL.FTZ R41, R3.reuse, R97 ;  /* 0x0000006103297220 */ /* 0x040fe40000410000 */
[C---:B------:R-:W-:Y:S01]  /*7d00*/  FMUL.FTZ R48, R3.reuse, R104 ;  /* 0x0000006803307220 */ /* 0x040fe20000410000 */
[----:B------:R-:W2:Y:S01]  /*7d10*/  MUFU.EX2 R132, R132 ;  /* 0x0000008400847308 */ /* 0x000ea20000000800 */
[C---:B------:R-:W-:Y:S02]  /*7d20*/  FMUL.FTZ R49, R3.reuse, R105 ;  /* 0x0000006903317220 */ /* 0x040fe40000410000 */
[C---:B------:R-:W-:Y:S02]  /*7d30*/  FMUL.FTZ R52, R3.reuse, R52 ;  /* 0x0000003403347220 */ /* 0x040fe40000410000 */
[C---:B-1----:R-:W-:Y:S02]  /*7d40*/  FMUL.FTZ R6, R2.reuse, R114 ;  /* 0x0000007202067220 */ /* 0x042fe40000410000 */
[C---:B------:R-:W-:Y:S02]  /*7d50*/  FMUL.FTZ R7, R2.reuse, R115 ;  /* 0x0000007302077220 */ /* 0x040fe40000410000 */
[C---:B------:R-:W-:Y:S01]  /*7d60*/  FMUL.FTZ R10, R2.reuse, R110 ;  /* 0x0000006e020a7220 */ /* 0x040fe20000410000 */
[----:B------:R-:W-:Y:S01]  /*7d70*/  MUFU.EX2 R131, R131 ;  /* 0x0000008300837308 */ /* 0x000fe20000000800 */
[C---:B------:R-:W-:Y:S02]  /*7d80*/  FMUL.FTZ R11, R2.reuse, R111 ;  /* 0x0000006f020b7220 */ /* 0x040fe40000410000 */
[C---:B------:R-:W-:Y:S01]  /*7d90*/  FMUL.FTZ R18, R2.reuse, R74 ;  /* 0x0000004a02127220 */ /* 0x040fe20000410000 */
[----:B------:R-:W-:Y:S01]  /*7da0*/  LDSM.16.MT88.4 R108, [R204+0x2900] ;  /* 0x00290000cc6c783b */ /* 0x000fe20000004200 */
[C---:B------:R-:W-:Y:S02]  /*7db0*/  FMUL.FTZ R19, R2.reuse, R75 ;  /* 0x0000004b02137220 */ /* 0x040fe40000410000 */
[C---:B------:R-:W-:Y:S02]  /*7dc0*/  FMUL.FTZ R26, R2.reuse, R82 ;  /* 0x00000052021a7220 */ /* 0x040fe40000410000 */
[C---:B------:R-:W-:Y:S01]  /*7dd0*/  FMUL.FTZ R27, R2.reuse, R83 ;  /* 0x00000053021b7220 */ /* 0x040fe20000410000 */
[----:B------:R-:W1:Y:S01]  /*7de0*/  MUFU.EX2 R130, R130 ;  /* 0x0000008200827308 */ /* 0x000e620000000800 */
[C---:B------:R-:W-:Y:S01]  /*7df0*/  FMUL.FTZ R34, R2.reuse, R90 ;  /* 0x0000005a02227220 */ /* 0x040fe20000410000 */
[----:B------:R-:W-:Y:S01]  /*7e00*/  LDSM.16.MT88.4 R72, [R201+0x3100] ;  /* 0x00310000c948783b */ /* 0x000fe20000004200 */
[----:B------:R-:W-:Y:S01]  /*7e10*/  FMUL.FTZ R35, R2, R91 ;  /* 0x0000005b02237220 */ /* 0x000fe20000410000 */
[----:B--2---:R-:W-:Y:S01]  /*7e20*/  F2FP.PACK_AB R121, R132, R133 ;  /* 0x000000858479723e */ /* 0x004fe200000000ff */
[C---:B------:R-:W-:Y:S02]  /*7e30*/  FMUL.FTZ R42, R2.reuse, R98 ;  /* 0x00000062022a7220 */ /* 0x040fe40000410000 */
[C---:B------:R-:W-:Y:S02]  /*7e40*/  FMUL.FTZ R43, R2.reuse, R99 ;  /* 0x00000063022b7220 */ /* 0x040fe40000410000 */
[C---:B------:R-:W-:Y:S01]  /*7e50*/  FMUL.FTZ R50, R2.reuse, R106 ;  /* 0x0000006a02327220 */ /* 0x040fe20000410000 */
[----:B------:R-:W-:Y:S01]  /*7e60*/  LDSM.16.MT88.4 R80, [R204+0x900] ;  /* 0x00090000cc50783b */ /* 0x000fe20000004200 */
[C---:B------:R-:W-:Y:S01]  /*7e70*/  FMUL.FTZ R51, R2.reuse, R107 ;  /* 0x0000006b02337220 */ /* 0x040fe20000410000 */
[----:B------:R-:W-:Y:S01]  /*7e80*/  MUFU.EX2 R137, R137 ;  /* 0x0000008900897308 */ /* 0x000fe20000000800 */
[C---:B------:R-:W-:Y:S02]  /*7e90*/  FMUL.FTZ R53, R3.reuse, R53 ;  /* 0x0000003503357220 */ /* 0x040fe40000410000 */
[C---:B------:R-:W-:Y:S02]  /*7ea0*/  FMUL.FTZ R54, R2.reuse, R54 ;  /* 0x0000003602367220 */ /* 0x040fe40000410000 */
[C---:B------:R-:W-:Y:S01]  /*7eb0*/  FMUL.FTZ R55, R2.reuse, R55 ;  /* 0x0000003702377220 */ /* 0x040fe20000410000 */
[----:B------:R-:W-:Y:S01]  /*7ec0*/  LDSM.16.MT88.4 R88, [R200+0x900] ;  /* 0x00090000c858783b */ /* 0x000fe20000004200 */
[C---:B------:R-:W-:Y:S02]  /*7ed0*/  FMUL.FTZ R56, R3.reuse, R56 ;  /* 0x0000003803387220 */ /* 0x040fe40000410000 */
[C---:B------:R-:W-:Y:S01]  /*7ee0*/  FMUL.FTZ R57, R3.reuse, R57 ;  /* 0x0000003903397220 */ /* 0x040fe20000410000 */
[----:B------:R-:W2:Y:S01]  /*7ef0*/  MUFU.EX2 R144, R144 ;  /* 0x0000009000907308 */ /* 0x000ea20000000800 */
[----:B------:R-:W-:Y:S01]  /*7f00*/  FMUL.FTZ R58, R2, R58 ;  /* 0x0000003a023a7220 */ /* 0x000fe20000410000 */
[----:B-1----:R-:W-:Y:S01]  /*7f10*/  F2FP.PACK_AB R123, R130, R131 ;  /* 0x00000083827b723e */ /* 0x002fe200000000ff */
[C---:B------:R-:W-:Y:S01]  /*7f20*/  FMUL.FTZ R59, R2.reuse, R59 ;  /* 0x0000003b023b7220 */ /* 0x040fe20000410000 */
[----:B------:R-:W-:Y:S01]  /*7f30*/  LDSM.16.MT88.4 R96, [R200+0x2900] ;  /* 0x00290000c860783b */ /* 0x000fe20000004200 */
[C---:B------:R-:W-:Y:S02]  /*7f40*/  FMUL.FTZ R60, R3.reuse, R60 ;  /* 0x0000003c033c7220 */ /* 0x040fe40000410000 */
[C---:B------:R-:W-:Y:S02]  /*7f50*/  FMUL.FTZ R61, R3.reuse, R61 ;  /* 0x0000003d033d7220 */ /* 0x040fe40000410000 */
[C---:B---3--:R-:W-:Y:S01]  /*7f60*/  HMMA.16816.F32 R4, R120.reuse, R12, R4 ;  /* 0x0000000c7804723c */ /* 0x048fe20000001804 */
[----:B------:R-:W-:Y:S02]  /*7f70*/  MUFU.EX2 R147, R147 ;  /* 0x0000009300937308 */ /* 0x000fe40000000800 */
[----:B------:R-:W-:Y:S02]  /*7f80*/  LDSM.16.MT88.4 R104, [R202+0x5900] ;  /* 0x00590000ca68783b */ /* 0x000fe40000004200 */
[C---:B------:R-:W-:Y:S02]  /*7f90*/  FMUL.FTZ R62, R2.reuse, R62 ;  /* 0x0000003e023e7220 */ /* 0x040fe40000410000 */
[C---:B------:R-:W-:Y:S01]  /*7fa0*/  FMUL.FTZ R12, R3.reuse, R68 ;  /* 0x00000044030c7220 */ /* 0x040fe20000410000 */
[C---:B------:R-:W-:Y:S03]  /*7fb0*/  HMMA.16816.F32 R8, R120.reuse, R14, R8 ;  /* 0x0000000e7808723c */ /* 0x040fe60000001808 */
[----:B------:R-:W-:Y:S01]  /*7fc0*/  MUFU.EX2 R156, R156 ;  /* 0x0000009c009c7308 */ /* 0x000fe20000000800 */
[C---:B------:R-:W-:Y:S02]  /*7fd0*/  FMUL.FTZ R13, R3.reuse, R69 ;  /* 0x00000045030d7220 */ /* 0x040fe40000410000 */
[C---:B------:R-:W-:Y:S02]  /*7fe0*/  FMUL.FTZ R63, R2.reuse, R63 ;  /* 0x0000003f023f7220 */ /* 0x040fe40000410000 */
[C---:B------:R-:W-:Y:S04]  /*7ff0*/  FMUL.FTZ R14, R2.reuse, R70 ;  /* 0x00000046020e7220 */ /* 0x040fe80000410000 */
[C---:B------:R-:W-:Y:S01]  /*8000*/  FMUL.FTZ R15, R2.reuse, R71 ;  /* 0x00000047020f7220 */ /* 0x040fe20000410000 */
[----:B------:R-:W-:Y:S01]  /*8010*/  MUFU.EX2 R158, R158 ;  /* 0x0000009e009e7308 */ /* 0x000fe20000000800 */
[----:B------:R-:W1:Y:S01]  /*8020*/  LDSM.16.MT88.4 R68, [R202+0x3100] ;  /* 0x00310000ca44783b */ /* 0x000e620000004200 */
[C---:B------:R-:W-:Y:S02]  /*8030*/  FMUL.FTZ R64, R3.reuse, R64 ;  /* 0x0000004003407220 */ /* 0x040fe40000410000 */
[C---:B------:R-:W-:Y:S02]  /*8040*/  FMUL.FTZ R65, R3.reuse, R65 ;  /* 0x0000004103417220 */ /* 0x040fe40000410000 */
[C---:B------:R-:W-:Y:S03]  /*8050*/  HMMA.16816.F32 R12, R120.reuse, R20, R12 ;  /* 0x00000014780c723c */ /* 0x040fe6000000180c */
[C---:B------:R-:W-:Y:S01]  /*8060*/  FMUL.FTZ R66, R2.reuse, R66 ;  /* 0x0000004202427220 */ /* 0x040fe20000410000 */
[----:B------:R-:W3:Y:S01]  /*8070*/  MUFU.EX2 R161, R161 ;  /* 0x000000a100a17308 */ /* 0x000ee20000000800 */
[C---:B------:R-:W-:Y:S02]  /*8080*/  FMUL.FTZ R67, R2.reuse, R67 ;  /* 0x0000004302437220 */ /* 0x040fe40000410000 */
[C---:B------:R-:W-:Y:S01]  /*8090*/  FMUL.FTZ R20, R3.reuse, R76 ;  /* 0x0000004c03147220 */ /* 0x040fe20000410000 */
[C---:B------:R-:W-:Y:S04]  /*80a0*/  HMMA.16816.F32 R16, R120.reuse, R22, R16 ;  /* 0x000000167810723c */ /* 0x040fe80000001810 */
[----:B------:R-:W-:Y:S02]  /*80b0*/  FMUL.FTZ R21, R3, R77 ;  /* 0x0000004d03157220 */ /* 0x000fe40000410000 */
[----:B------:R-:W-:Y:S01]  /*80c0*/  MUFU.EX2 R174, R174 ;  /* 0x000000ae00ae7308 */ /* 0x000fe20000000800 */
[C---:B------:R-:W-:Y:S02]  /*80d0*/  FMUL.FTZ R22, R2.reuse, R78 ;  /* 0x0000004e02167220 */ /* 0x040fe40000410000 */
[----:B------:R-:W-:Y:S02]  /*80e0*/  FMUL.FTZ R23, R2, R79 ;  /* 0x0000004f02177220 */ /* 0x000fe40000410000 */
[----:B------:R-:W4:Y:S01]  /*80f0*/  LDSM.16.MT88.4 R76, [R200+0x3100] ;  /* 0x00310000c84c783b */ /* 0x000f220000004200 */
[--C-:B------:R-:W-:Y:S02]  /*8100*/  FFMA.FTZ R160, R227, c[0x0][0x2d0], -R134.reuse ;  /* 0x0000b400e3a07a23 */ /* 0x100fe40000010886 */
[--C-:B------:R-:W-:Y:S02]  /*8110*/  FFMA.FTZ R163, R163, c[0x0][0x2d0], -R134.reuse ;  /* 0x0000b400a3a37a23 */ /* 0x100fe40000010886 */
[C---:B------:R-:W-:Y:S01]  /*8120*/  HMMA.16816.F32 R20, R120.reuse, R28, R20 ;  /* 0x0000001c7814723c */ /* 0x040fe20000001814 */
[----:B------:R-:W-:Y:S02]  /*8130*/  MUFU.EX2 R224, R224 ;  /* 0x000000e000e07308 */ /* 0x000fe40000000800 */
[--C-:B------:R-:W-:Y:S02]  /*8140*/  FFMA.FTZ R227, R230, c[0x0][0x2d0], -R159.reuse ;  /* 0x0000b400e6e37a23 */ /* 0x100fe4000001089f */
[--C-:B------:R-:W-:Y:S02]  /*8150*/  FFMA.FTZ R229, R228, c[0x0][0x2d0], -R159.reuse ;  /* 0x0000b400e4e57a23 */ /* 0x100fe4000001089f */
[C---:B------:R-:W-:Y:S01]  /*8160*/  FMUL.FTZ R28, R3.reuse, R84 ;  /* 0x00000054031c7220 */ /* 0x040fe20000410000 */
[C---:B------:R-:W-:Y:S03]  /*8170*/  HMMA.16816.F32 R24, R120.reuse, R30, R24 ;  /* 0x0000001e7818723c */ /* 0x040fe60000001818 */
[----:B------:R-:W-:Y:S01]  /*8180*/  MUFU.EX2 R160, R160 ;  /* 0x000000a000a07308 */ /* 0x000fe20000000800 */
[----:B------:R-:W-:Y:S02]  /*8190*/  FMUL.FTZ R29, R3, R85 ;  /* 0x00000055031d7220 */ /* 0x000fe40000410000 */
[--C-:B------:R-:W-:Y:S02]  /*81a0*/  FFMA.FTZ R228, R241, c[0x0][0x2d0], -R134.reuse ;  /* 0x0000b400f1e47a23 */ /* 0x100fe40000010886 */
[C---:B------:R-:W-:Y:S04]  /*81b0*/  FMUL.FTZ R30, R2.reuse, R86 ;  /* 0x00000056021e7220 */ /* 0x040fe80000410000 */
[----:B------:R-:W-:Y:S01]  /*81c0*/  FMUL.FTZ R31, R2, R87 ;  /* 0x00000057021f7220 */ /* 0x000fe20000410000 */
[----:B------:R-:W5:Y:S01]  /*81d0*/  MUFU.EX2 R163, R163 ;  /* 0x000000a300a37308 */ /* 0x000f620000000800 */
[----:B------:R-:W-:Y:S01]  /*81e0*/  LDSM.16.MT88.4 R84, [R201+0x900] ;  /* 0x00090000c954783b */ /* 0x000fe20000004200 */
[--C-:B------:R-:W-:Y:S02]  /*81f0*/  FFMA.FTZ R233, R233, c[0x0][0x2d0], -R134.reuse ;  /* 0x0000b400e9e97a23 */ /* 0x100fe40000010886 */
[--C-:B------:R-:W-:Y:S02]  /*8200*/  FFMA.FTZ R230, R237, c[0x0][0x2d0], -R134.reuse ;  /* 0x0000b400ede67a23 */ /* 0x100fe40000010886 */
[C---:B------:R-:W-:Y:S03]  /*8210*/  HMMA.16816.F32 R28, R120.reuse, R36, R28 ;  /* 0x00000024781c723c */ /* 0x040fe6000000181c */
[--C-:B------:R-:W-:Y:S01]  /*8220*/  FFMA.FTZ R235, R235, c[0x0][0x2d0], -R134.reuse ;  /* 0x0000b400ebeb7a23 */ /* 0x100fe20000010886 */
[----:B------:R-:W1:Y:S01]  /*8230*/  MUFU.EX2 R227, R227 ;  /* 0x000000e300e37308 */ /* 0x000e620000000800 */
[--C-:B------:R-:W-:Y:S02]  /*8240*/  FFMA.FTZ R237, R238, c[0x0][0x2d0], -R159.reuse ;  /* 0x0000b400eeed7a23 */ /* 0x100fe4000001089f */
[C---:B------:R-:W-:Y:S01]  /*8250*/  FMUL.FTZ R36, R3.reuse, R92 ;  /* 0x0000005c03247220 */ /* 0x040fe20000410000 */
[C---:B------:R-:W-:Y:S04]  /*8260*/  HMMA.16816.F32 R32, R120.reuse, R38, R32 ;  /* 0x000000267820723c */ /* 0x040fe80000001820 */
[----:B------:R-:W-:Y:S02]  /*8270*/  FMUL.FTZ R37, R3, R93 ;  /* 0x0000005d03257220 */ /* 0x000fe40000410000 */
[----:B------:R-:W1:Y:S01]  /*8280*/  MUFU.EX2 R229, R229 ;  /* 0x000000e500e57308 */ /* 0x000e620000000800 */
[C---:B------:R-:W-:Y:S02]  /*8290*/  FMUL.FTZ R38, R2.reuse, R94 ;  /* 0x0000005e02267220 */ /* 0x040fe40000410000 */
[----:B------:R-:W-:Y:S02]  /*82a0*/  FMUL.FTZ R39, R2, R95 ;  /* 0x0000005f02277220 */ /* 0x000fe40000410000 */
[----:B------:R-:W-:Y:S01]  /*82b0*/  LDSM.16.MT88.4 R92, [R200+0x4900] ;  /* 0x00490000c85c783b */ /* 0x000fe20000004200 */
        /* <DEDUP_REMOVED lines=8> */
[----:B------:R-:W3:Y:S01]  /*8340*/  MUFU.EX2 R233, R233 ;  /* 0x000000e900e97308 */ /* 0x000ee20000000800 */
[----:B------:R-:W-:Y:S02]  /*8350*/  FMUL.FTZ R45, R3, R101 ;  /* 0x00000065032d7220 */ /* 0x000fe40000410000 */
[--C-:B------:R-:W-:Y:S02]  /*8360*/  FFMA.FTZ R239, R239, c[0x0][0x2d0], -R134.reuse ;  /* 0x0000b400efef7a23 */ /* 0x100fe40000010886 */
[C---:B------:R-:W-:Y:S04]  /*8370*/  FMUL.FTZ R46, R2.reuse, R102 ;  /* 0x00000066022e7220 */ /* 0x040fe80000410000 */
[----:B------:R-:W-:Y:S01]  /*8380*/  FMUL.FTZ R47, R2, R103 ;  /* 0x00000067022f7220 */ /* 0x000fe20000410000 */
[----:B------:R-:W-:Y:S01]  /*8390*/  MUFU.EX2 R230, R230 ;  /* 0x000000e600e67308 */ /* 0x000fe20000000800 */
[----:B------:R-:W-:Y:S01]  /*83a0*/  LDSM.16.MT88.4 R100, [R204+0x5900] ;  /* 0x00590000cc64783b */ /* 0x000fe20000004200 */
[--C-:B------:R-:W-:Y:S02]  /*83b0*/  FFMA.FTZ R243, R184, c[0x0][0x2d0], -R159.reuse ;  /* 0x0000b400b8f37a23 */ /* 0x100fe4000001089f */
[--C-:B------:R-:W-:Y:S02]  /*83c0*/  FFMA.FTZ R247, R162, c[0x0][0x2d0], -R159.reuse ;  /* 0x0000b400a2f77a23 */ /* 0x100fe4000001089f */
[C---:B-1----:R-:W-:Y:S03]  /*83d0*/  HMMA.16816.F32 R44, R120.reuse, R68, R44 ;  /* 0x00000044782c723c */ /* 0x042fe6000000182c */
[--C-:B------:R-:W-:Y:S01]  /*83e0*/  FFMA.FTZ R162, R231, c[0x0][0x2d0], -R134.reuse ;  /* 0x0000b400e7a27a23 */ /* 0x100fe20000010886 */
[----:B------:R-:W1:Y:S01]  /*83f0*/  MUFU.EX2 R235, R235 ;  /* 0x000000eb00eb7308 */ /* 0x000e620000000800 */
[--C-:B------:R-:W-:Y:S02]  /*8400*/  FFMA.FTZ R225, R225, c[0x0][0x2d0], -R134.reuse ;  /* 0x0000b400e1e17a23 */ /* 0x100fe40000010886 */
[----:B--2---:R-:W-:Y:S01]  /*8410*/  F2FP.PACK_AB R68, R144, R137 ;  /* 0x000000899044723e */ /* 0x004fe200000000ff */
[C---:B------:R-:W-:Y:S04]  /*8420*/  HMMA.16816.F32 R48, R120.reuse, R70, R48 ;  /* 0x000000467830723c */ /* 0x040fe80000001830 */
[----:B---3--:R-:W-:Y:S01]  /*8430*/  F2FP.PACK_AB R69, R161, R158 ;  /* 0x0000009ea145723e */ /* 0x008fe200000000ff */
[--C-:B------:R-:W-:Y:S01]  /*8440*/  FFMA.FTZ R175, R175, c[0x0][0x2d0], -R134.reuse ;  /* 0x0000b400afaf7a23 */ /* 0x100fe20000010886 */
[----:B------:R-:W-:Y:S01]  /*8450*/  MUFU.EX2 R232, R232 ;  /* 0x000000e800e87308 */ /* 0x000fe20000000800 */
[----:B------:R-:W-:Y:S01]  /*8460*/  F2FP.PACK_AB R70, R156, R147 ;  /* 0x000000939c46723e */ /* 0x000fe200000000ff */
[C---:B------:R-:W-:Y:S04]  /*8470*/  HMMA.16816.F32 R52, R120.reuse, R72, R52 ;  /* 0x000000487834723c */ /* 0x040fe80000001834 */
[----:B-----5:R-:W-:Y:S01]  /*8480*/  F2FP.PACK_AB R71, R163, R160 ;  /* 0x000000a0a347723e */ /* 0x020fe200000000ff */
[--C-:B------:R-:W-:Y:S02]  /*8490*/  FFMA.FTZ R184, R173, c[0x0][0x2d0], -R134.reuse ;  /* 0x0000b400adb87a23 */ /* 0x100fe40000010886 */
[--C-:B------:R-:W-:Y:S01]  /*84a0*/  FFMA.FTZ R145, R145, c[0x0][0x2d0], -R159.reuse ;  /* 0x0000b40091917a23 */ /* 0x100fe2000001089f */
[C---:B------:R-:W-:Y:S01]  /*84b0*/  HMMA.16816.F32 R56, R120.reuse, R74, R56 ;  /* 0x0000004a7838723c */ /* 0x040fe20000001838 */
[----:B------:R-:W2:Y:S01]  /*84c0*/  LDSM.16.MT88.4 R72, [R202+0x900] ;  /* 0x00090000ca48783b */ /* 0x000ea20000004200 */
[----:B------:R-:W-:Y:S02]  /*84d0*/  MUFU.EX2 R237, R237 ;  /* 0x000000ed00ed7308 */ /* 0x000fe40000000800 */
[--C-:B------:R-:W-:Y:S02]  /*84e0*/  FFMA.FTZ R138, R138, c[0x0][0x2d0], -R159.reuse ;  /* 0x0000b4008a8a7a23 */ /* 0x100fe4000001089f */
[----:B------:R-:W-:Y:S02]  /*84f0*/  FFMA.FTZ R159, R136, c[0x0][0x2d0], -R159 ;  /* 0x0000b400889f7a23 */ /* 0x000fe4000001089f */
[C---:B----4-:R-:W-:Y:S04]  /*8500*/  HMMA.16816.F32 R60, R120.reuse, R76, R60 ;  /* 0x0000004c783c723c */ /* 0x050fe8000000183c */
[----:B------:R-:W-:Y:S01]  /*8510*/  MUFU.EX2 R234, R234 ;  /* 0x000000ea00ea7308 */ /* 0x000fe20000000800 */
[--C-:B------:R-:W-:Y:S02]  /*8520*/  FFMA.FTZ R136, R157, c[0x0][0x2d0], -R134.reuse ;  /* 0x0000b4009d887a23 */ /* 0x100fe40000010886 */
[--C-:B------:R-:W-:Y:S01]  /*8530*/  FFMA.FTZ R139, R139, c[0x0][0x2d0], -R134.reuse ;  /* 0x0000b4008b8b7a23 */ /* 0x100fe20000010886 */
[----:B------:R-:W-:Y:S01]  /*8540*/  HMMA.16816.F32 R64, R120, R78, R64 ;  /* 0x0000004e7840723c */ /* 0x000fe20000001840 */
[----:B------:R-:W3:Y:S03]  /*8550*/  LDSM.16.MT88.4 R76, [R204+0x3900] ;  /* 0x00390000cc4c783b */ /* 0x000ee60000004200 */
[--C-:B------:R-:W-:Y:S02]  /*8560*/  FFMA.FTZ R135, R135, c[0x0][0x2d0], -R134.reuse ;  /* 0x0000b40087877a23 */ /* 0x100fe40000010886 */
[----:B------:R-:W-:Y:S01]  /*8570*/  MUFU.EX2 R241, R241 ;  /* 0x000000f100f17308 */ /* 0x000fe20000000800 */
[----:B------:R-:W-:Y:S01]  /*8580*/  FFMA.FTZ R134, R117, c[0x0][0x2d0], -R134 ;  /* 0x0000b40075867a23 */ /* 0x000fe20000010886 */
[C---:B------:R-:W-:Y:S05]  /*8590*/  HMMA.16816.F32 R4, R68.reuse, R80, R4 ;  /* 0x000000504404723c */ /* 0x040fea0000001804 */
[----:B------:R-:W-:Y:S02]  /*85a0*/  FFMA.FTZ R128, R3, R216, R128 ;  /* 0x000000d803807223 */ /* 0x000fe40000010080 */
[----:B------:R-:W-:Y:S01]  /*85b0*/  FFMA.FTZ R133, R2, R217, R133 ;  /* 0x000000d902857223 */ /* 0x000fe20000010085 */
[C---:B------:R-:W-:Y:S01]  /*85c0*/  HMMA.16816.F32 R8, R68.reuse, R82, R8 ;  /* 0x000000524408723c */ /* 0x040fe20000001808 */
[----:B------:R-:W-:Y:S01]  /*85d0*/  LDSM.16.MT88.4 R80, [R201+0x3900] ;  /* 0x00390000c950783b */ /* 0x000fe20000004200 */
[----:B------:R-:W-:Y:S02]  /*85e0*/  MUFU.EX2 R236, R236 ;  /* 0x000000ec00ec7308 */ /* 0x000fe40000000800 */
[----:B------:R-:W-:Y:S02]  /*85f0*/  FADD.FTZ R119, R119, R128 ;  /* 0x0000008077777221 */ /* 0x000fe40000010000 */
[----:B------:R-:W-:Y:S02]  /*8600*/  FADD.FTZ R132, R132, R133 ;  /* 0x0000008584847221 */ /* 0x000fe40000010000 */
[----:B------:R-:W-:Y:S01]  /*8610*/  FADD.FTZ R118, R118, R119 ;  /* 0x0000007776767221 */ /* 0x000fe20000010000 */
[C---:B--2---:R-:W-:Y:S03]  /*8620*/  HMMA.16816.F32 R12, R68.reuse, R72, R12 ;  /* 0x00000048440c723c */ /* 0x044fe6000000180c */
[----:B------:R-:W-:Y:S01]  /*8630*/  MUFU.EX2 R245, R245 ;  /* 0x000000f500f57308 */ /* 0x000fe20000000800 */
[----:B------:R-:W-:Y:S02]  /*8640*/  FADD.FTZ R3, R131, R132 ;  /* 0x0000008483037221 */ /* 0x000fe40000010000 */
[----:B------:R-:W-:Y:S02]  /*8650*/  FADD.FTZ R118, R129, R118 ;  /* 0x0000007681767221 */ /* 0x000fe40000010000 */
[C---:B------:R-:W-:Y:S01]  /*8660*/  HMMA.16816.F32 R16, R68.reuse, R74, R16 ;  /* 0x0000004a4410723c */ /* 0x040fe20000001810 */
[----:B------:R-:W2:Y:S03]  /*8670*/  LDSM.16.MT88.4 R72, [R202+0x3900] ;  /* 0x00390000ca48783b */ /* 0x000ea60000004200 */
[----:B------:R-:W-:Y:S01]  /*8680*/  FADD.FTZ R3, R130, R3 ;  /* 0x0000000382037221 */ /* 0x000fe20000010000 */
[----:B------:R-:W-:Y:S01]  /*8690*/  MUFU.EX2 R238, R238 ;  /* 0x000000ee00ee7308 */ /* 0x000fe20000000800 */
[----:B------:R-:W-:Y:S02]  /*86a0*/  FADD.FTZ R137, R137, R118 ;  /* 0x0000007689897221 */ /* 0x000fe40000010000 */
[C---:B------:R-:W-:Y:S04]  /*86b0*/  HMMA.16816.F32 R20, R68.reuse, R84, R20 ;  /* 0x000000544414723c */ /* 0x040fe80000001814 */
[----:B------:R-:W-:Y:S02]  /*86c0*/  FADD.FTZ R158, R158, R3 ;  /* 0x000000039e9e7221 */ /* 0x000fe40000010000 */
[----:B------:R-:W-:Y:S01]  /*86d0*/  FADD.FTZ R144, R144, R137 ;  /* 0x0000008990907221 */ /* 0x000fe20000010000 */
[----:B------:R-:W-:Y:S01]  /*86e0*/  MUFU.EX2 R239, R239 ;  /* 0x000000ef00ef7308 */ /* 0x000fe20000000800 */
[C---:B------:R-:W-:Y:S01]  /*86f0*/  HMMA.16816.F32 R24, R68.reuse, R86, R24 ;  /* 0x000000564418723c */ /* 0x040fe20000001818 */
[----:B------:R-:W4:Y:S03]  /*8700*/  LDSM.16.MT88.4 R84, [R200+0x3900] ;  /* 0x00390000c854783b */ /* 0x000f260000004200 */
[----:B------:R-:W-:Y:S02]  /*8710*/  FADD.FTZ R161, R161, R158 ;  /* 0x0000009ea1a17221 */ /* 0x000fe40000010000 */
[----:B------:R-:W-:Y:S02]  /*8720*/  FADD.FTZ R147, R147, R144 ;  /* 0x0000009093937221 */ /* 0x000fe40000010000 */
[C---:B------:R-:W-:Y:S01]  /*8730*/  HMMA.16816.F32 R28, R68.reuse, R88, R28 ;  /* 0x00000058441c723c */ /* 0x040fe2000000181c */
[----:B------:R-:W-:Y:S03]  /*8740*/  MUFU.EX2 R226, R226 ;  /* 0x000000e200e27308 */ /* 0x000fe60000000800 */
[----:B------:R-:W-:Y:S02]  /*8750*/  FADD.FTZ R160, R160, R161 ;  /* 0x000000a1a0a07221 */ /* 0x000fe40000010000 */
[----:B------:R-:W-:Y:S02]  /*8760*/  FADD.FTZ R156, R156, R147 ;  /* 0x000000939c9c7221 */ /* 0x000fe40000010000 */
[C---:B------:R-:W-:Y:S01]  /*8770*/  HMMA.16816.F32 R32, R68.reuse, R90, R32 ;  /* 0x0000005a4420723c */ /* 0x040fe20000001820 */
[----:B------:R-:W-:Y:S02]  /*8780*/  LDSM.16.MT88.4 R88, [R200+0x4100] ;  /* 0x00410000c858783b */ /* 0x000fe40000004200 */
[----:B------:R-:W-:Y:S01]  /*8790*/  MUFU.EX2 R243, R243 ;  /* 0x000000f300f37308 */ /* 0x000fe20000000800 */
[----:B------:R-:W-:Y:S04]  /*87a0*/  FADD.FTZ R163, R163, R160 ;  /* 0x000000a0a3a37221 */ /* 0x000fe80000010000 */
[C---:B---3--:R-:W-:Y:S05]  /*87b0*/  HMMA.16816.F32 R36, R68.reuse, R76, R36 ;  /* 0x0000004c4424723c */ /* 0x048fea0000001824 */
[----:B------:R-:W-:Y:S03]  /*87c0*/  MUFU.EX2 R172, R172 ;  /* 0x000000ac00ac7308 */ /* 0x000fe60000000800 */
[C---:B------:R-:W-:Y:S01]  /*87d0*/  HMMA.16816.F32 R40, R68.reuse, R78, R40 ;  /* 0x0000004e4428723c */ /* 0x040fe20000001828 */
[----:B------:R-:W-:Y:S06]  /*87e0*/  LDSM.16.MT88.4 R76, [R202+0x1100] ;  /* 0x00110000ca4c783b */ /* 0x000fec0000004200 */
[----:B------:R-:W-:Y:S01]  /*87f0*/  MUFU.EX2 R247, R247 ;  /* 0x000000f700f77308 */ /* 0x000fe20000000800 */
[C---:B--2---:R-:W-:Y:S08]  /*8800*/  HMMA.16816.F32 R44, R68.reuse, R72, R44 ;  /* 0x00000048442c723c */ /* 0x044ff0000000182c */
[C---:B------:R-:W-:Y:S01]  /*8810*/  HMMA.16816.F32 R48, R68.reuse, R74, R48 ;  /* 0x0000004a4430723c */ /* 0x040fe20000001830 */
[----:B------:R-:W2:Y:S01]  /*8820*/  LDSM.16.MT88.4 R72, [R204+0x1100] ;  /* 0x00110000cc48783b */ /* 0x000ea20000004200 */
[----:B------:R-:W-:Y:S06]  /*8830*/  MUFU.EX2 R162, R162 ;  /* 0x000000a200a27308 */ /* 0x000fec0000000800 */
[C---:B------:R-:W-:Y:S04]  /*8840*/  HMMA.16816.F32 R52, R68.reuse, R80, R52 ;  /* 0x000000504434723c */ /* 0x040fe80000001834 */
[----:B------:R-:W-:Y:S04]  /*8850*/  MUFU.EX2 R225, R225 ;  /* 0x000000e100e17308 */ /* 0x000fe80000000800 */
[C---:B------:R-:W-:Y:S01]  /*8860*/  HMMA.16816.F32 R56, R68.reuse, R82, R56 ;  /* 0x000000524438723c */ /* 0x040fe20000001838 */
[----:B------:R-:W3:Y:S05]  /*8870*/  LDSM.16.MT88.4 R80, [R201+0x1100] ;  /* 0x00110000c950783b */ /* 0x000eea0000004200 */
[----:B------:R-:W-:Y:S02]  /*8880*/  MUFU.EX2 R175, R175 ;  /* 0x000000af00af7308 */ /* 0x000fe40000000800 */
[C---:B----4-:R-:W-:Y:S08]  /*8890*/  HMMA.16816.F32 R60, R68.reuse, R84, R60 ;  /* 0x00000054443c723c */ /* 0x050ff0000000183c */
[----:B------:R-:W-:Y:S01]  /*88a0*/  HMMA.16816.F32 R64, R68, R86, R64 ;  /* 0x000000564440723c */ /* 0x000fe20000001840 */
[----:B------:R-:W4:Y:S01]  /*88b0*/  LDSM.16.MT88.4 R84, [R200+0x1100] ;  /* 0x00110000c854783b */ /* 0x000f220000004200 */
[----:B------:R-:W-:Y:S05]  /*88c0*/  MUFU.EX2 R184, R184 ;  /* 0x000000b800b87308 */ /* 0x000fea0000000800 */
[----:B------:R-:W-:Y:S01]  /*88d0*/  F2FP.PACK_AB R68, R174, R227 ;  /* 0x000000e3ae44723e */ /* 0x000fe200000000ff */
[----:B------:R-:W-:Y:S01]  /*88e0*/  FADD.FTZ R227, R227, R156 ;  /* 0x0000009ce3e37221 */ /* 0x000fe20000010000 */
[----:B------:R-:W-:Y:S03]  /*88f0*/  F2FP.PACK_AB R70, R229, R224 ;  /* 0x000000e0e546723e */ /* 0x000fe600000000ff */
[----:B------:R-:W-:Y:S01]  /*8900*/  F2FP.PACK_AB R69, R233, R228 ;  /* 0x000000e4e945723e */ /* 0x000fe200000000ff */
[----:B------:R-:W-:Y:S01]  /*8910*/  MUFU.EX2 R146, R146 ;  /* 0x0000009200927308 */ /* 0x000fe20000000800 */
[----:B-1----:R-:W-:Y:S01]  /*8920*/  F2FP.PACK_AB R71, R235, R230 ;  /* 0x000000e6eb47723e */ /* 0x002fe200000000ff */
[----:B------:R-:W-:Y:S02]  /*8930*/  FADD.FTZ R228, R228, R163 ;  /* 0x000000a3e4e47221 */ /* 0x000fe40000010000 */
[----:B------:R-:W-:Y:S02]  /*8940*/  FADD.FTZ R227, R174, R227 ;  /* 0x000000e3aee37221 */ /* 0x000fe40000010000 */
[----:B------:R-:W-:Y:S02]  /*8950*/  FADD.FTZ R233, R233, R228 ;  /* 0x000000e4e9e97221 */ /* 0x000fe40000010000 */
[C---:B--2---:R-:W-:Y:S02]  /*8960*/  HMMA.16816.F32 R4, R68.reuse, R72, R4 ;  /* 0x000000484404723c */ /* 0x044fe40000001804 */
[----:B------:R-:W1:Y:S01]  /*8970*/  MUFU.EX2 R145, R145 ;  /* 0x0000009100917308 */ /* 0x000e620000000800 */
[----:B------:R-:W-:Y:S02]  /*8980*/  FADD.FTZ R224, R224, R227 ;  /* 0x000000e3e0e07221 */ /* 0x000fe40000010000 */
[----:B------:R-:W-:Y:S02]  /*8990*/  FADD.FTZ R230, R230, R233 ;  /* 0x000000e9e6e67221 */ /* 0x000fe40000010000 */
[----:B------:R-:W-:Y:S01]  /*89a0*/  FADD.FTZ R229, R229, R224 ;  /* 0x000000e0e5e57221 */ /* 0x000fe20000010000 */
[C---:B------:R-:W-:Y:S01]  /*89b0*/  HMMA.16816.F32 R8, R68.reuse, R74, R8 ;  /* 0x0000004a4408723c */ /* 0x040fe20000001808 */
[----:B------:R-:W2:Y:S03]  /*89c0*/  LDSM.16.MT88.4 R72, [R204+0x4100] ;  /* 0x00410000cc48783b */ /* 0x000ea60000004200 */
[----:B------:R-:W-:Y:S01]  /*89d0*/  MUFU.EX2 R138, R138 ;  /* 0x0000008a008a7308 */ /* 0x000fe20000000800 */
[----:B------:R-:W-:Y:S03]  /*89e0*/  FADD.FTZ R235, R235, R230 ;  /* 0x000000e6ebeb7221 */ /* 0x000fe60000010000 */
[C---:B------:R-:W-:Y:S06]  /*89f0*/  HMMA.16816.F32 R12, R68.reuse, R76, R12 ;  /* 0x0000004c440c723c */ /* 0x040fec000000180c */
[----:B------:R-:W5:Y:S02]  /*8a00*/  MUFU.EX2 R159, R159 ;  /* 0x0000009f009f7308 */ /* 0x000f640000000800 */
[C---:B------:R-:W-:Y:S01]  /*8a10*/  HMMA.16816.F32 R16, R68.reuse, R78, R16 ;  /* 0x0000004e4410723c */ /* 0x040fe20000001810 */
[----:B------:R-:W2:Y:S03]  /*8a20*/  LDSM.16.MT88.4 R76, [R202+0x4100] ;  /* 0x00410000ca4c783b */ /* 0x000ea60000004200 */
[----:B-1----:R-:W-:Y:S04]  /*8a30*/  F2FP.PACK_AB R120, R145, R146 ;  /* 0x000000929178723e */ /* 0x002fe800000000ff */
[C---:B---3--:R-:W-:Y:S01]  /*8a40*/  HMMA.16816.F32 R20, R68.reuse, R80, R20 ;  /* 0x000000504414723c */ /* 0x048fe20000001814 */
[----:B------:R-:W-:Y:S07]  /*8a50*/  MUFU.EX2 R136, R136 ;  /* 0x0000008800887308 */ /* 0x000fee0000000800 */
[C---:B------:R-:W-:Y:S01]  /*8a60*/  HMMA.16816.F32 R24, R68.reuse, R82, R24 ;  /* 0x000000524418723c */ /* 0x040fe20000001818 */
[----:B------:R-:W1:Y:S02]  /*8a70*/  LDSM.16.MT88.4 R80, [R201+0x4100] ;  /* 0x00410000c950783b */ /* 0x000e640000004200 */
[----:B------:R-:W3:Y:S01]  /*8a80*/  MUFU.EX2 R139, R139 ;  /* 0x0000008b008b7308 */ /* 0x000ee20000000800 */
[----:B-----5:R-:W-:Y:S04]  /*8a90*/  F2FP.PACK_AB R122, R159, R138 ;  /* 0x0000008a9f7a723e */ /* 0x020fe800000000ff */
[C---:B----4-:R-:W-:Y:S05]  /*8aa0*/  HMMA.16816.F32 R28, R68.reuse, R84, R28 ;  /* 0x00000054441c723c */ /* 0x050fea000000181c */
[----:B------:R-:W-:Y:S03]  /*8ab0*/  MUFU.EX2 R135, R135 ;  /* 0x0000008700877308 */ /* 0x000fe60000000800 */
[C---:B------:R-:W-:Y:S01]  /*8ac0*/  HMMA.16816.F32 R32, R68.reuse, R86, R32 ;  /* 0x000000564420723c */ /* 0x040fe20000001820 */
[----:B------:R-:W4:Y:S06]  /*8ad0*/  LDSM.16.MT88.4 R84, [R204+0x1900] ;  /* 0x00190000cc54783b */ /* 0x000f2c0000004200 */
[----:B------:R-:W5:Y:S01]  /*8ae0*/  MUFU.EX2 R134, R134 ;  /* 0x0000008600867308 */ /* 0x000f620000000800 */
[C---:B--2---:R-:W-:Y:S04]  /*8af0*/  HMMA.16816.F32 R36, R68.reuse, R72, R36 ;  /* 0x000000484424723c */ /* 0x044fe80000001824 */
[----:B---3--:R-:W-:Y:S04]  /*8b00*/  F2FP.PACK_AB R121, R139, R136 ;  /* 0x000000888b79723e */ /* 0x008fe800000000ff */
[C---:B------:R-:W-:Y:S01]  /*8b10*/  HMMA.16816.F32 R40, R68.reuse, R74, R40 ;  /* 0x0000004a4428723c */ /* 0x040fe20000001828 */
[----:B------:R-:W2:Y:S07]  /*8b20*/  LDSM.16.MT88.4 R72, [R202+0x1900] ;  /* 0x00190000ca48783b */ /* 0x000eae0000004200 */
[C---:B------:R-:W-:Y:S04]  /*8b30*/  HMMA.16816.F32 R44, R68.reuse, R76, R44 ;  /* 0x0000004c442c723c */ /* 0x040fe8000000182c */
[----:B-----5:R-:W-:Y:S04]  /*8b40*/  F2FP.PACK_AB R123, R134, R135 ;  /* 0x00000087867b723e */ /* 0x020fe800000000ff */
[C---:B------:R-:W-:Y:S01]  /*8b50*/  HMMA.16816.F32 R48, R68.reuse, R78, R48 ;  /* 0x0000004e4430723c */ /* 0x040fe20000001830 */
[----:B------:R-:W3:Y:S07]  /*8b60*/  LDSM.16.MT88.4 R76, [R201+0x1900] ;  /* 0x00190000c94c783b */ /* 0x000eee0000004200 */
[C---:B-1----:R-:W-:Y:S08]  /*8b70*/  HMMA.16816.F32 R52, R68.reuse, R80, R52 ;  /* 0x000000504434723c */ /* 0x042ff00000001834 */
[C---:B------:R-:W-:Y:S01]  /*8b80*/  HMMA.16816.F32 R56, R68.reuse, R82, R56 ;  /* 0x000000524438723c */ /* 0x040fe20000001838 */
[----:B------:R-:W1:Y:S07]  /*8b90*/  LDSM.16.MT88.4 R80, [R200+0x1900] ;  /* 0x00190000c850783b */ /* 0x000e6e0000004200 */
[C---:B------:R-:W-:Y:S08]  /*8ba0*/  HMMA.16816.F32 R60, R68.reuse, R88, R60 ;  /* 0x00000058443c723c */ /* 0x040ff0000000183c */
[----:B------:R-:W-:Y:S01]  /*8bb0*/  HMMA.16816.F32 R64, R68, R90, R64 ;  /* 0x0000005a4440723c */ /* 0x000fe20000001840 */
[----:B------:R-:W-:Y:S06]  /*8bc0*/  LDSM.16.MT88.4 R88, [R201+0x4900] ;  /* 0x00490000c958783b */ /* 0x000fec0000004200 */
        /* <DEDUP_REMOVED lines=9> */
[C---:B----4-:R-:W-:Y:S03]  /*8c60*/  HMMA.16816.F32 R4, R68.reuse, R84, R4 ;  /* 0x000000544404723c */ /* 0x050fe60000001804 */
[----:B------:R-:W-:Y:S02]  /*8c70*/  FADD.FTZ R238, R238, R245 ;  /* 0x000000f5eeee7221 */ /* 0x000fe40000010000 */
[----:B------:R-:W-:Y:S02]  /*8c80*/  FADD.FTZ R241, R241, R234 ;  /* 0x000000eaf1f17221 */ /* 0x000fe40000010000 */
[----:B------:R-:W-:Y:S01]  /*8c90*/  FADD.FTZ R239, R239, R238 ;  /* 0x000000eeefef7221 */ /* 0x000fe20000010000 */
[C---:B------:R-:W-:Y:S01]  /*8ca0*/  HMMA.16816.F32 R8, R68.reuse, R86, R8 ;  /* 0x000000564408723c */ /* 0x040fe20000001808 */
[----:B------:R-:W4:Y:S03]  /*8cb0*/  LDSM.16.MT88.4 R84, [R204+0x4900] ;  /* 0x00490000cc54783b */ /* 0x000f260000004200 */
[----:B------:R-:W-:Y:S04]  /*8cc0*/  FADD.FTZ R2, R162, R239 ;  /* 0x000000efa2027221 */ /* 0x000fe80000010000 */
[C---:B--2---:R-:W-:Y:S04]  /*8cd0*/  HMMA.16816.F32 R12, R68.reuse, R72, R12 ;  /* 0x00000048440c723c */ /* 0x044fe8000000180c */
[----:B------:R-:W-:Y:S04]  /*8ce0*/  FADD.FTZ R2, R225, R2 ;  /* 0x00000002e1027221 */ /* 0x000fe80000010000 */
[C---:B------:R-:W-:Y:S01]  /*8cf0*/  HMMA.16816.F32 R16, R68.reuse, R74, R16 ;  /* 0x0000004a4410723c */ /* 0x040fe20000001810 */
[----:B------:R-:W2:Y:S03]  /*8d00*/  LDSM.16.MT88.4 R72, [R202+0x4900] ;  /* 0x00490000ca48783b */ /* 0x000ea60000004200 */
[----:B------:R-:W-:Y:S02]  /*8d10*/  FADD.FTZ R3, R175, R2 ;  /* 0x00000002af037221 */ /* 0x000fe40000010000 */
[----:B------:R-:W-:Y:S02]  /*8d20*/  IMAD.MOV.U32 R2, RZ, RZ, R116 ;  /* 0x000000ffff027224 */ /* 0x000fe400078e0074 */
[C---:B---3--:R-:W-:Y:S04]  /*8d30*/  HMMA.16816.F32 R20, R68.reuse, R76, R20 ;  /* 0x0000004c4414723c */ /* 0x048fe80000001814 */
[----:B------:R-:W-:Y:S04]  /*8d40*/  FADD.FTZ R3, R184, R3 ;  /* 0x00000003b8037221 */ /* 0x000fe80000010000 */
[C---:B------:R-:W-:Y:S01]  /*8d50*/  HMMA.16816.F32 R24, R68.reuse, R78, R24 ;  /* 0x0000004e4418723c */ /* 0x040fe20000001818 */
[----:B------:R-:W3:Y:S03]  /*8d60*/  LDSM.16.MT88.4 R76, [R204+0x2100] ;  /* 0x00210000cc4c783b */ /* 0x000ee60000004200 */
[----:B------:R-:W-:Y:S02]  /*8d70*/  FADD.FTZ R136, R136, R3 ;  /* 0x0000000388887221 */ /* 0x000fe40000010000 */
[----:B------:R-:W-:Y:S02]  /*8d80*/  IMAD.MOV.U32 R3, RZ, RZ, R0 ;  /* 0x000000ffff037224 */ /* 0x000fe400078e0000 */
[C---:B-1----:R-:W-:Y:S04]  /*8d90*/  HMMA.16816.F32 R28, R68.reuse, R80, R28 ;  /* 0x00000050441c723c */ /* 0x042fe8000000181c */
[----:B------:R-:W-:Y:S04]  /*8da0*/  FADD.FTZ R136, R139, R136 ;  /* 0x000000888b887221 */ /* 0x000fe80000010000 */
[C---:B------:R-:W-:Y:S01]  /*8db0*/  HMMA.16816.F32 R32, R68.reuse, R82, R32 ;  /* 0x000000524420723c */ /* 0x040fe20000001820 */
[----:B------:R-:W1:Y:S03]  /*8dc0*/  LDSM.16.MT88.4 R80, [R202+0x2100] ;  /* 0x00210000ca50783b */ /* 0x000e660000004200 */
[----:B------:R-:W-:Y:S04]  /*8dd0*/  FADD.FTZ R135, R135, R136 ;  /* 0x0000008887877221 */ /* 0x000fe80000010000 */
[C---:B----4-:R-:W-:Y:S04]  /*8de0*/  HMMA.16816.F32 R36, R68.reuse, R84, R36 ;  /* 0x000000544424723c */ /* 0x050fe80000001824 */
[----:B------:R-:W-:Y:S04]  /*8df0*/  FADD.FTZ R217, R134, R135 ;  /* 0x0000008786d97221 */ /* 0x000fe80000010000 */
[C---:B------:R-:W-:Y:S01]  /*8e00*/  HMMA.16816.F32 R40, R68.reuse, R86, R40 ;  /* 0x000000564428723c */ /* 0x040fe20000001828 */
[----:B------:R-:W-:Y:S07]  /*8e10*/  LDSM.16.MT88.4 R84, [R200+0x2100] ;  /* 0x00210000c854783b */ /* 0x000fee0000004200 */
[C---:B--2---:R-:W-:Y:S08]  /*8e20*/  HMMA.16816.F32 R44, R68.reuse, R72, R44 ;  /* 0x00000048442c723c */ /* 0x044ff0000000182c */
[C---:B------:R-:W-:Y:S01]  /*8e30*/  HMMA.16816.F32 R48, R68.reuse, R74, R48 ;  /* 0x0000004a4430723c */ /* 0x040fe20000001830 */
[----:B------:R-:W2:Y:S07]  /*8e40*/  LDSM.16.MT88.4 R72, [R201+0x2100] ;  /* 0x00210000c948783b */ /* 0x000eae0000004200 */
        /* <DEDUP_REMOVED lines=11> */
[----:B------:R-:W-:Y:S02]  /*8f00*/  F2FP.PACK_AB R71, R184, R175 ;  /* 0x000000afb847723e */ /* 0x000fe400000000ff */
[----:B------:R-:W-:Y:S01]  /*8f10*/  IADD3 R184, R222, -0x1, RZ ;  /* 0xffffffffdeb87810 */ /* 0x000fe20007ffe0ff */
[----:B------:R-:W-:Y:S04]  /*8f20*/  FADD.FTZ R172, R172, R243 ;  /* 0x000000f3acac7221 */ /* 0x000fe80000010000 */
[C---:B---3--:R-:W-:Y:S03]  /*8f30*/  HMMA.16816.F32 R4, R68.reuse, R76, R4 ;  /* 0x0000004c4404723c */ /* 0x048fe60000001804 */
[----:B------:R-:W-:Y:S02]  /*8f40*/  FADD.FTZ R247, R247, R172 ;  /* 0x000000acf7f77221 */ /* 0x000fe40000010000 */
[----:B------:R-:W-:Y:S02]  /*8f50*/  IMAD.MOV.U32 R222, RZ, RZ, R184 ;  /* 0x000000ffffde7224 */ /* 0x000fe400078e00b8 */
[----:B------:R-:W-:Y:S01]  /*8f60*/  FADD.FTZ R146, R146, R247 ;  /* 0x000000f792927221 */ /* 0x000fe20000010000 */
[C---:B------:R-:W-:Y:S01]  /*8f70*/  HMMA.16816.F32 R8, R68.reuse, R78, R8 ;  /* 0x0000004e4408723c */ /* 0x040fe20000001808 */
[----:B------:R-:W3:Y:S03]  /*8f80*/  LDSM.16.MT88.4 R76, [R204+0x5100] ;  /* 0x00510000cc4c783b */ /* 0x000ee60000004200 */
[----:B------:R-:W-:Y:S04]  /*8f90*/  FADD.FTZ R145, R145, R146 ;  /* 0x0000009291917221 */ /* 0x000fe80000010000 */
[C---:B-1----:R-:W-:Y:S04]  /*8fa0*/  HMMA.16816.F32 R12, R68.reuse, R80, R12 ;  /* 0x00000050440c723c */ /* 0x042fe8000000180c */
[----:B------:R-:W-:Y:S04]  /*8fb0*/  FADD.FTZ R138, R138, R145 ;  /* 0x000000918a8a7221 */ /* 0x000fe80000010000 */
[C---:B------:R-:W-:Y:S01]  /*8fc0*/  HMMA.16816.F32 R16, R68.reuse, R82, R16 ;  /* 0x000000524410723c */ /* 0x040fe20000001810 */
[----:B------:R-:W1:Y:S03]  /*8fd0*/  LDSM.16.MT88.4 R80, [R202+0x5100] ;  /* 0x00510000ca50783b */ /* 0x000e660000004200 */
[----:B------:R-:W-:Y:S04]  /*8fe0*/  FADD.FTZ R216, R159, R138 ;  /* 0x0000008a9fd87221 */ /* 0x000fe80000010000 */
[C---:B--2---:R-:W-:Y:S08]  /*8ff0*/  HMMA.16816.F32 R20, R68.reuse, R72, R20 ;  /* 0x000000484414723c */ /* 0x044ff00000001814 */
[C---:B------:R-:W-:Y:S01]  /*9000*/  HMMA.16816.F32 R24, R68.reuse, R74, R24 ;  /* 0x0000004a4418723c */ /* 0x040fe20000001818 */
[----:B------:R-:W2:Y:S07]  /*9010*/  LDSM.16.MT88.4 R72, [R200+0x5100] ;  /* 0x00510000c848783b */ /* 0x000eae0000004200 */
[C---:B------:R-:W-:Y:S08]  /*9020*/  HMMA.16816.F32 R28, R68.reuse, R84, R28 ;  /* 0x00000054441c723c */ /* 0x040ff0000000181c */
[C---:B------:R-:W-:Y:S01]  /*9030*/  HMMA.16816.F32 R32, R68.reuse, R86, R32 ;  /* 0x000000564420723c */ /* 0x040fe20000001820 */
[----:B------:R-:W4:Y:S07]  /*9040*/  LDSM.16.MT88.4 R84, [R202+0x2900] ;  /* 0x00290000ca54783b */ /* 0x000f2e0000004200 */
[C---:B---3--:R-:W-:Y:S08]  /*9050*/  HMMA.16816.F32 R36, R68.reuse, R76, R36 ;  /* 0x0000004c4424723c */ /* 0x048ff00000001824 */
[C---:B------:R-:W-:Y:S08]  /*9060*/  HMMA.16816.F32 R40, R68.reuse, R78, R40 ;  /* 0x0000004e4428723c */ /* 0x040ff00000001828 */
[C---:B-1----:R-:W-:Y:S08]  /*9070*/  HMMA.16816.F32 R44, R68.reuse, R80, R44 ;  /* 0x00000050442c723c */ /* 0x042ff0000000182c */
[C---:B------:R-:W-:Y:S08]  /*9080*/  HMMA.16816.F32 R48, R68.reuse, R82, R48 ;  /* 0x000000524430723c */ /* 0x040ff00000001830 */
[C---:B------:R-:W-:Y:S08]  /*9090*/  HMMA.16816.F32 R52, R68.reuse, R88, R52 ;  /* 0x000000584434723c */ /* 0x040ff00000001834 */
[C---:B------:R-:W-:Y:S08]  /*90a0*/  HMMA.16816.F32 R56, R68.reuse, R90, R56 ;  /* 0x0000005a4438723c */ /* 0x040ff00000001838 */
[C---:B--2---:R-:W-:Y:S08]  /*90b0*/  HMMA.16816.F32 R60, R68.reuse, R72, R60 ;  /* 0x00000048443c723c */ /* 0x044ff0000000183c */
[----:B------:R-:W-:Y:S08]  /*90c0*/  HMMA.16816.F32 R64, R68, R74, R64 ;  /* 0x0000004a4440723c */ /* 0x000ff00000001840 */
[C---:B------:R-:W-:Y:S01]  /*90d0*/  HMMA.16816.F32 R112, R120.reuse, R108, R4 ;  /* 0x0000006c7870723c */ /* 0x040fe20000001804 */
[----:B------:R-:W1:Y:S07]  /*90e0*/  LDSM.16.MT88.4 R4, [R201+0x5900] ;  /* 0x00590000c904783b */ /* 0x000e6e0000004200 */
[C---:B------:R-:W-:Y:S01]  /*90f0*/  HMMA.16816.F32 R108, R120.reuse, R110, R8 ;  /* 0x0000006e786c723c */ /* 0x040fe20000001808 */
[----:B------:R-:W2:Y:S07]  /*9100*/  LDSM.16.MT88.4 R8, [R200+0x5900] ;  /* 0x00590000c808783b */ /* 0x000eae0000004200 */
[C---:B----4-:R-:W-:Y:S07]  /*9110*/  HMMA.16816.F32 R68, R120.reuse, R84, R12 ;  /* 0x000000547844723c */ /* 0x050fee000000180c */
[----:B------:R-:W-:Y:S01]  /*9120*/  IMAD.MOV.U32 R12, RZ, RZ, R116 ;  /* 0x000000ffff0c7224 */ /* 0x000fe200078e0074 */
        /* <DEDUP_REMOVED lines=9> */
[C---:B-1----:R-:W-:Y:S08]  /*91c0*/  HMMA.16816.F32 R52, R120.reuse, R4, R52 ;  /* 0x000000047834723c */ /* 0x042ff00000001834 */
[C---:B------:R-:W-:Y:S08]  /*91d0*/  HMMA.16816.F32 R56, R120.reuse, R6, R56 ;  /* 0x000000067838723c */ /* 0x040ff00000001838 */
[C---:B--2---:R-:W-:Y:S08]  /*91e0*/  HMMA.16816.F32 R60, R120.reuse, R8, R60 ;  /* 0x00000008783c723c */ /* 0x044ff0000000183c */
[----:B------:R-:W-:Y:S01]  /*91f0*/  HMMA.16816.F32 R64, R120, R10, R64 ;  /* 0x0000000a7840723c */ /* 0x000fe20000001840 */
[----:B------:R-:W-:-:S07]  /*9200*/  @P0 BRA `(.L_x_42) ;  /* 0xffffc39000000947 */ /* 0x000fce000383ffff */
.L_x_33:
[----:B------:R-:W1:Y:S01]  /*9210*/  S2UR UR7, SR_CTAID.X ;  /* 0x00000000000779c3 */ /* 0x000e620000002500 */
[----:B------:R-:W-:Y:S01]  /*9220*/  ULDC.64 UR4, c[0x0][0x2c8] ;  /* 0x0000b20000047ab9 */ /* 0x000fe20000000a00 */
[----:B------:R-:W-:Y:S01]  /*9230*/  PLOP3.LUT P0, PT, PT, PT, UP2, 0x40, 0x0 ;  /* 0x000000000000781c */ /* 0x000fe20003f0e828 */
[----:B-1----:R-:W-:-:S04]  /*9240*/  ULEA UR7, UR7, 0x7f, 0x7 ;  /* 0x0000007f07077891 */ /* 0x002fc8000f8e383f */
[----:B------:R-:W-:-:S03]  /*9250*/  UIMAD.WIDE.U32 UR18, UR7, UR4, URZ ;  /* 0x00000004071272a5 */ /* 0x000fc6000f8e003f */
[----:B------:R-:W-:Y:S02]  /*9260*/  ULDC UR4, c[0x0][0x168] ;  /* 0x00005a0000047ab9 */ /* 0x000fe40000000800 */
[----:B------:R-:W-:Y:S02]  /*9270*/  UIADD3 UR4, -UR4, 0x1, URZ ;  /* 0x0000000104047890 */ /* 0x000fe4000fffe13f */
[----:B------:R-:W-:-:S03]  /*9280*/  @UP3 USHF.R.U32.HI UR7, URZ, UR5, UR19 ;  /* 0x000000053f073299 */ /* 0x000fc60008011613 */
[----:B------:R-:W-:Y:S02]  /*9290*/  ULDC UR5, c[0x0][0x1d0] ;  /* 0x0000740000057ab9 */ /* 0x000fe40000000800 */
[----:B------:R-:W-:-:S03]  /*92a0*/  UIADD3 UR5, UR7, UR5, UR4 ;  /* 0x0000000507057290 */ /* 0x000fc6000fffe004 */
[----:B------:R-:W-:Y:S02]  /*92b0*/  ULDC UR4, c[0x0][0x324] ;  /* 0x0000c90000047ab9 */ /* 0x000fe40000000800 */
[----:B------:R-:W-:-:S06]  /*92c0*/  UIADD3 UR4, UR5, -UR4, URZ ;  /* 0x8000000405047290 */ /* 0x000fcc000fffe03f */
        /* <DEDUP_REMOVED lines=12> */
.L_x_44:
[----:B------:R-:W-:-:S04]  /*9390*/  MOV R2, c[0x0][0x32c] ;  /* 0x0000cb0000027a02 */ /* 0x000fc80000000f00 */
[----:B------:R-:W-:-:S13]  /*93a0*/  ISETP.NE.AND P0, PT, R2, 0x1, PT ;  /* 0x000000010200780c */ /* 0x000fda0003f05270 */
[----:B------:R-:W-:-:S05]  /*93b0*/  @P0 IMAD.HI.U32 R2, R4, c[0x0][0x330], RZ ;  /* 0x0000cc0004020a27 */ /* 0x000fca00078e00ff */
[----:B------:R-:W-:-:S05]  /*93c0*/  @P0 SHF.R.U32.HI R4, RZ, c[0x0][0x334], R2 ;  /* 0x0000cd00ff040a19 */ /* 0x000fca0000011602 */
.L_x_45:
[----:B------:R-:W-:-:S05]  /*93d0*/  IMAD R4, R4, c[0x0][0x32c], RZ ;  /* 0x0000cb0004047a24 */ /* 0x000fca00078e02ff */
[----:B------:R-:W-:-:S04]  /*93e0*/  IMNMX R3, R3, R4, !PT ;  /* 0x0000000403037217 */ /* 0x000fc80007800200 */
.L_x_43:
[----:B------:R-:W-:-:S05]  /*93f0*/  IADD3 R3, R3, 0x5f, RZ ;  /* 0x0000005f03037810 */ /* 0x000fca0007ffe0ff */
[----:B------:R-:W-:-:S05]  /*9400*/  IMAD.HI R3, R3, 0x2aaaaaab, RZ ;  /* 0x2aaaaaab03037827 */ /* 0x000fca00078e02ff */
[----:B------:R-:W-:-:S04]  /*9410*/  SHF.R.U32.HI R2, RZ, 0x1f, R3 ;  /* 0x0000001fff027819 */ /* 0x000fc80000011603 */
[----:B------:R-:W-:-:S04]  /*9420*/  LEA.HI.SX32 R2, R3, R2, 0x1c ;  /* 0x0000000203027211 */ /* 0x000fc800078fe2ff */
[----:B------:R-:W-:-:S04]  /*9430*/  IMNMX R225, R207, R2, !PT ;  /* 0x00000002cfe17217 */ /* 0x000fc80007800200 */
[----:B------:R-:W-:-:S13]  /*9440*/  ISETP.GE.AND P0, PT, R184, R225, PT ;  /* 0x000000e1b800720c */ /* 0x000fda0003f06270 */
[----:B------:R-:W-:Y:S05]  /*9450*/  @!P0 BRA `(.L_x_46) ;  /* 0x0000298000008947 */ /* 0x000fea0003800000 */
[----:B------:R-:W-:Y:S01]  /*9460*/  MOV R117, R12 ;  /* 0x0000000c00757202 */ /* 0x000fe20000000f00 */
[----:B------:R-:W-:Y:S01]  /*9470*/  IMAD.MOV.U32 R222, RZ, RZ, R184 ;  /* 0x000000ffffde7224 */ /* 0x000fe200078e00b8 */
[----:B------:R-:W-:Y:S01]  /*9480*/  MOV R3, R0 ;  /* 0x0000000000037202 */ /* 0x000fe20000000f00 */
[----:B------:R-:W-:Y:S01]  /*9490*/  IMAD.MOV.U32 R118, RZ, RZ, c[0x0][0x1e4] ;  /* 0x00007900ff767624 */ /* 0x000fe200078e00ff */
[----:B------:R-:W-:Y:S02]  /*94a0*/  MOV R223, c[0x0][0x1e0] ;  /* 0x0000780000df7a02 */ /* 0x000fe40000000f00 */
.L_x_47:
[----:B------:R-:W-:Y:S04]  /*94b0*/  DEPBAR.LE SB0, 0x0 ;  /* 0x000080000000791a */ /* 0x000fe80000000000 */
[----:B------:R-:W-:Y:S01]  /*94c0*/  BAR.SYNC.DEFER_BLOCKING 0x0 ;  /* 0x0000000000007b1d */ /* 0x000fe20000010000 */
[----:B------:R-:W-:Y:S11]  /*94d0*/  ISETP.GT.AND P6, PT, R207, R222, PT ;  /* 0x000000decf00720c */ /* 0x000ff60003fc4270 */
[----:B------:R-:W-:Y:S02]  /*94e0*/  @!UPT UIADD3 URZ, URZ, URZ, URZ ;  /* 0x0000003f3f3ff290 */ /* 0x000fe4000fffe03f */
[----:B------:R-:W-:Y:S01]  /*94f0*/  @!P6 SHF.R.S32.HI R29, RZ, 0x1f, R222 ;  /* 0x0000001fff1de819 */ /* 0x000fe200000114de */
[C---:B------:R-:W-:Y:S01]  /*9500*/  @!P6 IMAD.WIDE.U32 R38, R222.reuse, c[0x0][0x208], RZ ;  /* 0x00008200de26ea25 */ /* 0x040fe200078e00ff */
[----:B------:R-:W-:Y:S02]  /*9510*/  @!P6 MOV R36, R218 ;  /* 0x000000da0024e202 */ /* 0x000fe40000000f00 */
[----:B------:R-:W-:Y:S01]  /*9520*/  @!P6 MOV R37, R221 ;  /* 0x000000dd0025e202 */ /* 0x000fe20000000f00 */
[----:B------:R-:W-:Y:S04]  /*9530*/  @!P6 IMAD R29, R29, c[0x0][0x208], RZ ;  /* 0x000082001d1dea24 */ /* 0x000fe800078e02ff */
[----:B------:R-:W-:Y:S01]  /*9540*/  @!P6 IMAD R29, R222, c[0x0][0x20c], R29 ;  /* 0x00008300de1dea24 */ /* 0x000fe200078e021d */
[----:B------:R-:W1:Y:S01]  /*9550*/  LDSM.16.M88.4 R8, [R206+0x8100] ;  /* 0x00810000ce08783b */ /* 0x000e620000000200 */
[----:B------:R-:W-:Y:S03]  /*9560*/  @!P6 IMAD.WIDE.U32 R36, R38, 0x60, R36 ;  /* 0x000000602624e825 */ /* 0x000fe600078e0024 */
[----:B------:R-:W-:Y:S02]  /*9570*/  @!P6 IADD3 R39, R39, R29, RZ ;  /* 0x0000001d2727e210 */ /* 0x000fe40007ffe0ff */
[----:B------:R-:W-:Y:S02]  /*9580*/  @!P6 SHF.L.U32 R186, R36, 0x1, RZ ;  /* 0x0000000124bae819 */ /* 0x000fe400000006ff */
[----:B------:R-:W2:Y:S01]  /*9590*/  LDSM.16.M88.4 R16, [R206+0x8900] ;  /* 0x00890000ce10783b */ /* 0x000ea20000000200 */
[----:B------:R-:W-:Y:S01]  /*95a0*/  @!P6 IMAD R39, R39, 0x60, RZ ;  /* 0x000000602727e824 */ /* 0x000fe200078e02ff */
[C---:B------:R-:W-:Y:S02]  /*95b0*/  @!P6 IADD3 R184, P5, R186.reuse, 0x80, RZ ;  /* 0x00000080bab8e810 */ /* 0x040fe40007fbe0ff */
[----:B------:R-:W-:Y:S02]  /*95c0*/  @!P6 IADD3 R186, P0, R186, c[0x0][0x1f8], RZ ;  /* 0x00007e00babaea10 */ /* 0x000fe40007f1e0ff */
[----:B------:R-:W-:Y:S02]  /*95d0*/  @!P6 IADD3 R184, P2, R184, c[0x0][0x1f8], RZ ;  /* 0x00007e00b8b8ea10 */ /* 0x000fe40007f5e0ff */
[----:B------:R-:W3:Y:S01]  /*95e0*/  LDSM.16.M88.4 R24, [R206+0x9100] ;  /* 0x00910000ce18783b */ /* 0x000ee20000000200 */
[----:B------:R-:W-:Y:S02]  /*95f0*/  @!P6 IADD3 R174, P1, R186, UR12, RZ ;  /* 0x0000000cbaaeec10 */ /* 0x000fe4000ff3e0ff */
[----:B------:R-:W-:Y:S04]  /*9600*/  @!P6 IADD3 R0, R37, R39, RZ ;  /* 0x000000272500e210 */ /* 0x000fe80007ffe0ff */
[----:B------:R-:W-:Y:S01]  /*9610*/  @!P6 SHF.L.U64.HI R0, R36, 0x1, R0 ;  /* 0x000000012400e819 */ /* 0x000fe20000010200 */
[----:B------:R-:W4:Y:S03]  /*9620*/  LDSM.16.M88.4 R32, [R206+0x9900] ;  /* 0x00990000ce20783b */ /* 0x000f260000000200 */
[----:B------:R-:W-:Y:S02]  /*9630*/  @!P6 IADD3.X R187, R0, c[0x0][0x1fc], RZ, P0, !PT ;  /* 0x00007f0000bbea10 */ /* 0x000fe400007fe4ff */
[----:B------:R-:W-:Y:S02]  /*9640*/  @!P6 IADD3.X R185, RZ, c[0x0][0x1fc], R0, P2, P5 ;  /* 0x00007f00ffb9ea10 */ /* 0x000fe400017ea400 */
[----:B------:R-:W-:Y:S01]  /*9650*/  @!P6 IADD3.X R175, R187, UR17, RZ, P1, !PT ;  /* 0x00000011bbafec10 */ /* 0x000fe20008ffe4ff */
[----:B------:R-:W5:Y:S01]  /*9660*/  LDSM.16.M88.4 R40, [R206+0xa100] ;  /* 0x00a10000ce28783b */ /* 0x000f620000000200 */
[----:B------:R-:W-:Y:S02]  /*9670*/  @!P6 IADD3 R172, P0, R174, UR12, RZ ;  /* 0x0000000caeacec10 */ /* 0x000fe4000ff1e0ff */
[C---:B------:R-:W-:Y:S02]  /*9680*/  ISETP.GT.AND P5, PT, R222.reuse, R207, PT ;  /* 0x000000cfde00720c */ /* 0x040fe40003fa4270 */
[----:B------:R-:W-:Y:S01]  /*9690*/  @!P6 IADD3.X R173, R175, UR17, RZ, P0, !PT ;  /* 0x00000011afadec10 */ /* 0x000fe200087fe4ff */
[C---:B-1----:R-:W-:Y:S02]  /*96a0*/  HMMA.16816.F32 R4, R124.reuse, R8, RZ ;  /* 0x000000087c04723c */ /* 0x042fe400000018ff */
[----:B------:R-:W1:Y:S06]  /*96b0*/  LDSM.16.M88.4 R48, [R206+0xa900] ;  /* 0x00a90000ce30783b */ /* 0x000e6c0000000200 */
[C---:B------:R-:W-:Y:S02]  /*96c0*/  HMMA.16816.F32 R8, R124.reuse, R10, RZ ;  /* 0x0000000a7c08723c */ /* 0x040fe400000018ff */
[----:B------:R-:W1:Y:S06]  /*96d0*/  LDSM.16.M88.4 R120, [R205] ;  /* 0x00000000cd78783b */ /* 0x000e6c0000000200 */
[C---:B--2---:R-:W-:Y:S02]  /*96e0*/  HMMA.16816.F32 R12, R124.reuse, R16, RZ ;  /* 0x000000107c0c723c */ /* 0x044fe400000018ff */
[----:B------:R-:W2:Y:S06]  /*96f0*/  LDSM.16.M88.4 R128, [R199] ;  /* 0x00000000c780783b */ /* 0x000eac0000000200 */
[C---:B------:R-:W-:Y:S02]  /*9700*/  HMMA.16816.F32 R16, R124.reuse, R18, RZ ;  /* 0x000000127c10723c */ /* 0x040fe400000018ff */
[----:B------:R-:W1:Y:S06]  /*9710*/  LDSM.16.M88.4 R132, [R198] ;  /* 0x00000000c684783b */ /* 0x000e6c0000000200 */
[C---:B---3--:R-:W-:Y:S02]  /*9720*/  HMMA.16816.F32 R20, R124.reuse, R24, RZ ;  /* 0x000000187c14723c */ /* 0x048fe400000018ff */
[----:B------:R-:W3:Y:S06]  /*9730*/  LDSM.16.M88.4 R136, [R197] ;  /* 0x00000000c588783b */ /* 0x000eec0000000200 */
[C---:B------:R-:W-:Y:S02]  /*9740*/  HMMA.16816.F32 R24, R124.reuse, R26, RZ ;  /* 0x0000001a7c18723c */ /* 0x040fe400000018ff */
[----:B------:R-:W2:Y:S06]  /*9750*/  LDSM.16.M88.4 R144, [R196] ;  /* 0x00000000c490783b */ /* 0x000eac0000000200 */
[C---:B----4-:R-:W-:Y:S02]  /*9760*/  HMMA.16816.F32 R28, R124.reuse, R32, RZ ;  /* 0x000000207c1c723c */ /* 0x050fe400000018ff */
[----:B------:R-:W4:Y:S06]  /*9770*/  LDSM.16.M88.4 R156, [R195] ;  /* 0x00000000c39c783b */ /* 0x000f2c0000000200 */
[C---:B------:R-:W-:Y:S02]  /*9780*/  HMMA.16816.F32 R32, R124.reuse, R34, RZ ;  /* 0x000000227c20723c */ /* 0x040fe400000018ff */
[----:B------:R-:W-:Y:S01]  /*9790*/  @!PT LDS RZ, [RZ] ;  /* 0x00000000fffff984 */ /* 0x000fe20000000800 */
[----:B------:R-:W-:Y:S01]  /*97a0*/  @!PT LDS RZ, [RZ] ;  /* 0x00000000fffff984 */ /* 0x000fe20000000800 */
[----:B------:R-:W-:Y:S01]  /*97b0*/  @!PT LDS RZ, [RZ] ;  /* 0x00000000fffff984 */ /* 0x000fe20000000800 */
[----:B------:R2:W-:Y:S06]  /*97c0*/  @!P6 LDGSTS.E.BYPASS.LTC128B.128 [R208+0x100], [R186.64], !P4 ;  /* 0x00100000bad0efae */ /* 0x0005ec000e101d4e */
[C---:B-----5:R-:W-:Y:S02]  /*97d0*/  HMMA.16816.F32 R36, R124.reuse, R40, RZ ;  /* 0x000000287c24723c */ /* 0x060fe400000018ff */
[----:B------:R5:W-:Y:S06]  /*97e0*/  @!P6 LDGSTS.E.BYPASS.LTC128B.128 [R208+0x3100], [R184.64], !P3 ;  /* 0x03100000b8d0efae */ /* 0x000bec000d901d4e */
[C---:B------:R-:W-:Y:S02]  /*97f0*/  HMMA.16816.F32 R40, R124.reuse, R42, RZ ;  /* 0x0000002a7c28723c */ /* 0x040fe400000018ff */
[----:B------:R2:W-:Y:S06]  /*9800*/  @!P6 LDGSTS.E.BYPASS.LTC128B.128 [R208+0x1100], [R174.64], !P4 ;  /* 0x01100000aed0efae */ /* 0x0005ec000e101d4e */
[C---:B-1----:R-:W-:Y:S02]  /*9810*/  HMMA.16816.F32 R44, R124.reuse, R48, RZ ;  /* 0x000000307c2c723c */ /* 0x042fe400000018ff */
[----:B------:R1:W-:Y:S06]  /*9820*/  @!P6 LDGSTS.E.BYPASS.LTC128B.128 [R208+0x4100], [R174.64+0x80], !P3 ;  /* 0x04100080aed0efae */ /* 0x0003ec000d901d4e */
[----:B------:R-:W-:Y:S02]  /*9830*/  HMMA.16816.F32 R48, R124, R50, RZ ;  /* 0x000000327c30723c */ /* 0x000fe400000018ff */
[----:B------:R1:W-:Y:S06]  /*9840*/  @!P6 LDGSTS.E.BYPASS.LTC128B.128 [R208+0x2100], [R172.64], !P4 ;  /* 0x02100000acd0efae */ /* 0x0003ec000e101d4e */
[C---:B------:R-:W-:Y:S02]  /*9850*/  HMMA.16816.F32 R4, R140.reuse, R120, R4 ;  /* 0x000000788c04723c */ /* 0x040fe40000001804 */
[----:B------:R1:W-:Y:S06]  /*9860*/  @!P6 LDGSTS.E.BYPASS.LTC128B.128 [R208+0x5100], [R172.64+0x80], !P3 ;  /* 0x05100080acd0efae */ /* 0x0003ec000d901d4e */
[C---:B------:R-:W-:Y:S02]  /*9870*/  HMMA.16816.F32 R8, R140.reuse, R122, R8 ;  /* 0x0000007a8c08723c */ /* 0x040fe40000001808 */
[----:B------:R-:W1:Y:S06]  /*9880*/  LDSM.16.M88.4 R160, [R203+0x8100] ;  /* 0x00810000cba0783b */ /* 0x000e6c0000000200 */
[C---:B--2---:R-:W-:Y:S02]  /*9890*/  HMMA.16816.F32 R12, R140.reuse, R128, R12 ;  /* 0x000000808c0c723c */ /* 0x044fe4000000180c */
[----:B------:R-:W0:Y:S06]  /*98a0*/  LDGDEPBAR ;  /* 0x00000000000079af */ /* 0x000e2c0000000000 */
[C---:B------:R-:W-:Y:S02]  /*98b0*/  HMMA.16816.F32 R16, R140.reuse, R130, R16 ;  /* 0x000000828c10723c */ /* 0x040fe40000001810 */
[----:B------:R-:W2:Y:S06]  /*98c0*/  LDSM.16.M88.4 R120, [R203+0x8900] ;  /* 0x00890000cb78783b */ /* 0x000eac0000000200 */
[C---:B------:R-:W-:Y:S02]  /*98d0*/  HMMA.16816.F32 R20, R140.reuse, R132, R20 ;  /* 0x000000848c14723c */ /* 0x040fe40000001814 */
[----:B------:R-:W2:Y:S06]  /*98e0*/  LDSM.16.M88.4 R128, [R203+0x9100] ;  /* 0x00910000cb80783b */ /* 0x000eac0000000200 */
[C---:B------:R-:W-:Y:S02]  /*98f0*/  HMMA.16816.F32 R24, R140.reuse, R134, R24 ;  /* 0x000000868c18723c */ /* 0x040fe40000001818 */
[----:B------:R-:W2:Y:S06]  /*9900*/  LDSM.16.M88.4 R132, [R203+0x9900] ;  /* 0x00990000cb84783b */ /* 0x000eac0000000200 */
[C---:B---3--:R-:W-:Y:S02]  /*9910*/  HMMA.16816.F32 R28, R140.reuse, R136, R28 ;  /* 0x000000888c1c723c */ /* 0x048fe4000000181c */
[----:B-1----:R-:W-:Y:S06]  /*9920*/  LDSM.16.M88.4 R172, [R194+0x2800] ;  /* 0x00280000c2ac783b */ /* 0x002fec0000000200 */
[C---:B------:R-:W-:Y:S02]  /*9930*/  HMMA.16816.F32 R32, R140.reuse, R138, R32 ;  /* 0x0000008a8c20723c */ /* 0x040fe40000001820 */
[----:B------:R-:W1:Y:S06]  /*9940*/  LDSM.16.M88.4 R136, [R203+0xa100] ;  /* 0x00a10000cb88783b */ /* 0x000e6c0000000200 */
[C---:B------:R-:W-:Y:S02]  /*9950*/  HMMA.16816.F32 R36, R140.reuse, R144, R36 ;  /* 0x000000908c24723c */ /* 0x040fe40000001824 */
[----:B-----5:R-:W-:Y:S06]  /*9960*/  LDSM.16.M88.4 R184, [R194+0x3000] ;  /* 0x00300000c2b8783b */ /* 0x020fec0000000200 */
[C---:B------:R-:W-:Y:S02]  /*9970*/  HMMA.16816.F32 R40, R140.reuse, R146, R40 ;  /* 0x000000928c28723c */ /* 0x040fe40000001828 */
[----:B------:R-:W3:Y:S06]  /*9980*/  LDSM.16.M88.4 R144, [R203+0xa900] ;  /* 0x00a90000cb90783b */ /* 0x000eec0000000200 */
[C---:B----4-:R-:W-:Y:S08]  /*9990*/  HMMA.16816.F32 R44, R140.reuse, R156, R44 ;  /* 0x0000009c8c2c723c */ /* 0x050ff0000000182c */
[----:B------:R-:W-:Y:S01]  /*99a0*/  HMMA.16816.F32 R48, R140, R158, R48 ;  /* 0x0000009e8c30723c */ /* 0x000fe20000001830 */
[----:B------:R-:W-:Y:S07]  /*99b0*/  LDSM.16.M88.4 R156, [R194+0x800] ;  /* 0x00080000c29c783b */ /* 0x000fee0000000200 */
[C---:B------:R-:W-:Y:S08]  /*99c0*/  HMMA.16816.F32 R4, R148.reuse, R160, R4 ;  /* 0x000000a09404723c */ /* 0x040ff00000001804 */
[C---:B------:R-:W-:Y:S01]  /*99d0*/  HMMA.16816.F32 R8, R148.reuse, R162, R8 ;  /* 0x000000a29408723c */ /* 0x040fe20000001808 */
[----:B------:R-:W-:Y:S07]  /*99e0*/  LDSM.16.M88.4 R160, [R194+0x2000] ;  /* 0x00200000c2a0783b */ /* 0x000fee0000000200 */
[C---:B--2---:R-:W-:Y:S08]  /*99f0*/  HMMA.16816.F32 R12, R148.reuse, R120, R12 ;  /* 0x00000078940c723c */ /* 0x044ff0000000180c */
[C---:B------:R-:W-:Y:S01]  /*9a00*/  HMMA.16816.F32 R16, R148.reuse, R122, R16 ;  /* 0x0000007a9410723c */ /* 0x040fe20000001810 */
[----:B------:R-:W2:Y:S07]  /*9a10*/  LDSM.16.M88.4 R120, [R194] ;  /* 0x00000000c278783b */ /* 0x000eae0000000200 */
[C---:B------:R-:W-:Y:S08]  /*9a20*/  HMMA.16816.F32 R20, R148.reuse, R128, R20 ;  /* 0x000000809414723c */ /* 0x040ff00000001814 */
[C---:B------:R-:W-:Y:S01]  /*9a30*/  HMMA.16816.F32 R24, R148.reuse, R130, R24 ;  /* 0x000000829418723c */ /* 0x040fe20000001818 */
[----:B------:R-:W4:Y:S07]  /*9a40*/  LDSM.16.M88.4 R128, [R194+0x1000] ;  /* 0x00100000c280783b */ /* 0x000f2e0000000200 */
[C---:B------:R-:W-:Y:S08]  /*9a50*/  HMMA.16816.F32 R28, R148.reuse, R132, R28 ;  /* 0x00000084941c723c */ /* 0x040ff0000000181c */
[C---:B------:R-:W-:Y:S01]  /*9a60*/  HMMA.16816.F32 R32, R148.reuse, R134, R32 ;  /* 0x000000869420723c */ /* 0x040fe20000001820 */
[----:B------:R-:W5:Y:S07]  /*9a70*/  LDSM.16.M88.4 R132, [R194+0x1800] ;  /* 0x00180000c284783b */ /* 0x000f6e0000000200 */
[C---:B-1----:R-:W-:Y:S08]  /*9a80*/  HMMA.16816.F32 R36, R148.reuse, R136, R36 ;  /* 0x000000889424723c */ /* 0x042ff00000001824 */
[C---:B------:R-:W-:Y:S01]  /*9a90*/  HMMA.16816.F32 R40, R148.reuse, R138, R40 ;  /* 0x0000008a9428723c */ /* 0x040fe20000001828 */
[----:B------:R-:W1:Y:S07]  /*9aa0*/  LDSM.16.M88.4 R136, [R206+0xb100] ;  /* 0x00b10000ce88783b */ /* 0x000e6e0000000200 */
[C---:B---3--:R-:W-:Y:S08]  /*9ab0*/  HMMA.16816.F32 R44, R148.reuse, R144, R44 ;  /* 0x00000090942c723c */ /* 0x048ff0000000182c */
[----:B------:R-:W-:Y:S01]  /*9ac0*/  HMMA.16816.F32 R48, R148, R146, R48 ;  /* 0x000000929430723c */ /* 0x000fe20000001830 */
[----:B------:R-:W-:Y:S07]  /*9ad0*/  LDSM.16.M88.4 R144, [R206+0xc100] ;  /* 0x00c10000ce90783b */ /* 0x000fee0000000200 */
[C---:B--2---:R-:W-:Y:S08]  /*9ae0*/  HMMA.16816.F32 R4, R152.reuse, R120, R4 ;  /* 0x000000789804723c */ /* 0x044ff00000001804 */
[C---:B------:R-:W-:Y:S01]  /*9af0*/  HMMA.16816.F32 R8, R152.reuse, R122, R8 ;  /* 0x0000007a9808723c */ /* 0x040fe20000001808 */
[----:B------:R-:W2:Y:S07]  /*9b00*/  LDSM.16.M88.4 R120, [R206+0xb900] ;  /* 0x00b90000ce78783b */ /* 0x000eae0000000200 */
[C---:B------:R-:W-:Y:S08]  /*9b10*/  HMMA.16816.F32 R12, R152.reuse, R156, R12 ;  /* 0x0000009c980c723c */ /* 0x040ff0000000180c */
[C---:B------:R-:W-:Y:S01]  /*9b20*/  HMMA.16816.F32 R16, R152.reuse, R158, R16 ;  /* 0x0000009e9810723c */ /* 0x040fe20000001810 */
[----:B------:R-:W3:Y:S07]  /*9b30*/  LDSM.16.M88.4 R156, [R206+0xc900] ;  /* 0x00c90000ce9c783b */ /* 0x000eee0000000200 */
[C---:B----4-:R-:W-:Y:S08]  /*9b40*/  HMMA.16816.F32 R20, R152.reuse, R128, R20 ;  /* 0x000000809814723c */ /* 0x050ff00000001814 */
[C---:B------:R-:W-:Y:S01]  /*9b50*/  HMMA.16816.F32 R24, R152.reuse, R130, R24 ;  /* 0x000000829818723c */ /* 0x040fe20000001818 */
[----:B------:R-:W4:Y:S07]  /*9b60*/  LDSM.16.M88.4 R128, [R206+0xd100] ;  /* 0x00d10000ce80783b */ /* 0x000f2e0000000200 */
[C---:B-----5:R-:W-:Y:S08]  /*9b70*/  HMMA.16816.F32 R28, R152.reuse, R132, R28 ;  /* 0x00000084981c723c */ /* 0x060ff0000000181c */
[C---:B------:R-:W-:Y:S01]  /*9b80*/  HMMA.16816.F32 R32, R152.reuse, R134, R32 ;  /* 0x000000869820723c */ /* 0x040fe20000001820 */
[----:B------:R-:W5:Y:S07]  /*9b90*/  LDSM.16.M88.4 R132, [R206+0xd900] ;  /* 0x00d90000ce84783b */ /* 0x000f6e0000000200 */
[C---:B------:R-:W-:Y:S08]  /*9ba0*/  HMMA.16816.F32 R36, R152.reuse, R160, R36 ;  /* 0x000000a09824723c */ /* 0x040ff00000001824 */
[C---:B------:R-:W-:Y:S01]  /*9bb0*/  HMMA.16816.F32 R40, R152.reuse, R162, R40 ;  /* 0x000000a29828723c */ /* 0x040fe20000001828 */
[----:B------:R-:W3:Y:S07]  /*9bc0*/  LDSM.16.M88.4 R160, [R193] ;  /* 0x00000000c1a0783b */ /* 0x000eee0000000200 */
[C---:B------:R-:W-:Y:S08]  /*9bd0*/  HMMA.16816.F32 R44, R152.reuse, R172, R44 ;  /* 0x000000ac982c723c */ /* 0x040ff0000000182c */
[----:B------:R-:W-:Y:S01]  /*9be0*/  HMMA.16816.F32 R48, R152, R174, R48 ;  /* 0x000000ae9830723c */ /* 0x000fe20000001830 */
[----:B------:R-:W-:Y:S07]  /*9bf0*/  LDSM.16.M88.4 R172, [R203+0xd100] ;  /* 0x00d10000cbac783b */ /* 0x000fee0000000200 */
[C---:B-1----:R-:W-:Y:S08]  /*9c00*/  HMMA.16816.F32 R4, R164.reuse, R136, R4 ;  /* 0x00000088a404723c */ /* 0x042ff00000001804 */
[C---:B------:R-:W-:Y:S01]  /*9c10*/  HMMA.16816.F32 R8, R164.reuse, R138, R8 ;  /* 0x0000008aa408723c */ /* 0x040fe20000001808 */
[----:B------:R-:W1:Y:S07]  /*9c20*/  LDSM.16.M88.4 R136, [R192] ;  /* 0x00000000c088783b */ /* 0x000e6e0000000200 */
[C---:B--2---:R-:W-:Y:S08]  /*9c30*/  HMMA.16816.F32 R12, R164.reuse, R120, R12 ;  /* 0x00000078a40c723c */ /* 0x044ff0000000180c */
[C---:B------:R-:W-:Y:S01]  /*9c40*/  HMMA.16816.F32 R16, R164.reuse, R122, R16 ;  /* 0x0000007aa410723c */ /* 0x040fe20000001810 */
[----:B------:R-:W2:Y:S07]  /*9c50*/  LDSM.16.M88.4 R120, [R191] ;  /* 0x00000000bf78783b */ /* 0x000eae0000000200 */
[C---:B------:R-:W-:Y:S08]  /*9c60*/  HMMA.16816.F32 R20, R164.reuse, R144, R20 ;  /* 0x00000090a414723c */ /* 0x040ff00000001814 */
[C---:B------:R-:W-:Y:S01]  /*9c70*/  HMMA.16816.F32 R24, R164.reuse, R146, R24 ;  /* 0x00000092a418723c */ /* 0x040fe20000001818 */
[----:B------:R-:W1:Y:S07]  /*9c80*/  LDSM.16.M88.4 R144, [R190] ;  /* 0x00000000be90783b */ /* 0x000e6e0000000200 */
[C---:B---3--:R-:W-:Y:S08]  /*9c90*/  HMMA.16816.F32 R28, R164.reuse, R156, R28 ;  /* 0x0000009ca41c723c */ /* 0x048ff0000000181c */
[C---:B------:R-:W-:Y:S01]  /*9ca0*/  HMMA.16816.F32 R32, R164.reuse, R158, R32 ;  /* 0x0000009ea420723c */ /* 0x040fe20000001820 */
[----:B------:R-:W-:Y:S07]  /*9cb0*/  LDSM.16.M88.4 R156, [R203+0xb100] ;  /* 0x00b10000cb9c783b */ /* 0x000fee0000000200 */
[C---:B----4-:R-:W-:Y:S08]  /*9cc0*/  HMMA.16816.F32 R36, R164.reuse, R128, R36 ;  /* 0x00000080a424723c */ /* 0x050ff00000001824 */
[C---:B------:R-:W-:Y:S01]  /*9cd0*/  HMMA.16816.F32 R40, R164.reuse, R130, R40 ;  /* 0x00000082a428723c */ /* 0x040fe20000001828 */
[----:B------:R-:W3:Y:S07]  /*9ce0*/  LDSM.16.M88.4 R128, [R189] ;  /* 0x00000000bd80783b */ /* 0x000eee0000000200 */
[C---:B-----5:R-:W-:Y:S08]  /*9cf0*/  HMMA.16816.F32 R44, R164.reuse, R132, R44 ;  /* 0x00000084a42c723c */ /* 0x060ff0000000182c */
[----:B------:R-:W-:Y:S01]  /*9d00*/  HMMA.16816.F32 R48, R164, R134, R48 ;  /* 0x00000086a430723c */ /* 0x000fe20000001830 */
[----:B------:R-:W4:Y:S07]  /*9d10*/  LDSM.16.M88.4 R132, [R188] ;  /* 0x00000000bc84783b */ /* 0x000f2e0000000200 */
[C---:B------:R-:W-:Y:S08]  /*9d20*/  HMMA.16816.F32 R4, R168.reuse, R160, R4 ;  /* 0x000000a0a804723c */ /* 0x040ff00000001804 */
[C---:B------:R-:W-:Y:S01]  /*9d30*/  HMMA.16816.F32 R8, R168.reuse, R162, R8 ;  /* 0x000000a2a808723c */ /* 0x040fe20000001808 */
[----:B------:R-:W-:Y:S07]  /*9d40*/  LDSM.16.M88.4 R160, [R203+0xc900] ;  /* 0x00c90000cba0783b */ /* 0x000fee0000000200 */
[C---:B-1----:R-:W-:Y:S08]  /*9d50*/  HMMA.16816.F32 R12, R168.reuse, R136, R12 ;  /* 0x00000088a80c723c */ /* 0x042ff0000000180c */
[C---:B------:R-:W-:Y:S01]  /*9d60*/  HMMA.16816.F32 R16, R168.reuse, R138, R16 ;  /* 0x0000008aa810723c */ /* 0x040fe20000001810 */
[----:B------:R-:W1:Y:S07]  /*9d70*/  LDSM.16.M88.4 R136, [R203+0xb900] ;  /* 0x00b90000cb88783b */ /* 0x000e6e0000000200 */
        /* <DEDUP_REMOVED lines=9> */
[C---:B----4-:R-:W-:Y:S08]  /*9e10*/  HMMA.16816.F32 R44, R168.reuse, R132, R44 ;  /* 0x00000084a82c723c */ /* 0x050ff0000000182c */
[----:B------:R-:W-:Y:S01]  /*9e20*/  HMMA.16816.F32 R48, R168, R134, R48 ;  /* 0x00000086a830723c */ /* 0x000fe20000001830 */
[----:B------:R-:W-:Y:S07]  /*9e30*/  LDSM.16.M88.4 R132, [R194+0x4800] ;  /* 0x00480000c284783b */ /* 0x000fee0000000200 */
[C---:B------:R-:W-:Y:S08]  /*9e40*/  HMMA.16816.F32 R4, R176.reuse, R156, R4 ;  /* 0x0000009cb004723c */ /* 0x040ff00000001804 */
[C---:B------:R-:W-:Y:S08]  /*9e50*/  HMMA.16816.F32 R8, R176.reuse, R158, R8 ;  /* 0x0000009eb008723c */ /* 0x040ff00000001808 */
[C---:B-1----:R-:W-:Y:S08]  /*9e60*/  HMMA.16816.F32 R12, R176.reuse, R136, R12 ;  /* 0x00000088b00c723c */ /* 0x042ff0000000180c */
[C---:B------:R-:W-:Y:S08]  /*9e70*/  HMMA.16816.F32 R16, R176.reuse, R138, R16 ;  /* 0x0000008ab010723c */ /* 0x040ff00000001810 */
[C---:B--2---:R-:W-:Y:S08]  /*9e80*/  HMMA.16816.F32 R20, R176.reuse, R120, R20 ;  /* 0x00000078b014723c */ /* 0x044ff00000001814 */
[C---:B------:R-:W-:Y:S01]  /*9e90*/  HMMA.16816.F32 R24, R176.reuse, R122, R24 ;  /* 0x0000007ab018723c */ /* 0x040fe20000001818 */
[----:B------:R-:W1:Y:S07]  /*9ea0*/  LDSM.16.M88.4 R120, [R194+0x4000] ;  /* 0x00400000c278783b */ /* 0x000e6e0000000200 */
[C---:B------:R-:W-:Y:S08]  /*9eb0*/  HMMA.16816.F32 R28, R176.reuse, R160, R28 ;  /* 0x000000a0b01c723c */ /* 0x040ff0000000181c */
[C---:B------:R-:W-:Y:S08]  /*9ec0*/  HMMA.16816.F32 R32, R176.reuse, R162, R32 ;  /* 0x000000a2b020723c */ /* 0x040ff00000001820 */
[C---:B------:R-:W-:Y:S08]  /*9ed0*/  HMMA.16816.F32 R36, R176.reuse, R172, R36 ;  /* 0x000000acb024723c */ /* 0x040ff00000001824 */
[C---:B------:R-:W-:Y:S08]  /*9ee0*/  HMMA.16816.F32 R40, R176.reuse, R174, R40 ;  /* 0x000000aeb028723c */ /* 0x040ff00000001828 */
[C---:B-----5:R-:W-:Y:S08]  /*9ef0*/  HMMA.16816.F32 R44, R176.reuse, R144, R44 ;  /* 0x00000090b02c723c */ /* 0x060ff0000000182c */
[----:B------:R-:W-:Y:S08]  /*9f00*/  HMMA.16816.F32 R48, R176, R146, R48 ;  /* 0x00000092b030723c */ /* 0x000ff00000001830 */
[C---:B------:R-:W-:Y:S07]  /*9f10*/  HMMA.16816.F32 R4, R180.reuse, R184, R4 ;  /* 0x000000b8b404723c */ /* 0x040fee0000001804 */
[----:B------:R-:W-:Y:S01]  /*9f20*/  IADD3 R184, R222, -0x1, RZ ;  /* 0xffffffffdeb87810 */ /* 0x000fe20007ffe0ff */
[C---:B------:R-:W-:Y:S08]  /*9f30*/  HMMA.16816.F32 R8, R180.reuse, R186, R8 ;  /* 0x000000bab408723c */ /* 0x040ff00000001808 */
[C---:B---3--:R-:W-:Y:S08]  /*9f40*/  HMMA.16816.F32 R12, R180.reuse, R128, R12 ;  /* 0x00000080b40c723c */ /* 0x048ff0000000180c */
[C---:B------:R-:W-:Y:S01]  /*9f50*/  HMMA.16816.F32 R16, R180.reuse, R130, R16 ;  /* 0x00000082b410723c */ /* 0x040fe20000001810 */
[----:B------:R-:W2:Y:S03]  /*9f60*/  LDSM.16.M88.4 R128, [R194+0x5000] ;  /* 0x00500000c280783b */ /* 0x000ea60000000200 */
[----:B------:R-:W-:Y:S02]  /*9f70*/  FMNMX.FTZ R0, R4, R3, !PT ;  /* 0x0000000304007209 */ /* 0x000fe40007810000 */
[----:B------:R-:W-:Y:S02]  /*9f80*/  FMNMX.FTZ R2, R6, R117, !PT ;  /* 0x0000007506027209 */ /* 0x000fe40007810000 */
[C---:B-1----:R-:W-:Y:S04]  /*9f90*/  HMMA.16816.F32 R20, R180.reuse, R120, R20 ;  /* 0x00000078b414723c */ /* 0x042fe80000001814 */
[----:B------:R-:W-:Y:S02]  /*9fa0*/  FMNMX.FTZ R119, R5, R0, !PT ;  /* 0x0000000005777209 */ /* 0x000fe40007810000 */
[----:B------:R-:W-:Y:S02]  /*9fb0*/  FMNMX.FTZ R137, R7, R2, !PT ;  /* 0x0000000207897209 */ /* 0x000fe40007810000 */
[C---:B------:R-:W-:Y:S01]  /*9fc0*/  HMMA.16816.F32 R24, R180.reuse, R122, R24 ;  /* 0x0000007ab418723c */ /* 0x040fe20000001818 */
[----:B------:R-:W1:Y:S01]  /*9fd0*/  LDSM.16.M88.4 R120, [R194+0x5800] ;  /* 0x00580000c278783b */ /* 0x000e620000000200 */
[----:B------:R-:W-:Y:S04]  /*9fe0*/  DEPBAR.LE SB0, 0x0 ;  /* 0x000080000000791a */ /* 0x000fe80000000000 */
[----:B------:R-:W-:Y:S02]  /*9ff0*/  FMNMX.FTZ R0, R8, R119, !PT ;  /* 0x0000007708007209 */ /* 0x000fe40007810000 */
[C---:B------:R-:W-:Y:S01]  /*a000*/  HMMA.16816.F32 R28, R180.reuse, R132, R28 ;  /* 0x00000084b41c723c */ /* 0x040fe2000000181c */
[----:B------:R-:W-:Y:S04]  /*a010*/  BAR.SYNC.DEFER_BLOCKING 0x0 ;  /* 0x0000000000007b1d */ /* 0x000fe80000010000 */
[----:B------:R-:W-:Y:S02]  /*a020*/  FMNMX.FTZ R119, R9, R0, !PT ;  /* 0x0000000009777209 */ /* 0x000fe40007810000 */
[----:B------:R-:W-:Y:S01]  /*a030*/  FMNMX.FTZ R2, R10, R137, !PT ;  /* 0x000000890a027209 */ /* 0x000fe20007810000 */
[C---:B------:R-:W-:Y:S04]  /*a040*/  HMMA.16816.F32 R32, R180.reuse, R134, R32 ;  /* 0x00000086b420723c */ /* 0x040fe80000001820 */
[----:B------:R-:W-:Y:S02]  /*a050*/  FMNMX.FTZ R0, R12, R119, !PT ;  /* 0x000000770c007209 */ /* 0x000fe40007810000 */
[----:B------:R-:W-:Y:S02]  /*a060*/  FMNMX.FTZ R137, R11, R2, !PT ;  /* 0x000000020b897209 */ /* 0x000fe40007810000 */
[----:B------:R-:W-:Y:S01]  /*a070*/  FMNMX.FTZ R119, R13, R0, !PT ;  /* 0x000000000d777209 */ /* 0x000fe20007810000 */
[C---:B--2---:R-:W-:Y:S03]  /*a080*/  HMMA.16816.F32 R36, R180.reuse, R128, R36 ;  /* 0x00000080b424723c */ /* 0x044fe60000001824 */
[----:B------:R-:W-:Y:S02]  /*a090*/  FMNMX.FTZ R2, R14, R137, !PT ;  /* 0x000000890e027209 */ /* 0x000fe40007810000 */
[----:B------:R-:W-:Y:S02]  /*a0a0*/  FMNMX.FTZ R0, R16, R119, !PT ;  /* 0x0000007710007209 */ /* 0x000fe40007810000 */
[----:B------:R-:W-:Y:S01]  /*a0b0*/  FMNMX.FTZ R133, R15, R2, !PT ;  /* 0x000000020f857209 */ /* 0x000fe20007810000 */
[C---:B------:R-:W-:Y:S04]  /*a0c0*/  HMMA.16816.F32 R40, R180.reuse, R130, R40 ;  /* 0x00000082b428723c */ /* 0x040fe80000001828 */
[----:B------:R-:W-:Y:S02]  /*a0d0*/  FMNMX.FTZ R119, R17, R0, !PT ;  /* 0x0000000011777209 */ /* 0x000fe40007810000 */
[----:B------:R-:W-:Y:S02]  /*a0e0*/  FMNMX.FTZ R2, R18, R133, !PT ;  /* 0x0000008512027209 */ /* 0x000fe40007810000 */
[C---:B-1----:R-:W-:Y:S04]  /*a0f0*/  HMMA.16816.F32 R44, R180.reuse, R120, R44 ;  /* 0x00000078b42c723c */ /* 0x042fe8000000182c */
        /* <DEDUP_REMOVED lines=33> */
[----:B------:R-:W-:Y:S01]  /*a310*/  @P5 MOV R122, R210 ;  /* 0x000000d2007a5202 */ /* 0x000fe20000000f00 */
[----:B------:R-:W1:Y:S01]  /*a320*/  SHFL.BFLY PT, R123, R120, 0x2, 0x1f ;  /* 0x0c401f00787b7f89 */ /* 0x000e6200000e0000 */
[----:B------:R-:W-:Y:S07]  /*a330*/  FMNMX.FTZ R121, R51, R0, !PT ;  /* 0x0000000033797209 */ /* 0x000fee0007810000 */
[----:B------:R-:W2:Y:S01]  /*a340*/  SHFL.BFLY PT, R0, R121, 0x2, 0x1f ;  /* 0x0c401f0079007f89 */ /* 0x000ea200000e0000 */
[----:B-1----:R-:W-:Y:S02]  /*a350*/  FMNMX.FTZ R129, R120, R123, !PT ;  /* 0x0000007b78817209 */ /* 0x002fe40007810000 */
[----:B------:R-:W-:Y:S02]  /*a360*/  @P5 SHF.R.S32.HI R120, RZ, 0x1f, R184 ;  /* 0x0000001fff785819 */ /* 0x000fe400000114b8 */
[----:B------:R-:W-:Y:S03]  /*a370*/  @P5 MOV R123, R213 ;  /* 0x000000d5007b5202 */ /* 0x000fe60000000f00 */
[----:B------:R-:W1:Y:S01]  /*a380*/  SHFL.BFLY PT, R2, R129, 0x1, 0x1f ;  /* 0x0c201f0081027f89 */ /* 0x000e6200000e0000 */
[----:B--2---:R-:W-:Y:S07]  /*a390*/  FMNMX.FTZ R119, R121, R0, !PT ;  /* 0x0000000079777209 */ /* 0x004fee0007810000 */
[----:B------:R-:W2:Y:S01]  /*a3a0*/  SHFL.BFLY PT, R116, R119, 0x1, 0x1f ;  /* 0x0c201f0077747f89 */ /* 0x000ea200000e0000 */
[----:B-1----:R-:W-:Y:S05]  /*a3b0*/  FMNMX.FTZ R0, R129, R2, !PT ;  /* 0x0000000281007209 */ /* 0x002fea0007810000 */
[C---:B------:R-:W-:Y:S02]  /*a3c0*/  FADD.FTZ R2, -R0.reuse, R3 ;  /* 0x0000000300027221 */ /* 0x040fe40000010100 */
[----:B------:R-:W-:Y:S01]  /*a3d0*/  FMUL.FTZ R147, R0, c[0x0][0x2d0] ;  /* 0x0000b40000937a20 */ /* 0x000fe20000410000 */
[----:B--2---:R-:W-:Y:S01]  /*a3e0*/  FMNMX.FTZ R116, R119, R116, !PT ;  /* 0x0000007477747209 */ /* 0x004fe20007810000 */
[----:B------:R-:W-:Y:S02]  /*a3f0*/  FMUL.FTZ R3, R2, c[0x0][0x2d0] ;  /* 0x0000b40002037a20 */ /* 0x000fe40000410000 */
[----:B------:R-:W-:Y:S02]  /*a400*/  FFMA.FTZ R138, R4, c[0x0][0x2d0], -R147 ;  /* 0x0000b400048a7a23 */ /* 0x000fe40000010893 */
[----:B------:R-:W-:Y:S02]  /*a410*/  FADD.FTZ R2, -R116, R117 ;  /* 0x0000007574027221 */ /* 0x000fe40000010100 */
[----:B------:R-:W-:Y:S01]  /*a420*/  @P5 IMAD R4, R120, c[0x0][0x1e0], RZ ;  /* 0x0000780078045a24 */ /* 0x000fe200078e02ff */
[----:B------:R-:W1:Y:S01]  /*a430*/  MUFU.EX2 R3, R3 ;  /* 0x0000000300037308 */ /* 0x000e620000000800 */
[----:B------:R-:W-:Y:S02]  /*a440*/  FMUL.FTZ R117, R2, c[0x0][0x2d0] ;  /* 0x0000b40002757a20 */ /* 0x000fe40000410000 */
[C---:B------:R-:W-:Y:S04]  /*a450*/  @P5 IMAD.WIDE.U32 R120, R184.reuse, c[0x0][0x1e0], RZ ;  /* 0x00007800b8785a25 */ /* 0x040fe800078e00ff */
[----:B------:R-:W-:Y:S02]  /*a460*/  @P5 IMAD R4, R184, c[0x0][0x1e4], R4 ;  /* 0x00007900b8045a24 */ /* 0x000fe400078e0204 */
[----:B------:R-:W-:Y:S01]  /*a470*/  @P5 IMAD.WIDE.U32 R122, R120, 0x60, R122 ;  /* 0x00000060787a5825 */ /* 0x000fe200078e007a */
[----:B------:R2:W3:Y:S02]  /*a480*/  MUFU.EX2 R2, R117 ;  /* 0x0000007500027308 */ /* 0x0004e40000000800 */
[----:B------:R-:W-:Y:S01]  /*a490*/  @P5 IADD3 R4, R121, R4, RZ ;  /* 0x0000000479045210 */ /* 0x000fe20007ffe0ff */
[----:B------:R-:W-:Y:S01]  /*a4a0*/  FMUL.FTZ R145, R116, c[0x0][0x2d0] ;  /* 0x0000b40074917a20 */ /* 0x000fe20000410000 */
[----:B------:R-:W-:Y:S01]  /*a4b0*/  @P5 SHF.L.U32 R120, R122, 0x1, RZ ;  /* 0x000000017a785819 */ /* 0x000fe200000006ff */
[----:B------:R-:W-:Y:S01]  /*a4c0*/  FFMA.FTZ R119, R5, c[0x0][0x2d0], -R147 ;  /* 0x0000b40005777a23 */ /* 0x000fe20000010893 */
[----:B------:R-:W-:Y:S01]  /*a4d0*/  @P5 SHF.L.U32 R5, R223, 0x6, RZ ;  /* 0x00000006df055819 */ /* 0x000fe200000006ff */
[----:B------:R-:W-:Y:S01]  /*a4e0*/  @P5 IMAD R4, R4, 0x60, RZ ;  /* 0x0000006004045824 */ /* 0x000fe200078e02ff */
[----:B------:R-:W-:Y:S01]  /*a4f0*/  @P5 IADD3 R128, P2, R120, 0x80, RZ ;  /* 0x0000008078805810 */ /* 0x000fe20007f5e0ff */
[--C-:B------:R-:W-:Y:S01]  /*a500*/  FFMA.FTZ R146, R6, c[0x0][0x2d0], -R145.reuse ;  /* 0x0000b40006927a23 */ /* 0x100fe20000010891 */
[----:B------:R-:W-:Y:S01]  /*a510*/  @P5 IADD3 R120, P0, R120, c[0x0][0x1c8], RZ ;  /* 0x0000720078785a10 */ /* 0x000fe20007f1e0ff */
[----:B------:R-:W-:Y:S01]  /*a520*/  FFMA.FTZ R137, R7, c[0x0][0x2d0], -R145 ;  /* 0x0000b40007897a23 */ /* 0x000fe20000010891 */
[----:B------:R-:W-:Y:S01]  /*a530*/  @P5 IADD3 R128, P1, R128, c[0x0][0x1c8], RZ ;  /* 0x0000720080805a10 */ /* 0x000fe20007f3e0ff */
[----:B------:R-:W-:Y:S01]  /*a540*/  FFMA.FTZ R136, R9, c[0x0][0x2d0], -R147 ;  /* 0x0000b40009887a23 */ /* 0x000fe20000010893 */
[----:B------:R-:W-:Y:S01]  /*a550*/  MUFU.EX2 R138, R138 ;  /* 0x0000008a008a7308 */ /* 0x000fe20000000800 */
[--C-:B------:R-:W-:Y:S02]  /*a560*/  FFMA.FTZ R139, R10, c[0x0][0x2d0], -R145.reuse ;  /* 0x0000b4000a8b7a23 */ /* 0x100fe40000010891 */
[----:B------:R-:W-:Y:S02]  /*a570*/  FFMA.FTZ R144, R11, c[0x0][0x2d0], -R145 ;  /* 0x0000b4000b907a23 */ /* 0x000fe40000010891 */
[C---:B-1----:R-:W-:Y:S02]  /*a580*/  FMUL.FTZ R68, R3.reuse, R68 ;  /* 0x0000004403447220 */ /* 0x042fe40000410000 */
[C---:B------:R-:W-:Y:S02]  /*a590*/  FMUL.FTZ R69, R3.reuse, R69 ;  /* 0x0000004503457220 */ /* 0x040fe40000410000 */
[----:B------:R-:W-:Y:S01]  /*a5a0*/  FMUL.FTZ R72, R3, R72 ;  /* 0x0000004803487220 */ /* 0x000fe20000410000 */
[----:B------:R-:W1:Y:S01]  /*a5b0*/  MUFU.EX2 R119, R119 ;  /* 0x0000007700777308 */ /* 0x000e620000000800 */
[----:B--2---:R-:W-:Y:S01]  /*a5c0*/  FFMA.FTZ R117, R8, c[0x0][0x2d0], -R147 ;  /* 0x0000b40008757a23 */ /* 0x004fe20000010893 */
[----:B------:R-:W-:Y:S01]  /*a5d0*/  @P5 IADD3 R8, R123, R4, RZ ;  /* 0x000000047b085210 */ /* 0x000fe20007ffe0ff */
[C---:B---3--:R-:W-:Y:S01]  /*a5e0*/  FMUL.FTZ R10, R2.reuse, R110 ;  /* 0x0000006e020a7220 */ /* 0x048fe20000410000 */
[----:B------:R-:W-:Y:S01]  /*a5f0*/  @P5 SHF.L.U64.HI R4, R223, 0x6, R118 ;  /* 0x00000006df045819 */ /* 0x000fe20000010276 */
[----:B------:R-:W-:Y:S01]  /*a600*/  FMUL.FTZ R11, R2, R111 ;  /* 0x0000006f020b7220 */ /* 0x000fe20000410000 */
[----:B------:R-:W-:Y:S01]  /*a610*/  @P5 SHF.L.U64.HI R8, R122, 0x1, R8 ;  /* 0x000000017a085819 */ /* 0x000fe20000010208 */
[C---:B------:R-:W-:Y:S02]  /*a620*/  FMUL.FTZ R70, R2.reuse, R70 ;  /* 0x0000004602467220 */ /* 0x040fe40000410000 */
[----:B------:R-:W-:Y:S01]  /*a630*/  FMUL.FTZ R71, R2, R71 ;  /* 0x0000004702477220 */ /* 0x000fe20000410000 */
[----:B------:R-:W-:Y:S01]  /*a640*/  @P5 IADD3.X R121, R8, c[0x0][0x1cc], RZ, P0, !PT ;  /* 0x0000730008795a10 */ /* 0x000fe200007fe4ff */
[----:B------:R-:W-:Y:S01]  /*a650*/  MUFU.EX2 R117, R117 ;  /* 0x0000007500757308 */ /* 0x000fe20000000800 */
[----:B------:R-:W-:Y:S01]  /*a660*/  @P5 IADD3.X R129, RZ, c[0x0][0x1cc], R8, P1, P2 ;  /* 0x00007300ff815a10 */ /* 0x000fe20000fe4408 */
[----:B------:R-:W-:Y:S01]  /*a670*/  FMUL.FTZ R73, R3, R73 ;  /* 0x0000004903497220 */ /* 0x000fe20000410000 */
[----:B------:R-:W-:Y:S01]  /*a680*/  @P5 IADD3 R6, P0, R120, R5, RZ ;  /* 0x0000000578065210 */ /* 0x000fe20007f1e0ff */
[----:B------:R2:W-:Y:S01]  /*a690*/  @P5 LDGSTS.E.BYPASS.LTC128B.128 [R208+0x8100], [R120.64], !P4 ;  /* 0x0810000078d05fae */ /* 0x0005e2000e101d4e */
[C---:B------:R-:W-:Y:S02]  /*a6a0*/  FMUL.FTZ R74, R2.reuse, R74 ;  /* 0x0000004a024a7220 */ /* 0x040fe40000410000 */
[-C--:B------:R-:W-:Y:S01]  /*a6b0*/  @P5 IADD3.X R7, R121, R4.reuse, RZ, P0, !PT ;  /* 0x0000000479075210 */ /* 0x080fe200007fe4ff */
[----:B------:R-:W-:Y:S01]  /*a6c0*/  FMUL.FTZ R75, R2, R75 ;  /* 0x0000004b024b7220 */ /* 0x000fe20000410000 */
[----:B------:R-:W-:Y:S01]  /*a6d0*/  @P5 IADD3 R8, P1, R6, R5, RZ ;  /* 0x0000000506085210 */ /* 0x000fe20007f3e0ff */
[----:B------:R-:W-:Y:S01]  /*a6e0*/  MUFU.EX2 R136, R136 ;  /* 0x0000008800887308 */ /* 0x000fe20000000800 */
[----:B------:R-:W-:Y:S01]  /*a6f0*/  FMUL.FTZ R5, R3, R113 ;  /* 0x0000007103057220 */ /* 0x000fe20000410000 */
[----:B------:R3:W-:Y:S01]  /*a700*/  @P5 LDGSTS.E.BYPASS.LTC128B.128 [R208+0xb100], [R128.64], !P3 ;  /* 0x0b10000080d05fae */ /* 0x0007e2000d901d4e */
[----:B------:R-:W-:Y:S01]  /*a710*/  @P5 IADD3.X R9, R7, R4, RZ, P1, !PT ;  /* 0x0000000407095210 */ /* 0x000fe20000ffe4ff */
[----:B------:R-:W-:Y:S01]  /*a720*/  FMUL.FTZ R4, R3, R112 ;  /* 0x0000007003047220 */ /* 0x000fe20000410000 */
[----:B-1----:R-:W-:Y:S01]  /*a730*/  F2FP.PACK_AB R112, R119, R138 ;  /* 0x0000008a7770723e */ /* 0x002fe200000000ff */
[C---:B------:R-:W-:Y:S01]  /*a740*/  FMUL.FTZ R76, R3.reuse, R76 ;  /* 0x0000004c034c7220 */ /* 0x040fe20000410000 */
[----:B------:R-:W-:Y:S01]  /*a750*/  ISETP.GT.AND P0, PT, R222, R225, PT ;  /* 0x000000e1de00720c */ /* 0x000fe20003f04270 */
[C---:B------:R-:W-:Y:S01]  /*a760*/  FMUL.FTZ R77, R3.reuse, R77 ;  /* 0x0000004d034d7220 */ /* 0x040fe20000410000 */
[----:B------:R-:W-:Y:S01]  /*a770*/  MOV R222, R184 ;  /* 0x000000b800de7202 */ /* 0x000fe20000000f00 */
[----:B------:R1:W-:Y:S01]  /*a780*/  @P5 LDGSTS.E.BYPASS.LTC128B.128 [R208+0x9100], [R6.64], !P4 ;  /* 0x0910000006d05fae */ /* 0x0003e2000e101d4e */
[----:B------:R-:W-:Y:S01]  /*a790*/  MUFU.EX2 R146, R146 ;  /* 0x0000009200927308 */ /* 0x000fe20000000800 */
[C---:B------:R-:W-:Y:S02]  /*a7a0*/  FMUL.FTZ R78, R2.reuse, R78 ;  /* 0x0000004e024e7220 */ /* 0x040fe40000410000 */
[C---:B------:R-:W-:Y:S02]  /*a7b0*/  FMUL.FTZ R79, R2.reuse, R79 ;  /* 0x0000004f024f7220 */ /* 0x040fe40000410000 */
[C---:B------:R-:W-:Y:S02]  /*a7c0*/  FMUL.FTZ R80, R3.reuse, R80 ;  /* 0x0000005003507220 */ /* 0x040fe40000410000 */
[----:B------:R1:W-:Y:S01]  /*a7d0*/  @P5 LDGSTS.E.BYPASS.LTC128B.128 [R208+0xc100], [R6.64+0x80], !P3 ;  /* 0x0c10008006d05fae */ /* 0x0003e2000d901d4e */
[C---:B------:R-:W-:Y:S02]  /*a7e0*/  FMUL.FTZ R81, R3.reuse, R81 ;  /* 0x0000005103517220 */ /* 0x040fe40000410000 */
[----:B------:R-:W4:Y:S01]  /*a7f0*/  MUFU.EX2 R137, R137 ;  /* 0x0000008900897308 */ /* 0x000f220000000800 */
[C---:B------:R-:W-:Y:S02]  /*a800*/  FMUL.FTZ R82, R2.reuse, R82 ;  /* 0x0000005202527220 */ /* 0x040fe40000410000 */
[C---:B------:R-:W-:Y:S02]  /*a810*/  FMUL.FTZ R83, R2.reuse, R83 ;  /* 0x0000005302537220 */ /* 0x040fe40000410000 */
[----:B------:R5:W-:Y:S01]  /*a820*/  @P5 LDGSTS.E.BYPASS.LTC128B.128 [R208+0xa100], [R8.64], !P4 ;  /* 0x0a10000008d05fae */ /* 0x000be2000e101d4e */
[C---:B------:R-:W-:Y:S02]  /*a830*/  FMUL.FTZ R84, R3.reuse, R84 ;  /* 0x0000005403547220 */ /* 0x040fe40000410000 */
[----:B------:R-:W-:Y:S02]  /*a840*/  FMUL.FTZ R85, R3, R85 ;  /* 0x0000005503557220 */ /* 0x000fe40000410000 */
[----:B------:R-:W-:Y:S01]  /*a850*/  MUFU.EX2 R139, R139 ;  /* 0x0000008b008b7308 */ /* 0x000fe20000000800 */
[C---:B------:R-:W-:Y:S02]  /*a860*/  FMUL.FTZ R86, R2.reuse, R86 ;  /* 0x0000005602567220 */ /* 0x040fe40000410000 */
[----:B------:R5:W-:Y:S01]  /*a870*/  @P5 LDGSTS.E.BYPASS.LTC128B.128 [R208+0xd100], [R8.64+0x80], !P3 ;  /* 0x0d10008008d05fae */ /* 0x000be2000d901d4e */
[----:B------:R-:W-:Y:S02]  /*a880*/  FMUL.FTZ R87, R2, R87 ;  /* 0x0000005702577220 */ /* 0x000fe40000410000 */
[--C-:B------:R-:W-:Y:S02]  /*a890*/  FFMA.FTZ R156, R14, c[0x0][0x2d0], -R145.reuse ;  /* 0x0000b4000e9c7a23 */ /* 0x100fe40000010891 */
[--C-:B------:R-:W-:Y:S02]  /*a8a0*/  FFMA.FTZ R157, R15, c[0x0][0x2d0], -R145.reuse ;  /* 0x0000b4000f9d7a23 */ /* 0x100fe40000010891 */
[----:B------:R-:W5:Y:S01]  /*a8b0*/  MUFU.EX2 R144, R144 ;  /* 0x0000009000907308 */ /* 0x000f620000000800 */
[----:B--2---:R-:W2:Y:S01]  /*a8c0*/  LDSM.16.MT88.4 R120, [R204+0x100] ;  /* 0x00010000cc78783b */ /* 0x004ea20000004200 */
[--C-:B------:R-:W-:Y:S01]  /*a8d0*/  FFMA.FTZ R158, R18, c[0x0][0x2d0], -R145.reuse ;  /* 0x0000b400129e7a23 */ /* 0x100fe20000010891 */
[----:B----4-:R-:W-:Y:S01]  /*a8e0*/  F2FP.PACK_AB R113, R137, R146 ;  /* 0x000000928971723e */ /* 0x010fe200000000ff */
[----:B-1----:R-:W-:Y:S01]  /*a8f0*/  FMUL.FTZ R6, R2, R114 ;  /* 0x0000007202067220 */ /* 0x002fe20000410000 */
[----:B------:R-:W-:Y:S01]  /*a900*/  F2FP.PACK_AB R114, R136, R117 ;  /* 0x000000758872723e */ /* 0x000fe200000000ff */
[----:B------:R-:W-:Y:S03]  /*a910*/  FMUL.FTZ R7, R2, R115 ;  /* 0x0000007302077220 */ /* 0x000fe60000410000 */
[----:B---3--:R-:W1:Y:S01]  /*a920*/  LDSM.16.MT88.4 R128, [R202+0x100] ;  /* 0x00010000ca80783b */ /* 0x008e620000004200 */
[----:B------:R-:W-:Y:S01]  /*a930*/  FFMA.FTZ R159, R19, c[0x0][0x2d0], -R145 ;  /* 0x0000b400139f7a23 */ /* 0x000fe20000010891 */
[----:B------:R-:W-:Y:S01]  /*a940*/  MUFU.EX2 R156, R156 ;  /* 0x0000009c009c7308 */ /* 0x000fe20000000800 */
[--C-:B------:R-:W-:Y:S02]  /*a950*/  FFMA.FTZ R161, R20, c[0x0][0x2d0], -R147.reuse ;  /* 0x0000b40014a17a23 */ /* 0x100fe40000010893 */
[--C-:B------:R-:W-:Y:S02]  /*a960*/  FFMA.FTZ R160, R21, c[0x0][0x2d0], -R147.reuse ;  /* 0x0000b40015a07a23 */ /* 0x100fe40000010893 */
[--C-:B------:R-:W-:Y:S01]  /*a970*/  FFMA.FTZ R162, R24, c[0x0][0x2d0], -R147.reuse ;  /* 0x0000b40018a27a23 */ /* 0x100fe20000010893 */
[----:B------:R-:W3:Y:S01]  /*a980*/  LDSM.16.MT88.4 R132, [R201+0x100] ;  /* 0x00010000c984783b */ /* 0x000ee20000004200 */
[----:B------:R-:W-:Y:S02]  /*a990*/  FFMA.FTZ R163, R25, c[0x0][0x2d0], -R147 ;  /* 0x0000b40019a37a23 */ /* 0x000fe40000010893 */
[C---:B-----5:R-:W-:Y:S01]  /*a9a0*/  FMUL.FTZ R8, R3.reuse, R108 ;  /* 0x0000006c03087220 */ /* 0x060fe20000410000 */
[----:B------:R-:W-:Y:S01]  /*a9b0*/  MUFU.EX2 R157, R157 ;  /* 0x0000009d009d7308 */ /* 0x000fe20000000800 */
[----:B------:R-:W-:Y:S01]  /*a9c0*/  FMUL.FTZ R9, R3, R109 ;  /* 0x0000006d03097220 */ /* 0x000fe20000410000 */
[----:B------:R-:W-:Y:S02]  /*a9d0*/  F2FP.PACK_AB R115, R144, R139 ;  /* 0x0000008b9073723e */ /* 0x000fe400000000ff */
[----:B------:R-:W4:Y:S01]  /*a9e0*/  LDSM.16.MT88.4 R108, [R200+0x100] ;  /* 0x00010000c86c783b */ /* 0x000f220000004200 */
[--C-:B------:R-:W-:Y:S02]  /*a9f0*/  FFMA.FTZ R173, R22, c[0x0][0x2d0], -R145.reuse ;  /* 0x0000b40016ad7a23 */ /* 0x100fe40000010891 */
[--C-:B------:R-:W-:Y:S02]  /*aa00*/  FFMA.FTZ R172, R23, c[0x0][0x2d0], -R145.reuse ;  /* 0x0000b40017ac7a23 */ /* 0x100fe40000010891 */
[--C-:B------:R-:W-:Y:S01]  /*aa10*/  FFMA.FTZ R174, R26, c[0x0][0x2d0], -R145.reuse ;  /* 0x0000b4001aae7a23 */ /* 0x100fe20000010891 */
[----:B------:R-:W-:Y:S01]  /*aa20*/  MUFU.EX2 R158, R158 ;  /* 0x0000009e009e7308 */ /* 0x000fe20000000800 */
[----:B------:R-:W-:Y:S01]  /*aa30*/  FFMA.FTZ R175, R27, c[0x0][0x2d0], -R145 ;  /* 0x0000b4001baf7a23 */ /* 0x000fe20000010891 */
[----:B------:R-:W-:Y:S01]  /*aa40*/  LDSM.16.MT88.4 R20, [R202+0x1100] ;  /* 0x00110000ca14783b */ /* 0x000fe20000004200 */
[--C-:B------:R-:W-:Y:S02]  /*aa50*/  FFMA.FTZ R185, R28, c[0x0][0x2d0], -R147.reuse ;  /* 0x0000b4001cb97a23 */ /* 0x100fe40000010893 */
[--C-:B------:R-:W-:Y:S02]  /*aa60*/  FFMA.FTZ R186, R29, c[0x0][0x2d0], -R147.reuse ;  /* 0x0000b4001dba7a23 */ /* 0x100fe40000010893 */
[--C-:B------:R-:W-:Y:S02]  /*aa70*/  FFMA.FTZ R187, R32, c[0x0][0x2d0], -R147.reuse ;  /* 0x0000b40020bb7a23 */ /* 0x100fe40000010893 */
[----:B------:R-:W-:Y:S01]  /*aa80*/  FFMA.FTZ R224, R33, c[0x0][0x2d0], -R147 ;  /* 0x0000b40021e07a23 */ /* 0x000fe20000010893 */
[C---:B--2---:R-:W-:Y:S01]  /*aa90*/  HMMA.16816.F32 R4, R112.reuse, R120, R4 ;  /* 0x000000787004723c */ /* 0x044fe20000001804 */
[----:B------:R-:W-:Y:S01]  /*aaa0*/  LDSM.16.MT88.4 R24, [R201+0x1100] ;  /* 0x00110000c918783b */ /* 0x000fe20000004200 */
[----:B------:R-:W-:Y:S03]  /*aab0*/  MUFU.EX2 R159, R159 ;  /* 0x0000009f009f7308 */ /* 0x000fe60000000800 */
[--C-:B------:R-:W-:Y:S02]  /*aac0*/  FFMA.FTZ R226, R30, c[0x0][0x2d0], -R145.reuse ;  /* 0x0000b4001ee27a23 */ /* 0x100fe40000010891 */
[--C-:B------:R-:W-:Y:S01]  /*aad0*/  FFMA.FTZ R227, R31, c[0x0][0x2d0], -R145.reuse ;  /* 0x0000b4001fe37a23 */ /* 0x100fe20000010891 */
[C---:B------:R-:W-:Y:S01]  /*aae0*/  HMMA.16816.F32 R8, R112.reuse, R122, R8 ;  /* 0x0000007a7008723c */ /* 0x040fe20000001808 */
[----:B------:R-:W2:Y:S03]  /*aaf0*/  LDSM.16.MT88.4 R120, [R204+0x3100] ;  /* 0x00310000cc78783b */ /* 0x000ea60000004200 */
[--C-:B------:R-:W-:Y:S01]  /*ab00*/  FFMA.FTZ R228, R34, c[0x0][0x2d0], -R145.reuse ;  /* 0x0000b40022e47a23 */ /* 0x100fe20000010891 */
[----:B------:R-:W-:Y:S01]  /*ab10*/  MUFU.EX2 R161, R161 ;  /* 0x000000a100a17308 */ /* 0x000fe20000000800 */
[----:B------:R-:W-:Y:S02]  /*ab20*/  FFMA.FTZ R229, R35, c[0x0][0x2d0], -R145 ;  /* 0x0000b40023e57a23 */ /* 0x000fe40000010891 */
[C---:B-1----:R-:W-:Y:S01]  /*ab30*/  HMMA.16816.F32 R68, R112.reuse, R128, R68 ;  /* 0x000000807044723c */ /* 0x042fe20000001844 */
[----:B------:R-:W-:Y:S03]  /*ab40*/  LDSM.16.MT88.4 R28, [R202+0x1900] ;  /* 0x00190000ca1c783b */ /* 0x000fe60000004200 */
[C---:B------:R-:W-:Y:S02]  /*ab50*/  FMUL.FTZ R88, R3.reuse, R88 ;  /* 0x0000005803587220 */ /* 0x040fe40000410000 */
[C---:B------:R-:W-:Y:S01]  /*ab60*/  FMUL.FTZ R89, R3.reuse, R89 ;  /* 0x0000005903597220 */ /* 0x040fe20000410000 */
[----:B------:R-:W-:Y:S01]  /*ab70*/  MUFU.EX2 R160, R160 ;  /* 0x000000a000a07308 */ /* 0x000fe20000000800 */
[C---:B------:R-:W-:Y:S01]  /*ab80*/  HMMA.16816.F32 R72, R112.reuse, R130, R72 ;  /* 0x000000827048723c */ /* 0x040fe20000001848 */
[----:B------:R-:W1:Y:S03]  /*ab90*/  LDSM.16.MT88.4 R128, [R202+0x3100] ;  /* 0x00310000ca80783b */ /* 0x000e660000004200 */
[C---:B------:R-:W-:Y:S02]  /*aba0*/  FMUL.FTZ R90, R2.reuse, R90 ;  /* 0x0000005a025a7220 */ /* 0x040fe40000410000 */
[----:B------:R-:W-:Y:S02]  /*abb0*/  FMUL.FTZ R91, R2, R91 ;  /* 0x0000005b025b7220 */ /* 0x000fe40000410000 */
[C---:B---3--:R-:W-:Y:S01]  /*abc0*/  HMMA.16816.F32 R76, R112.reuse, R132, R76 ;  /* 0x00000084704c723c */ /* 0x048fe2000000184c */
[----:B------:R-:W-:Y:S01]  /*abd0*/  LDSM.16.MT88.4 R32, [R200+0x5100] ;  /* 0x00510000c820783b */ /* 0x000fe20000004200 */
[----:B------:R-:W-:Y:S02]  /*abe0*/  MUFU.EX2 R162, R162 ;  /* 0x000000a200a27308 */ /* 0x000fe40000000800 */
[C---:B------:R-:W-:Y:S02]  /*abf0*/  FMUL.FTZ R92, R3.reuse, R92 ;  /* 0x0000005c035c7220 */ /* 0x040fe40000410000 */
[----:B------:R-:W-:Y:S02]  /*ac00*/  FMUL.FTZ R93, R3, R93 ;  /* 0x0000005d035d7220 */ /* 0x000fe40000410000 */
[C---:B------:R-:W-:Y:S01]  /*ac10*/  HMMA.16816.F32 R80, R112.reuse, R134, R80 ;  /* 0x000000867050723c */ /* 0x040fe20000001850 */
[----:B------:R-:W0:Y:S03]  /*ac20*/  LDGDEPBAR ;  /* 0x00000000000079af */ /* 0x000e260000000000 */
[--C-:B------:R-:W-:Y:S01]  /*ac30*/  FFMA.FTZ R132, R12, c[0x0][0x2d0], -R147.reuse ;  /* 0x0000b4000c847a23 */ /* 0x100fe20000010893 */
[----:B------:R-:W-:Y:S01]  /*ac40*/  MUFU.EX2 R163, R163 ;  /* 0x000000a300a37308 */ /* 0x000fe20000000800 */
[--C-:B------:R-:W-:Y:S02]  /*ac50*/  FFMA.FTZ R133, R13, c[0x0][0x2d0], -R147.reuse ;  /* 0x0000b4000d857a23 */ /* 0x100fe40000010893 */
[C---:B----4-:R-:W-:Y:S01]  /*ac60*/  HMMA.16816.F32 R84, R112.reuse, R108, R84 ;  /* 0x0000006c7054723c */ /* 0x050fe20000001854 */
[----:B------:R-:W-:Y:S03]  /*ac70*/  LDSM.16.MT88.4 R12, [R200+0x3100] ;  /* 0x00310000c80c783b */ /* 0x000fe60000004200 */
[--C-:B------:R-:W-:Y:S02]  /*ac80*/  FFMA.FTZ R134, R16, c[0x0][0x2d0], -R147.reuse ;  /* 0x0000b40010867a23 */ /* 0x100fe40000010893 */
[--C-:B------:R-:W-:Y:S01]  /*ac90*/  FFMA.FTZ R135, R17, c[0x0][0x2d0], -R147.reuse ;  /* 0x0000b40011877a23 */ /* 0x100fe20000010893 */
[----:B------:R-:W-:Y:S01]  /*aca0*/  MUFU.EX2 R132, R132 ;  /* 0x0000008400847308 */ /* 0x000fe20000000800 */
[C---:B------:R-:W-:Y:S01]  /*acb0*/  HMMA.16816.F32 R88, R112.reuse, R110, R88 ;  /* 0x0000006e7058723c */ /* 0x040fe20000001858 */
[----:B------:R-:W3:Y:S03]  /*acc0*/  LDSM.16.MT88.4 R108, [R201+0x3100] ;  /* 0x00310000c96c783b */ /* 0x000ee60000004200 */
[C---:B------:R-:W-:Y:S02]  /*acd0*/  FMUL.FTZ R94, R2.reuse, R94 ;  /* 0x0000005e025e7220 */ /* 0x040fe40000410000 */
[C---:B------:R-:W-:Y:S02]  /*ace0*/  FMUL.FTZ R95, R2.reuse, R95 ;  /* 0x0000005f025f7220 */ /* 0x040fe40000410000 */
[C---:B------:R-:W-:Y:S01]  /*acf0*/  FMUL.FTZ R96, R3.reuse, R96 ;  /* 0x0000006003607220 */ /* 0x040fe20000410000 */
[----:B------:R-:W-:Y:S01]  /*ad00*/  LDSM.16.MT88.4 R16, [R202+0x900] ;  /* 0x00090000ca10783b */ /* 0x000fe20000004200 */
[----:B------:R-:W4:Y:S02]  /*ad10*/  MUFU.EX2 R133, R133 ;  /* 0x0000008500857308 */ /* 0x000f240000000800 */
[C---:B------:R-:W-:Y:S01]  /*ad20*/  FMUL.FTZ R97, R3.reuse, R97 ;  /* 0x0000006103617220 */ /* 0x040fe20000410000 */
[C---:B--2---:R-:W-:Y:S03]  /*ad30*/  HMMA.16816.F32 R92, R112.reuse, R120, R92 ;  /* 0x00000078705c723c */ /* 0x044fe6000000185c */
[C---:B------:R-:W-:Y:S02]  /*ad40*/  FMUL.FTZ R98, R2.reuse, R98 ;  /* 0x0000006202627220 */ /* 0x040fe40000410000 */
[C---:B------:R-:W-:Y:S02]  /*ad50*/  FMUL.FTZ R99, R2.reuse, R99 ;  /* 0x0000006302637220 */ /* 0x040fe40000410000 */
[C---:B------:R-:W-:Y:S01]  /*ad60*/  FMUL.FTZ R100, R3.reuse, R100 ;  /* 0x0000006403647220 */ /* 0x040fe20000410000 */
[----:B------:R-:W-:Y:S01]  /*ad70*/  MUFU.EX2 R134, R134 ;  /* 0x0000008600867308 */ /* 0x000fe20000000800 */
[C---:B------:R-:W-:Y:S03]  /*ad80*/  FMUL.FTZ R101, R3.reuse, R101 ;  /* 0x0000006503657220 */ /* 0x040fe60000410000 */
[C---:B------:R-:W-:Y:S01]  /*ad90*/  HMMA.16816.F32 R96, R112.reuse, R122, R96 ;  /* 0x0000007a7060723c */ /* 0x040fe20000001860 */
[----:B------:R-:W2:Y:S02]  /*ada0*/  LDSM.16.MT88.4 R120, [R204+0x900] ;  /* 0x00090000cc78783b */ /* 0x000ea40000004200 */
[C---:B------:R-:W-:Y:S02]  /*adb0*/  FMUL.FTZ R102, R2.reuse, R102 ;  /* 0x0000006602667220 */ /* 0x040fe40000410000 */
[C---:B------:R-:W-:Y:S01]  /*adc0*/  FMUL.FTZ R103, R2.reuse, R103 ;  /* 0x0000006702677220 */ /* 0x040fe20000410000 */
[----:B------:R-:W5:Y:S01]  /*add0*/  MUFU.EX2 R135, R135 ;  /* 0x0000008700877308 */ /* 0x000f620000000800 */
[C---:B------:R-:W-:Y:S02]  /*ade0*/  FMUL.FTZ R104, R3.reuse, R104 ;  /* 0x0000006803687220 */ /* 0x040fe40000410000 */
[C---:B------:R-:W-:Y:S03]  /*adf0*/  FMUL.FTZ R105, R3.reuse, R105 ;  /* 0x0000006903697220 */ /* 0x040fe60000410000 */
[C---:B-1----:R-:W-:Y:S03]  /*ae00*/  HMMA.16816.F32 R100, R112.reuse, R128, R100 ;  /* 0x000000807064723c */ /* 0x042fe60000001864 */
[C---:B------:R-:W-:Y:S01]  /*ae10*/  FMUL.FTZ R106, R2.reuse, R106 ;  /* 0x0000006a026a7220 */ /* 0x040fe20000410000 */
[----:B------:R-:W-:Y:S01]  /*ae20*/  MUFU.EX2 R173, R173 ;  /* 0x000000ad00ad7308 */ /* 0x000fe20000000800 */
[C---:B------:R-:W-:Y:S02]  /*ae30*/  FMUL.FTZ R107, R2.reuse, R107 ;  /* 0x0000006b026b7220 */ /* 0x040fe40000410000 */
[C---:B------:R-:W-:Y:S02]  /*ae40*/  FMUL.FTZ R52, R3.reuse, R52 ;  /* 0x0000003403347220 */ /* 0x040fe40000410000 */
[C---:B------:R-:W-:Y:S03]  /*ae50*/  FMUL.FTZ R53, R3.reuse, R53 ;  /* 0x0000003503357220 */ /* 0x040fe60000410000 */
[C---:B------:R-:W-:Y:S01]  /*ae60*/  HMMA.16816.F32 R104, R112.reuse, R130, R104 ;  /* 0x000000827068723c */ /* 0x040fe20000001868 */
[----:B------:R-:W-:Y:S01]  /*ae70*/  LDSM.16.MT88.4 R128, [R200+0x900] ;  /* 0x00090000c880783b */ /* 0x000fe20000004200 */
[----:B------:R-:W1:Y:S01]  /*ae80*/  MUFU.EX2 R172, R172 ;  /* 0x000000ac00ac7308 */ /* 0x000e620000000800 */
[C---:B------:R-:W-:Y:S02]  /*ae90*/  FMUL.FTZ R54, R2.reuse, R54 ;  /* 0x0000003602367220 */ /* 0x040fe40000410000 */
[C---:B------:R-:W-:Y:S02]  /*aea0*/  FMUL.FTZ R55, R2.reuse, R55 ;  /* 0x0000003702377220 */ /* 0x040fe40000410000 */
[C---:B------:R-:W-:Y:S02]  /*aeb0*/  FMUL.FTZ R56, R3.reuse, R56 ;  /* 0x0000003803387220 */ /* 0x040fe40000410000 */
[C---:B------:R-:W-:Y:S03]  /*aec0*/  FMUL.FTZ R57, R3.reuse, R57 ;  /* 0x0000003903397220 */ /* 0x040fe60000410000 */
[C---:B---3--:R-:W-:Y:S01]  /*aed0*/  HMMA.16816.F32 R52, R112.reuse, R108, R52 ;  /* 0x0000006c7034723c */ /* 0x048fe20000001834 */
[----:B------:R-:W-:Y:S02]  /*aee0*/  MUFU.EX2 R174, R174 ;  /* 0x000000ae00ae7308 */ /* 0x000fe40000000800 */
[C---:B------:R-:W-:Y:S02]  /*aef0*/  FMUL.FTZ R58, R2.reuse, R58 ;  /* 0x0000003a023a7220 */ /* 0x040fe40000410000 */
[C---:B------:R-:W-:Y:S02]  /*af00*/  FMUL.FTZ R59, R2.reuse, R59 ;  /* 0x0000003b023b7220 */ /* 0x040fe40000410000 */
[C---:B------:R-:W-:Y:S02]  /*af10*/  FMUL.FTZ R60, R3.reuse, R60 ;  /* 0x0000003c033c7220 */ /* 0x040fe40000410000 */
[C---:B------:R-:W-:Y:S02]  /*af20*/  FMUL.FTZ R61, R3.reuse, R61 ;  /* 0x0000003d033d7220 */ /* 0x040fe40000410000 */
[----:B------:R-:W3:Y:S01]  /*af30*/  MUFU.EX2 R175, R175 ;  /* 0x000000af00af7308 */ /* 0x000ee20000000800 */
[C---:B------:R-:W-:Y:S01]  /*af40*/  HMMA.16816.F32 R56, R112.reuse, R110, R56 ;  /* 0x0000006e7038723c */ /* 0x040fe20000001838 */
[----:B------:R-:W1:Y:S02]  /*af50*/  LDSM.16.MT88.4 R108, [R201+0x900] ;  /* 0x00090000c96c783b */ /* 0x000e640000004200 */
[C---:B------:R-:W-:Y:S02]  /*af60*/  FMUL.FTZ R62, R2.reuse, R62 ;  /* 0x0000003e023e7220 */ /* 0x040fe40000410000 */
[C---:B------:R-:W-:Y:S02]  /*af70*/  FMUL.FTZ R63, R2.reuse, R63 ;  /* 0x0000003f023f7220 */ /* 0x040fe40000410000 */
[C---:B------:R-:W-:Y:S02]  /*af80*/  FMUL.FTZ R64, R3.reuse, R64 ;  /* 0x0000004003407220 */ /* 0x040fe40000410000 */
[----:B------:R-:W-:Y:S01]  /*af90*/  FMUL.FTZ R65, R3, R65 ;  /* 0x0000004103417220 */ /* 0x000fe20000410000 */
[----:B------:R-:W-:Y:S02]  /*afa0*/  MUFU.EX2 R185, R185 ;  /* 0x000000b900b97308 */ /* 0x000fe40000000800 */
[C---:B------:R-:W-:Y:S03]  /*afb0*/  HMMA.16816.F32 R60, R112.reuse, R12, R60 ;  /* 0x0000000c703c723c */ /* 0x040fe6000000183c */
[C---:B------:R-:W-:Y:S02]  /*afc0*/  FMUL.FTZ R66, R2.reuse, R66 ;  /* 0x0000004202427220 */ /* 0x040fe40000410000 */
[----:B------:R-:W-:Y:S02]  /*afd0*/  FMUL.FTZ R67, R2, R67 ;  /* 0x0000004302437220 */ /* 0x000fe40000410000 */
[----:B----4-:R-:W-:Y:S01]  /*afe0*/  F2FP.PACK_AB R12, R133, R132 ;  /* 0x00000084850c723e */ /* 0x010fe200000000ff */
[----:B------:R-:W4:Y:S01]  /*aff0*/  MUFU.EX2 R186, R186 ;  /* 0x000000ba00ba7308 */ /* 0x000f220000000800 */
[----:B------:R-:W-:Y:S03]  /*b000*/  F2FP.PACK_AB R13, R157, R156 ;  /* 0x0000009c9d0d723e */ /* 0x000fe600000000ff */
[----:B------:R-:W-:Y:S01]  /*b010*/  HMMA.16816.F32 R64, R112, R14, R64 ;  /* 0x0000000e7040723c */ /* 0x000fe20000001840 */
[----:B------:R-:W1:Y:S02]  /*b020*/  LDSM.16.MT88.4 R112, [R204+0x3900] ;  /* 0x00390000cc70783b */ /* 0x000e640000004200 */
[--C-:B------:R-:W-:Y:S02]  /*b030*/  FFMA.FTZ R40, R40, c[0x0][0x2d0], -R147.reuse ;  /* 0x0000b40028287a23 */ /* 0x100fe40000010893 */
[----:B------:R-:W-:Y:S01]  /*b040*/  FFMA.FTZ R41, R41, c[0x0][0x2d0], -R147 ;  /* 0x0000b40029297a23 */ /* 0x000fe20000010893 */
[----:B------:R-:W-:Y:S01]  /*b050*/  MUFU.EX2 R187, R187 ;  /* 0x000000bb00bb7308 */ /* 0x000fe20000000800 */
[----:B-----5:R-:W-:Y:S01]  /*b060*/  F2FP.PACK_AB R14, R135, R134 ;  /* 0x00000086870e723e */ /* 0x020fe200000000ff */
[--C-:B------:R-:W-:Y:S01]  /*b070*/  FFMA.FTZ R42, R42, c[0x0][0x2d0], -R145.reuse ;  /* 0x0000b4002a2a7a23 */ /* 0x100fe20000010891 */
[----:B------:R-:W-:Y:S03]  /*b080*/  F2FP.PACK_AB R15, R159, R158 ;  /* 0x0000009e9f0f723e */ /* 0x000fe600000000ff */
[----:B------:R-:W-:Y:S02]  /*b090*/  FFMA.FTZ R43, R43, c[0x0][0x2d0], -R145 ;  /* 0x0000b4002b2b7a23 */ /* 0x000fe40000010891 */
[--C-:B------:R-:W-:Y:S02]  /*b0a0*/  FFMA.FTZ R44, R44, c[0x0][0x2d0], -R147.reuse ;  /* 0x0000b4002c2c7a23 */ /* 0x100fe40000010893 */
[C---:B--2---:R-:W-:Y:S01]  /*b0b0*/  HMMA.16816.F32 R4, R12.reuse, R120, R4 ;  /* 0x000000780c04723c */ /* 0x044fe20000001804 */
[----:B------:R-:W2:Y:S04]  /*b0c0*/  MUFU.EX2 R224, R224 ;  /* 0x000000e000e07308 */ /* 0x000ea80000000800 */
[--C-:B------:R-:W-:Y:S02]  /*b0d0*/  FFMA.FTZ R45, R45, c[0x0][0x2d0], -R147.reuse ;  /* 0x0000b4002d2d7a23 */ /* 0x100fe40000010893 */
[----:B------:R-:W-:Y:S01]  /*b0e0*/  FFMA.FTZ R48, R48, c[0x0][0x2d0], -R147 ;  /* 0x0000b40030307a23 */ /* 0x000fe20000010893 */
[C---:B------:R-:W-:Y:S01]  /*b0f0*/  HMMA.16816.F32 R8, R12.reuse, R122, R8 ;  /* 0x0000007a0c08723c */ /* 0x040fe20000001808 */
[----:B------:R-:W-:Y:S02]  /*b100*/  LDSM.16.MT88.4 R120, [R200+0x3900] ;  /* 0x00390000c878783b */ /* 0x000fe40000004200 */
[----:B------:R-:W-:Y:S01]  /*b110*/  MUFU.EX2 R226, R226 ;  /* 0x000000e200e27308 */ /* 0x000fe20000000800 */
[--C-:B------:R-:W-:Y:S02]  /*b120*/  FFMA.FTZ R46, R46, c[0x0][0x2d0], -R145.reuse ;  /* 0x0000b4002e2e7a23 */ /* 0x100fe40000010891 */
[----:B------:R-:W-:Y:S02]  /*b130*/  FFMA.FTZ R47, R47, c[0x0][0x2d0], -R145 ;  /* 0x0000b4002f2f7a23 */ /* 0x000fe40000010891 */
[C---:B------:R-:W-:Y:S04]  /*b140*/  HMMA.16816.F32 R68, R12.reuse, R16, R68 ;  /* 0x000000100c44723c */ /* 0x040fe80000001844 */
[----:B------:R-:W-:Y:S01]  /*b150*/  FFMA.FTZ R138, R3, R216, R138 ;  /* 0x000000d8038a7223 */ /* 0x000fe2000001008a */
[----:B------:R-:W5:Y:S01]  /*b160*/  MUFU.EX2 R227, R227 ;  /* 0x000000e300e37308 */ /* 0x000f620000000800 */
[----:B------:R-:W-:Y:S01]  /*b170*/  MOV R3, R0 ;  /* 0x0000000000037202 */ /* 0x000fe20000000f00 */
[----:B------:R-:W-:Y:S01]  /*b180*/  FFMA.FTZ R146, R2, R217, R146 ;  /* 0x000000d902927223 */ /* 0x000fe20000010092 */
[C---:B------:R-:W-:Y:S01]  /*b190*/  HMMA.16816.F32 R72, R12.reuse, R18, R72 ;  /* 0x000000120c48723c */ /* 0x040fe20000001848 */
[----:B------:R-:W2:Y:S03]  /*b1a0*/  LDSM.16.MT88.4 R16, [R202+0x3900] ;  /* 0x00390000ca10783b */ /* 0x000ea60000004200 */
[----:B------:R-:W-:Y:S02]  /*b1b0*/  FADD.FTZ R138, R119, R138 ;  /* 0x0000008a778a7221 */ /* 0x000fe40000010000 */
[----:B------:R-:W-:Y:S01]  /*b1c0*/  FADD.FTZ R146, R137, R146 ;  /* 0x0000009289927221 */ /* 0x000fe20000010000 */
[----:B------:R-:W-:Y:S01]  /*b1d0*/  MUFU.EX2 R228, R228 ;  /* 0x000000e400e47308 */ /* 0x000fe20000000800 */
[C---:B-1----:R-:W-:Y:S04]  /*b1e0*/  HMMA.16816.F32 R76, R12.reuse, R108, R76 ;  /* 0x0000006c0c4c723c */ /* 0x042fe8000000184c */
[----:B------:R-:W-:Y:S02]  /*b1f0*/  FADD.FTZ R117, R117, R138 ;  /* 0x0000008a75757221 */ /* 0x000fe40000010000 */
[----:B------:R-:W-:Y:S02]  /*b200*/  FADD.FTZ R139, R139, R146 ;  /* 0x000000928b8b7221 */ /* 0x000fe40000010000 */
[C---:B------:R-:W-:Y:S01]  /*b210*/  HMMA.16816.F32 R80, R12.reuse, R110, R80 ;  /* 0x0000006e0c50723c */ /* 0x040fe20000001850 */
[----:B------:R-:W1:Y:S01]  /*b220*/  LDSM.16.MT88.4 R108, [R201+0x3900] ;  /* 0x00390000c96c783b */ /* 0x000e620000004200 */
[----:B------:R-:W1:Y:S02]  /*b230*/  MUFU.EX2 R229, R229 ;  /* 0x000000e500e57308 */ /* 0x000e640000000800 */
[----:B------:R-:W-:Y:S02]  /*b240*/  FADD.FTZ R117, R136, R117 ;  /* 0x0000007588757221 */ /* 0x000fe40000010000 */
[----:B------:R-:W-:Y:S02]  /*b250*/  FADD.FTZ R139, R144, R139 ;  /* 0x0000008b908b7221 */ /* 0x000fe40000010000 */
[C---:B------:R-:W-:Y:S04]  /*b260*/  HMMA.16816.F32 R84, R12.reuse, R128, R84 ;  /* 0x000000800c54723c */ /* 0x040fe80000001854 */
[----:B------:R-:W-:Y:S01]  /*b270*/  MUFU.EX2 R40, R40 ;  /* 0x0000002800287308 */ /* 0x000fe20000000800 */
[----:B------:R-:W-:Y:S01]  /*b280*/  FADD.FTZ R132, R132, R117 ;  /* 0x0000007584847221 */ /* 0x000fe20000010000 */
[----:B------:R-:W-:Y:S01]  /*b290*/  MOV R117, R116 ;  /* 0x0000007400757202 */ /* 0x000fe20000000f00 */
[----:B------:R-:W-:Y:S01]  /*b2a0*/  FADD.FTZ R156, R156, R139 ;  /* 0x0000008b9c9c7221 */ /* 0x000fe20000010000 */
[C---:B------:R-:W-:Y:S01]  /*b2b0*/  HMMA.16816.F32 R88, R12.reuse, R130, R88 ;  /* 0x000000820c58723c */ /* 0x040fe20000001858 */
[----:B------:R-:W-:Y:S03]  /*b2c0*/  LDSM.16.MT88.4 R128, [R200+0x4100] ;  /* 0x00410000c880783b */ /* 0x000fe60000004200 */
[----:B------:R-:W-:Y:S02]  /*b2d0*/  FADD.FTZ R133, R133, R132 ;  /* 0x0000008485857221 */ /* 0x000fe40000010000 */
[----:B------:R-:W-:Y:S01]  /*b2e0*/  MUFU.EX2 R41, R41 ;  /* 0x0000002900297308 */ /* 0x000fe20000000800 */
[----:B------:R-:W-:Y:S01]  /*b2f0*/  FADD.FTZ R157, R157, R156 ;  /* 0x0000009c9d9d7221 */ /* 0x000fe20000010000 */
[C---:B------:R-:W-:Y:S04]  /*b300*/  HMMA.16816.F32 R92, R12.reuse, R112, R92 ;  /* 0x000000700c5c723c */ /* 0x040fe8000000185c */
[----:B------:R-:W-:Y:S02]  /*b310*/  FADD.FTZ R134, R134, R133 ;  /* 0x0000008586867221 */ /* 0x000fe40000010000 */
[----:B------:R-:W-:Y:S02]  /*b320*/  FADD.FTZ R158, R158, R157 ;  /* 0x0000009d9e9e7221 */ /* 0x000fe40000010000 */
[C---:B------:R-:W-:Y:S01]  /*b330*/  HMMA.16816.F32 R96, R12.reuse, R114, R96 ;  /* 0x000000720c60723c */ /* 0x040fe20000001860 */
[----:B------:R-:W-:Y:S01]  /*b340*/  LDSM.16.MT88.4 R112, [R202+0x4100] ;  /* 0x00410000ca70783b */ /* 0x000fe20000004200 */
[----:B------:R-:W-:Y:S02]  /*b350*/  MUFU.EX2 R42, R42 ;  /* 0x0000002a002a7308 */ /* 0x000fe40000000800 */
[----:B------:R-:W-:Y:S02]  /*b360*/  FADD.FTZ R134, R135, R134 ;  /* 0x0000008687867221 */ /* 0x000fe40000010000 */
[----:B------:R-:W-:Y:S02]  /*b370*/  FADD.FTZ R158, R159, R158 ;  /* 0x0000009e9f9e7221 */ /* 0x000fe40000010000 */
[C---:B--2---:R-:W-:Y:S04]  /*b380*/  HMMA.16816.F32 R100, R12.reuse, R16, R100 ;  /* 0x000000100c64723c */ /* 0x044fe80000001864 */
[----:B------:R-:W-:Y:S04]  /*b390*/  MUFU.EX2 R43, R43 ;  /* 0x0000002b002b7308 */ /* 0x000fe80000000800 */
[C---:B------:R-:W-:Y:S01]  /*b3a0*/  HMMA.16816.F32 R104, R12.reuse, R18, R104 ;  /* 0x000000120c68723c */ /* 0x040fe20000001868 */
[----:B------:R-:W2:Y:S05]  /*b3b0*/  LDSM.16.MT88.4 R16, [R204+0x1100] ;  /* 0x00110000cc10783b */ /* 0x000eaa0000004200 */
[----:B------:R-:W-:Y:S02]  /*b3c0*/  MUFU.EX2 R44, R44 ;  /* 0x0000002c002c7308 */ /* 0x000fe40000000800 */
[C---:B-1----:R-:W-:Y:S08]  /*b3d0*/  HMMA.16816.F32 R52, R12.reuse, R108, R52 ;  /* 0x0000006c0c34723c */ /* 0x042ff00000001834 */
[C---:B------:R-:W-:Y:S01]  /*b3e0*/  HMMA.16816.F32 R56, R12.reuse, R110, R56 ;  /* 0x0000006e0c38723c */ /* 0x040fe20000001838 */
[----:B------:R-:W1:Y:S01]  /*b3f0*/  LDSM.16.MT88.4 R108, [R200+0x1100] ;  /* 0x00110000c86c783b */ /* 0x000e620000004200 */
[----:B------:R-:W-:Y:S06]  /*b400*/  MUFU.EX2 R45, R45 ;  /* 0x0000002d002d7308 */ /* 0x000fec0000000800 */
[C---:B------:R-:W-:Y:S04]  /*b410*/  HMMA.16816.F32 R60, R12.reuse, R120, R60 ;  /* 0x000000780c3c723c */ /* 0x040fe8000000183c */
[----:B------:R-:W-:Y:S04]  /*b420*/  MUFU.EX2 R48, R48 ;  /* 0x0000003000307308 */ /* 0x000fe80000000800 */
[----:B------:R-:W-:Y:S01]  /*b430*/  HMMA.16816.F32 R64, R12, R122, R64 ;  /* 0x0000007a0c40723c */ /* 0x000fe20000001840 */
[----:B------:R-:W-:Y:S05]  /*b440*/  LDSM.16.MT88.4 R120, [R201+0x4100] ;  /* 0x00410000c978783b */ /* 0x000fea0000004200 */
[----:B------:R-:W-:Y:S01]  /*b450*/  MUFU.EX2 R46, R46 ;  /* 0x0000002e002e7308 */ /* 0x000fe20000000800 */
[----:B------:R-:W-:Y:S01]  /*b460*/  F2FP.PACK_AB R12, R160, R161 ;  /* 0x000000a1a00c723e */ /* 0x000fe200000000ff */
[----:B------:R-:W-:Y:S01]  /*b470*/  FADD.FTZ R161, R161, R134 ;  /* 0x00000086a1a17221 */ /* 0x000fe20000010000 */
[----:B------:R-:W-:Y:S03]  /*b480*/  F2FP.PACK_AB R14, R163, R162 ;  /* 0x000000a2a30e723e */ /* 0x000fe600000000ff */
[----:B------:R-:W-:Y:S01]  /*b490*/  F2FP.PACK_AB R13, R172, R173 ;  /* 0x000000adac0d723e */ /* 0x000fe200000000ff */
[----:B------:R-:W-:Y:S01]  /*b4a0*/  FADD.FTZ R173, R173, R158 ;  /* 0x0000009eadad7221 */ /* 0x000fe20000010000 */
[----:B---3--:R-:W-:Y:S01]  /*b4b0*/  F2FP.PACK_AB R15, R175, R174 ;  /* 0x000000aeaf0f723e */ /* 0x008fe200000000ff */
[----:B------:R-:W-:Y:S01]  /*b4c0*/  FADD.FTZ R161, R160, R161 ;  /* 0x000000a1a0a17221 */ /* 0x000fe20000010000 */
[----:B------:R-:W-:Y:S01]  /*b4d0*/  MUFU.EX2 R47, R47 ;  /* 0x0000002f002f7308 */ /* 0x000fe20000000800 */
[----:B------:R-:W-:Y:S02]  /*b4e0*/  FADD.FTZ R173, R172, R173 ;  /* 0x000000adacad7221 */ /* 0x000fe40000010000 */
[----:B------:R-:W-:Y:S02]  /*b4f0*/  FADD.FTZ R162, R162, R161 ;  /* 0x000000a1a2a27221 */ /* 0x000fe40000010000 */
[C---:B--2---:R-:W-:Y:S03]  /*b500*/  HMMA.16816.F32 R4, R12.reuse, R16, R4 ;  /* 0x000000100c04723c */ /* 0x044fe60000001804 */
[----:B------:R-:W-:Y:S02]  /*b510*/  FADD.FTZ R174, R174, R173 ;  /* 0x000000adaeae7221 */ /* 0x000fe40000010000 */
[----:B------:R-:W-:Y:S02]  /*b520*/  FADD.FTZ R162, R163, R162 ;  /* 0x000000a2a3a27221 */ /* 0x000fe40000010000 */
[----:B------:R-:W-:Y:S01]  /*b530*/  FADD.FTZ R175, R175, R174 ;  /* 0x000000aeafaf7221 */ /* 0x000fe20000010000 */
[C---:B------:R-:W-:Y:S01]  /*b540*/  HMMA.16816.F32 R8, R12.reuse, R18, R8 ;  /* 0x000000120c08723c */ /* 0x040fe20000001808 */
[----:B------:R-:W2:Y:S07]  /*b550*/  LDSM.16.MT88.4 R16, [R204+0x4100] ;  /* 0x00410000cc10783b */ /* 0x000eae0000004200 */
[C---:B------:R-:W-:Y:S08]  /*b560*/  HMMA.16816.F32 R68, R12.reuse, R20, R68 ;  /* 0x000000140c44723c */ /* 0x040ff00000001844 */
[C---:B------:R-:W-:Y:S01]  /*b570*/  HMMA.16816.F32 R72, R12.reuse, R22, R72 ;  /* 0x000000160c48723c */ /* 0x040fe20000001848 */
[----:B------:R-:W3:Y:S07]  /*b580*/  LDSM.16.MT88.4 R20, [R204+0x1900] ;  /* 0x00190000cc14783b */ /* 0x000eee0000004200 */
[C---:B------:R-:W-:Y:S08]  /*b590*/  HMMA.16816.F32 R76, R12.reuse, R24, R76 ;  /* 0x000000180c4c723c */ /* 0x040ff0000000184c */
[C---:B------:R-:W-:Y:S01]  /*b5a0*/  HMMA.16816.F32 R80, R12.reuse, R26, R80 ;  /* 0x0000001a0c50723c */ /* 0x040fe20000001850 */
[----:B------:R-:W3:Y:S07]  /*b5b0*/  LDSM.16.MT88.4 R24, [R201+0x1900] ;  /* 0x00190000c918783b */ /* 0x000eee0000004200 */
[C---:B-1----:R-:W-:Y:S08]  /*b5c0*/  HMMA.16816.F32 R84, R12.reuse, R108, R84 ;  /* 0x0000006c0c54723c */ /* 0x042ff00000001854 */
[C---:B------:R-:W-:Y:S01]  /*b5d0*/  HMMA.16816.F32 R88, R12.reuse, R110, R88 ;  /* 0x0000006e0c58723c */ /* 0x040fe20000001858 */
[----:B------:R-:W-:Y:S07]  /*b5e0*/  LDSM.16.MT88.4 R108, [R204+0x2900] ;  /* 0x00290000cc6c783b */ /* 0x000fee0000004200 */
[C---:B--2---:R-:W-:Y:S08]  /*b5f0*/  HMMA.16816.F32 R92, R12.reuse, R16, R92 ;  /* 0x000000100c5c723c */ /* 0x044ff0000000185c */
[C---:B------:R-:W-:Y:S01]  /*b600*/  HMMA.16816.F32 R96, R12.reuse, R18, R96 ;  /* 0x000000120c60723c */ /* 0x040fe20000001860 */
[----:B------:R-:W1:Y:S07]  /*b610*/  LDSM.16.MT88.4 R16, [R200+0x1900] ;  /* 0x00190000c810783b */ /* 0x000e6e0000004200 */
[C---:B------:R-:W-:Y:S08]  /*b620*/  HMMA.16816.F32 R100, R12.reuse, R112, R100 ;  /* 0x000000700c64723c */ /* 0x040ff00000001864 */
[C---:B------:R-:W-:Y:S08]  /*b630*/  HMMA.16816.F32 R104, R12.reuse, R114, R104 ;  /* 0x000000720c68723c */ /* 0x040ff00000001868 */
[C---:B------:R-:W-:Y:S07]  /*b640*/  HMMA.16816.F32 R52, R12.reuse, R120, R52 ;  /* 0x000000780c34723c */ /* 0x040fee0000001834 */
[--C-:B------:R-:W-:Y:S01]  /*b650*/  FFMA.FTZ R120, R36, c[0x0][0x2d0], -R147.reuse ;  /* 0x0000b40024787a23 */ /* 0x100fe20000010893 */
[C---:B------:R-:W-:Y:S04]  /*b660*/  HMMA.16816.F32 R56, R12.reuse, R122, R56 ;  /* 0x0000007a0c38723c */ /* 0x040fe80000001838 */
[--C-:B------:R-:W-:Y:S01]  /*b670*/  FFMA.FTZ R121, R37, c[0x0][0x2d0], -R147.reuse ;  /* 0x0000b40025797a23 */ /* 0x100fe20000010893 */
[----:B------:R-:W-:Y:S01]  /*b680*/  MUFU.EX2 R120, R120 ;  /* 0x0000007800787308 */ /* 0x000fe20000000800 */
[----:B------:R-:W-:Y:S02]  /*b690*/  FFMA.FTZ R147, R49, c[0x0][0x2d0], -R147 ;  /* 0x0000b40031937a23 */ /* 0x000fe40000010893 */
[C---:B------:R-:W-:Y:S04]  /*b6a0*/  HMMA.16816.F32 R60, R12.reuse, R128, R60 ;  /* 0x000000800c3c723c */ /* 0x040fe8000000183c */
[--C-:B------:R-:W-:Y:S02]  /*b6b0*/  FFMA.FTZ R122, R38, c[0x0][0x2d0], -R145.reuse ;  /* 0x0000b400267a7a23 */ /* 0x100fe40000010891 */
[--C-:B------:R-:W-:Y:S01]  /*b6c0*/  FFMA.FTZ R123, R39, c[0x0][0x2d0], -R145.reuse ;  /* 0x0000b400277b7a23 */ /* 0x100fe20000010891 */
[----:B------:R-:W2:Y:S01]  /*b6d0*/  MUFU.EX2 R121, R121 ;  /* 0x0000007900797308 */ /* 0x000ea20000000800 */
[----:B------:R-:W-:Y:S01]  /*b6e0*/  HMMA.16816.F32 R64, R12, R130, R64 ;  /* 0x000000820c40723c */ /* 0x000fe20000001840 */
[----:B------:R-:W-:Y:S03]  /*b6f0*/  LDSM.16.MT88.4 R36, [R201+0x2900] ;  /* 0x00290000c924783b */ /* 0x000fe60000004200 */
[--C-:B------:R-:W-:Y:S02]  /*b700*/  FFMA.FTZ R49, R50, c[0x0][0x2d0], -R145.reuse ;  /* 0x0000b40032317a23 */ /* 0x100fe40000010891 */
[----:B------:R-:W-:Y:S01]  /*b710*/  FFMA.FTZ R145, R51, c[0x0][0x2d0], -R145 ;  /* 0x0000b40033917a23 */ /* 0x000fe20000010891 */
[----:B----4-:R-:W-:Y:S01]  /*b720*/  F2FP.PACK_AB R12, R186, R185 ;  /* 0x000000b9ba0c723e */ /* 0x010fe200000000ff */
[----:B------:R-:W-:Y:S01]  /*b730*/  FADD.FTZ R185, R185, R162 ;  /* 0x000000a2b9b97221 */ /* 0x000fe20000010000 */
[----:B------:R-:W-:Y:S01]  /*b740*/  F2FP.PACK_AB R14, R224, R187 ;  /* 0x000000bbe00e723e */ /* 0x000fe200000000ff */
[----:B------:R-:W-:Y:S02]  /*b750*/  MUFU.EX2 R122, R122 ;  /* 0x0000007a007a7308 */ /* 0x000fe40000000800 */
[----:B-----5:R-:W-:Y:S01]  /*b760*/  F2FP.PACK_AB R13, R227, R226 ;  /* 0x000000e2e30d723e */ /* 0x020fe200000000ff */
[----:B------:R-:W-:Y:S01]  /*b770*/  FADD.FTZ R226, R226, R175 ;  /* 0x000000afe2e27221 */ /* 0x000fe20000010000 */
[----:B------:R-:W-:Y:S01]  /*b780*/  F2FP.PACK_AB R15, R229, R228 ;  /* 0x000000e4e50f723e */ /* 0x000fe200000000ff */
[----:B------:R-:W-:Y:S02]  /*b790*/  FADD.FTZ R186, R186, R185 ;  /* 0x000000b9baba7221 */ /* 0x000fe40000010000 */
[----:B------:R-:W-:Y:S02]  /*b7a0*/  FADD.FTZ R227, R227, R226 ;  /* 0x000000e2e3e37221 */ /* 0x000fe40000010000 */
[----:B------:R-:W-:Y:S01]  /*b7b0*/  FADD.FTZ R187, R187, R186 ;  /* 0x000000babbbb7221 */ /* 0x000fe20000010000 */
[----:B------:R-:W4:Y:S01]  /*b7c0*/  MUFU.EX2 R123, R123 ;  /* 0x0000007b007b7308 */ /* 0x000f220000000800 */
[C---:B---3--:R-:W-:Y:S03]  /*b7d0*/  HMMA.16816.F32 R4, R12.reuse, R20, R4 ;  /* 0x000000140c04723c */ /* 0x048fe60000001804 */
[----:B------:R-:W-:Y:S02]  /*b7e0*/  FADD.FTZ R228, R228, R227 ;  /* 0x000000e3e4e47221 */ /* 0x000fe40000010000 */
[----:B------:R-:W-:Y:S02]  /*b7f0*/  FADD.FTZ R187, R224, R187 ;  /* 0x000000bbe0bb7221 */ /* 0x000fe40000010000 */
[----:B------:R-:W-:Y:S01]  /*b800*/  FADD.FTZ R229, R229, R228 ;  /* 0x000000e4e5e57221 */ /* 0x000fe20000010000 */
[C---:B------:R-:W-:Y:S01]  /*b810*/  HMMA.16816.F32 R8, R12.reuse, R22, R8 ;  /* 0x000000160c08723c */ /* 0x040fe20000001808 */
[----:B------:R-:W3:Y:S01]  /*b820*/  LDSM.16.MT88.4 R20, [R204+0x4900] ;  /* 0x00490000cc14783b */ /* 0x000ee20000004200 */
[----:B------:R-:W5:Y:S06]  /*b830*/  MUFU.EX2 R147, R147 ;  /* 0x0000009300937308 */ /* 0x000f6c0000000800 */
[C---:B------:R-:W-:Y:S04]  /*b840*/  HMMA.16816.F32 R68, R12.reuse, R28, R68 ;  /* 0x0000001c0c44723c */ /* 0x040fe80000001844 */
[----:B------:R-:W-:Y:S04]  /*b850*/  MUFU.EX2 R49, R49 ;  /* 0x0000003100317308 */ /* 0x000fe80000000800 */
[C---:B------:R-:W-:Y:S01]  /*b860*/  HMMA.16816.F32 R72, R12.reuse, R30, R72 ;  /* 0x0000001e0c48723c */ /* 0x040fe20000001848 */
[----:B------:R-:W2:Y:S05]  /*b870*/  LDSM.16.MT88.4 R28, [R202+0x4900] ;  /* 0x00490000ca1c783b */ /* 0x000eaa0000004200 */
[----:B------:R-:W2:Y:S02]  /*b880*/  MUFU.EX2 R50, R145 ;  /* 0x0000009100327308 */ /* 0x000ea40000000800 */
        /* <DEDUP_REMOVED lines=9> */
[C---:B--2---:R-:W-:Y:S08]  /*b920*/  HMMA.16816.F32 R100, R12.reuse, R28, R100 ;  /* 0x0000001c0c64723c */ /* 0x044ff00000001864 */
[C---:B------:R-:W-:Y:S01]  /*b930*/  HMMA.16816.F32 R104, R12.reuse, R30, R104 ;  /* 0x0000001e0c68723c */ /* 0x040fe20000001868 */
[----:B------:R-:W2:Y:S07]  /*b940*/  LDSM.16.MT88.4 R28, [R202+0x2100] ;  /* 0x00210000ca1c783b */ /* 0x000eae0000004200 */
[C---:B----4-:R-:W-:Y:S08]  /*b950*/  HMMA.16816.F32 R52, R12.reuse, R24, R52 ;  /* 0x000000180c34723c */ /* 0x050ff00000001834 */
[C---:B------:R-:W-:Y:S01]  /*b960*/  HMMA.16816.F32 R56, R12.reuse, R26, R56 ;  /* 0x0000001a0c38723c */ /* 0x040fe20000001838 */
[----:B------:R-:W4:Y:S07]  /*b970*/  LDSM.16.MT88.4 R24, [R201+0x2100] ;  /* 0x00210000c918783b */ /* 0x000f2e0000004200 */
[C---:B-1----:R-:W-:Y:S08]  /*b980*/  HMMA.16816.F32 R60, R12.reuse, R16, R60 ;  /* 0x000000100c3c723c */ /* 0x042ff0000000183c */
[----:B------:R-:W-:Y:S01]  /*b990*/  HMMA.16816.F32 R64, R12, R18, R64 ;  /* 0x000000120c40723c */ /* 0x000fe20000001840 */
[----:B------:R-:W1:Y:S06]  /*b9a0*/  LDSM.16.MT88.4 R16, [R200+0x2100] ;  /* 0x00210000c810783b */ /* 0x000e6c0000004200 */
        /* <DEDUP_REMOVED lines=9> */
[C---:B---3--:R-:W-:Y:S03]  /*ba40*/  HMMA.16816.F32 R4, R12.reuse, R20, R4 ;  /* 0x000000140c04723c */ /* 0x048fe60000001804 */
[----:B------:R-:W-:Y:S02]  /*ba50*/  FADD.FTZ R42, R42, R123 ;  /* 0x0000007b2a2a7221 */ /* 0x000fe40000010000 */
[----:B------:R-:W-:Y:S02]  /*ba60*/  FADD.FTZ R41, R41, R40 ;  /* 0x0000002829297221 */ /* 0x000fe40000010000 */
[----:B------:R-:W-:Y:S01]  /*ba70*/  FADD.FTZ R43, R43, R42 ;  /* 0x0000002a2b2b7221 */ /* 0x000fe20000010000 */
        /* <DEDUP_REMOVED lines=15> */
[C---:B------:R-:W-:Y:S08]  /*bb70*/  HMMA.16816.F32 R104, R12.reuse, R30, R104 ;  /* 0x0000001e0c68723c */ /* 0x040ff00000001868 */
[C---:B----4-:R-:W-:Y:S08]  /*bb80*/  HMMA.16816.F32 R52, R12.reuse, R24, R52 ;  /* 0x000000180c34723c */ /* 0x050ff00000001834 */
[C---:B------:R-:W-:Y:S01]  /*bb90*/  HMMA.16816.F32 R56, R12.reuse, R26, R56 ;  /* 0x0000001a0c38723c */ /* 0x040fe20000001838 */
[----:B------:R-:W2:Y:S07]  /*bba0*/  LDSM.16.MT88.4 R24, [R204+0x5900] ;  /* 0x00590000cc18783b */ /* 0x000eae0000004200 */
[C---:B------:R-:W-:Y:S08]  /*bbb0*/  HMMA.16816.F32 R60, R12.reuse, R32, R60 ;  /* 0x000000200c3c723c */ /* 0x040ff0000000183c */
[----:B------:R-:W-:Y:S07]  /*bbc0*/  HMMA.16816.F32 R64, R12, R34, R64 ;  /* 0x000000220c40723c */ /* 0x000fee0000001840 */
[----:B------:R-:W-:Y:S01]  /*bbd0*/  F2FP.PACK_AB R12, R45, R44 ;  /* 0x0000002c2d0c723e */ /* 0x000fe200000000ff */
[----:B------:R-:W-:Y:S01]  /*bbe0*/  FADD.FTZ R44, R44, R41 ;  /* 0x000000292c2c7221 */ /* 0x000fe20000010000 */
[----:B-----5:R-:W-:Y:S03]  /*bbf0*/  F2FP.PACK_AB R14, R147, R48 ;  /* 0x00000030930e723e */ /* 0x020fe600000000ff */
[----:B------:R-:W-:Y:S01]  /*bc00*/  F2FP.PACK_AB R13, R47, R46 ;  /* 0x0000002e2f0d723e */ /* 0x000fe200000000ff */
[----:B------:R-:W-:Y:S01]  /*bc10*/  FADD.FTZ R46, R46, R43 ;  /* 0x0000002b2e2e7221 */ /* 0x000fe20000010000 */
[----:B------:R-:W-:Y:S01]  /*bc20*/  F2FP.PACK_AB R15, R50, R49 ;  /* 0x00000031320f723e */ /* 0x000fe200000000ff */
[----:B------:R-:W-:Y:S02]  /*bc30*/  FADD.FTZ R45, R45, R44 ;  /* 0x0000002c2d2d7221 */ /* 0x000fe40000010000 */
[----:B------:R-:W-:Y:S02]  /*bc40*/  FADD.FTZ R46, R47, R46 ;  /* 0x0000002e2f2e7221 */ /* 0x000fe40000010000 */
[----:B------:R-:W-:Y:S02]  /*bc50*/  FADD.FTZ R48, R48, R45 ;  /* 0x0000002d30307221 */ /* 0x000fe40000010000 */
[C---:B------:R-:W-:Y:S01]  /*bc60*/  HMMA.16816.F32 R112, R12.reuse, R108, R4 ;  /* 0x0000006c0c70723c */ /* 0x040fe20000001804 */
[----:B------:R-:W4:Y:S02]  /*bc70*/  LDSM.16.MT88.4 R4, [R202+0x5900] ;  /* 0x00590000ca04783b */ /* 0x000f240000004200 */
[----:B------:R-:W-:Y:S02]  /*bc80*/  FADD.FTZ R49, R49, R46 ;  /* 0x0000002e31317221 */ /* 0x000fe40000010000 */
[----:B------:R-:W-:Y:S02]  /*bc90*/  FADD.FTZ R216, R147, R48 ;  /* 0x0000003093d87221 */ /* 0x000fe40000010000 */
[----:B------:R-:W-:Y:S01]  /*bca0*/  FADD.FTZ R217, R50, R49 ;  /* 0x0000003132d97221 */ /* 0x000fe20000010000 */
[C---:B------:R-:W-:Y:S01]  /*bcb0*/  HMMA.16816.F32 R108, R12.reuse, R110, R8 ;  /* 0x0000006e0c6c723c */ /* 0x040fe20000001808 */
[----:B------:R-:W5:Y:S07]  /*bcc0*/  LDSM.16.MT88.4 R8, [R201+0x5900] ;  /* 0x00590000c908783b */ /* 0x000f6e0000004200 */
[C---:B-1----:R-:W-:Y:S08]  /*bcd0*/  HMMA.16816.F32 R68, R12.reuse, R16, R68 ;  /* 0x000000100c44723c */ /* 0x042ff00000001844 */
[C---:B------:R-:W-:Y:S01]  /*bce0*/  HMMA.16816.F32 R72, R12.reuse, R18, R72 ;  /* 0x000000120c48723c */ /* 0x040fe20000001848 */
[----:B------:R-:W1:Y:S07]  /*bcf0*/  LDSM.16.MT88.4 R16, [R200+0x5900] ;  /* 0x00590000c810783b */ /* 0x000e6e0000004200 */
[C---:B------:R-:W-:Y:S08]  /*bd00*/  HMMA.16816.F32 R76, R12.reuse, R36, R76 ;  /* 0x000000240c4c723c */ /* 0x040ff0000000184c */
[C---:B------:R-:W-:Y:S08]  /*bd10*/  HMMA.16816.F32 R80, R12.reuse, R38, R80 ;  /* 0x000000260c50723c */ /* 0x040ff00000001850 */
[C---:B---3--:R-:W-:Y:S08]  /*bd20*/  HMMA.16816.F32 R84, R12.reuse, R20, R84 ;  /* 0x000000140c54723c */ /* 0x048ff00000001854 */
[C---:B------:R-:W-:Y:S08]  /*bd30*/  HMMA.16816.F32 R88, R12.reuse, R22, R88 ;  /* 0x000000160c58723c */ /* 0x040ff00000001858 */
[C---:B--2---:R-:W-:Y:S08]  /*bd40*/  HMMA.16816.F32 R92, R12.reuse, R24, R92 ;  /* 0x000000180c5c723c */ /* 0x044ff0000000185c */
[C---:B------:R-:W-:Y:S08]  /*bd50*/  HMMA.16816.F32 R96, R12.reuse, R26, R96 ;  /* 0x0000001a0c60723c */ /* 0x040ff00000001860 */
[C---:B----4-:R-:W-:Y:S08]  /*bd60*/  HMMA.16816.F32 R100, R12.reuse, R4, R100 ;  /* 0x000000040c64723c */ /* 0x050ff00000001864 */
[C---:B------:R-:W-:Y:S08]  /*bd70*/  HMMA.16816.F32 R104, R12.reuse, R6, R104 ;  /* 0x000000060c68723c */ /* 0x040ff00000001868 */
[C---:B-----5:R-:W-:Y:S08]  /*bd80*/  HMMA.16816.F32 R52, R12.reuse, R8, R52 ;  /* 0x000000080c34723c */ /* 0x060ff00000001834 */
[C---:B------:R-:W-:Y:S08]  /*bd90*/  HMMA.16816.F32 R56, R12.reuse, R10, R56 ;  /* 0x0000000a0c38723c */ /* 0x040ff00000001838 */
[C---:B-1----:R-:W-:Y:S08]  /*bda0*/  HMMA.16816.F32 R60, R12.reuse, R16, R60 ;  /* 0x000000100c3c723c */ /* 0x042ff0000000183c */
[----:B------:R-:W-:Y:S07]  /*bdb0*/  HMMA.16816.F32 R64, R12, R18, R64 ;  /* 0x000000120c40723c */ /* 0x000fee0000001840 */
[----:B------:R-:W-:Y:S01]  /*bdc0*/  MOV R12, R116 ;  /* 0x00000074000c7202 */ /* 0x000fe20000000f00 */
[----:B------:R-:W-:-:S05]  /*bdd0*/  @P0 BRA `(.L_x_47) ;  /* 0xffffd6d000000947 */ /* 0x000fca000383ffff */
.L_x_46:
[----:B------:R-:W-:-:S13]  /*bde0*/  ISETP.GE.AND P0, PT, R184, R207, PT ;  /* 0x000000cfb800720c */ /* 0x000fda0003f06270 */
[----:B------:R-:W-:Y:S05]  /*bdf0*/  @!P0 BRA `(.L_x_48) ;  /* 0x00003d2000008947 */ /* 0x000fea0003800000 */
[----:B------:R-:W-:Y:S01]  /*be00*/  ULDC.64 UR4, c[0x0][0x1e0] ;  /* 0x0000780000047ab9 */ /* 0x000fe20000000a00 */
[----:B------:R-:W-:Y:S01]  /*be10*/  IADD3 R186, P0, R218, 0x40, RZ ;  /* 0x00000040daba7810 */ /* 0x000fe20007f1e0ff */
[----:B------:R-:W-:Y:S01]  /*be20*/  USHF.L.U64.HI UR7, UR4, 0x6, UR5 ;  /* 0x0000000604077899 */ /* 0x000fe20008010205 */
[----:B------:R-:W-:Y:S01]  /*be30*/  IMAD.MOV.U32 R2, RZ, RZ, R12 ;  /* 0x000000ffff027224 */ /* 0x000fe200078e000c */
[----:B------:R-:W-:Y:S01]  /*be40*/  USHF.L.U32 UR13, UR4, 0x6, URZ ;  /* 0x00000006040d7899 */ /* 0x000fe2000800063f */
[----:B------:R-:W-:Y:S01]  /*be50*/  IMAD.MOV.U32 R3, RZ, RZ, R0 ;  /* 0x000000ffff037224 */ /* 0x000fe200078e0000 */
[----:B------:R-:W-:Y:S01]  /*be60*/  UMOV UR11, 0x60 ;  /* 0x00000060000b7882 */ /* 0x000fe20000000000 */
[-C--:B------:R-:W-:Y:S01]  /*be70*/  IADD3.X R187, RZ, R221.reuse, RZ, P0, !PT ;  /* 0x000000ddffbb7210 */ /* 0x080fe200007fe4ff */
[----:B------:R-:W-:Y:S01]  /*be80*/  ULDC.64 UR4, c[0x0][0x208] ;  /* 0x0000820000047ab9 */ /* 0x000fe20000000a00 */
[----:B------:R-:W-:Y:S01]  /*be90*/  MOV R219, R221 ;  /* 0x000000dd00db7202 */ /* 0x000fe20000000f00 */
[----:B------:R-:W-:-:S02]  /*bea0*/  UIADD3 UR10, UP1, UR10, 0x80, URZ ;  /* 0x000000800a0a7890 */ /* 0x000fc4000ff3e03f */
[----:B------:R-:W-:Y:S02]  /*beb0*/  UIADD3 UR16, UP0, UR12, 0x80, URZ ;  /* 0x000000800c107890 */ /* 0x000fe4000ff1e03f */
[----:B------:R-:W-:Y:S02]  /*bec0*/  UIMAD.WIDE.U32 UR18, UR11, UR4, URZ ;  /* 0x000000040b1272a5 */ /* 0x000fe4000f8e003f */
[----:B------:R-:W-:Y:S02]  /*bed0*/  UIMAD UR5, UR11, UR5, URZ ;  /* 0x000000050b0572a4 */ /* 0x000fe4000f8e023f */
[----:B------:R-:W-:Y:S02]  /*bee0*/  UIADD3.X UR8, URZ, UR8, URZ, UP1, !UPT ;  /* 0x000000083f087290 */ /* 0x000fe40008ffe43f */
[----:B------:R-:W-:Y:S02]  /*bef0*/  UIADD3.X UR4, URZ, UR17, URZ, UP0, !UPT ;  /* 0x000000113f047290 */ /* 0x000fe400087fe43f */
[----:B------:R-:W-:-:S02]  /*bf00*/  UIADD3 UR5, UR19, UR5, URZ ;  /* 0x0000000513057290 */ /* 0x000fc4000fffe03f */
.L_x_57:
[----:B------:R-:W-:Y:S04]  /*bf10*/  DEPBAR.LE SB0, 0x0 ;  /* 0x000080000000791a */ /* 0x000fe80000000000 */
[----:B------:R-:W-:Y:S01]  /*bf20*/  BAR.SYNC.DEFER_BLOCKING 0x0 ;  /* 0x0000000000007b1d */ /* 0x000fe20000010000 */
[C---:B------:R-:W-:Y:S01]  /*bf30*/  ISETP.GT.AND P6, PT, R184.reuse, R207, PT ;  /* 0x000000cfb800720c */ /* 0x040fe20003fc4270 */
[C---:B------:R-:W-:Y:S01]  /*bf40*/  IMAD.WIDE.U32 R46, R184.reuse, UR18, R218 ;  /* 0x00000012b82e7c25 */ /* 0x040fe2000f8e00da */
[----:B------:R-:W-:Y:S03]  /*bf50*/  SHF.R.S32.HI R0, RZ, 0x1f, R184 ;  /* 0x0000001fff007819 */ /* 0x000fe600000114b8 */
[----:B------:R-:W-:Y:S01]  /*bf60*/  IMAD.WIDE.U32 R36, R184, UR18, R186 ;  /* 0x00000012b8247c25 */ /* 0x000fe2000f8e00ba */
[----:B------:R-:W-:Y:S03]  /*bf70*/  LEA R44, P1, R46, c[0x0][0x1f8], 0x1 ;  /* 0x00007e002e2c7a11 */ /* 0x000fe600078208ff */
[----:B------:R-:W-:Y:S01]  /*bf80*/  IMAD R39, R184, UR5, RZ ;  /* 0x00000005b8277c24 */ /* 0x000fe2000f8e02ff */
[----:B------:R-:W-:Y:S03]  /*bf90*/  LEA R162, P0, R36, c[0x0][0x1f8], 0x1 ;  /* 0x00007e0024a27a11 */ /* 0x000fe600078008ff */
[----:B------:R-:W-:Y:S04]  /*bfa0*/  IMAD R39, R0, UR18, R39 ;  /* 0x0000001200277c24 */ /* 0x000fe8000f8e0227 */
[----:B------:R-:W-:Y:S05]  /*bfb0*/  IMAD.IADD R0, R39, 0x1, R37 ;  /* 0x0000000127007824 */ /* 0x000fea00078e0225 */
[----:B------:R-:W-:Y:S01]  /*bfc0*/  LEA.HI.X R163, R36, c[0x0][0x1fc], R0, 0x1, P0 ;  /* 0x00007f0024a37a11 */ /* 0x000fe200000f0c00 */
[----:B------:R-:W1:Y:S01]  /*bfd0*/  LDSM.16.M88.4 R8, [R206+0x8100] ;  /* 0x00810000ce08783b */ /* 0x000e620000000200 */
[----:B------:R-:W-:Y:S02]  /*bfe0*/  IADD3 R160, P0, R44, UR12, RZ ;  /* 0x0000000c2ca07c10 */ /* 0x000fe4000ff1e0ff */
[----:B------:R-:W-:Y:S02]  /*bff0*/  @P6 IADD3 R0, R184, -0x1, RZ ;  /* 0xffffffffb8006810 */ /* 0x000fe40007ffe0ff */
[----:B------:R-:W2:Y:S05]  /*c000*/  LDSM.16.M88.4 R16, [R206+0x8900] ;  /* 0x00890000ce10783b */ /* 0x000eaa0000000200 */
[----:B------:R-:W3:Y:S05]  /*c010*/  LDSM.16.M88.4 R24, [R206+0x9100] ;  /* 0x00910000ce18783b */ /* 0x000eea0000000200 */
[----:B------:R-:W4:Y:S05]  /*c020*/  LDSM.16.M88.4 R32, [R206+0x9900] ;  /* 0x00990000ce20783b */ /* 0x000f2a0000000200 */
[----:B------:R-:W5:Y:S05]  /*c030*/  LDSM.16.M88.4 R40, [R206+0xa100] ;  /* 0x00a10000ce28783b */ /* 0x000f6a0000000200 */
[----:B------:R-:W3:Y:S05]  /*c040*/  LDSM.16.M88.4 R48, [R206+0xa900] ;  /* 0x00a90000ce30783b */ /* 0x000eea0000000200 */
[----:B------:R-:W3:Y:S05]  /*c050*/  LDSM.16.M88.4 R116, [R205] ;  /* 0x00000000cd74783b */ /* 0x000eea0000000200 */
[----:B------:R-:W4:Y:S01]  /*c060*/  LDSM.16.M88.4 R120, [R199] ;  /* 0x00000000c778783b */ /* 0x000f220000000200 */
[C---:B-1----:R-:W-:Y:S04]  /*c070*/  HMMA.16816.F32 R4, R124.reuse, R8, RZ ;  /* 0x000000087c04723c */ /* 0x042fe800000018ff */
[----:B------:R-:W1:Y:S05]  /*c080*/  LDSM.16.M88.4 R128, [R198] ;  /* 0x00000000c680783b */ /* 0x000e6a0000000200 */
[----:B------:R-:W1:Y:S01]  /*c090*/  LDSM.16.M88.4 R132, [R197] ;  /* 0x00000000c584783b */ /* 0x000e620000000200 */
[C---:B------:R-:W-:Y:S04]  /*c0a0*/  HMMA.16816.F32 R8, R124.reuse, R10, RZ ;  /* 0x0000000a7c08723c */ /* 0x040fe800000018ff */
[----:B------:R-:W1:Y:S04]  /*c0b0*/  LDSM.16.M88.4 R136, [R196] ;  /* 0x00000000c488783b */ /* 0x000e680000000200 */
[C---:B--2---:R-:W-:Y:S01]  /*c0c0*/  HMMA.16816.F32 R12, R124.reuse, R16, RZ ;  /* 0x000000107c0c723c */ /* 0x044fe200000018ff */
[----:B------:R-:W2:Y:S07]  /*c0d0*/  LDSM.16.M88.4 R144, [R195] ;  /* 0x00000000c390783b */ /* 0x000eae0000000200 */
[C---:B------:R-:W-:Y:S08]  /*c0e0*/  HMMA.16816.F32 R16, R124.reuse, R18, RZ ;  /* 0x000000127c10723c */ /* 0x040ff000000018ff */
[C---:B---3--:R-:W-:Y:S08]  /*c0f0*/  HMMA.16816.F32 R20, R124.reuse, R24, RZ ;  /* 0x000000187c14723c */ /* 0x048ff000000018ff */
[C---:B------:R-:W-:Y:S08]  /*c100*/  HMMA.16816.F32 R24, R124.reuse, R26, RZ ;  /* 0x0000001a7c18723c */ /* 0x040ff000000018ff */
[C---:B----4-:R-:W-:Y:S07]  /*c110*/  HMMA.16816.F32 R28, R124.reuse, R32, RZ ;  /* 0x000000207c1c723c */ /* 0x050fee00000018ff */
[----:B------:R-:W-:Y:S05]  /*c120*/  IMAD.IADD R32, R47, 0x1, R39 ;  /* 0x000000012f207824 */ /* 0x000fea00078e0227 */
[----:B------:R-:W-:Y:S02]  /*c130*/  LEA.HI.X R45, R46, c[0x0][0x1fc], R32, 0x1, P1 ;  /* 0x00007f002e2d7a11 */ /* 0x000fe400008f0c20 */
[C---:B------:R-:W-:Y:S01]  /*c140*/  HMMA.16816.F32 R32, R124.reuse, R34, RZ ;  /* 0x000000227c20723c */ /* 0x040fe200000018ff */
[C---:B------:R-:W-:Y:S02]  /*c150*/  IADD3 R174, P1, R160.reuse, UR12, RZ ;  /* 0x0000000ca0ae7c10 */ /* 0x040fe4000ff3e0ff */
[----:B------:R-:W-:Y:S01]  /*c160*/  @!PT LDS RZ, [RZ] ;  /* 0x00000000fffff984 */ /* 0x000fe20000000800 */
[----:B------:R-:W-:Y:S01]  /*c170*/  @!PT LDS RZ, [RZ] ;  /* 0x00000000fffff984 */ /* 0x000fe20000000800 */
[----:B------:R-:W-:Y:S01]  /*c180*/  @!PT LDS RZ, [RZ] ;  /* 0x00000000fffff984 */ /* 0x000fe20000000800 */
[----:B------:R3:W-:Y:S01]  /*c190*/  LDGSTS.E.BYPASS.LTC128B.128 [R208+0x100], [R44.64], !P4 ;  /* 0x001000002cd07fae */ /* 0x0007e2000e101d4e */
[----:B------:R-:W-:Y:S02]  /*c1a0*/  IADD3.X R161, R45, UR17, RZ, P0, !PT ;  /* 0x000000112da17c10 */ /* 0x000fe400087fe4ff */
[----:B------:R-:W-:Y:S02]  /*c1b0*/  IADD3 R172, P0, R160, UR16, RZ ;  /* 0x00000010a0ac7c10 */ /* 0x000fe4000ff1e0ff */
[C---:B-----5:R-:W-:Y:S01]  /*c1c0*/  HMMA.16816.F32 R36, R124.reuse, R40, RZ ;  /* 0x000000287c24723c */ /* 0x060fe200000018ff */
[----:B------:R4:W-:Y:S03]  /*c1d0*/  LDGSTS.E.BYPASS.LTC128B.128 [R208+0x3100], [R162.64], !P3 ;  /* 0x03100000a2d07fae */ /* 0x0009e6000d901d4e */
[C---:B------:R-:W-:Y:S02]  /*c1e0*/  IADD3.X R175, R161.reuse, UR17, RZ, P1, !PT ;  /* 0x00000011a1af7c10 */ /* 0x040fe40008ffe4ff */
[----:B------:R4:W-:Y:S01]  /*c1f0*/  LDGSTS.E.BYPASS.LTC128B.128 [R208+0x1100], [R160.64], !P4 ;  /* 0x01100000a0d07fae */ /* 0x0009e2000e101d4e */
[----:B------:R-:W-:Y:S01]  /*c200*/  IADD3.X R173, R161, UR4, RZ, P0, !PT ;  /* 0x00000004a1ad7c10 */ /* 0x000fe200087fe4ff */
[C---:B------:R-:W-:Y:S01]  /*c210*/  HMMA.16816.F32 R40, R124.reuse, R42, RZ ;  /* 0x0000002a7c28723c */ /* 0x040fe200000018ff */
[----:B------:R-:W-:Y:S02]  /*c220*/  PLOP3.LUT P1, PT, PT, PT, UP3, 0x80, 0x0 ;  /* 0x000000000000781c */ /* 0x000fe40003f2f038 */
[----:B------:R4:W-:Y:S01]  /*c230*/  LDGSTS.E.BYPASS.LTC128B.128 [R208+0x4100], [R160.64+0x80], !P3 ;  /* 0x04100080a0d07fae */ /* 0x0009e2000d901d4e */
[----:B------:R-:W-:Y:S04]  /*c240*/  PLOP3.LUT P0, PT, PT, PT, UP3, 0x80, 0x0 ;  /* 0x000000000000781c */ /* 0x000fe80003f0f038 */
[----:B------:R5:W-:Y:S05]  /*c250*/  LDGSTS.E.BYPASS.LTC128B.128 [R208+0x2100], [R174.64], !P4 ;  /* 0x02100000aed07fae */ /* 0x000bea000e101d4e */
[----:B------:R5:W-:Y:S01]  /*c260*/  LDGSTS.E.BYPASS.LTC128B.128 [R208+0x5100], [R172.64], !P3 ;  /* 0x05100000acd07fae */ /* 0x000be2000d901d4e */
[C---:B---3--:R-:W-:Y:S04]  /*c270*/  HMMA.16816.F32 R44, R124.reuse, R48, RZ ;  /* 0x000000307c2c723c */ /* 0x048fe800000018ff */
[----:B------:R-:W3:Y:S04]  /*c280*/  LDSM.16.M88.4 R156, [R203+0x8100] ;  /* 0x00810000cb9c783b */ /* 0x000ee80000000200 */
[----:B------:R-:W-:Y:S01]  /*c290*/  HMMA.16816.F32 R48, R124, R50, RZ ;  /* 0x000000327c30723c */ /* 0x000fe200000018ff */
[----:B------:R-:W0:Y:S07]  /*c2a0*/  LDGDEPBAR ;  /* 0x00000000000079af */ /* 0x000e2e0000000000 */
[C---:B------:R-:W-:Y:S01]  /*c2b0*/  HMMA.16816.F32 R4, R140.reuse, R116, R4 ;  /* 0x000000748c04723c */ /* 0x040fe20000001804 */
[----:B----4-:R-:W-:Y:S07]  /*c2c0*/  LDSM.16.M88.4 R160, [R206+0xb100] ;  /* 0x00b10000cea0783b */ /* 0x010fee0000000200 */
[C---:B------:R-:W-:Y:S01]  /*c2d0*/  HMMA.16816.F32 R8, R140.reuse, R118, R8 ;  /* 0x000000768c08723c */ /* 0x040fe20000001808 */
[----:B------:R-:W4:Y:S05]  /*c2e0*/  LDSM.16.M88.4 R116, [R203+0x8900] ;  /* 0x00890000cb74783b */ /* 0x000f2a0000000200 */
[----:B-----5:R-:W-:Y:S02]  /*c2f0*/  LDSM.16.M88.4 R172, [R206+0xb900] ;  /* 0x00b90000ceac783b */ /* 0x020fe40000000200 */
[C---:B------:R-:W-:Y:S08]  /*c300*/  HMMA.16816.F32 R12, R140.reuse, R120, R12 ;  /* 0x000000788c0c723c */ /* 0x040ff0000000180c */
[C---:B------:R-:W-:Y:S01]  /*c310*/  HMMA.16816.F32 R16, R140.reuse, R122, R16 ;  /* 0x0000007a8c10723c */ /* 0x040fe20000001810 */
[----:B------:R-:W5:Y:S07]  /*c320*/  LDSM.16.M88.4 R120, [R203+0x9100] ;  /* 0x00910000cb78783b */ /* 0x000f6e0000000200 */
[C---:B-1----:R-:W-:Y:S08]  /*c330*/  HMMA.16816.F32 R20, R140.reuse, R128, R20 ;  /* 0x000000808c14723c */ /* 0x042ff00000001814 */
[C---:B------:R-:W-:Y:S01]  /*c340*/  HMMA.16816.F32 R24, R140.reuse, R130, R24 ;  /* 0x000000828c18723c */ /* 0x040fe20000001818 */
[----:B------:R-:W1:Y:S07]  /*c350*/  LDSM.16.M88.4 R128, [R203+0x9900] ;  /* 0x00990000cb80783b */ /* 0x000e6e0000000200 */
[C---:B------:R-:W-:Y:S08]  /*c360*/  HMMA.16816.F32 R28, R140.reuse, R132, R28 ;  /* 0x000000848c1c723c */ /* 0x040ff0000000181c */
[C---:B------:R-:W-:Y:S01]  /*c370*/  HMMA.16816.F32 R32, R140.reuse, R134, R32 ;  /* 0x000000868c20723c */ /* 0x040fe20000001820 */
[----:B------:R-:W1:Y:S07]  /*c380*/  LDSM.16.M88.4 R132, [R203+0xa100] ;  /* 0x00a10000cb84783b */ /* 0x000e6e0000000200 */
[C---:B------:R-:W-:Y:S08]  /*c390*/  HMMA.16816.F32 R36, R140.reuse, R136, R36 ;  /* 0x000000888c24723c */ /* 0x040ff00000001824 */
[C---:B------:R-:W-:Y:S01]  /*c3a0*/  HMMA.16816.F32 R40, R140.reuse, R138, R40 ;  /* 0x0000008a8c28723c */ /* 0x040fe20000001828 */
[----:B------:R-:W1:Y:S07]  /*c3b0*/  LDSM.16.M88.4 R136, [R203+0xa900] ;  /* 0x00a90000cb88783b */ /* 0x000e6e0000000200 */
[C---:B--2---:R-:W-:Y:S08]  /*c3c0*/  HMMA.16816.F32 R44, R140.reuse, R144, R44 ;  /* 0x000000908c2c723c */ /* 0x044ff0000000182c */
[----:B------:R-:W-:Y:S01]  /*c3d0*/  HMMA.16816.F32 R48, R140, R146, R48 ;  /* 0x000000928c30723c */ /* 0x000fe20000001830 */
[----:B------:R-:W-:Y:S07]  /*c3e0*/  LDSM.16.M88.4 R144, [R194+0x800] ;  /* 0x00080000c290783b */ /* 0x000fee0000000200 */
[C---:B---3--:R-:W-:Y:S08]  /*c3f0*/  HMMA.16816.F32 R4, R148.reuse, R156, R4 ;  /* 0x0000009c9404723c */ /* 0x048ff00000001804 */
[C---:B------:R-:W-:Y:S01]  /*c400*/  HMMA.16816.F32 R8, R148.reuse, R158, R8 ;  /* 0x0000009e9408723c */ /* 0x040fe20000001808 */
[----:B------:R-:W-:Y:S07]  /*c410*/  LDSM.16.M88.4 R156, [R194+0x1000] ;  /* 0x00100000c29c783b */ /* 0x000fee0000000200 */
[C---:B----4-:R-:W-:Y:S08]  /*c420*/  HMMA.16816.F32 R12, R148.reuse, R116, R12 ;  /* 0x00000074940c723c */ /* 0x050ff0000000180c */
[C---:B------:R-:W-:Y:S01]  /*c430*/  HMMA.16816.F32 R16, R148.reuse, R118, R16 ;  /* 0x000000769410723c */ /* 0x040fe20000001810 */
[----:B------:R-:W2:Y:S07]  /*c440*/  LDSM.16.M88.4 R116, [R194] ;  /* 0x00000000c274783b */ /* 0x000eae0000000200 */
[C---:B-----5:R-:W-:Y:S08]  /*c450*/  HMMA.16816.F32 R20, R148.reuse, R120, R20 ;  /* 0x000000789414723c */ /* 0x060ff00000001814 */
[C---:B------:R-:W-:Y:S01]  /*c460*/  HMMA.16816.F32 R24, R148.reuse, R122, R24 ;  /* 0x0000007a9418723c */ /* 0x040fe20000001818 */
[----:B------:R-:W3:Y:S07]  /*c470*/  LDSM.16.M88.4 R120, [R194+0x1800] ;  /* 0x00180000c278783b */ /* 0x000eee0000000200 */
[C---:B-1----:R-:W-:Y:S08]  /*c480*/  HMMA.16816.F32 R28, R148.reuse, R128, R28 ;  /* 0x00000080941c723c */ /* 0x042ff0000000181c */
[C---:B------:R-:W-:Y:S01]  /*c490*/  HMMA.16816.F32 R32, R148.reuse, R130, R32 ;  /* 0x000000829420723c */ /* 0x040fe20000001820 */
[----:B------:R-:W1:Y:S07]  /*c4a0*/  LDSM.16.M88.4 R128, [R194+0x2000] ;  /* 0x00200000c280783b */ /* 0x000e6e0000000200 */
[C---:B------:R-:W-:Y:S08]  /*c4b0*/  HMMA.16816.F32 R36, R148.reuse, R132, R36 ;  /* 0x000000849424723c */ /* 0x040ff00000001824 */
[C---:B------:R-:W-:Y:S01]  /*c4c0*/  HMMA.16816.F32 R40, R148.reuse, R134, R40 ;  /* 0x000000869428723c */ /* 0x040fe20000001828 */
[----:B------:R-:W4:Y:S07]  /*c4d0*/  LDSM.16.M88.4 R132, [R194+0x2800] ;  /* 0x00280000c284783b */ /* 0x000f2e0000000200 */
[C---:B------:R-:W-:Y:S08]  /*c4e0*/  HMMA.16816.F32 R44, R148.reuse, R136, R44 ;  /* 0x00000088942c723c */ /* 0x040ff0000000182c */
[----:B------:R-:W-:Y:S01]  /*c4f0*/  HMMA.16816.F32 R48, R148, R138, R48 ;  /* 0x0000008a9430723c */ /* 0x000fe20000001830 */
[----:B------:R-:W-:Y:S07]  /*c500*/  LDSM.16.M88.4 R136, [R206+0xd100] ;  /* 0x00d10000ce88783b */ /* 0x000fee0000000200 */
[C---:B--2---:R-:W-:Y:S08]  /*c510*/  HMMA.16816.F32 R4, R152.reuse, R116, R4 ;  /* 0x000000749804723c */ /* 0x044ff00000001804 */
[C---:B------:R-:W-:Y:S01]  /*c520*/  HMMA.16816.F32 R8, R152.reuse, R118, R8 ;  /* 0x000000769808723c */ /* 0x040fe20000001808 */
[----:B------:R-:W2:Y:S07]  /*c530*/  LDSM.16.M88.4 R116, [R206+0xc100] ;  /* 0x00c10000ce74783b */ /* 0x000eae0000000200 */
[C---:B------:R-:W-:Y:S08]  /*c540*/  HMMA.16816.F32 R12, R152.reuse, R144, R12 ;  /* 0x00000090980c723c */ /* 0x040ff0000000180c */
[C---:B------:R-:W-:Y:S01]  /*c550*/  HMMA.16816.F32 R16, R152.reuse, R146, R16 ;  /* 0x000000929810723c */ /* 0x040fe20000001810 */
[----:B------:R-:W-:Y:S07]  /*c560*/  LDSM.16.M88.4 R144, [R188] ;  /* 0x00000000bc90783b */ /* 0x000fee0000000200 */
[C---:B------:R-:W-:Y:S08]  /*c570*/  HMMA.16816.F32 R20, R152.reuse, R156, R20 ;  /* 0x0000009c9814723c */ /* 0x040ff00000001814 */
[C---:B------:R-:W-:Y:S01]  /*c580*/  HMMA.16816.F32 R24, R152.reuse, R158, R24 ;  /* 0x0000009e9818723c */ /* 0x040fe20000001818 */
[----:B------:R-:W-:Y:S07]  /*c590*/  LDSM.16.M88.4 R156, [R203+0xc900] ;  /* 0x00c90000cb9c783b */ /* 0x000fee0000000200 */
[C---:B---3--:R-:W-:Y:S08]  /*c5a0*/  HMMA.16816.F32 R28, R152.reuse, R120, R28 ;  /* 0x00000078981c723c */ /* 0x048ff0000000181c */
[C---:B------:R-:W-:Y:S01]  /*c5b0*/  HMMA.16816.F32 R32, R152.reuse, R122, R32 ;  /* 0x0000007a9820723c */ /* 0x040fe20000001820 */
[----:B------:R-:W3:Y:S07]  /*c5c0*/  LDSM.16.M88.4 R120, [R206+0xc900] ;  /* 0x00c90000ce78783b */ /* 0x000eee0000000200 */
[C---:B-1----:R-:W-:Y:S08]  /*c5d0*/  HMMA.16816.F32 R36, R152.reuse, R128, R36 ;  /* 0x000000809824723c */ /* 0x042ff00000001824 */
[C---:B------:R-:W-:Y:S01]  /*c5e0*/  HMMA.16816.F32 R40, R152.reuse, R130, R40 ;  /* 0x000000829828723c */ /* 0x040fe20000001828 */
[----:B------:R-:W1:Y:S07]  /*c5f0*/  LDSM.16.M88.4 R128, [R206+0xd900] ;  /* 0x00d90000ce80783b */ /* 0x000e6e0000000200 */
[C---:B----4-:R-:W-:Y:S08]  /*c600*/  HMMA.16816.F32 R44, R152.reuse, R132, R44 ;  /* 0x00000084982c723c */ /* 0x050ff0000000182c */
[----:B------:R-:W-:Y:S01]  /*c610*/  HMMA.16816.F32 R48, R152, R134, R48 ;  /* 0x000000869830723c */ /* 0x000fe20000001830 */
[----:B------:R-:W4:Y:S07]  /*c620*/  LDSM.16.M88.4 R132, [R193] ;  /* 0x00000000c184783b */ /* 0x000f2e0000000200 */
        /* <DEDUP_REMOVED lines=11> */
[----:B------:R-:W3:Y:S07]  /*c6e0*/  LDSM.16.M88.4 R120, [R191] ;  /* 0x00000000bf78783b */ /* 0x000eee0000000200 */
[C---:B------:R-:W-:Y:S08]  /*c6f0*/  HMMA.16816.F32 R36, R164.reuse, R136, R36 ;  /* 0x00000088a424723c */ /* 0x040ff00000001824 */
[C---:B------:R-:W-:Y:S01]  /*c700*/  HMMA.16816.F32 R40, R164.reuse, R138, R40 ;  /* 0x0000008aa428723c */ /* 0x040fe20000001828 */
[----:B------:R-:W5:Y:S07]  /*c710*/  LDSM.16.M88.4 R136, [R190] ;  /* 0x00000000be88783b */ /* 0x000f6e0000000200 */
[C---:B-1----:R-:W-:Y:S08]  /*c720*/  HMMA.16816.F32 R44, R164.reuse, R128, R44 ;  /* 0x00000080a42c723c */ /* 0x042ff0000000182c */
[----:B------:R-:W-:Y:S01]  /*c730*/  HMMA.16816.F32 R48, R164, R130, R48 ;  /* 0x00000082a430723c */ /* 0x000fe20000001830 */
[----:B------:R-:W1:Y:S07]  /*c740*/  LDSM.16.M88.4 R128, [R189] ;  /* 0x00000000bd80783b */ /* 0x000e6e0000000200 */
[C---:B----4-:R-:W-:Y:S08]  /*c750*/  HMMA.16816.F32 R4, R168.reuse, R132, R4 ;  /* 0x00000084a804723c */ /* 0x050ff00000001804 */
[C---:B------:R-:W-:Y:S01]  /*c760*/  HMMA.16816.F32 R8, R168.reuse, R134, R8 ;  /* 0x00000086a808723c */ /* 0x040fe20000001808 */
[----:B------:R-:W4:Y:S07]  /*c770*/  LDSM.16.M88.4 R132, [R203+0xb100] ;  /* 0x00b10000cb84783b */ /* 0x000f2e0000000200 */
[C---:B--2---:R-:W-:Y:S08]  /*c780*/  HMMA.16816.F32 R12, R168.reuse, R116, R12 ;  /* 0x00000074a80c723c */ /* 0x044ff0000000180c */
[C---:B------:R-:W-:Y:S01]  /*c790*/  HMMA.16816.F32 R16, R168.reuse, R118, R16 ;  /* 0x00000076a810723c */ /* 0x040fe20000001810 */
[----:B------:R-:W2:Y:S07]  /*c7a0*/  LDSM.16.M88.4 R116, [R203+0xb900] ;  /* 0x00b90000cb74783b */ /* 0x000eae0000000200 */
[C---:B---3--:R-:W-:Y:S08]  /*c7b0*/  HMMA.16816.F32 R20, R168.reuse, R120, R20 ;  /* 0x00000078a814723c */ /* 0x048ff00000001814 */
[C---:B------:R-:W-:Y:S01]  /*c7c0*/  HMMA.16816.F32 R24, R168.reuse, R122, R24 ;  /* 0x0000007aa818723c */ /* 0x040fe20000001818 */
[----:B------:R-:W3:Y:S07]  /*c7d0*/  LDSM.16.M88.4 R120, [R203+0xc100] ;  /* 0x00c10000cb78783b */ /* 0x000eee0000000200 */
[C---:B-----5:R-:W-:Y:S08]  /*c7e0*/  HMMA.16816.F32 R28, R168.reuse, R136, R28 ;  /* 0x00000088a81c723c */ /* 0x060ff0000000181c */
[C---:B------:R-:W-:Y:S01]  /*c7f0*/  HMMA.16816.F32 R32, R168.reuse, R138, R32 ;  /* 0x0000008aa820723c */ /* 0x040fe20000001820 */
[----:B------:R-:W-:Y:S07]  /*c800*/  LDSM.16.M88.4 R136, [R194+0x3000] ;  /* 0x00300000c288783b */ /* 0x000fee0000000200 */
[C---:B-1----:R-:W-:Y:S08]  /*c810*/  HMMA.16816.F32 R36, R168.reuse, R128, R36 ;  /* 0x00000080a824723c */ /* 0x042ff00000001824 */
[C---:B------:R-:W-:Y:S01]  /*c820*/  HMMA.16816.F32 R40, R168.reuse, R130, R40 ;  /* 0x00000082a828723c */ /* 0x040fe20000001828 */
[----:B------:R-:W1:Y:S07]  /*c830*/  LDSM.16.M88.4 R128, [R203+0xd900] ;  /* 0x00d90000cb80783b */ /* 0x000e6e0000000200 */
[C---:B------:R-:W-:Y:S08]  /*c840*/  HMMA.16816.F32 R44, R168.reuse, R144, R44 ;  /* 0x00000090a82c723c */ /* 0x040ff0000000182c */
[----:B------:R-:W-:Y:S08]  /*c850*/  HMMA.16816.F32 R48, R168, R146, R48 ;  /* 0x00000092a830723c */ /* 0x000ff00000001830 */
[C---:B----4-:R-:W-:Y:S07]  /*c860*/  HMMA.16816.F32 R4, R176.reuse, R132, R4 ;  /* 0x00000084b004723c */ /* 0x050fee0000001804 */
[----:B------:R-:W-:Y:S01]  /*c870*/  @P6 SHF.R.S32.HI R133, RZ, 0x1f, R0 ;  /* 0x0000001fff856819 */ /* 0x000fe20000011400 */
[C---:B------:R-:W-:Y:S04]  /*c880*/  HMMA.16816.F32 R8, R176.reuse, R134, R8 ;  /* 0x00000086b008723c */ /* 0x040fe80000001808 */
[----:B------:R-:W-:Y:S03]  /*c890*/  @P6 IMAD R133, R133, c[0x0][0x1e0], RZ ;  /* 0x0000780085856a24 */ /* 0x000fe600078e02ff */
[----:B------:R-:W-:Y:S01]  /*c8a0*/  @P6 IMAD.MOV.U32 R134, RZ, RZ, R210 ;  /* 0x000000ffff866224 */ /* 0x000fe200078e00d2 */
[C---:B--2---:R-:W-:Y:S04]  /*c8b0*/  HMMA.16816.F32 R12, R176.reuse, R116, R12 ;  /* 0x00000074b00c723c */ /* 0x044fe8000000180c */
[C---:B------:R-:W-:Y:S02]  /*c8c0*/  @P6 IMAD R133, R0.reuse, c[0x0][0x1e4], R133 ;  /* 0x0000790000856a24 */ /* 0x040fe400078e0285 */
[----:B------:R-:W-:Y:S02]  /*c8d0*/  @P6 IMAD.MOV.U32 R135, RZ, RZ, R213 ;  /* 0x000000ffff876224 */ /* 0x000fe400078e00d5 */
[C---:B------:R-:W-:Y:S01]  /*c8e0*/  HMMA.16816.F32 R16, R176.reuse, R118, R16 ;  /* 0x00000076b010723c */ /* 0x040fe20000001810 */
        /* <DEDUP_REMOVED lines=8> */
[C---:B-1----:R-:W-:Y:S08]  /*c970*/  HMMA.16816.F32 R44, R176.reuse, R128, R44 ;  /* 0x00000080b02c723c */ /* 0x042ff0000000182c */
[----:B------:R-:W-:Y:S01]  /*c980*/  HMMA.16816.F32 R48, R176, R130, R48 ;  /* 0x00000082b030723c */ /* 0x000fe20000001830 */
[----:B------:R-:W1:Y:S07]  /*c990*/  LDSM.16.M88.4 R128, [R194+0x5000] ;  /* 0x00500000c280783b */ /* 0x000e6e0000000200 */
[C---:B------:R-:W-:Y:S08]  /*c9a0*/  HMMA.16816.F32 R4, R180.reuse, R136, R4 ;  /* 0x00000088b404723c */ /* 0x040ff00000001804 */
[C---:B------:R-:W-:Y:S08]  /*c9b0*/  HMMA.16816.F32 R8, R180.reuse, R138, R8 ;  /* 0x0000008ab408723c */ /* 0x040ff00000001808 */
[C---:B------:R-:W-:Y:S08]  /*c9c0*/  HMMA.16816.F32 R12, R180.reuse, R172, R12 ;  /* 0x000000acb40c723c */ /* 0x040ff0000000180c */
[C---:B------:R-:W-:Y:S08]  /*c9d0*/  HMMA.16816.F32 R16, R180.reuse, R174, R16 ;  /* 0x000000aeb410723c */ /* 0x040ff00000001810 */
[C---:B--2---:R-:W-:Y:S07]  /*c9e0*/  HMMA.16816.F32 R20, R180.reuse, R116, R20 ;  /* 0x00000074b414723c */ /* 0x044fee0000001814 */
[----:B------:R-:W-:Y:S01]  /*c9f0*/  @P6 IMAD.WIDE.U32 R116, R0, c[0x0][0x1e0], RZ ;  /* 0x0000780000746a25 */ /* 0x000fe200078e00ff */
[C---:B------:R-:W-:Y:S04]  /*ca00*/  HMMA.16816.F32 R24, R180.reuse, R118, R24 ;  /* 0x00000076b418723c */ /* 0x040fe80000001818 */
[----:B------:R-:W-:Y:S02]  /*ca10*/  @P6 IMAD.IADD R0, R117, 0x1, R133 ;  /* 0x0000000175006824 */ /* 0x000fe400078e0285 */
[----:B------:R-:W-:Y:S02]  /*ca20*/  @P6 IMAD.WIDE.U32 R134, R116, 0x60, R134 ;  /* 0x0000006074866825 */ /* 0x000fe400078e0086 */
[----:B------:R-:W2:Y:S01]  /*ca30*/  LDSM.16.M88.4 R116, [R194+0x5800] ;  /* 0x00580000c274783b */ /* 0x000ea20000000200 */
[C---:B---3--:R-:W-:Y:S01]  /*ca40*/  HMMA.16816.F32 R28, R180.reuse, R120, R28 ;  /* 0x00000078b41c723c */ /* 0x048fe2000000181c */
[----:B------:R-:W-:Y:S04]  /*ca50*/  DEPBAR.LE SB0, 0x0 ;  /* 0x000080000000791a */ /* 0x000fe80000000000 */
[----:B------:R-:W-:Y:S01]  /*ca60*/  BAR.SYNC.DEFER_BLOCKING 0x0 ;  /* 0x0000000000007b1d */ /* 0x000fe20000010000 */
[----:B------:R-:W-:Y:S02]  /*ca70*/  @P6 IMAD R0, R0, 0x60, RZ ;  /* 0x0000006000006824 */ /* 0x000fe400078e02ff */
[C---:B------:R-:W-:Y:S05]  /*ca80*/  HMMA.16816.F32 R32, R180.reuse, R122, R32 ;  /* 0x0000007ab420723c */ /* 0x040fea0000001820 */
[----:B------:R-:W-:Y:S02]  /*ca90*/  @P6 IMAD.IADD R121, R135, 0x1, R0 ;  /* 0x0000000187796824 */ /* 0x000fe400078e0200 */
[C---:B------:R-:W-:Y:S01]  /*caa0*/  @P6 IMAD.SHL.U32 R132, R134.reuse, 0x2, RZ ;  /* 0x0000000286846824 */ /* 0x040fe200078e00ff */
[C---:B-1----:R-:W-:Y:S04]  /*cab0*/  HMMA.16816.F32 R36, R180.reuse, R128, R36 ;  /* 0x00000080b424723c */ /* 0x042fe80000001824 */
[----:B------:R-:W-:Y:S01]  /*cac0*/  @P6 SHF.L.U64.HI R120, R134, 0x1, R121 ;  /* 0x0000000186786819 */ /* 0x000fe20000010279 */
[----:B------:R-:W-:Y:S01]  /*cad0*/  @P1 IMAD.HI.U32 R121, R209, c[0x0][0x2c8], RZ ;  /* 0x0000b200d1791a27 */ /* 0x000fe200078e00ff */
[C---:B------:R-:W-:Y:S02]  /*cae0*/  @P6 IADD3 R122, P2, R132.reuse, 0x80, RZ ;  /* 0x00000080847a6810 */ /* 0x040fe40007f5e0ff */
[----:B------:R-:W-:Y:S01]  /*caf0*/  @P6 IADD3 R132, P5, R132, c[0x0][0x1c8], RZ ;  /* 0x0000720084846a10 */ /* 0x000fe20007fbe0ff */
[----:B------:R-:W-:Y:S01]  /*cb00*/  IMAD.MOV.U32 R0, RZ, RZ, R209 ;  /* 0x000000ffff007224 */ /* 0x000fe200078e00d1 */
[C---:B------:R-:W-:Y:S03]  /*cb10*/  HMMA.16816.F32 R40, R180.reuse, R130, R40 ;  /* 0x00000082b428723c */ /* 0x040fe60000001828 */
[----:B------:R-:W-:Y:S02]  /*cb20*/  @P6 IADD3.X R133, R120, c[0x0][0x1cc], RZ, P5, !PT ;  /* 0x0000730078856a10 */ /* 0x000fe40002ffe4ff */
[----:B------:R-:W-:Y:S02]  /*cb30*/  @P6 IADD3 R122, P1, R122, c[0x0][0x1c8], RZ ;  /* 0x000072007a7a6a10 */ /* 0x000fe40007f3e0ff */
[----:B------:R-:W-:Y:S01]  /*cb40*/  @P0 SHF.R.U32.HI R0, RZ, c[0x0][0x2cc], R121 ;  /* 0x0000b300ff000a19 */ /* 0x000fe20000011679 */
[----:B------:R-:W-:Y:S01]  /*cb50*/  @!PT LDS RZ, [RZ] ;  /* 0x00000000fffff984 */ /* 0x000fe20000000800 */
[----:B------:R-:W-:Y:S01]  /*cb60*/  @!PT LDS RZ, [RZ] ;  /* 0x00000000fffff984 */ /* 0x000fe20000000800 */
[----:B------:R-:W-:Y:S01]  /*cb70*/  @!PT LDS RZ, [RZ] ;  /* 0x00000000fffff984 */ /* 0x000fe20000000800 */
[----:B------:R1:W-:Y:S01]  /*cb80*/  @P6 LDGSTS.E.BYPASS.LTC128B.128 [R208+0x8100], [R132.64], !P4 ;  /* 0x0810000084d06fae */ /* 0x0003e2000e101d4e */
[----:B------:R-:W-:Y:S03]  /*cb90*/  @P6 IADD3.X R123, RZ, c[0x0][0x1cc], R120, P1, P2 ;  /* 0x00007300ff7b6a10 */ /* 0x000fe60000fe4478 */
[----:B------:R-:W-:Y:S01]  /*cba0*/  @P6 IADD3 R128, P0, R132, UR13, RZ ;  /* 0x0000000d84806c10 */ /* 0x000fe2000ff1e0ff */
[----:B------:R-:W3:Y:S01]  /*cbb0*/  SHFL.IDX PT, R120, R0, RZ, 0x1c1f ;  /* 0x001c1fff00787589 */ /* 0x000ee200000e0000 */
[C---:B--2---:R-:W-:Y:S03]  /*cbc0*/  HMMA.16816.F32 R44, R180.reuse, R116, R44 ;  /* 0x00000074b42c723c */ /* 0x044fe6000000182c */
[----:B------:R-:W-:Y:S01]  /*cbd0*/  @P6 IADD3.X R129, R133, UR7, RZ, P0, !PT ;  /* 0x0000000785816c10 */ /* 0x000fe200087fe4ff */
[----:B------:R2:W-:Y:S01]  /*cbe0*/  @P6 LDGSTS.E.BYPASS.LTC128B.128 [R208+0xb100], [R122.64], !P3 ;  /* 0x0b1000007ad06fae */ /* 0x0005e2000d901d4e */
[C---:B------:R-:W-:Y:S02]  /*cbf0*/  @P6 IADD3 R130, P1, R128.reuse, UR13, RZ ;  /* 0x0000000d80826c10 */ /* 0x040fe4000ff3e0ff */
[----:B------:R-:W-:Y:S01]  /*cc00*/  @P6 IADD3 R134, P0, R128, UR10, RZ ;  /* 0x0000000a80866c10 */ /* 0x000fe2000ff1e0ff */
[----:B------:R-:W-:Y:S01]  /*cc10*/  IMAD R117, R184, -0x60, RZ ;  /* 0xffffffa0b8757824 */ /* 0x000fe200078e02ff */
[----:B------:R4:W-:Y:S01]  /*cc20*/  @P6 LDGSTS.E.BYPASS.LTC128B.128 [R208+0x9100], [R128.64], !P4 ;  /* 0x0910000080d06fae */ /* 0x0009e2000e101d4e */
[----:B------:R-:W-:Y:S03]  /*cc30*/  HMMA.16816.F32 R48, R180, R118, R48 ;  /* 0x00000076b430723c */ /* 0x000fe60000001830 */
[C---:B------:R-:W-:Y:S01]  /*cc40*/  @P6 IADD3.X R131, R129.reuse, UR7, RZ, P1, !PT ;  /* 0x0000000781836c10 */ /* 0x040fe20008ffe4ff */
[----:B------:R4:W-:Y:S01]  /*cc50*/  @P6 LDGSTS.E.BYPASS.LTC128B.128 [R208+0xc100], [R128.64+0x80], !P3 ;  /* 0x0c10008080d06fae */ /* 0x0009e2000d901d4e */
[----:B------:R-:W-:Y:S02]  /*cc60*/  @P6 IADD3.X R135, R129, UR8, RZ, P0, !PT ;  /* 0x0000000881876c10 */ /* 0x000fe400087fe4ff */
[----:B------:R-:W-:Y:S01]  /*cc70*/  PLOP3.LUT P0, PT, PT, PT, UP2, 0x40, 0x0 ;  /* 0x000000000000781c */ /* 0x000fe20003f0e828 */
[----:B------:R-:W-:Y:S01]  /*cc80*/  IMAD.IADD R119, R117, 0x1, -R214 ;  /* 0x0000000175777824 */ /* 0x000fe200078e0ad6 */
[----:B------:R3:W-:Y:S05]  /*cc90*/  @P6 LDGSTS.E.BYPASS.LTC128B.128 [R208+0xa100], [R130.64], !P4 ;  /* 0x0a10000082d06fae */ /* 0x0007ea000e101d4e */
[----:B------:R1:W-:Y:S05]  /*cca0*/  @P6 LDGSTS.E.BYPASS.LTC128B.128 [R208+0xd100], [R134.64], !P3 ;  /* 0x0d10000086d06fae */ /* 0x0003ea000d901d4e */
[----:B------:R-:W0:Y:S01]  /*ccb0*/  LDGDEPBAR ;  /* 0x00000000000079af */ /* 0x000e220000000000 */
[----:B--2---:R-:W-:Y:S04]  /*ccc0*/  IADD3 R123, -R214, 0x1, R117 ;  /* 0x00000001d67b7810 */ /* 0x004fe80007ffe175 */
[----:B------:R-:W-:Y:S04]  /*ccd0*/  IADD3 R123, R123, c[0x0][0x1d0], RZ ;  /* 0x000074007b7b7a10 */ /* 0x000fe80007ffe0ff */
[----:B------:R-:W-:Y:S04]  /*cce0*/  IADD3 R123, R123, -c[0x0][0x168], RZ ;  /* 0x80005a007b7b7a10 */ /* 0x000fe80007ffe0ff */
[C---:B----4-:R-:W-:Y:S02]  /*ccf0*/  IADD3 R129, R123.reuse, c[0x0][0x328], RZ ;  /* 0x0000ca007b817a10 */ /* 0x050fe40007ffe0ff */
[----:B------:R-:W-:Y:S03]  /*cd00*/  IADD3 R123, R123, UR6, RZ ;  /* 0x000000067b7b7c10 */ /* 0x000fe6000fffe0ff */
[--C-:B---3--:R-:W-:Y:S02]  /*cd10*/  IMAD.IADD R131, R129, 0x1, R120.reuse ;  /* 0x0000000181837824 */ /* 0x108fe400078e0278 */
[----:B------:R-:W-:Y:S01]  /*cd20*/  IMAD.IADD R116, R123, 0x1, R120 ;  /* 0x000000017b747824 */ /* 0x000fe200078e0278 */
[----:B------:R-:W-:-:S05]  /*cd30*/  @P0 BRA `(.L_x_49) ;  /* 0x0000018000000947 */ /* 0x000fca0003800000 */
[----:B-1----:R-:W-:Y:S01]  /*cd40*/  IADD3 R120, R120, c[0x0][0x1d0], RZ ;  /* 0x0000740078787a10 */ /* 0x002fe20007ffe0ff */
        /* <DEDUP_REMOVED lines=13> */
.L_x_51:
[----:B------:R-:W-:Y:S04]  /*ce20*/  MOV R118, c[0x0][0x32c] ;  /* 0x0000cb0000767a02 */ /* 0x000fe80000000f00 */
[----:B------:R-:W-:Y:S11]  /*ce30*/  ISETP.NE.AND P0, PT, R118, 0x1, PT ;  /* 0x000000017600780c */ /* 0x000ff60003f05270 */
[----:B------:R-:W-:Y:S02]  /*ce40*/  @!UPT UIADD3 URZ, URZ, URZ, URZ ;  /* 0x0000003f3f3ff290 */ /* 0x000fe4000fffe03f */
[----:B------:R-:W-:Y:S05]  /*ce50*/  @P0 IMAD.HI.U32 R118, R120, c[0x0][0x330], RZ ;  /* 0x0000cc0078760a27 */ /* 0x000fea00078e00ff */
[----:B------:R-:W-:Y:S02]  /*ce60*/  @P0 SHF.R.U32.HI R120, RZ, c[0x0][0x334], R118 ;  /* 0x0000cd00ff780a19 */ /* 0x000fe40000011676 */
.L_x_52:
[----:B------:R-:W-:Y:S05]  /*ce70*/  BSYNC B0 ;  /* 0x0000000000007941 */ /* 0x000fea0003800000 */
.L_x_50:
[----:B------:R-:W-:Y:S05]  /*ce80*/  IMAD R121, R120, c[0x0][0x32c], R119 ;  /* 0x0000cb0078797a24 */ /* 0x000fea00078e0277 */
[----:B------:R-:W-:Y:S02]  /*ce90*/  IADD3 R118, R121, c[0x0][0x32c], RZ ;  /* 0x0000cb0079767a10 */ /* 0x000fe40007ffe0ff */
[----:B------:R-:W-:Y:S02]  /*cea0*/  IMNMX R116, R116, R121, !PT ;  /* 0x0000007974747217 */ /* 0x000fe40007800200 */
[----:B------:R-:W-:Y:S02]  /*ceb0*/  IMNMX R131, R131, R118, PT ;  /* 0x0000007683837217 */ /* 0x000fe40003800200 */
.L_x_49:
[C---:B-1----:R-:W-:Y:S01]  /*cec0*/  ISETP.GE.AND P0, PT, R117.reuse, 0x2, PT ;  /* 0x000000027500780c */ /* 0x042fe20003f06270 */
[----:B------:R-:W1:Y:S01]  /*ced0*/  SHFL.IDX PT, R0, R0, 0x1, 0x1c1f ;  /* 0x003c1f0000007f89 */ /* 0x000e6200000e0000 */
[----:B------:R-:W-:Y:S02]  /*cee0*/  ISETP.GE.AND P1, PT, R117, 0x9, PT ;  /* 0x000000097500780c */ /* 0x000fe40003f26270 */
[----:B------:R-:W-:Y:S02]  /*cef0*/  LOP3.LUT R215, R215, 0xfffbffff, RZ, 0xc0, !PT ;  /* 0xfffbffffd7d77812 */ /* 0x000fe400078ec0ff */
[C---:B------:R-:W-:Y:S02]  /*cf00*/  ISETP.GE.AND P2, PT, R117.reuse, 0xa, PT ;  /* 0x0000000a7500780c */ /* 0x040fe40003f46270 */
[C---:B------:R-:W-:Y:S02]  /*cf10*/  ISETP.GE.AND P6, PT, R117.reuse, 0x51, PT ;  /* 0x000000517500780c */ /* 0x040fe40003fc6270 */
[----:B------:R-:W-:Y:S03]  /*cf20*/  ISETP.GE.AND P5, PT, R117, 0x52, PT ;  /* 0x000000527500780c */ /* 0x000fe60003fa6270 */
[----:B------:R-:W-:Y:S02]  /*cf30*/  @P0 LOP3.LUT R215, R215, 0x40000, RZ, 0xfc, !PT ;  /* 0x00040000d7d70812 */ /* 0x000fe400078efcff */
[C---:B------:R-:W-:Y:S02]  /*cf40*/  ISETP.GT.AND P0, PT, R116.reuse, 0x1, !P0 ;  /* 0x000000017400780c */ /* 0x040fe40004704270 */
[----:B------:R-:W-:Y:S02]  /*cf50*/  LOP3.LUT R215, R215, 0xfffdffff, RZ, 0xc0, !PT ;  /* 0xfffdffffd7d77812 */ /* 0x000fe400078ec0ff */
[----:B------:R-:W-:Y:S02]  /*cf60*/  ISETP.LT.OR P0, PT, R131, 0x2, P0 ;  /* 0x000000028300780c */ /* 0x000fe40000701670 */
[----:B------:R-:W-:Y:S02]  /*cf70*/  @P1 LOP3.LUT R215, R215, 0x20000, RZ, 0xfc, !PT ;  /* 0x00020000d7d71812 */ /* 0x000fe400078efcff */
[C---:B------:R-:W-:Y:S02]  /*cf80*/  ISETP.GT.AND P1, PT, R116.reuse, 0x8, !P1 ;  /* 0x000000087400780c */ /* 0x040fe40004f24270 */
[----:B------:R-:W-:Y:S02]  /*cf90*/  LOP3.LUT R215, R215, 0xfffeffff, RZ, 0xc0, !PT ;  /* 0xfffeffffd7d77812 */ /* 0x000fe400078ec0ff */
[----:B------:R-:W-:Y:S02]  /*cfa0*/  FSEL R222, R5, -INF , !P0 ;  /* 0xff80000005de7808 */ /* 0x000fe40004000000 */
        /* <DEDUP_REMOVED lines=15> */
[C---:B------:R-:W-:Y:S02]  /*d0a0*/  ISETP.GT.AND P0, PT, R116.reuse, 0x11, !P1 ;  /* 0x000000117400780c */ /* 0x040fe40004f04270 */
        /* <DEDUP_REMOVED lines=10> */
[----:B------:R-:W-:Y:S01]  /*d150*/  FSEL R130, R16, -INF , !P0 ;  /* 0xff80000010827808 */ /* 0x000fe20004000000 */
[--C-:B-1----:R-:W-:Y:S01]  /*d160*/  IMAD.IADD R16, R123, 0x1, R0.reuse ;  /* 0x000000017b107824 */ /* 0x102fe200078e0200 */
[C---:B------:R-:W-:Y:S04]  /*d170*/  ISETP.GT.AND P0, PT, R116.reuse, 0x19, !P1 ;  /* 0x000000197400780c */ /* 0x040fe80004f04270 */
        /* <DEDUP_REMOVED lines=70> */
[C---:B------:R-:W-:Y:S02]  /*d5e0*/  ISETP.GT.AND P0, PT, R116.reuse, 0x49, !P1 ;  /* 0x000000497400780c */ /* 0x040fe40004f04270 */
        /* <DEDUP_REMOVED lines=14> */
[----:B------:R-:W-:Y:S04]  /*d6d0*/  ISETP.LT.OR P0, PT, R131, 0x59, P0 ;  /* 0x000000598300780c */ /* 0x000fe80000701670 */
[----:B------:R-:W-:Y:S02]  /*d6e0*/  FSEL R118, R48, -INF , !P0 ;  /* 0xff80000030767808 */ /* 0x000fe40004000000 */
[----:B------:R-:W-:Y:S02]  /*d6f0*/  ISETP.GT.AND P0, PT, R116, RZ, !P1 ;  /* 0x000000ff7400720c */ /* 0x000fe40004f04270 */
[----:B------:R-:W-:Y:S02]  /*d700*/  ISETP.GE.AND P1, PT, R117, 0x5a, PT ;  /* 0x0000005a7500780c */ /* 0x000fe40003f26270 */
[----:B------:R-:W-:Y:S04]  /*d710*/  ISETP.LT.OR P0, PT, R131, 0x1, P0 ;  /* 0x000000018300780c */ /* 0x000fe80000701670 */
[----:B------:R-:W-:Y:S01]  /*d720*/  FSEL R12, R4, -INF , !P0 ;  /* 0xff800000040c7808 */ /* 0x000fe20004000000 */
[----:B------:R-:W-:Y:S01]  /*d730*/  IMAD.IADD R4, R129, 0x1, R0 ;  /* 0x0000000181047824 */ /* 0x000fe200078e0200 */
        /* <DEDUP_REMOVED lines=20> */
.L_x_55:
[----:B------:R-:W-:Y:S04]  /*d880*/  MOV R0, c[0x0][0x32c] ;  /* 0x0000cb0000007a02 */ /* 0x000fe80000000f00 */
[----:B------:R-:W-:Y:S11]  /*d890*/  ISETP.NE.AND P0, PT, R0, 0x1, PT ;  /* 0x000000010000780c */ /* 0x000ff60003f05270 */
[----:B------:R-:W-:Y:S02]  /*d8a0*/  @!UPT UIADD3 URZ, URZ, URZ, URZ ;  /* 0x0000003f3f3ff290 */ /* 0x000fe4000fffe03f */
[----:B------:R-:W-:Y:S05]  /*d8b0*/  @P0 IMAD.HI.U32 R0, R20, c[0x0][0x330], RZ ;  /* 0x0000cc0014000a27 */ /* 0x000fea00078e00ff */
[----:B------:R-:W-:Y:S02]  /*d8c0*/  @P0 SHF.R.U32.HI R20, RZ, c[0x0][0x334], R0 ;  /* 0x0000cd00ff140a19 */ /* 0x000fe40000011600 */
.L_x_56:
[----:B------:R-:W-:Y:S05]  /*d8d0*/  BSYNC B0 ;  /* 0x0000000000007941 */ /* 0x000fea0003800000 */
.L_x_54:
[----:B------:R-:W-:Y:S05]  /*d8e0*/  IMAD R119, R20, c[0x0][0x32c], R119 ;  /* 0x0000cb0014777a24 */ /* 0x000fea00078e0277 */
[----:B------:R-:W-:Y:S02]  /*d8f0*/  IADD3 R5, R119, c[0x0][0x32c], RZ ;  /* 0x0000cb0077057a10 */ /* 0x000fe40007ffe0ff */
[----:B------:R-:W-:Y:S02]  /*d900*/  IMNMX R16, R16, R119, !PT ;  /* 0x0000007710107217 */ /* 0x000fe40007800200 */
[----:B------:R-:W-:Y:S02]  /*d910*/  IMNMX R4, R4, R5, PT ;  /* 0x0000000504047217 */ /* 0x000fe40003800200 */
.L_x_53:
[C---:B------:R-:W-:Y:S02]  /*d920*/  LOP3.LUT P0, RZ, R215.reuse, 0x80000, RZ, 0xc0, !PT ;  /* 0x00080000d7ff7812 */ /* 0x040fe4000780c0ff */
[C---:B------:R-:W-:Y:S02]  /*d930*/  ISETP.GT.AND P6, PT, R16.reuse, 0x50, !P6 ;  /* 0x000000501000780c */ /* 0x040fe400077c4270 */
[C---:B------:R-:W-:Y:S02]  /*d940*/  ISETP.GT.AND P0, PT, R16.reuse, RZ, !P0 ;  /* 0x000000ff1000720c */ /* 0x040fe40004704270 */
[----:B------:R-:W-:Y:S02]  /*d950*/  ISETP.GT.AND P5, PT, R16, 0x51, !P5 ;  /* 0x000000511000780c */ /* 0x000fe40006fa4270 */
[C---:B------:R-:W-:Y:S02]  /*d960*/  ISETP.LT.OR P0, PT, R4.reuse, 0x1, P0 ;  /* 0x000000010400780c */ /* 0x040fe40000701670 */
[----:B------:R-:W-:Y:S02]  /*d970*/  ISETP.LT.OR P6, PT, R4, 0x51, P6 ;  /* 0x000000510400780c */ /* 0x000fe400037c1670 */
[----:B------:R-:W-:Y:S02]  /*d980*/  FSEL R21, R6, -INF , !P0 ;  /* 0xff80000006157808 */ /* 0x000fe40004000000 */
[----:B------:R-:W-:Y:S02]  /*d990*/  LOP3.LUT P0, RZ, R215, 0x40000, RZ, 0xc0, !PT ;  /* 0x00040000d7ff7812 */ /* 0x000fe4000780c0ff */
[C---:B------:R-:W-:Y:S02]  /*d9a0*/  ISETP.GT.AND P2, PT, R16.reuse, 0x58, !P2 ;  /* 0x000000581000780c */ /* 0x040fe40005744270 */
[----:B------:R-:W-:Y:S02]  /*d9b0*/  ISETP.GT.AND P0, PT, R16, 0x1, !P0 ;  /* 0x000000011000780c */ /* 0x000fe40004704270 */
[----:B------:R-:W-:Y:S02]  /*d9c0*/  FSEL R129, R46, -INF , !P6 ;  /* 0xff8000002e817808 */ /* 0x000fe40007000000 */
[C---:B------:R-:W-:Y:S02]  /*d9d0*/  ISETP.LT.OR P0, PT, R4.reuse, 0x2, P0 ;  /* 0x000000020400780c */ /* 0x040fe40000701670 */
[----:B------:R-:W-:Y:S02]  /*d9e0*/  ISETP.LT.OR P5, PT, R4, 0x52, P5 ;  /* 0x000000520400780c */ /* 0x000fe40002fa1670 */
[----:B------:R-:W-:Y:S02]  /*d9f0*/  FSEL R17, R7, -INF , !P0 ;  /* 0xff80000007117808 */ /* 0x000fe40004000000 */
[C---:B------:R-:W-:Y:S02]  /*da00*/  LOP3.LUT P0, RZ, R215.reuse, 0x20000, RZ, 0xc0, !PT ;  /* 0x00020000d7ff7812 */ /* 0x040fe4000780c0ff */
        /* <DEDUP_REMOVED lines=90> */
[----:B------:R-:W-:Y:S01]  /*dfb0*/  ISETP.GT.AND P1, PT, R16, 0x59, !P1 ;  /* 0x000000591000780c */ /* 0x000fe20004f24270 */
[----:B------:R-:W1:Y:S01]  /*dfc0*/  SHFL.BFLY PT, R0, R5, 0x2, 0x1f ;  /* 0x0c401f0005007f89 */ /* 0x000e6200000e0000 */
        /* <DEDUP_REMOVED lines=11> */
[C---:B------:R-:W-:Y:S02]  /*e080*/  ISETP.LT.OR P1, PT, R4.reuse, 0x5a, P1 ;  /* 0x0000005a0400780c */ /* 0x040fe40000f21670 */
[----:B------:R-:W-:Y:S02]  /*e090*/  ISETP.LT.OR P0, PT, R4, 0x41, P0 ;  /* 0x000000410400780c */ /* 0x000fe40000701670 */
[----:B------:R-:W-:Y:S02]  /*e0a0*/  FSEL R117, R50, -INF , !P2 ;  /* 0xff80000032757808 */ /* 0x000fe40005000000 */
[----:B------:R-:W-:Y:S02]  /*e0b0*/  FSEL R41, R38, -INF , !P0 ;  /* 0xff80000026297808 */ /* 0x000fe40004000000 */
[----:B------:R-:W-:Y:S02]  /*e0c0*/  LOP3.LUT P0, RZ, R215, 0x4, RZ, 0xc0, !PT ;  /* 0x00000004d7ff7812 */ /* 0x000fe4000780c0ff */
[----:B------:R-:W-:Y:S02]  /*e0d0*/  FMNMX.FTZ R10, R41, R10, !PT ;  /* 0x0000000a290a7209 */ /* 0x000fe40007810000 */
[----:B------:R-:W-:Y:S02]  /*e0e0*/  ISETP.GT.AND P0, PT, R16, 0x41, !P0 ;  /* 0x000000411000780c */ /* 0x000fe40004704270 */
[----:B-1----:R-:W-:Y:S02]  /*e0f0*/  FMNMX.FTZ R6, R5, R0, !PT ;  /* 0x0000000005067209 */ /* 0x002fe40007810000 */
[----:B------:R-:W-:Y:S02]  /*e100*/  ISETP.LT.OR P0, PT, R4, 0x42, P0 ;  /* 0x000000420400780c */ /* 0x000fe40000701670 */
[----:B------:R-:W-:Y:S01]  /*e110*/  FSEL R13, R51, -INF , !P1 ;  /* 0xff800000330d7808 */ /* 0x000fe20004800000 */
[----:B------:R-:W1:Y:S01]  /*e120*/  SHFL.BFLY PT, R15, R6, 0x1, 0x1f ;  /* 0x0c201f00060f7f89 */ /* 0x000e6200000e0000 */
[----:B------:R-:W-:Y:S02]  /*e130*/  FSEL R145, R39, -INF , !P0 ;  /* 0xff80000027917808 */ /* 0x000fe40004000000 */
[----:B------:R-:W-:Y:S02]  /*e140*/  LOP3.LUT P0, RZ, R215, 0x2, RZ, 0xc0, !PT ;  /* 0x00000002d7ff7812 */ /* 0x000fe4000780c0ff */
        /* <DEDUP_REMOVED lines=10> */
[----:B------:R-:W-:Y:S04]  /*e1f0*/  FMNMX.FTZ R10, R129, R10, !PT ;  /* 0x0000000a810a7209 */ /* 0x000fe80007810000 */
[----:B------:R-:W-:Y:S04]  /*e200*/  FMNMX.FTZ R0, R119, R10, !PT ;  /* 0x0000000a77007209 */ /* 0x000fe80007810000 */
[----:B------:R-:W-:Y:S04]  /*e210*/  FMNMX.FTZ R0, R117, R0, !PT ;  /* 0x0000000075007209 */ /* 0x000fe80007810000 */
[----:B------:R-:W-:Y:S02]  /*e220*/  FMNMX.FTZ R7, R13, R0, !PT ;  /* 0x000000000d077209 */ /* 0x000fe40007810000 */
[----:B-1----:R-:W-:Y:S03]  /*e230*/  FMNMX.FTZ R0, R6, R15, !PT ;  /* 0x0000000f06007209 */ /* 0x002fe60007810000 */
[----:B------:R-:W1:Y:S01]  /*e240*/  SHFL.BFLY PT, R4, R7, 0x2, 0x1f ;  /* 0x0c401f0007047f89 */ /* 0x000e6200000e0000 */
[C---:B------:R-:W-:Y:S01]  /*e250*/  FSETP.NEU.FTZ.AND P0, PT, R0.reuse, -INF , PT ;  /* 0xff8000000000780b */ /* 0x040fe20003f1d000 */
[C---:B------:R-:W-:Y:S03]  /*e260*/  FMUL.FTZ R131, R0.reuse, c[0x0][0x2d0] ;  /* 0x0000b40000837a20 */ /* 0x040fe60000410000 */
[----:B------:R-:W-:Y:S02]  /*e270*/  FSEL R6, R0, RZ, P0 ;  /* 0x000000ff00067208 */ /* 0x000fe40000000000 */
[----:B------:R-:W-:Y:S03]  /*e280*/  FSEL R131, R131, RZ, P0 ;  /* 0x000000ff83837208 */ /* 0x000fe60000000000 */
[----:B------:R-:W-:Y:S02]  /*e290*/  FADD.FTZ R3, -R6, R3 ;  /* 0x0000000306037221 */ /* 0x000fe40000010100 */
[--C-:B------:R-:W-:Y:S02]  /*e2a0*/  FFMA.FTZ R44, R12, c[0x0][0x2d0], -R131.reuse ;  /* 0x0000b4000c2c7a23 */ /* 0x100fe40000010883 */
[--C-:B------:R-:W-:Y:S02]  /*e2b0*/  FFMA.FTZ R45, R8, c[0x0][0x2d0], -R131.reuse ;  /* 0x0000b400082d7a23 */ /* 0x100fe40000010883 */
[--C-:B------:R-:W-:Y:S02]  /*e2c0*/  FFMA.FTZ R15, R222, c[0x0][0x2d0], -R131.reuse ;  /* 0x0000b400de0f7a23 */ /* 0x100fe40000010883 */
[--C-:B------:R-:W-:Y:S01]  /*e2d0*/  FFMA.FTZ R14, R220, c[0x0][0x2d0], -R131.reuse ;  /* 0x0000b400dc0e7a23 */ /* 0x100fe20000010883 */
[----:B------:R-:W-:Y:S01]  /*e2e0*/  MUFU.EX2 R44, R44 ;  /* 0x0000002c002c7308 */ /* 0x000fe20000000800 */
[--C-:B------:R-:W-:Y:S02]  /*e2f0*/  FFMA.FTZ R51, R132, c[0x0][0x2d0], -R131.reuse ;  /* 0x0000b40084337a23 */ /* 0x100fe40000010883 */
[--C-:B------:R-:W-:Y:S01]  /*e300*/  FFMA.FTZ R123, R130, c[0x0][0x2d0], -R131.reuse ;  /* 0x0000b400827b7a23 */ /* 0x100fe20000010883 */
[----:B-1----:R-:W-:Y:S01]  /*e310*/  FMNMX.FTZ R5, R7, R4, !PT ;  /* 0x0000000407057209 */ /* 0x002fe20007810000 */
[--C-:B------:R-:W-:Y:S02]  /*e320*/  FFMA.FTZ R120, R120, c[0x0][0x2d0], -R131.reuse ;  /* 0x0000b40078787a23 */ /* 0x100fe40000010883 */
[--C-:B------:R-:W-:Y:S02]  /*e330*/  FFMA.FTZ R128, R128, c[0x0][0x2d0], -R131.reuse ;  /* 0x0000b40080807a23 */ /* 0x100fe40000010883 */
[----:B------:R-:W1:Y:S01]  /*e340*/  SHFL.BFLY PT, R4, R5, 0x1, 0x1f ;  /* 0x0c201f0005047f89 */ /* 0x000e6200000e0000 */
[----:B------:R-:W2:Y:S01]  /*e350*/  MUFU.EX2 R15, R15 ;  /* 0x0000000f000f7308 */ /* 0x000ea20000000800 */
[--C-:B------:R-:W-:Y:S02]  /*e360*/  FFMA.FTZ R147, R158, c[0x0][0x2d0], -R131.reuse ;  /* 0x0000b4009e937a23 */ /* 0x100fe40000010883 */
        /* <DEDUP_REMOVED lines=10> */
[----:B------:R-:W3:Y:S01]  /*e410*/  MUFU.EX2 R45, R45 ;  /* 0x0000002d002d7308 */ /* 0x000ee20000000800 */
[--C-:B------:R-:W-:Y:S01]  /*e420*/  FFMA.FTZ R118, R118, c[0x0][0x2d0], -R131.reuse ;  /* 0x0000b40076767a23 */ /* 0x100fe20000010883 */
[----:B-1----:R-:W-:Y:S01]  /*e430*/  FMNMX.FTZ R12, R5, R4, !PT ;  /* 0x00000004050c7209 */ /* 0x002fe20007810000 */
[----:B------:R-:W-:Y:S01]  /*e440*/  FMUL.FTZ R4, R3, c[0x0][0x2d0] ;  /* 0x0000b40003047a20 */ /* 0x000fe20000410000 */
[----:B--2---:R-:W-:Y:S02]  /*e450*/  F2FP.PACK_AB R16, R15, R44 ;  /* 0x0000002c0f10723e */ /* 0x004fe400000000ff */
[C---:B------:R-:W-:Y:S01]  /*e460*/  FSETP.NEU.FTZ.AND P0, PT, R12.reuse, -INF , PT ;  /* 0xff8000000c00780b */ /* 0x040fe20003f1d000 */
[C---:B------:R-:W-:Y:S03]  /*e470*/  FMUL.FTZ R50, R12.reuse, c[0x0][0x2d0] ;  /* 0x0000b4000c327a20 */ /* 0x040fe60000410000 */
[----:B------:R-:W1:Y:S01]  /*e480*/  MUFU.EX2 R3, R4 ;  /* 0x0000000400037308 */ /* 0x000e620000000800 */
[----:B------:R-:W-:Y:S02]  /*e490*/  FSEL R5, R12, RZ, P0 ;  /* 0x000000ff0c057208 */ /* 0x000fe40000000000 */
[----:B------:R-:W-:Y:S02]  /*e4a0*/  FSEL R50, R50, RZ, P0 ;  /* 0x000000ff32327208 */ /* 0x000fe40000000000 */
[----:B------:R-:W-:Y:S01]  /*e4b0*/  ISETP.GT.AND P0, PT, R184, R207, PT ;  /* 0x000000cfb800720c */ /* 0x000fe20003f04270 */
[----:B------:R-:W-:Y:S02]  /*e4c0*/  FADD.FTZ R5, -R5, R2 ;  /* 0x0000000205057221 */ /* 0x000fe40000010100 */
[--C-:B------:R-:W-:Y:S02]  /*e4d0*/  FFMA.FTZ R49, R21, c[0x0][0x2d0], -R50.reuse ;  /* 0x0000b40015317a23 */ /* 0x100fe40000010832 */
[----:B------:R-:W2:Y:S01]  /*e4e0*/  LDSM.16.MT88.4 R20, [R204+0x100] ;  /* 0x00010000cc14783b */ /* 0x000ea20000004200 */
[--C-:B------:R-:W-:Y:S01]  /*e4f0*/  FFMA.FTZ R47, R9, c[0x0][0x2d0], -R50.reuse ;  /* 0x0000b400092f7a23 */ /* 0x100fe20000010832 */
[----:B------:R-:W-:Y:S01]  /*e500*/  MUFU.EX2 R51, R51 ;  /* 0x0000003300337308 */ /* 0x000fe20000000800 */
[--C-:B------:R-:W-:Y:S01]  /*e510*/  FFMA.FTZ R46, R11, c[0x0][0x2d0], -R50.reuse ;  /* 0x0000b4000b2e7a23 */ /* 0x100fe20000010832 */
[----:B---3--:R-:W-:Y:S01]  /*e520*/  F2FP.PACK_AB R18, R45, R14 ;  /* 0x0000000e2d12723e */ /* 0x008fe200000000ff */
[--C-:B------:R-:W-:Y:S02]  /*e530*/  FFMA.FTZ R48, R17, c[0x0][0x2d0], -R50.reuse ;  /* 0x0000b40011307a23 */ /* 0x100fe40000010832 */
[----:B------:R-:W-:Y:S02]  /*e540*/  FMUL.FTZ R2, R5, c[0x0][0x2d0] ;  /* 0x0000b40005027a20 */ /* 0x000fe40000410000 */
[--C-:B------:R-:W-:Y:S02]  /*e550*/  FFMA.FTZ R132, R37, c[0x0][0x2d0], -R50.reuse ;  /* 0x0000b40025847a23 */ /* 0x100fe40000010832 */
[----:B------:R-:W-:Y:S01]  /*e560*/  LDSM.16.MT88.4 R36, [R200+0x900] ;  /* 0x00090000c824783b */ /* 0x000fe20000004200 */
[----:B------:R-:W-:Y:S01]  /*e570*/  MUFU.EX2 R49, R49 ;  /* 0x0000003100317308 */ /* 0x000fe20000000800 */
[--C-:B------:R-:W-:Y:S02]  /*e580*/  FFMA.FTZ R130, R135, c[0x0][0x2d0], -R50.reuse ;  /* 0x0000b40087827a23 */ /* 0x100fe40000010832 */
[C---:B-1----:R-:W-:Y:S02]  /*e590*/  FMUL.FTZ R4, R3.reuse, R112 ;  /* 0x0000007003047220 */ /* 0x042fe40000410000 */
[C---:B------:R-:W-:Y:S02]  /*e5a0*/  FMUL.FTZ R5, R3.reuse, R113 ;  /* 0x0000007103057220 */ /* 0x040fe40000410000 */
        /* <DEDUP_REMOVED lines=8> */
[----:B------:R-:W3:Y:S01]  /*e630*/  MUFU.EX2 R48, R48 ;  /* 0x0000003000307308 */ /* 0x000ee20000000800 */
[C---:B------:R-:W-:Y:S02]  /*e640*/  FMUL.FTZ R77, R3.reuse, R77 ;  /* 0x0000004d034d7220 */ /* 0x040fe40000410000 */
[C---:B------:R-:W-:Y:S02]  /*e650*/  FMUL.FTZ R80, R3.reuse, R80 ;  /* 0x0000005003507220 */ /* 0x040fe40000410000 */
[C---:B------:R-:W-:Y:S02]  /*e660*/  FMUL.FTZ R81, R3.reuse, R81 ;  /* 0x0000005103517220 */ /* 0x040fe40000410000 */
[C---:B------:R-:W-:Y:S02]  /*e670*/  FMUL.FTZ R84, R3.reuse, R84 ;  /* 0x0000005403547220 */ /* 0x040fe40000410000 */
[----:B------:R-:W-:Y:S01]  /*e680*/  FMUL.FTZ R85, R3, R85 ;  /* 0x0000005503557220 */ /* 0x000fe20000410000 */
[----:B------:R-:W-:Y:S01]  /*e690*/  MUFU.EX2 R47, R47 ;  /* 0x0000002f002f7308 */ /* 0x000fe20000000800 */
[--C-:B------:R-:W-:Y:S02]  /*e6a0*/  FFMA.FTZ R135, R33, c[0x0][0x2d0], -R50.reuse ;  /* 0x0000b40021877a23 */ /* 0x100fe40000010832 */
[----:B------:R-:W-:Y:S01]  /*e6b0*/  LDSM.16.MT88.4 R32, [R201+0x900] ;  /* 0x00090000c920783b */ /* 0x000fe20000004200 */
[C---:B-1----:R-:W-:Y:S02]  /*e6c0*/  FMUL.FTZ R6, R2.reuse, R114 ;  /* 0x0000007202067220 */ /* 0x042fe40000410000 */
[C---:B------:R-:W-:Y:S02]  /*e6d0*/  FMUL.FTZ R7, R2.reuse, R115 ;  /* 0x0000007302077220 */ /* 0x040fe40000410000 */
[C---:B------:R-:W-:Y:S02]  /*e6e0*/  FMUL.FTZ R10, R2.reuse, R110 ;  /* 0x0000006e020a7220 */ /* 0x040fe40000410000 */
[----:B------:R-:W1:Y:S01]  /*e6f0*/  MUFU.EX2 R46, R46 ;  /* 0x0000002e002e7308 */ /* 0x000e620000000800 */
[C---:B------:R-:W-:Y:S02]  /*e700*/  FMUL.FTZ R11, R2.reuse, R111 ;  /* 0x0000006f020b7220 */ /* 0x040fe40000410000 */
[----:B------:R-:W-:Y:S01]  /*e710*/  FMUL.FTZ R70, R2, R70 ;  /* 0x0000004602467220 */ /* 0x000fe20000410000 */
[----:B---3--:R-:W-:Y:S01]  /*e720*/  F2FP.PACK_AB R17, R48, R49 ;  /* 0x000000313011723e */ /* 0x008fe200000000ff */
[C---:B------:R-:W-:Y:S01]  /*e730*/  FMUL.FTZ R71, R2.reuse, R71 ;  /* 0x0000004702477220 */ /* 0x040fe20000410000 */
[----:B------:R-:W-:Y:S01]  /*e740*/  LDSM.16.MT88.4 R108, [R204+0x2900] ;  /* 0x00290000cc6c783b */ /* 0x000fe20000004200 */
[C---:B------:R-:W-:Y:S02]  /*e750*/  FMUL.FTZ R74, R2.reuse, R74 ;  /* 0x0000004a024a7220 */ /* 0x040fe40000410000 */
[C---:B------:R-:W-:Y:S01]  /*e760*/  FMUL.FTZ R75, R2.reuse, R75 ;  /* 0x0000004b024b7220 */ /* 0x040fe20000410000 */
[----:B------:R-:W3:Y:S01]  /*e770*/  MUFU.EX2 R120, R120 ;  /* 0x0000007800787308 */ /* 0x000ee20000000800 */
[C---:B------:R-:W-:Y:S02]  /*e780*/  FMUL.FTZ R78, R2.reuse, R78 ;  /* 0x0000004e024e7220 */ /* 0x040fe40000410000 */
[C---:B------:R-:W-:Y:S02]  /*e790*/  FMUL.FTZ R79, R2.reuse, R79 ;  /* 0x0000004f024f7220 */ /* 0x040fe40000410000 */
[C---:B------:R-:W-:Y:S02]  /*e7a0*/  FMUL.FTZ R82, R2.reuse, R82 ;  /* 0x0000005202527220 */ /* 0x040fe40000410000 */
[C---:B------:R-:W-:Y:S02]  /*e7b0*/  FMUL.FTZ R83, R2.reuse, R83 ;  /* 0x0000005302537220 */ /* 0x040fe40000410000 */
[C---:B------:R-:W-:Y:S01]  /*e7c0*/  FMUL.FTZ R86, R2.reuse, R86 ;  /* 0x0000005602567220 */ /* 0x040fe20000410000 */
[----:B------:R-:W-:Y:S01]  /*e7d0*/  MUFU.EX2 R123, R123 ;  /* 0x0000007b007b7308 */ /* 0x000fe20000000800 */
[----:B------:R-:W-:Y:S02]  /*e7e0*/  FMUL.FTZ R87, R2, R87 ;  /* 0x0000005702577220 */ /* 0x000fe40000410000 */
[C---:B------:R-:W-:Y:S01]  /*e7f0*/  FMUL.FTZ R88, R3.reuse, R88 ;  /* 0x0000005803587220 */ /* 0x040fe20000410000 */
[----:B-1----:R-:W-:Y:S01]  /*e800*/  F2FP.PACK_AB R19, R46, R47 ;  /* 0x0000002f2e13723e */ /* 0x002fe200000000ff */
[C---:B------:R-:W-:Y:S02]  /*e810*/  FMUL.FTZ R89, R3.reuse, R89 ;  /* 0x0000005903597220 */ /* 0x040fe40000410000 */
[C---:B------:R-:W-:Y:S02]  /*e820*/  FMUL.FTZ R90, R2.reuse, R90 ;  /* 0x0000005a025a7220 */ /* 0x040fe40000410000 */
[C---:B------:R-:W-:Y:S01]  /*e830*/  FMUL.FTZ R91, R2.reuse, R91 ;  /* 0x0000005b025b7220 */ /* 0x040fe20000410000 */
[----:B------:R-:W1:Y:S01]  /*e840*/  MUFU.EX2 R128, R128 ;  /* 0x0000008000807308 */ /* 0x000e620000000800 */
[C---:B--2---:R-:W-:Y:S05]  /*e850*/  HMMA.16816.F32 R4, R16.reuse, R20, R4 ;  /* 0x000000141004723c */ /* 0x044fea0000001804 */
[C---:B------:R-:W-:Y:S02]  /*e860*/  FMUL.FTZ R92, R3.reuse, R92 ;  /* 0x0000005c035c7220 */ /* 0x040fe40000410000 */
[C---:B------:R-:W-:Y:S01]  /*e870*/  FMUL.FTZ R93, R3.reuse, R93 ;  /* 0x0000005d035d7220 */ /* 0x040fe20000410000 */
[C---:B------:R-:W-:Y:S01]  /*e880*/  HMMA.16816.F32 R8, R16.reuse, R22, R8 ;  /* 0x000000161008723c */ /* 0x040fe20000001808 */
[----:B------:R-:W2:Y:S01]  /*e890*/  LDSM.16.MT88.4 R20, [R200+0x100] ;  /* 0x00010000c814783b */ /* 0x000ea20000004200 */
[----:B------:R-:W-:Y:S02]  /*e8a0*/  MUFU.EX2 R130, R130 ;  /* 0x0000008200827308 */ /* 0x000fe40000000800 */
[C---:B------:R-:W-:Y:S02]  /*e8b0*/  FMUL.FTZ R94, R2.reuse, R94 ;  /* 0x0000005e025e7220 */ /* 0x040fe40000410000 */
[C---:B------:R-:W-:Y:S02]  /*e8c0*/  FMUL.FTZ R95, R2.reuse, R95 ;  /* 0x0000005f025f7220 */ /* 0x040fe40000410000 */
[C---:B------:R-:W-:Y:S04]  /*e8d0*/  HMMA.16816.F32 R68, R16.reuse, R24, R68 ;  /* 0x000000181044723c */ /* 0x040fe80000001844 */
[C---:B------:R-:W-:Y:S01]  /*e8e0*/  FMUL.FTZ R96, R3.reuse, R96 ;  /* 0x0000006003607220 */ /* 0x040fe20000410000 */
[----:B------:R-:W-:Y:S01]  /*e8f0*/  MUFU.EX2 R132, R132 ;  /* 0x0000008400847308 */ /* 0x000fe20000000800 */
[C---:B------:R-:W-:Y:S02]  /*e900*/  FMUL.FTZ R97, R3.reuse, R97 ;  /* 0x0000006103617220 */ /* 0x040fe40000410000 */
[C---:B------:R-:W-:Y:S01]  /*e910*/  HMMA.16816.F32 R72, R16.reuse, R26, R72 ;  /* 0x0000001a1048723c */ /* 0x040fe20000001848 */
[----:B------:R-:W4:Y:S03]  /*e920*/  LDSM.16.MT88.4 R24, [R204+0x3100] ;  /* 0x00310000cc18783b */ /* 0x000f260000004200 */
[C---:B------:R-:W-:Y:S02]  /*e930*/  FMUL.FTZ R98, R2.reuse, R98 ;  /* 0x0000006202627220 */ /* 0x040fe40000410000 */
[C---:B------:R-:W-:Y:S01]  /*e940*/  FMUL.FTZ R99, R2.reuse, R99 ;  /* 0x0000006302637220 */ /* 0x040fe20000410000 */
[----:B------:R-:W-:Y:S01]  /*e950*/  MUFU.EX2 R135, R135 ;  /* 0x0000008700877308 */ /* 0x000fe20000000800 */
[C---:B------:R-:W-:Y:S04]  /*e960*/  HMMA.16816.F32 R76, R16.reuse, R28, R76 ;  /* 0x0000001c104c723c */ /* 0x040fe8000000184c */
[C---:B------:R-:W-:Y:S02]  /*e970*/  FMUL.FTZ R100, R3.reuse, R100 ;  /* 0x0000006403647220 */ /* 0x040fe40000410000 */
[C---:B------:R-:W-:Y:S02]  /*e980*/  FMUL.FTZ R101, R3.reuse, R101 ;  /* 0x0000006503657220 */ /* 0x040fe40000410000 */
[C---:B------:R-:W-:Y:S01]  /*e990*/  HMMA.16816.F32 R80, R16.reuse, R30, R80 ;  /* 0x0000001e1050723c */ /* 0x040fe20000001850 */
[----:B------:R-:W5:Y:S01]  /*e9a0*/  LDSM.16.MT88.4 R28, [R202+0x3100] ;  /* 0x00310000ca1c783b */ /* 0x000f620000004200 */
[----:B------:R-:W-:Y:S02]  /*e9b0*/  MUFU.EX2 R147, R147 ;  /* 0x0000009300937308 */ /* 0x000fe40000000800 */
[C---:B------:R-:W-:Y:S02]  /*e9c0*/  FMUL.FTZ R102, R2.reuse, R102 ;  /* 0x0000006602667220 */ /* 0x040fe40000410000 */
[C---:B------:R-:W-:Y:S02]  /*e9d0*/  FMUL.FTZ R103, R2.reuse, R103 ;  /* 0x0000006702677220 */ /* 0x040fe40000410000 */
[C---:B------:R-:W-:Y:S01]  /*e9e0*/  FMUL.FTZ R104, R3.reuse, R104 ;  /* 0x0000006803687220 */ /* 0x040fe20000410000 */
[C---:B--2---:R-:W-:Y:S03]  /*e9f0*/  HMMA.16816.F32 R84, R16.reuse, R20, R84 ;  /* 0x000000141054723c */ /* 0x044fe60000001854 */
[C---:B------:R-:W-:Y:S01]  /*ea00*/  FMUL.FTZ R105, R3.reuse, R105 ;  /* 0x0000006903697220 */ /* 0x040fe20000410000 */
[----:B------:R-:W-:Y:S01]  /*ea10*/  MUFU.EX2 R136, R136 ;  /* 0x0000008800887308 */ /* 0x000fe20000000800 */
[C---:B------:R-:W-:Y:S02]  /*ea20*/  FMUL.FTZ R106, R2.reuse, R106 ;  /* 0x0000006a026a7220 */ /* 0x040fe40000410000 */
[C---:B------:R-:W-:Y:S01]  /*ea30*/  FMUL.FTZ R107, R2.reuse, R107 ;  /* 0x0000006b026b7220 */ /* 0x040fe20000410000 */
[C---:B------:R-:W-:Y:S01]  /*ea40*/  HMMA.16816.F32 R88, R16.reuse, R22, R88 ;  /* 0x000000161058723c */ /* 0x040fe20000001858 */
[----:B------:R-:W2:Y:S03]  /*ea50*/  LDSM.16.MT88.4 R20, [R201+0x3100] ;  /* 0x00310000c914783b */ /* 0x000ea60000004200 */
[C---:B------:R-:W-:Y:S02]  /*ea60*/  FMUL.FTZ R52, R3.reuse, R52 ;  /* 0x0000003403347220 */ /* 0x040fe40000410000 */
[C---:B------:R-:W-:Y:S01]  /*ea70*/  FMUL.FTZ R53, R3.reuse, R53 ;  /* 0x0000003503357220 */ /* 0x040fe20000410000 */
[----:B------:R-:W-:Y:S01]  /*ea80*/  MUFU.EX2 R144, R144 ;  /* 0x0000009000907308 */ /* 0x000fe20000000800 */
[C---:B----4-:R-:W-:Y:S04]  /*ea90*/  HMMA.16816.F32 R92, R16.reuse, R24, R92 ;  /* 0x00000018105c723c */ /* 0x050fe8000000185c */
[C---:B------:R-:W-:Y:S02]  /*eaa0*/  FMUL.FTZ R54, R2.reuse, R54 ;  /* 0x0000003602367220 */ /* 0x040fe40000410000 */
[C---:B------:R-:W-:Y:S02]  /*eab0*/  FMUL.FTZ R55, R2.reuse, R55 ;  /* 0x0000003702377220 */ /* 0x040fe40000410000 */
[C---:B------:R-:W-:Y:S01]  /*eac0*/  HMMA.16816.F32 R96, R16.reuse, R26, R96 ;  /* 0x0000001a1060723c */ /* 0x040fe20000001860 */
[----:B------:R-:W4:Y:S01]  /*ead0*/  LDSM.16.MT88.4 R24, [R200+0x3100] ;  /* 0x00310000c818783b */ /* 0x000f220000004200 */
[----:B------:R-:W-:Y:S02]  /*eae0*/  MUFU.EX2 R157, R157 ;  /* 0x0000009d009d7308 */ /* 0x000fe40000000800 */
[C---:B------:R-:W-:Y:S02]  /*eaf0*/  FMUL.FTZ R56, R3.reuse, R56 ;  /* 0x0000003803387220 */ /* 0x040fe40000410000 */
[C---:B------:R-:W-:Y:S02]  /*eb00*/  FMUL.FTZ R57, R3.reuse, R57 ;  /* 0x0000003903397220 */ /* 0x040fe40000410000 */
[C---:B-----5:R-:W-:Y:S04]  /*eb10*/  HMMA.16816.F32 R100, R16.reuse, R28, R100 ;  /* 0x0000001c1064723c */ /* 0x060fe80000001864 */
[C---:B------:R-:W-:Y:S01]  /*eb20*/  FMUL.FTZ R58, R2.reuse, R58 ;  /* 0x0000003a023a7220 */ /* 0x040fe20000410000 */
[----:B------:R-:W-:Y:S01]  /*eb30*/  MUFU.EX2 R160, R160 ;  /* 0x000000a000a07308 */ /* 0x000fe20000000800 */
[C---:B------:R-:W-:Y:S02]  /*eb40*/  FMUL.FTZ R59, R2.reuse, R59 ;  /* 0x0000003b023b7220 */ /* 0x040fe40000410000 */
[C---:B------:R-:W-:Y:S01]  /*eb50*/  HMMA.16816.F32 R104, R16.reuse, R30, R104 ;  /* 0x0000001e1068723c */ /* 0x040fe20000001868 */
[----:B------:R-:W5:Y:S03]  /*eb60*/  LDSM.16.MT88.4 R28, [R204+0x900] ;  /* 0x00090000cc1c783b */ /* 0x000f660000004200 */
[C---:B------:R-:W-:Y:S02]  /*eb70*/  FMUL.FTZ R60, R3.reuse, R60 ;  /* 0x0000003c033c7220 */ /* 0x040fe40000410000 */
[----:B------:R-:W-:Y:S01]  /*eb80*/  FMUL.FTZ R61, R3, R61 ;  /* 0x0000003d033d7220 */ /* 0x000fe20000410000 */
[----:B------:R-:W-:Y:S01]  /*eb90*/  MUFU.EX2 R162, R162 ;  /* 0x000000a200a27308 */ /* 0x000fe20000000800 */
[C---:B------:R-:W-:Y:S01]  /*eba0*/  FMUL.FTZ R62, R2.reuse, R62 ;  /* 0x0000003e023e7220 */ /* 0x040fe20000410000 */
[C---:B--2---:R-:W-:Y:S03]  /*ebb0*/  HMMA.16816.F32 R52, R16.reuse, R20, R52 ;  /* 0x000000141034723c */ /* 0x044fe60000001834 */
[--C-:B------:R-:W-:Y:S02]  /*ebc0*/  FFMA.FTZ R133, R133, c[0x0][0x2d0], -R50.reuse ;  /* 0x0000b40085857a23 */ /* 0x100fe40000010832 */
[C---:B------:R-:W-:Y:S02]  /*ebd0*/  FMUL.FTZ R63, R2.reuse, R63 ;  /* 0x0000003f023f7220 */ /* 0x040fe40000410000 */
[C---:B------:R-:W-:Y:S01]  /*ebe0*/  FMUL.FTZ R64, R3.reuse, R64 ;  /* 0x0000004003407220 */ /* 0x040fe20000410000 */
[C---:B------:R-:W-:Y:S01]  /*ebf0*/  HMMA.16816.F32 R56, R16.reuse, R22, R56 ;  /* 0x000000161038723c */ /* 0x040fe20000001838 */
[----:B------:R-:W2:Y:S01]  /*ec00*/  MUFU.EX2 R133, R133 ;  /* 0x0000008500857308 */ /* 0x000ea20000000800 */
[----:B------:R-:W5:Y:S02]  /*ec10*/  LDSM.16.MT88.4 R20, [R202+0x900] ;  /* 0x00090000ca14783b */ /* 0x000f640000004200 */
[----:B------:R-:W-:Y:S02]  /*ec20*/  FMUL.FTZ R65, R3, R65 ;  /* 0x0000004103417220 */ /* 0x000fe40000410000 */
[C---:B------:R-:W-:Y:S02]  /*ec30*/  FMUL.FTZ R66, R2.reuse, R66 ;  /* 0x0000004202427220 */ /* 0x040fe40000410000 */
[C---:B----4-:R-:W-:Y:S03]  /*ec40*/  HMMA.16816.F32 R60, R16.reuse, R24, R60 ;  /* 0x00000018103c723c */ /* 0x050fe6000000183c */
[----:B------:R-:W-:Y:S01]  /*ec50*/  MUFU.EX2 R146, R146 ;  /* 0x0000009200927308 */ /* 0x000fe20000000800 */
[----:B------:R-:W-:Y:S02]  /*ec60*/  FMUL.FTZ R67, R2, R67 ;  /* 0x0000004302437220 */ /* 0x000fe40000410000 */
[--C-:B------:R-:W-:Y:S02]  /*ec70*/  FFMA.FTZ R156, R175, c[0x0][0x2d0], -R50.reuse ;  /* 0x0000b400af9c7a23 */ /* 0x100fe40000010832 */
[--C-:B------:R-:W-:Y:S03]  /*ec80*/  FFMA.FTZ R175, R172, c[0x0][0x2d0], -R131.reuse ;  /* 0x0000b400acaf7a23 */ /* 0x100fe60000010883 */
[----:B------:R-:W-:Y:S01]  /*ec90*/  HMMA.16816.F32 R64, R16, R26, R64 ;  /* 0x0000001a1040723c */ /* 0x000fe20000001840 */
[----:B------:R-:W4:Y:S01]  /*eca0*/  LDSM.16.MT88.4 R24, [R204+0x3900] ;  /* 0x00390000cc18783b */ /* 0x000f220000004200 */
[----:B------:R-:W-:Y:S01]  /*ecb0*/  MUFU.EX2 R156, R156 ;  /* 0x0000009c009c7308 */ /* 0x000fe20000000800 */
[--C-:B------:R-:W-:Y:S02]  /*ecc0*/  FFMA.FTZ R172, R223, c[0x0][0x2d0], -R50.reuse ;  /* 0x0000b400dfac7a23 */ /* 0x100fe40000010832 */
[--C-:B------:R-:W-:Y:S02]  /*ecd0*/  FFMA.FTZ R223, R40, c[0x0][0x2d0], -R131.reuse ;  /* 0x0000b40028df7a23 */ /* 0x100fe40000010883 */
[----:B---3--:R-:W-:Y:S01]  /*ece0*/  F2FP.PACK_AB R16, R120, R51 ;  /* 0x000000337810723e */ /* 0x008fe200000000ff */
[--C-:B------:R-:W-:Y:S01]  /*ecf0*/  FFMA.FTZ R159, R159, c[0x0][0x2d0], -R50.reuse ;  /* 0x0000b4009f9f7a23 */ /* 0x100fe20000010832 */
[----:B-1----:R-:W-:Y:S03]  /*ed00*/  F2FP.PACK_AB R18, R128, R123 ;  /* 0x0000007b8012723e */ /* 0x002fe600000000ff */
[----:B--2---:R-:W-:Y:S01]  /*ed10*/  F2FP.PACK_AB R17, R133, R130 ;  /* 0x000000828511723e */ /* 0x004fe200000000ff */
[----:B------:R-:W-:Y:S01]  /*ed20*/  MUFU.EX2 R175, R175 ;  /* 0x000000af00af7308 */ /* 0x000fe20000000800 */
[----:B------:R-:W-:Y:S01]  /*ed30*/  F2FP.PACK_AB R19, R135, R132 ;  /* 0x000000848713723e */ /* 0x000fe200000000ff */
[--C-:B------:R-:W-:Y:S02]  /*ed40*/  FFMA.FTZ R158, R163, c[0x0][0x2d0], -R50.reuse ;  /* 0x0000b400a39e7a23 */ /* 0x100fe40000010832 */
[--C-:B------:R-:W-:Y:S02]  /*ed50*/  FFMA.FTZ R161, R161, c[0x0][0x2d0], -R50.reuse ;  /* 0x0000b400a1a17a23 */ /* 0x100fe40000010832 */
[--C-:B------:R-:W-:Y:S02]  /*ed60*/  FFMA.FTZ R163, R174, c[0x0][0x2d0], -R131.reuse ;  /* 0x0000b400aea37a23 */ /* 0x100fe40000010883 */
[C---:B-----5:R-:W-:Y:S02]  /*ed70*/  HMMA.16816.F32 R4, R16.reuse, R28, R4 ;  /* 0x0000001c1004723c */ /* 0x060fe40000001804 */
[----:B------:R-:W1:Y:S01]  /*ed80*/  MUFU.EX2 R159, R159 ;  /* 0x0000009f009f7308 */ /* 0x000e620000000800 */
[--C-:B------:R-:W-:Y:S02]  /*ed90*/  FFMA.FTZ R174, R185, c[0x0][0x2d0], -R50.reuse ;  /* 0x0000b400b9ae7a23 */ /* 0x100fe40000010832 */
[--C-:B------:R-:W-:Y:S02]  /*eda0*/  FFMA.FTZ R185, R138, c[0x0][0x2d0], -R131.reuse ;  /* 0x0000b4008ab97a23 */ /* 0x100fe40000010883 */
[--C-:B------:R-:W-:Y:S01]  /*edb0*/  FFMA.FTZ R138, R41, c[0x0][0x2d0], -R50.reuse ;  /* 0x0000b400298a7a23 */ /* 0x100fe20000010832 */
[C---:B------:R-:W-:Y:S01]  /*edc0*/  HMMA.16816.F32 R8, R16.reuse, R30, R8 ;  /* 0x0000001e1008723c */ /* 0x040fe20000001808 */
[----:B------:R-:W-:Y:S03]  /*edd0*/  LDSM.16.MT88.4 R28, [R201+0x3900] ;  /* 0x00390000c91c783b */ /* 0x000fe60000004200 */
[----:B------:R-:W-:Y:S01]  /*ede0*/  MUFU.EX2 R158, R158 ;  /* 0x0000009e009e7308 */ /* 0x000fe20000000800 */
[--C-:B------:R-:W-:Y:S02]  /*edf0*/  FFMA.FTZ R221, R221, c[0x0][0x2d0], -R50.reuse ;  /* 0x0000b400dddd7a23 */ /* 0x100fe40000010832 */
[--C-:B------:R-:W-:Y:S01]  /*ee00*/  FFMA.FTZ R173, R173, c[0x0][0x2d0], -R50.reuse ;  /* 0x0000b400adad7a23 */ /* 0x100fe20000010832 */
[C---:B------:R-:W-:Y:S01]  /*ee10*/  HMMA.16816.F32 R68, R16.reuse, R20, R68 ;  /* 0x000000141044723c */ /* 0x040fe20000001844 */
[----:B------:R-:W-:Y:S03]  /*ee20*/  LDSM.16.MT88.4 R40, [R200+0x4900] ;  /* 0x00490000c828783b */ /* 0x000fe60000004200 */
[--C-:B------:R-:W-:Y:S02]  /*ee30*/  FFMA.FTZ R145, R145, c[0x0][0x2d0], -R50.reuse ;  /* 0x0000b40091917a23 */ /* 0x100fe40000010832 */
[----:B------:R-:W2:Y:S01]  /*ee40*/  MUFU.EX2 R161, R161 ;  /* 0x000000a100a17308 */ /* 0x000ea20000000800 */
[--C-:B------:R-:W-:Y:S01]  /*ee50*/  FFMA.FTZ R139, R139, c[0x0][0x2d0], -R50.reuse ;  /* 0x0000b4008b8b7a23 */ /* 0x100fe20000010832 */
[C---:B------:R-:W-:Y:S01]  /*ee60*/  HMMA.16816.F32 R72, R16.reuse, R22, R72 ;  /* 0x000000161048723c */ /* 0x040fe20000001848 */
[----:B------:R-:W3:Y:S03]  /*ee70*/  LDSM.16.MT88.4 R20, [R202+0x3900] ;  /* 0x00390000ca14783b */ /* 0x000ee60000004200 */
[--C-:B------:R-:W-:Y:S02]  /*ee80*/  FFMA.FTZ R220, R137, c[0x0][0x2d0], -R50.reuse ;  /* 0x0000b40089dc7a23 */ /* 0x100fe40000010832 */
[----:B------:R-:W-:Y:S02]  /*ee90*/  FFMA.FTZ R131, R116, c[0x0][0x2d0], -R131 ;  /* 0x0000b40074837a23 */ /* 0x000fe40000010883 */
[C---:B------:R-:W-:Y:S01]  /*eea0*/  HMMA.16816.F32 R76, R16.reuse, R32, R76 ;  /* 0x00000020104c723c */ /* 0x040fe2000000184c */
[----:B------:R-:W5:Y:S03]  /*eeb0*/  MUFU.EX2 R163, R163 ;  /* 0x000000a300a37308 */ /* 0x000f660000000800 */
[--C-:B------:R-:W-:Y:S02]  /*eec0*/  FFMA.FTZ R116, R129, c[0x0][0x2d0], -R50.reuse ;  /* 0x0000b40081747a23 */ /* 0x100fe40000010832 */
[--C-:B------:R-:W-:Y:S02]  /*eed0*/  FFMA.FTZ R119, R119, c[0x0][0x2d0], -R50.reuse ;  /* 0x0000b40077777a23 */ /* 0x100fe40000010832 */
[C---:B------:R-:W-:Y:S01]  /*eee0*/  HMMA.16816.F32 R80, R16.reuse, R34, R80 ;  /* 0x000000221050723c */ /* 0x040fe20000001850 */
[----:B------:R-:W1:Y:S02]  /*eef0*/  LDSM.16.MT88.4 R32, [R200+0x3900] ;  /* 0x00390000c820783b */ /* 0x000e640000004200 */
[----:B------:R-:W-:Y:S01]  /*ef00*/  MUFU.EX2 R172, R172 ;  /* 0x000000ac00ac7308 */ /* 0x000fe20000000800 */
[--C-:B------:R-:W-:Y:S02]  /*ef10*/  FFMA.FTZ R117, R117, c[0x0][0x2d0], -R50.reuse ;  /* 0x0000b40075757a23 */ /* 0x100fe40000010832 */
[----:B------:R-:W-:Y:S02]  /*ef20*/  FFMA.FTZ R50, R13, c[0x0][0x2d0], -R50 ;  /* 0x0000b4000d327a23 */ /* 0x000fe40000010832 */
[C---:B------:R-:W-:Y:S04]  /*ef30*/  HMMA.16816.F32 R84, R16.reuse, R36, R84 ;  /* 0x000000241054723c */ /* 0x040fe80000001854 */
[----:B------:R-:W-:Y:S01]  /*ef40*/  FFMA.FTZ R44, R3, R216, R44 ;  /* 0x000000d8032c7223 */ /* 0x000fe2000001002c */
[----:B------:R-:W1:Y:S01]  /*ef50*/  MUFU.EX2 R221, R221 ;  /* 0x000000dd00dd7308 */ /* 0x000e620000000800 */
[----:B------:R-:W-:Y:S02]  /*ef60*/  FFMA.FTZ R49, R2, R217, R49 ;  /* 0x000000d902317223 */ /* 0x000fe40000010031 */
[C---:B------:R-:W-:Y:S01]  /*ef70*/  HMMA.16816.F32 R88, R16.reuse, R38, R88 ;  /* 0x000000261058723c */ /* 0x040fe20000001858 */
[----:B------:R-:W-:Y:S03]  /*ef80*/  LDSM.16.MT88.4 R36, [R200+0x4100] ;  /* 0x00410000c824783b */ /* 0x000fe60000004200 */
[----:B------:R-:W-:Y:S02]  /*ef90*/  FADD.FTZ R15, R15, R44 ;  /* 0x0000002c0f0f7221 */ /* 0x000fe40000010000 */
[----:B------:R-:W-:Y:S01]  /*efa0*/  FADD.FTZ R48, R48, R49 ;  /* 0x0000003130307221 */ /* 0x000fe20000010000 */
[----:B------:R-:W-:Y:S01]  /*efb0*/  MUFU.EX2 R174, R174 ;  /* 0x000000ae00ae7308 */ /* 0x000fe20000000800 */
[C---:B----4-:R-:W-:Y:S04]  /*efc0*/  HMMA.16816.F32 R92, R16.reuse, R24, R92 ;  /* 0x00000018105c723c */ /* 0x050fe8000000185c */
[----:B------:R-:W-:Y:S02]  /*efd0*/  FADD.FTZ R14, R14, R15 ;  /* 0x0000000f0e0e7221 */ /* 0x000fe40000010000 */
[----:B------:R-:W-:Y:S02]  /*efe0*/  FADD.FTZ R3, R47, R48 ;  /* 0x000000302f037221 */ /* 0x000fe40000010000 */
[C---:B------:R-:W-:Y:S01]  /*eff0*/  HMMA.16816.F32 R96, R16.reuse, R26, R96 ;  /* 0x0000001a1060723c */ /* 0x040fe20000001860 */
[----:B------:R-:W-:Y:S01]  /*f000*/  LDSM.16.MT88.4 R24, [R202+0x1100] ;  /* 0x00110000ca18783b */ /* 0x000fe20000004200 */
[----:B------:R-:W4:Y:S02]  /*f010*/  MUFU.EX2 R173, R173 ;  /* 0x000000ad00ad7308 */ /* 0x000f240000000800 */
[----:B------:R-:W-:Y:S02]  /*f020*/  FADD.FTZ R14, R45, R14 ;  /* 0x0000000e2d0e7221 */ /* 0x000fe40000010000 */
[----:B------:R-:W-:Y:S02]  /*f030*/  FADD.FTZ R3, R46, R3 ;  /* 0x000000032e037221 */ /* 0x000fe40000010000 */
[C---:B---3--:R-:W-:Y:S04]  /*f040*/  HMMA.16816.F32 R100, R16.reuse, R20, R100 ;  /* 0x000000141064723c */ /* 0x048fe80000001864 */
[----:B------:R-:W-:Y:S01]  /*f050*/  MUFU.EX2 R185, R185 ;  /* 0x000000b900b97308 */ /* 0x000fe20000000800 */
[----:B------:R-:W-:Y:S02]  /*f060*/  FADD.FTZ R51, R51, R14 ;  /* 0x0000000e33337221 */ /* 0x000fe40000010000 */
[----:B------:R-:W-:Y:S01]  /*f070*/  FADD.FTZ R130, R130, R3 ;  /* 0x0000000382827221 */ /* 0x000fe20000010000 */
[C---:B------:R-:W-:Y:S01]  /*f080*/  HMMA.16816.F32 R104, R16.reuse, R22, R104 ;  /* 0x000000161068723c */ /* 0x040fe20000001868 */
[----:B------:R-:W3:Y:S03]  /*f090*/  LDSM.16.MT88.4 R20, [R204+0x1100] ;  /* 0x00110000cc14783b */ /* 0x000ee60000004200 */
[----:B------:R-:W-:Y:S02]  /*f0a0*/  FADD.FTZ R120, R120, R51 ;  /* 0x0000003378787221 */ /* 0x000fe40000010000 */
[----:B------:R-:W-:Y:S01]  /*f0b0*/  MUFU.EX2 R134, R134 ;  /* 0x0000008600867308 */ /* 0x000fe20000000800 */
[----:B------:R-:W-:Y:S01]  /*f0c0*/  FADD.FTZ R133, R133, R130 ;  /* 0x0000008285857221 */ /* 0x000fe20000010000 */
[C---:B------:R-:W-:Y:S04]  /*f0d0*/  HMMA.16816.F32 R52, R16.reuse, R28, R52 ;  /* 0x0000001c1034723c */ /* 0x040fe80000001834 */
[----:B------:R-:W-:Y:S02]  /*f0e0*/  FADD.FTZ R123, R123, R120 ;  /* 0x000000787b7b7221 */ /* 0x000fe40000010000 */
[----:B------:R-:W-:Y:S02]  /*f0f0*/  FADD.FTZ R132, R132, R133 ;  /* 0x0000008584847221 */ /* 0x000fe40000010000 */
[C---:B------:R-:W-:Y:S01]  /*f100*/  HMMA.16816.F32 R56, R16.reuse, R30, R56 ;  /* 0x0000001e1038723c */ /* 0x040fe20000001838 */
[----:B------:R-:W4:Y:S01]  /*f110*/  LDSM.16.MT88.4 R28, [R201+0x1100] ;  /* 0x00110000c91c783b */ /* 0x000f220000004200 */
[----:B------:R-:W-:Y:S02]  /*f120*/  MUFU.EX2 R223, R223 ;  /* 0x000000df00df7308 */ /* 0x000fe40000000800 */
[----:B------:R-:W-:Y:S02]  /*f130*/  FADD.FTZ R128, R128, R123 ;  /* 0x0000007b80807221 */ /* 0x000fe40000010000 */
[----:B------:R-:W-:Y:S02]  /*f140*/  FADD.FTZ R135, R135, R132 ;  /* 0x0000008487877221 */ /* 0x000fe40000010000 */
[C---:B-1----:R-:W-:Y:S04]  /*f150*/  HMMA.16816.F32 R60, R16.reuse, R32, R60 ;  /* 0x00000020103c723c */ /* 0x042fe8000000183c */
[----:B------:R-:W1:Y:S04]  /*f160*/  MUFU.EX2 R138, R138 ;  /* 0x0000008a008a7308 */ /* 0x000e680000000800 */
[----:B------:R-:W-:Y:S01]  /*f170*/  HMMA.16816.F32 R64, R16, R34, R64 ;  /* 0x000000221040723c */ /* 0x000fe20000001840 */
[----:B------:R-:W1:Y:S05]  /*f180*/  LDSM.16.MT88.4 R32, [R200+0x1100] ;  /* 0x00110000c820783b */ /* 0x000e6a0000004200 */
[----:B------:R-:W1:Y:S01]  /*f190*/  MUFU.EX2 R145, R145 ;  /* 0x0000009100917308 */ /* 0x000e620000000800 */
[----:B------:R-:W-:Y:S01]  /*f1a0*/  F2FP.PACK_AB R16, R136, R147 ;  /* 0x000000938810723e */ /* 0x000fe200000000ff */
[----:B------:R-:W-:Y:S01]  /*f1b0*/  FADD.FTZ R147, R147, R128 ;  /* 0x0000008093937221 */ /* 0x000fe20000010000 */
[----:B------:R-:W-:Y:S03]  /*f1c0*/  F2FP.PACK_AB R18, R157, R144 ;  /* 0x000000909d12723e */ /* 0x000fe600000000ff */
[----:B------:R-:W-:Y:S01]  /*f1d0*/  F2FP.PACK_AB R17, R159, R156 ;  /* 0x0000009c9f11723e */ /* 0x000fe200000000ff */
[----:B------:R-:W-:Y:S01]  /*f1e0*/  FADD.FTZ R156, R156, R135 ;  /* 0x000000879c9c7221 */ /* 0x000fe20000010000 */
[----:B--2---:R-:W-:Y:S01]  /*f1f0*/  F2FP.PACK_AB R19, R161, R158 ;  /* 0x0000009ea113723e */ /* 0x004fe200000000ff */
[----:B------:R-:W-:Y:S01]  /*f200*/  FADD.FTZ R147, R136, R147 ;  /* 0x0000009388937221 */ /* 0x000fe20000010000 */
[----:B------:R-:W2:Y:S01]  /*f210*/  MUFU.EX2 R139, R139 ;  /* 0x0000008b008b7308 */ /* 0x000ea20000000800 */
[----:B------:R-:W-:Y:S02]  /*f220*/  FADD.FTZ R159, R159, R156 ;  /* 0x0000009c9f9f7221 */ /* 0x000fe40000010000 */
[----:B------:R-:W-:Y:S02]  /*f230*/  FADD.FTZ R144, R144, R147 ;  /* 0x0000009390907221 */ /* 0x000fe40000010000 */
[C---:B---3--:R-:W-:Y:S03]  /*f240*/  HMMA.16816.F32 R4, R16.reuse, R20, R4 ;  /* 0x000000141004723c */ /* 0x048fe60000001804 */
[----:B------:R-:W-:Y:S02]  /*f250*/  FADD.FTZ R158, R158, R159 ;  /* 0x0000009f9e9e7221 */ /* 0x000fe40000010000 */
[----:B------:R-:W3:Y:S01]  /*f260*/  MUFU.EX2 R220, R220 ;  /* 0x000000dc00dc7308 */ /* 0x000ee20000000800 */
[----:B------:R-:W-:Y:S02]  /*f270*/  FADD.FTZ R157, R157, R144 ;  /* 0x000000909d9d7221 */ /* 0x000fe40000010000 */
[C---:B------:R-:W-:Y:S01]  /*f280*/  HMMA.16816.F32 R8, R16.reuse, R22, R8 ;  /* 0x000000161008723c */ /* 0x040fe20000001808 */
[----:B------:R-:W2:Y:S03]  /*f290*/  LDSM.16.MT88.4 R20, [R204+0x4100] ;  /* 0x00410000cc14783b */ /* 0x000ea60000004200 */
[----:B------:R-:W-:Y:S03]  /*f2a0*/  FADD.FTZ R161, R161, R158 ;  /* 0x0000009ea1a17221 */ /* 0x000fe60000010000 */
[----:B------:R-:W-:Y:S01]  /*f2b0*/  MUFU.EX2 R122, R122 ;  /* 0x0000007a007a7308 */ /* 0x000fe20000000800 */
[C---:B------:R-:W-:Y:S08]  /*f2c0*/  HMMA.16816.F32 R68, R16.reuse, R24, R68 ;  /* 0x000000181044723c */ /* 0x040ff00000001844 */
[C---:B------:R-:W-:Y:S01]  /*f2d0*/  HMMA.16816.F32 R72, R16.reuse, R26, R72 ;  /* 0x0000001a1048723c */ /* 0x040fe20000001848 */
[----:B------:R-:W3:Y:S01]  /*f2e0*/  LDSM.16.MT88.4 R24, [R202+0x4100] ;  /* 0x00410000ca18783b */ /* 0x000ee20000004200 */
[----:B------:R-:W2:Y:S06]  /*f2f0*/  MUFU.EX2 R121, R121 ;  /* 0x0000007900797308 */ /* 0x000eac0000000800 */
[C---:B----4-:R-:W-:Y:S04]  /*f300*/  HMMA.16816.F32 R76, R16.reuse, R28, R76 ;  /* 0x0000001c104c723c */ /* 0x050fe8000000184c */
[----:B------:R-:W-:Y:S04]  /*f310*/  MUFU.EX2 R118, R118 ;  /* 0x0000007600767308 */ /* 0x000fe80000000800 */
[C---:B------:R-:W-:Y:S01]  /*f320*/  HMMA.16816.F32 R80, R16.reuse, R30, R80 ;  /* 0x0000001e1050723c */ /* 0x040fe20000001850 */
[----:B------:R-:W4:Y:S05]  /*f330*/  LDSM.16.MT88.4 R28, [R201+0x4100] ;  /* 0x00410000c91c783b */ /* 0x000f2a0000004200 */
[----:B------:R-:W3:Y:S02]  /*f340*/  MUFU.EX2 R131, R131 ;  /* 0x0000008300837308 */ /* 0x000ee40000000800 */
[C---:B-1----:R-:W-:Y:S08]  /*f350*/  HMMA.16816.F32 R84, R16.reuse, R32, R84 ;  /* 0x000000201054723c */ /* 0x042ff00000001854 */
[C---:B------:R-:W-:Y:S01]  /*f360*/  HMMA.16816.F32 R88, R16.reuse, R34, R88 ;  /* 0x000000221058723c */ /* 0x040fe20000001858 */
[----:B------:R-:W1:Y:S01]  /*f370*/  LDSM.16.MT88.4 R32, [R204+0x1900] ;  /* 0x00190000cc20783b */ /* 0x000e620000004200 */
[----:B------:R-:W-:Y:S06]  /*f380*/  MUFU.EX2 R116, R116 ;  /* 0x0000007400747308 */ /* 0x000fec0000000800 */
[C---:B--2---:R-:W-:Y:S04]  /*f390*/  HMMA.16816.F32 R92, R16.reuse, R20, R92 ;  /* 0x00000014105c723c */ /* 0x044fe8000000185c */
[----:B------:R-:W2:Y:S04]  /*f3a0*/  MUFU.EX2 R119, R119 ;  /* 0x0000007700777308 */ /* 0x000ea80000000800 */
[C---:B------:R-:W-:Y:S01]  /*f3b0*/  HMMA.16816.F32 R96, R16.reuse, R22, R96 ;  /* 0x000000161060723c */ /* 0x040fe20000001860 */
[----:B------:R-:W1:Y:S05]  /*f3c0*/  LDSM.16.MT88.4 R20, [R202+0x1900] ;  /* 0x00190000ca14783b */ /* 0x000e6a0000004200 */
[----:B------:R-:W-:Y:S02]  /*f3d0*/  MUFU.EX2 R117, R117 ;  /* 0x0000007500757308 */ /* 0x000fe40000000800 */
[C---:B---3--:R-:W-:Y:S08]  /*f3e0*/  HMMA.16816.F32 R100, R16.reuse, R24, R100 ;  /* 0x000000181064723c */ /* 0x048ff00000001864 */
[C---:B------:R-:W-:Y:S01]  /*f3f0*/  HMMA.16816.F32 R104, R16.reuse, R26, R104 ;  /* 0x0000001a1068723c */ /* 0x040fe20000001868 */
[----:B------:R-:W3:Y:S01]  /*f400*/  LDSM.16.MT88.4 R24, [R201+0x1900] ;  /* 0x00190000c918783b */ /* 0x000ee20000004200 */
[----:B------:R-:W1:Y:S06]  /*f410*/  MUFU.EX2 R50, R50 ;  /* 0x0000003200327308 */ /* 0x000e6c0000000800 */
[C---:B----4-:R-:W-:Y:S08]  /*f420*/  HMMA.16816.F32 R52, R16.reuse, R28, R52 ;  /* 0x0000001c1034723c */ /* 0x050ff00000001834 */
[C---:B------:R-:W-:Y:S01]  /*f430*/  HMMA.16816.F32 R56, R16.reuse, R30, R56 ;  /* 0x0000001e1038723c */ /* 0x040fe20000001838 */
[----:B------:R-:W4:Y:S07]  /*f440*/  LDSM.16.MT88.4 R28, [R200+0x1900] ;  /* 0x00190000c81c783b */ /* 0x000f2e0000004200 */
[C---:B------:R-:W-:Y:S08]  /*f450*/  HMMA.16816.F32 R60, R16.reuse, R36, R60 ;  /* 0x00000024103c723c */ /* 0x040ff0000000183c */
[----:B------:R-:W-:Y:S01]  /*f460*/  HMMA.16816.F32 R64, R16, R38, R64 ;  /* 0x000000261040723c */ /* 0x000fe20000001840 */
[----:B------:R-:W-:Y:S06]  /*f470*/  LDSM.16.MT88.4 R36, [R201+0x4900] ;  /* 0x00490000c924783b */ /* 0x000fec0000004200 */
[----:B-----5:R-:W-:Y:S01]  /*f480*/  F2FP.PACK_AB R16, R163, R160 ;  /* 0x000000a0a310723e */ /* 0x020fe200000000ff */
        /* <DEDUP_REMOVED lines=8> */
[C---:B-1----:R-:W-:Y:S03]  /*f510*/  HMMA.16816.F32 R4, R16.reuse, R32, R4 ;  /* 0x000000201004723c */ /* 0x042fe60000001804 */
[----:B------:R-:W-:Y:S02]  /*f520*/  FADD.FTZ R174, R174, R221 ;  /* 0x000000ddaeae7221 */ /* 0x000fe40000010000 */
[----:B------:R-:W-:Y:S02]  /*f530*/  FADD.FTZ R175, R175, R162 ;  /* 0x000000a2afaf7221 */ /* 0x000fe40000010000 */
[----:B------:R-:W-:Y:S01]  /*f540*/  FADD.FTZ R173, R173, R174 ;  /* 0x000000aeadad7221 */ /* 0x000fe20000010000 */
[C---:B------:R-:W-:Y:S01]  /*f550*/  HMMA.16816.F32 R8, R16.reuse, R34, R8 ;  /* 0x000000221008723c */ /* 0x040fe20000001808 */
[----:B------:R-:W1:Y:S03]  /*f560*/  LDSM.16.MT88.4 R32, [R204+0x4900] ;  /* 0x00490000cc20783b */ /* 0x000e660000004200 */
[----:B------:R-:W-:Y:S04]  /*f570*/  FADD.FTZ R2, R138, R173 ;  /* 0x000000ad8a027221 */ /* 0x000fe80000010000 */
[C---:B------:R-:W-:Y:S04]  /*f580*/  HMMA.16816.F32 R68, R16.reuse, R20, R68 ;  /* 0x000000141044723c */ /* 0x040fe80000001844 */
[----:B------:R-:W-:Y:S04]  /*f590*/  FADD.FTZ R2, R145, R2 ;  /* 0x0000000291027221 */ /* 0x000fe80000010000 */
[C---:B------:R-:W-:Y:S01]  /*f5a0*/  HMMA.16816.F32 R72, R16.reuse, R22, R72 ;  /* 0x000000161048723c */ /* 0x040fe20000001848 */
[----:B------:R-:W5:Y:S03]  /*f5b0*/  LDSM.16.MT88.4 R20, [R202+0x4900] ;  /* 0x00490000ca14783b */ /* 0x000f660000004200 */
[----:B------:R-:W-:Y:S01]  /*f5c0*/  FADD.FTZ R3, R139, R2 ;  /* 0x000000028b037221 */ /* 0x000fe20000010000 */
[----:B------:R-:W-:Y:S03]  /*f5d0*/  IADD3 R2, R184, -0x1, RZ ;  /* 0xffffffffb8027810 */ /* 0x000fe60007ffe0ff */
[C---:B---3--:R-:W-:Y:S04]  /*f5e0*/  HMMA.16816.F32 R76, R16.reuse, R24, R76 ;  /* 0x00000018104c723c */ /* 0x048fe8000000184c */
[----:B------:R-:W-:Y:S02]  /*f5f0*/  FADD.FTZ R3, R220, R3 ;  /* 0x00000003dc037221 */ /* 0x000fe40000010000 */
[----:B------:R-:W-:Y:S02]  /*f600*/  IMAD.MOV.U32 R184, RZ, RZ, R2 ;  /* 0x000000ffffb87224 */ /* 0x000fe400078e0002 */
[C---:B------:R-:W-:Y:S01]  /*f610*/  HMMA.16816.F32 R80, R16.reuse, R26, R80 ;  /* 0x0000001a1050723c */ /* 0x040fe20000001850 */
[----:B------:R-:W3:Y:S03]  /*f620*/  LDSM.16.MT88.4 R24, [R204+0x2100] ;  /* 0x00210000cc18783b */ /* 0x000ee60000004200 */
[----:B------:R-:W-:Y:S04]  /*f630*/  IMAD.MOV.U32 R2, RZ, RZ, R12 ;  /* 0x000000ffff027224 */ /* 0x000fe800078e000c */
[C---:B----4-:R-:W-:Y:S08]  /*f640*/  HMMA.16816.F32 R84, R16.reuse, R28, R84 ;  /* 0x0000001c1054723c */ /* 0x050ff00000001854 */
[C---:B------:R-:W-:Y:S01]  /*f650*/  HMMA.16816.F32 R88, R16.reuse, R30, R88 ;  /* 0x0000001e1058723c */ /* 0x040fe20000001858 */
[----:B------:R-:W4:Y:S07]  /*f660*/  LDSM.16.MT88.4 R28, [R202+0x2100] ;  /* 0x00210000ca1c783b */ /* 0x000f2e0000004200 */
[C---:B-1----:R-:W-:Y:S08]  /*f670*/  HMMA.16816.F32 R92, R16.reuse, R32, R92 ;  /* 0x00000020105c723c */ /* 0x042ff0000000185c */
[C---:B------:R-:W-:Y:S01]  /*f680*/  HMMA.16816.F32 R96, R16.reuse, R34, R96 ;  /* 0x000000221060723c */ /* 0x040fe20000001860 */
[----:B------:R-:W-:Y:S07]  /*f690*/  LDSM.16.MT88.4 R32, [R200+0x2100] ;  /* 0x00210000c820783b */ /* 0x000fee0000004200 */
[C---:B-----5:R-:W-:Y:S08]  /*f6a0*/  HMMA.16816.F32 R100, R16.reuse, R20, R100 ;  /* 0x000000141064723c */ /* 0x060ff00000001864 */
        /* <DEDUP_REMOVED lines=13> */
[----:B------:R-:W-:Y:S03]  /*f780*/  F2FP.PACK_AB R19, R220, R139 ;  /* 0x0000008bdc13723e */ /* 0x000fe600000000ff */
[----:B------:R-:W-:Y:S04]  /*f790*/  FADD.FTZ R134, R134, R185 ;  /* 0x000000b986867221 */ /* 0x000fe80000010000 */
[C---:B---3--:R-:W-:Y:S03]  /*f7a0*/  HMMA.16816.F32 R4, R16.reuse, R24, R4 ;  /* 0x000000181004723c */ /* 0x048fe60000001804 */
[----:B------:R-:W-:Y:S05]  /*f7b0*/  FADD.FTZ R223, R223, R134 ;  /* 0x00000086dfdf7221 */ /* 0x000fea0000010000 */
[C---:B------:R-:W-:Y:S01]  /*f7c0*/  HMMA.16816.F32 R8, R16.reuse, R26, R8 ;  /* 0x0000001a1008723c */ /* 0x040fe20000001808 */
[----:B------:R-:W3:Y:S07]  /*f7d0*/  LDSM.16.MT88.4 R24, [R204+0x5100] ;  /* 0x00510000cc18783b */ /* 0x000eee0000004200 */
[C---:B----4-:R-:W-:Y:S08]  /*f7e0*/  HMMA.16816.F32 R68, R16.reuse, R28, R68 ;  /* 0x0000001c1044723c */ /* 0x050ff00000001844 */
[C---:B------:R-:W-:Y:S01]  /*f7f0*/  HMMA.16816.F32 R72, R16.reuse, R30, R72 ;  /* 0x0000001e1048723c */ /* 0x040fe20000001848 */
[----:B------:R-:W4:Y:S07]  /*f800*/  LDSM.16.MT88.4 R28, [R202+0x5100] ;  /* 0x00510000ca1c783b */ /* 0x000f2e0000004200 */
[C---:B-1----:R-:W-:Y:S08]  /*f810*/  HMMA.16816.F32 R76, R16.reuse, R20, R76 ;  /* 0x00000014104c723c */ /* 0x042ff0000000184c */
[C---:B------:R-:W-:Y:S01]  /*f820*/  HMMA.16816.F32 R80, R16.reuse, R22, R80 ;  /* 0x000000161050723c */ /* 0x040fe20000001850 */
[----:B------:R-:W1:Y:S07]  /*f830*/  LDSM.16.MT88.4 R20, [R200+0x5100] ;  /* 0x00510000c814783b */ /* 0x000e6e0000004200 */
[C---:B------:R-:W-:Y:S08]  /*f840*/  HMMA.16816.F32 R84, R16.reuse, R32, R84 ;  /* 0x000000201054723c */ /* 0x040ff00000001854 */
[C---:B------:R-:W-:Y:S01]  /*f850*/  HMMA.16816.F32 R88, R16.reuse, R34, R88 ;  /* 0x000000221058723c */ /* 0x040fe20000001858 */
[----:B------:R-:W5:Y:S07]  /*f860*/  LDSM.16.MT88.4 R32, [R202+0x2900] ;  /* 0x00290000ca20783b */ /* 0x000f6e0000004200 */
[C---:B---3--:R-:W-:Y:S08]  /*f870*/  HMMA.16816.F32 R92, R16.reuse, R24, R92 ;  /* 0x00000018105c723c */ /* 0x048ff0000000185c */
[C---:B------:R-:W-:Y:S01]  /*f880*/  HMMA.16816.F32 R96, R16.reuse, R26, R96 ;  /* 0x0000001a1060723c */ /* 0x040fe20000001860 */
[----:B------:R-:W3:Y:S07]  /*f890*/  LDSM.16.MT88.4 R24, [R200+0x2900] ;  /* 0x00290000c818783b */ /* 0x000eee0000004200 */
[C---:B----4-:R-:W-:Y:S08]  /*f8a0*/  HMMA.16816.F32 R100, R16.reuse, R28, R100 ;  /* 0x0000001c1064723c */ /* 0x050ff00000001864 */
        /* <DEDUP_REMOVED lines=8> */
[----:B------:R-:W-:Y:S03]  /*f930*/  F2FP.PACK_AB R18, R131, R118 ;  /* 0x000000768312723e */ /* 0x000fe600000000ff */
[----:B--2---:R-:W-:Y:S01]  /*f940*/  F2FP.PACK_AB R17, R119, R116 ;  /* 0x000000747711723e */ /* 0x004fe200000000ff */
[----:B------:R-:W-:Y:S01]  /*f950*/  FADD.FTZ R116, R116, R3 ;  /* 0x0000000374747221 */ /* 0x000fe20000010000 */
[----:B------:R-:W-:Y:S01]  /*f960*/  F2FP.PACK_AB R19, R50, R117 ;  /* 0x000000753213723e */ /* 0x000fe200000000ff */
[----:B------:R-:W-:Y:S02]  /*f970*/  FADD.FTZ R121, R121, R122 ;  /* 0x0000007a79797221 */ /* 0x000fe40000010000 */
[----:B------:R-:W-:Y:S02]  /*f980*/  FADD.FTZ R116, R119, R116 ;  /* 0x0000007477747221 */ /* 0x000fe40000010000 */
[----:B------:R-:W-:Y:S02]  /*f990*/  FADD.FTZ R118, R118, R121 ;  /* 0x0000007976767221 */ /* 0x000fe40000010000 */
[C---:B------:R-:W-:Y:S01]  /*f9a0*/  HMMA.16816.F32 R112, R16.reuse, R108, R4 ;  /* 0x0000006c1070723c */ /* 0x040fe20000001804 */
[----:B------:R-:W2:Y:S02]  /*f9b0*/  LDSM.16.MT88.4 R4, [R202+0x5900] ;  /* 0x00590000ca04783b */ /* 0x000ea40000004200 */
[----:B------:R-:W-:Y:S02]  /*f9c0*/  FADD.FTZ R117, R117, R116 ;  /* 0x0000007475757221 */ /* 0x000fe40000010000 */
[----:B------:R-:W-:Y:S02]  /*f9d0*/  FADD.FTZ R216, R131, R118 ;  /* 0x0000007683d87221 */ /* 0x000fe40000010000 */
[----:B------:R-:W-:Y:S01]  /*f9e0*/  FADD.FTZ R217, R50, R117 ;  /* 0x0000007532d97221 */ /* 0x000fe20000010000 */
[C---:B------:R-:W-:Y:S01]  /*f9f0*/  HMMA.16816.F32 R108, R16.reuse, R110, R8 ;  /* 0x0000006e106c723c */ /* 0x040fe20000001808 */
[----:B------:R-:W4:Y:S03]  /*fa00*/  LDSM.16.MT88.4 R8, [R201+0x5900] ;  /* 0x00590000c908783b */ /* 0x000f260000004200 */
[----:B------:R-:W-:Y:S04]  /*fa10*/  IMAD.MOV.U32 R3, RZ, RZ, R0 ;  /* 0x000000ffff037224 */ /* 0x000fe800078e0000 */
[C---:B-----5:R-:W-:Y:S08]  /*fa20*/  HMMA.16816.F32 R68, R16.reuse, R32, R68 ;  /* 0x000000201044723c */ /* 0x060ff00000001844 */
[C---:B------:R-:W-:Y:S08]  /*fa30*/  HMMA.16816.F32 R72, R16.reuse, R34, R72 ;  /* 0x000000221048723c */ /* 0x040ff00000001848 */
[C---:B------:R-:W-:Y:S08]  /*fa40*/  HMMA.16816.F32 R76, R16.reuse, R40, R76 ;  /* 0x00000028104c723c */ /* 0x040ff0000000184c */
[C---:B------:R-:W-:Y:S08]  /*fa50*/  HMMA.16816.F32 R80, R16.reuse, R42, R80 ;  /* 0x0000002a1050723c */ /* 0x040ff00000001850 */
[C---:B---3--:R-:W-:Y:S08]  /*fa60*/  HMMA.16816.F32 R84, R16.reuse, R24, R84 ;  /* 0x000000181054723c */ /* 0x048ff00000001854 */
[C---:B------:R-:W-:Y:S08]  /*fa70*/  HMMA.16816.F32 R88, R16.reuse, R26, R88 ;  /* 0x0000001a1058723c */ /* 0x040ff00000001858 */
[C---:B-1----:R-:W-:Y:S08]  /*fa80*/  HMMA.16816.F32 R92, R16.reuse, R20, R92 ;  /* 0x00000014105c723c */ /* 0x042ff0000000185c */
[C---:B------:R-:W-:Y:S01]  /*fa90*/  HMMA.16816.F32 R96, R16.reuse, R22, R96 ;  /* 0x000000161060723c */ /* 0x040fe20000001860 */
[----:B------:R-:W1:Y:S07]  /*faa0*/  LDSM.16.MT88.4 R20, [R200+0x5900] ;  /* 0x00590000c814783b */ /* 0x000e6e0000004200 */
[C---:B--2---:R-:W-:Y:S08]  /*fab0*/  HMMA.16816.F32 R100, R16.reuse, R4, R100 ;  /* 0x000000041064723c */ /* 0x044ff00000001864 */
[C---:B------:R-:W-:Y:S08]  /*fac0*/  HMMA.16816.F32 R104, R16.reuse, R6, R104 ;  /* 0x000000061068723c */ /* 0x040ff00000001868 */
[C---:B----4-:R-:W-:Y:S08]  /*fad0*/  HMMA.16816.F32 R52, R16.reuse, R8, R52 ;  /* 0x000000081034723c */ /* 0x050ff00000001834 */
[C---:B------:R-:W-:Y:S08]  /*fae0*/  HMMA.16816.F32 R56, R16.reuse, R10, R56 ;  /* 0x0000000a1038723c */ /* 0x040ff00000001838 */
[C---:B-1----:R-:W-:Y:S08]  /*faf0*/  HMMA.16816.F32 R60, R16.reuse, R20, R60 ;  /* 0x00000014103c723c */ /* 0x042ff0000000183c */
[----:B------:R-:W-:Y:S01]  /*fb00*/  HMMA.16816.F32 R64, R16, R22, R64 ;  /* 0x000000161040723c */ /* 0x000fe20000001840 */
[----:B------:R-:W-:-:S07]  /*fb10*/  @P0 BRA `(.L_x_57) ;  /* 0xffffc3f000000947 */ /* 0x000fce000383ffff */
.L_x_48:
[----:B------:R-:W1:Y:S01]  /*fb20*/  SHFL.BFLY PT, R7, R216, 0x2, 0x1f ;  /* 0x0c401f00d8077f89 */ /* 0x000e6200000e0000 */
[----:B------:R-:W-:-:S02]  /*fb30*/  MOV R5, RZ ;  /* 0x000000ff00057202 */ /* 0x000fc40000000f00 */
[----:B------:R-:W-:Y:S01]  /*fb40*/  MOV R2, RZ ;  /* 0x000000ff00027202 */ /* 0x000fe20000000f00 */
[----:B------:R-:W2:Y:S01]  /*fb50*/  SHFL.BFLY PT, R6, R217, 0x2, 0x1f ;  /* 0x0c401f00d9067f89 */ /* 0x000ea200000e0000 */
[----:B------:R-:W-:Y:S01]  /*fb60*/  PLOP3.LUT P2, PT, PT, PT, PT, 0x8, 0x0 ;  /* 0x000000000000781c */ /* 0x000fe20003f4e170 */
[----:B-1----:R-:W-:Y:S02]  /*fb70*/  FADD.FTZ R7, R7, R216 ;  /* 0x000000d807077221 */ /* 0x002fe40000010000 */
[----:B--2---:R-:W-:-:S03]  /*fb80*/  FADD.FTZ R6, R6, R217 ;  /* 0x000000d906067221 */ /* 0x004fc60000010000 */
[----:B------:R-:W1:Y:S04]  /*fb90*/  SHFL.BFLY PT, R4, R7, 0x1, 0x1f ;  /* 0x0c201f0007047f89 */ /* 0x000e6800000e0000 */
        /* <DEDUP_REMOVED lines=8> */
[----:B------:R-:W2:Y:S01]  /*fc20*/  @P1 MUFU.LG2 R4, R4 ;  /* 0x0000000400041308 */ /* 0x000ea20000000c00 */
[----:B------:R-:W-:-:S07]  /*fc30*/  @P0 FMUL.FTZ R9, R9, c[0x0][0x2d0] ;  /* 0x0000b40009090a20 */ /* 0x000fce0000410000 */
[----:B------:R-:W3:Y:S01]  /*fc40*/  @P0 MUFU.LG2 R6, R3 ;  /* 0x0000000300060308 */ /* 0x000ee20000000c00 */
[C---:B-1----:R-:W-:Y:S02]  /*fc50*/  FMUL.FTZ R112, R5.reuse, R112 ;  /* 0x0000007005707220 */ /* 0x042fe40000410000 */
[C---:B------:R-:W-:Y:S02]  /*fc60*/  FMUL.FTZ R113, R5.reuse, R113 ;  /* 0x0000007105717220 */ /* 0x040fe40000410000 */
[C---:B------:R-:W-:Y:S02]  /*fc70*/  FMUL.FTZ R108, R5.reuse, R108 ;  /* 0x0000006c056c7220 */ /* 0x040fe40000410000 */
[----:B------:R-:W-:Y:S01]  /*fc80*/  FMUL.FTZ R109, R5, R109 ;  /* 0x0000006d056d7220 */ /* 0x000fe20000410000 */
[----:B------:R1:W4:Y:S01]  /*fc90*/  @P0 MUFU.RCP R2, R3 ;  /* 0x0000000300020308 */ /* 0x0003220000001000 */
[----:B--2---:R-:W-:Y:S02]  /*fca0*/  @P1 FMUL.FTZ R7, R4, 0.69314718246459960938 ;  /* 0x3f31721804071820 */ /* 0x004fe40000410000 */
[----:B------:R-:W-:-:S02]  /*fcb0*/  @P1 FMUL.FTZ R4, R8, c[0x0][0x2d0] ;  /* 0x0000b40008041a20 */ /* 0x000fc40000410000 */
[C---:B------:R-:W-:Y:S02]  /*fcc0*/  FMUL.FTZ R68, R5.reuse, R68 ;  /* 0x0000004405447220 */ /* 0x040fe40000410000 */
[C---:B------:R-:W-:Y:S02]  /*fcd0*/  FMUL.FTZ R69, R5.reuse, R69 ;  /* 0x0000004505457220 */ /* 0x040fe40000410000 */
[----:B---3--:R-:W-:Y:S02]  /*fce0*/  @P0 FMUL.FTZ R6, R6, 0.69314718246459960938 ;  /* 0x3f31721806060820 */ /* 0x008fe40000410000 */
[C---:B------:R-:W-:Y:S02]  /*fcf0*/  FMUL.FTZ R72, R5.reuse, R72 ;  /* 0x0000004805487220 */ /* 0x040fe40000410000 */
[C---:B------:R-:W-:Y:S02]  /*fd00*/  FMUL.FTZ R73, R5.reuse, R73 ;  /* 0x0000004905497220 */ /* 0x040fe40000410000 */
[C---:B------:R-:W-:Y:S01]  /*fd10*/  FMUL.FTZ R76, R5.reuse, R76 ;  /* 0x0000004c054c7220 */ /* 0x040fe20000410000 */
[----:B-1----:R-:W-:Y:S01]  /*fd20*/  MOV R3, 0xff800000 ;  /* 0xff80000000037802 */ /* 0x002fe20000000f00 */
        /* <DEDUP_REMOVED lines=58> */
.L_x_20:
[----:B------:R-:W-:Y:S05]  /*100d0*/  @P2 BRA `(.L_x_58) ;  /* 0x0000137000002947 */ /* 0x000fea0003800000 */
[----:B------:R-:W1:Y:S01]  /*100e0*/  S2R R7, SR_CTAID.Y ;  /* 0x0000000000077919 */ /* 0x000e620000002600 */
[----:B------:R-:W-:Y:S01]  /*100f0*/  IMAD R6, RZ, RZ, -UR9 ;  /* 0x80000009ff067e24 */ /* 0x000fe2000f8e02ff */
[----:B------:R-:W-:Y:S01]  /*10100*/  USHF.R.S32.HI UR6, URZ, 0x1f, UR9 ;  /* 0x0000001f3f067899 */ /* 0x000fe20008011409 */
[----:B------:R-:W-:Y:S01]  /*10110*/  BSSY B0, `(.L_x_59) ;  /* 0x00000d1000007945 */ /* 0x000fe20003800000 */
[----:B------:R-:W2:Y:S01]  /*10120*/  S2R R2, SR_TID.X ;  /* 0x0000000000027919 */ /* 0x000ea20000002100 */
[----:B------:R-:W-:Y:S02]  /*10130*/  ULDC.64 UR4, c[0x0][0x4d0] ;  /* 0x0001340000047ab9 */ /* 0x000fe40000000a00 */
[----:B------:R-:W-:Y:S01]  /*10140*/  UIMAD UR7, UR6, UR4, URZ ;  /* 0x00000004060772a4 */ /* 0x000fe2000f8e023f */
[----:B------:R-:W3:Y:S01]  /*10150*/  S2R R9, SR_CTAID.Z ;  /* 0x0000000000097919 */ /* 0x000ee20000002700 */
[----:B------:R-:W-:-:S02]  /*10160*/  UIMAD.WIDE.U32 UR10, UR9, UR4, URZ ;  /* 0x00000004090a72a5 */ /* 0x000fc4000f8e003f */
[----:B------:R-:W-:Y:S01]  /*10170*/  UIMAD UR7, UR9, UR5, UR7 ;  /* 0x00000005090772a4 */ /* 0x000fe2000f8e0207 */
[----:B------:R-:W4:Y:S02]  /*10180*/  S2R R10, SR_CTAID.X ;  /* 0x00000000000a7919 */ /* 0x000f240000002500 */
[----:B------:R-:W-:Y:S01]  /*10190*/  ULDC.64 UR4, c[0x0][0x438] ;  /* 0x00010e0000047ab9 */ /* 0x000fe20000000a00 */
[----:B------:R-:W-:Y:S01]  /*101a0*/  MOV R17, UR11 ;  /* 0x0000000b00117c02 */ /* 0x000fe20008000f00 */
[----:B------:R-:W-:Y:S01]  /*101b0*/  UIMAD.WIDE.U32 UR12, UR9, UR4, URZ ;  /* 0x00000004090c72a5 */ /* 0x000fe2000f8e003f */
[----:B------:R-:W-:Y:S01]  /*101c0*/  IMAD.U32 R16, RZ, RZ, UR10 ;  /* 0x0000000aff107e24 */ /* 0x000fe2000f8e00ff */
[----:B------:R-:W-:Y:S02]  /*101d0*/  UIMAD UR4, UR6, UR4, URZ ;  /* 0x00000004060472a4 */ /* 0x000fe4000f8e023f */
[----:B------:R-:W-:Y:S02]  /*101e0*/  UIADD3 UR7, UR11, UR7, URZ ;  /* 0x000000070b077290 */ /* 0x000fe4000fffe03f */
[----:B------:R-:W-:Y:S01]  /*101f0*/  UIMAD UR4, UR9, UR5, UR4 ;  /* 0x00000005090472a4 */ /* 0x000fe2000f8e0204 */
[----:B------:R-:W-:Y:S01]  /*10200*/  MOV R14, UR12 ;  /* 0x0000000c000e7c02 */ /* 0x000fe20008000f00 */
[----:B-1----:R-:W-:-:S02]  /*10210*/  IMAD R6, R6, c[0x0][0x550], R7 ;  /* 0x0001540006067a24 */ /* 0x002fc400078e0207 */
[----:B------:R-:W-:Y:S01]  /*10220*/  UIADD3 UR4, UR13, UR4, URZ ;  /* 0x000000040d047290 */ /* 0x000fe2000fffe03f */
[----:B------:R-:W-:Y:S01]  /*10230*/  IMAD.U32 R15, RZ, RZ, UR13 ;  /* 0x0000000dff0f7e24 */ /* 0x000fe2000f8e00ff */
[----:B--2---:R-:W-:Y:S01]  /*10240*/  SHF.R.S32.HI R7, RZ, 0x1f, R2 ;  /* 0x0000001fff077819 */ /* 0x004fe20000011402 */
[----:B------:R-:W-:-:S03]  /*10250*/  IMAD.U32 R17, RZ, RZ, UR7 ;  /* 0x00000007ff117e24 */ /* 0x000fc6000f8e00ff */
[CC--:B------:R-:W-:Y:S01]  /*10260*/  LEA.HI R0, R7.reuse, R2.reuse, RZ, 0x5 ;  /* 0x0000000207007211 */ /* 0x0c0fe200078f28ff */
[----:B------:R-:W-:Y:S01]  /*10270*/  IMAD.U32 R15, RZ, RZ, UR4 ;  /* 0x00000004ff0f7e24 */ /* 0x000fe2000f8e00ff */
[-C--:B------:R-:W-:Y:S01]  /*10280*/  LEA.HI R7, R7, R2.reuse, RZ, 0x2 ;  /* 0x0000000207077211 */ /* 0x080fe200078f10ff */
[C---:B---3--:R-:W-:Y:S01]  /*10290*/  IMAD.WIDE.U32 R16, R9.reuse, c[0x0][0x4d8], R16 ;  /* 0x0001360009107a25 */ /* 0x048fe200078e0010 */
[----:B------:R-:W-:Y:S02]  /*102a0*/  LOP3.LUT R11, R0, 0xffffffe0, RZ, 0xc0, !PT ;  /* 0xffffffe0000b7812 */ /* 0x000fe400078ec0ff */
[----:B------:R-:W-:Y:S01]  /*102b0*/  SHF.R.S32.HI R13, RZ, 0x5, R0 ;  /* 0x00000005ff0d7819 */ /* 0x000fe20000011400 */
[----:B------:R-:W-:Y:S01]  /*102c0*/  IMAD.WIDE.U32 R14, R9, c[0x0][0x440], R14 ;  /* 0x00011000090e7a25 */ /* 0x000fe200078e000e */
[----:B------:R-:W-:Y:S02]  /*102d0*/  SHF.R.S32.HI R0, RZ, 0x1f, R0 ;  /* 0x0000001fff007819 */ /* 0x000fe40000011400 */
[----:B------:R-:W-:Y:S01]  /*102e0*/  LOP3.LUT R7, R7, 0xfffffffc, RZ, 0xc0, !PT ;  /* 0xfffffffc07077812 */ /* 0x000fe200078ec0ff */
[----:B------:R-:W-:Y:S01]  /*102f0*/  IMAD.IADD R4, R2, 0x1, -R11 ;  /* 0x0000000102047824 */ /* 0x000fe200078e0a0b */
[----:B------:R-:W-:Y:S01]  /*10300*/  LEA.HI R0, R0, R13, RZ, 0x3 ;  /* 0x0000000d00007211 */ /* 0x000fe200078f18ff */
[----:B------:R-:W-:Y:S01]  /*10310*/  IMAD.MOV.U32 R18, RZ, RZ, R16 ;  /* 0x000000ffff127224 */ /* 0x000fe200078e0010 */
[----:B------:R-:W-:-:S02]  /*10320*/  IADD3 R7, -R7, R2, RZ ;  /* 0x0000000207077210 */ /* 0x000fc40007ffe1ff */
[----:B------:R-:W-:Y:S02]  /*10330*/  LOP3.LUT R0, R0, 0xffffff8, RZ, 0xc0, !PT ;  /* 0x0ffffff800007812 */ /* 0x000fe400078ec0ff */
[----:B------:R-:W-:Y:S02]  /*10340*/  SHF.R.S32.HI R11, RZ, 0x1f, R4 ;  /* 0x0000001fff0b7819 */ /* 0x000fe40000011404 */
[----:B------:R-:W-:Y:S01]  /*10350*/  SHF.R.S32.HI R8, RZ, 0x1f, R9 ;  /* 0x0000001fff087819 */ /* 0x000fe20000011409 */
[----:B------:R-:W-:Y:S01]  /*10360*/  IMAD.IADD R13, R13, 0x1, -R0 ;  /* 0x000000010d0d7824 */ /* 0x000fe200078e0a00 */
[----:B------:R-:W-:Y:S02]  /*10370*/  LEA.HI R0, R7, R7, RZ, 0x1 ;  /* 0x0000000707007211 */ /* 0x000fe400078f08ff */
[----:B------:R-:W-:Y:S01]  /*10380*/  LEA.HI R2, R11, R4, RZ, 0x2 ;  /* 0x000000040b027211 */ /* 0x000fe200078f10ff */
[----:B------:R-:W-:Y:S01]  /*10390*/  IMAD.MOV.U32 R11, RZ, RZ, c[0x0][0x4e8] ;  /* 0x00013a00ff0b7624 */ /* 0x000fe200078e00ff */
[----:B------:R-:W-:-:S02]  /*103a0*/  LOP3.LUT R0, R0, 0x1ffffffe, RZ, 0xc0, !PT ;  /* 0x1ffffffe00007812 */ /* 0x000fc400078ec0ff */
[----:B------:R-:W-:Y:S02]  /*103b0*/  SHF.R.S32.HI R12, RZ, 0x2, R2 ;  /* 0x00000002ff0c7819 */ /* 0x000fe40000011402 */
[----:B------:R-:W-:Y:S01]  /*103c0*/  IADD3 R0, R7, -R0, RZ ;  /* 0x8000000007007210 */ /* 0x000fe20007ffe0ff */
[----:B------:R-:W-:Y:S01]  /*103d0*/  BAR.SYNC.DEFER_BLOCKING 0x1, 0x100 ;  /* 0x0044000000007b1d */ /* 0x000fe20000010000 */
[----:B------:R-:W-:Y:S01]  /*103e0*/  ISETP.NE.AND P1, PT, R11, 0x1, PT ;  /* 0x000000010b00780c */ /* 0x000fe20003f25270 */
[----:B------:R-:W-:Y:S01]  /*103f0*/  IMAD R13, R13, 0x10, R12 ;  /* 0x000000100d0d7824 */ /* 0x000fe200078e020c */
[----:B------:R-:W-:Y:S01]  /*10400*/  MOV R20, R14 ;  /* 0x0000000e00147202 */ /* 0x000fe20000000f00 */
[----:B------:R-:W-:Y:S02]  /*10410*/  IMAD R12, R8, c[0x0][0x4d8], RZ ;  /* 0x00013600080c7a24 */ /* 0x000fe400078e02ff */
[----:B------:R-:W-:Y:S01]  /*10420*/  IMAD R7, R0, 0x8, R13 ;  /* 0x0000000800077824 */ /* 0x000fe200078e020d */
[----:B------:R-:W-:Y:S01]  /*10430*/  SHF.R.S32.HI R0, RZ, 0x1f, R6 ;  /* 0x0000001fff007819 */ /* 0x000fe20000011406 */
[----:B------:R-:W-:-:S02]  /*10440*/  IMAD R8, R8, c[0x0][0x440], RZ ;  /* 0x0001100008087a24 */ /* 0x000fc400078e02ff */
[C---:B------:R-:W-:Y:S01]  /*10450*/  IMAD R12, R9.reuse, c[0x0][0x4dc], R12 ;  /* 0x00013700090c7a24 */ /* 0x040fe200078e020c */
[C---:B----4-:R-:W-:Y:S01]  /*10460*/  LEA R7, R10.reuse, R7, 0x7 ;  /* 0x000000070a077211 */ /* 0x050fe200078e38ff */
[----:B------:R-:W-:Y:S01]  /*10470*/  IMAD R8, R9, c[0x0][0x444], R8 ;  /* 0x0001110009087a24 */ /* 0x000fe200078e0208 */
[----:B------:R-:W-:Y:S01]  /*10480*/  LEA R10, R10, R13, 0x7 ;  /* 0x0000000d0a0a7211 */ /* 0x000fe200078e38ff */
[----:B------:R-:W-:Y:S01]  /*10490*/  IMAD.IADD R19, R17, 0x1, R12 ;  /* 0x0000000111137824 */ /* 0x000fe200078e020c */
[----:B------:R-:W-:Y:S01]  /*104a0*/  MOV R9, R7 ;  /* 0x0000000700097202 */ /* 0x000fe20000000f00 */
[----:B------:R-:W-:Y:S02]  /*104b0*/  IMAD.IADD R21, R15, 0x1, R8 ;  /* 0x000000010f157824 */ /* 0x000fe400078e0208 */
[----:B------:R-:W-:-:S04]  /*104c0*/  @P1 IMAD.HI.U32 R8, R7, c[0x0][0x4ec], RZ ;  /* 0x00013b0007081a27 */ /* 0x000fc800078e00ff */
        /* <DEDUP_REMOVED lines=11> */
[----:B------:R-:W-:-:S03]  /*10580*/  IADD3 R14, P0, R9, R18, RZ ;  /* 0x00000012090e7210 */ /* 0x000fc60007f1e0ff */
[----:B------:R-:W-:Y:S01]  /*10590*/  IMAD R0, R0, c[0x0][0x4e8], R7 ;  /* 0x00013a0000007a24 */ /* 0x000fe200078e0207 */
[----:B------:R-:W-:Y:S01]  /*105a0*/  @P1 SHF.R.U32.HI R8, RZ, c[0x0][0x4f0], R6 ;  /* 0x00013c00ff081a19 */ /* 0x000fe20000011606 */
[----:B------:R-:W-:Y:S01]  /*105b0*/  IMAD.IADD R21, R21, 0x1, R17 ;  /* 0x0000000115157824 */ /* 0x000fe200078e0211 */
[----:B------:R-:W-:Y:S01]  /*105c0*/  IADD3.X R15, R12, R19, R15, P0, !PT ;  /* 0x000000130c0f7210 */ /* 0x000fe200007fe40f */
[----:B------:R-:W-:Y:S01]  /*105d0*/  IMAD R11, R11, c[0x0][0x388], RZ ;  /* 0x0000e2000b0b7a24 */ /* 0x000fe200078e02ff */
[----:B------:R-:W-:Y:S01]  /*105e0*/  SHF.R.S32.HI R6, RZ, 0x1f, R0 ;  /* 0x0000001fff067819 */ /* 0x000fe20000011400 */
[C---:B------:R-:W-:Y:S01]  /*105f0*/  IMAD.WIDE.U32 R20, R8.reuse, c[0x0][0x430], R20 ;  /* 0x00010c0008147a25 */ /* 0x040fe200078e0014 */
[----:B------:R-:W-:Y:S02]  /*10600*/  IADD3 R12, -R8, RZ, RZ ;  /* 0x000000ff080c7210 */ /* 0x000fe40007ffe1ff */
        /* <DEDUP_REMOVED lines=10> */
[----:B------:R-:W-:Y:S01]  /*106b0*/  SHFL.IDX PT, R16, R0, 0x1, 0x1c1f ;  /* 0x003c1f0000107f89 */ /* 0x000fe200000e0000 */
[----:B------:R-:W-:Y:S02]  /*106c0*/  SHF.R.S32.HI R6, RZ, 0x1f, R12 ;  /* 0x0000001fff067819 */ /* 0x000fe4000001140c */
[----:B------:R-:W-:Y:S01]  /*106d0*/  LEA.HI.X R9, R14, c[0x0][0x4ac], R9, 0x2, P0 ;  /* 0x00012b000e097a11 */ /* 0x000fe200000f1409 */
[----:B------:R-:W-:Y:S01]  /*106e0*/  IMAD R7, R8, c[0x0][0x434], R7 ;  /* 0x00010d0008077a24 */ /* 0x000fe200078e0207 */
[----:B------:R-:W-:Y:S03]  /*106f0*/  SHFL.IDX PT, R14, R0, RZ, 0x1c1f ;  /* 0x001c1fff000e7589 */ /* 0x000fe600000e0000 */
[----:B------:R-:W-:Y:S01]  /*10700*/  IMAD.IADD R21, R21, 0x1, R7 ;  /* 0x0000000115157824 */ /* 0x000fe200078e0207 */
[----:B------:R-:W1:Y:S01]  /*10710*/  SHFL.IDX PT, R15, R9, RZ, 0x1c1f ;  /* 0x001c1fff090f7589 */ /* 0x000e6200000e0000 */
[----:B------:R-:W-:Y:S01]  /*10720*/  IMAD R7, R6, c[0x0][0x428], RZ ;  /* 0x00010a0006077a24 */ /* 0x000fe200078e02ff */
[----:B------:R-:W-:-:S02]  /*10730*/  IADD3 R6, R10, 0x8, RZ ;  /* 0x000000080a067810 */ /* 0x000fc40007ffe0ff */
[----:B------:R2:W3:Y:S01]  /*10740*/  SHFL.IDX PT, R17, R9, 0x1, 0x1c1f ;  /* 0x003c1f0009117f89 */ /* 0x0004e200000e0000 */
[----:B------:R-:W-:Y:S01]  /*10750*/  IMAD R7, R12, c[0x0][0x42c], R7 ;  /* 0x00010b000c077a24 */ /* 0x000fe200078e0207 */
[----:B------:R-:W-:Y:S01]  /*10760*/  ISETP.GE.OR P1, PT, R6, R11, P1 ;  /* 0x0000000b0600720c */ /* 0x000fe20000f26670 */
[----:B------:R-:W-:-:S05]  /*10770*/  IMAD.WIDE.U32 R12, R12, c[0x0][0x428], R20 ;  /* 0x00010a000c0c7a25 */ /* 0x000fca00078e0014 */
[----:B------:R-:W-:Y:S02]  /*10780*/  IADD3 R8, R13, R7, RZ ;  /* 0x000000070d087210 */ /* 0x000fe40007ffe0ff */
[----:B------:R-:W-:-:S04]  /*10790*/  LEA R7, P0, R12, c[0x0][0x400], 0x2 ;  /* 0x000100000c077a11 */ /* 0x000fc800078010ff */
[----:B------:R-:W-:Y:S02]  /*107a0*/  LEA.HI.X R8, R12, c[0x0][0x404], R8, 0x2, P0 ;  /* 0x000101000c087a11 */ /* 0x000fe400000f1408 */
[----:B------:R4:W4:Y:S01]  /*107b0*/  SHFL.IDX PT, R12, R7, RZ, 0x1c1f ;  /* 0x001c1fff070c7589 */ /* 0x00092200000e0000 */
[----:B------:R-:W-:-:S03]  /*107c0*/  ISETP.GE.AND P0, PT, R6, R11, PT ;  /* 0x0000000b0600720c */ /* 0x000fc60003f06270 */
[----:B-1----:R1:W-:Y:S01]  /*107d0*/  @!P2 ST.E [R14.64], R3 ;  /* 0x000000030e00a985 */ /* 0x0023e2000c10190e */
[----:B--2---:R-:W-:-:S03]  /*107e0*/  LOP3.LUT R9, R2, 0x7ffffffc, RZ, 0xc0, !PT ;  /* 0x7ffffffc02097812 */ /* 0x004fc600078ec0ff */
[----:B---3--:R1:W-:Y:S01]  /*107f0*/  @!P1 ST.E [R16.64], R5 ;  /* 0x0000000510009985 */ /* 0x0083e2000c10190e */
[----:B------:R-:W-:Y:S01]  /*10800*/  ISETP.GE.AND P1, PT, R10, R11, PT ;  /* 0x0000000b0a00720c */ /* 0x000fe20003f26270 */
[----:B------:R-:W-:Y:S02]  /*10810*/  IMAD.IADD R9, R4, 0x1, -R9 ;  /* 0x0000000104097824 */ /* 0x000fe400078e0a09 */
[----:B------:R1:W2:Y:S03]  /*10820*/  SHFL.IDX PT, R13, R8, RZ, 0x1c1f ;  /* 0x001c1fff080d7589 */ /* 0x0002a600000e0000 */
[----:B------:R-:W-:-:S07]  /*10830*/  SHF.L.U32 R9, R9, 0x1, RZ ;  /* 0x0000000109097819 */ /* 0x000fce00000006ff */
[----:B------:R-:W-:Y:S05]  /*10840*/  @P1 BRA `(.L_x_60) ;  /* 0x000005d000001947 */ /* 0x000fea0003800000 */
[C---:B-1----:R-:W-:Y:S02]  /*10850*/  IADD3 R5, R9.reuse, 0x8, RZ ;  /* 0x0000000809057810 */ /* 0x042fe40007ffe0ff */
[C---:B------:R-:W-:Y:S02]  /*10860*/  IADD3 R3, R9.reuse, 0x10, RZ ;  /* 0x0000001009037810 */ /* 0x040fe40007ffe0ff */
[----:B------:R-:W-:Y:S02]  /*10870*/  IADD3 R2, R9, 0x18, RZ ;  /* 0x0000001809027810 */ /* 0x000fe40007ffe0ff */
[----:B------:R-:W-:Y:S02]  /*10880*/  ISETP.GE.AND P3, PT, R5, c[0x0][0x3c8], PT ;  /* 0x0000f20005007a0c */ /* 0x000fe40003f66270 */
[----:B------:R-:W-:Y:S02]  /*10890*/  ISETP.GE.AND P2, PT, R3, c[0x0][0x3c8], PT ;  /* 0x0000f20003007a0c */ /* 0x000fe40003f46270 */
[----:B------:R-:W-:-:S02]  /*108a0*/  ISETP.GE.AND P1, PT, R2, c[0x0][0x3c8], PT ;  /* 0x0000f20002007a0c */ /* 0x000fc40003f26270 */
[C---:B------:R-:W-:Y:S02]  /*108b0*/  ISETP.GE.AND P4, PT, R9.reuse, c[0x0][0x3c8], PT ;  /* 0x0000f20009007a0c */ /* 0x040fe40003f86270 */
[C---:B------:R-:W-:Y:S02]  /*108c0*/  IADD3 R0, R9.reuse, 0x20, RZ ;  /* 0x0000002009007810 */ /* 0x040fe40007ffe0ff */
[----:B------:R-:W-:Y:S02]  /*108d0*/  IADD3 R16, R9, 0x28, RZ ;  /* 0x0000002809107810 */ /* 0x000fe40007ffe0ff */
[----:B------:R-:W-:Y:S02]  /*108e0*/  ISETP.GE.AND P6, PT, R0, c[0x0][0x3c8], PT ;  /* 0x0000f20000007a0c */ /* 0x000fe40003fc6270 */
[----:B------:R-:W-:Y:S02]  /*108f0*/  @!P3 LEA.HI R5, R5, R5, RZ, 0x1 ;  /* 0x000000050505b211 */ /* 0x000fe400078f08ff */
[----:B------:R-:W-:-:S02]  /*10900*/  @!P2 LEA.HI R3, R3, R3, RZ, 0x1 ;  /* 0x000000030303a211 */ /* 0x000fc400078f08ff */
[----:B------:R-:W-:Y:S01]  /*10910*/  @!P1 LEA.HI R2, R2, R2, RZ, 0x1 ;  /* 0x0000000202029211 */ /* 0x000fe200078f08ff */
[--C-:B--2-4-:R-:W-:Y:S01]  /*10920*/  @!P4 IMAD.WIDE R10, R9, 0x4, R12.reuse ;  /* 0x00000004090ac825 */ /* 0x114fe200078e020c */
[----:B------:R-:W-:Y:S02]  /*10930*/  @!P3 LOP3.LUT R5, R5, 0xfffffffe, RZ, 0xc0, !PT ;  /* 0xfffffffe0505b812 */ /* 0x000fe400078ec0ff */
[----:B------:R-:W-:Y:S02]  /*10940*/  @!P2 LOP3.LUT R3, R3, 0xfffffffe, RZ, 0xc0, !PT ;  /* 0xfffffffe0303a812 */ /* 0x000fe400078ec0ff */
[----:B------:R-:W-:Y:S01]  /*10950*/  @!P1 LOP3.LUT R19, R2, 0xfffffffe, RZ, 0xc0, !PT ;  /* 0xfffffffe02139812 */ /* 0x000fe200078ec0ff */
[--C-:B------:R-:W-:Y:S01]  /*10960*/  @!P3 IMAD.WIDE R4, R5, 0x4, R12.reuse ;  /* 0x000000040504b825 */ /* 0x100fe200078e020c */
[----:B------:R1:W-:Y:S01]  /*10970*/  @!P4 ST.E.64 [R10.64], R112 ;  /* 0x000000700a00c985 */ /* 0x0003e2000c101b0e */
[----:B------:R-:W-:Y:S02]  /*10980*/  IADD3 R6, R9, 0x30, RZ ;  /* 0x0000003009067810 */ /* 0x000fe40007ffe0ff */
[----:B------:R-:W-:Y:S01]  /*10990*/  @!P2 IMAD.WIDE R14, R3, 0x4, R12 ;  /* 0x00000004030ea825 */ /* 0x000fe200078e020c */
[C---:B------:R-:W-:Y:S01]  /*109a0*/  IADD3 R3, R9.reuse, 0x38, RZ ;  /* 0x0000003809037810 */ /* 0x040fe20007ffe0ff */
[----:B------:R2:W-:Y:S01]  /*109b0*/  @!P3 ST.E.64 [R4.64], R108 ;  /* 0x0000006c0400b985 */ /* 0x0005e2000c101b0e */
[----:B------:R-:W-:-:S02]  /*109c0*/  IADD3 R17, R9, 0x40, RZ ;  /* 0x0000004009117810 */ /* 0x000fc40007ffe0ff */
[----:B------:R-:W-:Y:S01]  /*109d0*/  ISETP.GE.AND P5, PT, R16, c[0x0][0x3c8], PT ;  /* 0x0000f20010007a0c */ /* 0x000fe20003fa6270 */
[----:B------:R3:W-:Y:S01]  /*109e0*/  @!P2 ST.E.64 [R14.64], R68 ;  /* 0x000000440e00a985 */ /* 0x0007e2000c101b0e */
[----:B------:R-:W-:Y:S02]  /*109f0*/  IADD3 R2, R9, 0x48, RZ ;  /* 0x0000004809027810 */ /* 0x000fe40007ffe0ff */
[----:B------:R-:W-:Y:S02]  /*10a00*/  ISETP.GE.AND P4, PT, R6, c[0x0][0x3c8], PT ;  /* 0x0000f20006007a0c */ /* 0x000fe40003f86270 */
[----:B------:R-:W-:Y:S02]  /*10a10*/  ISETP.GE.AND P3, PT, R3, c[0x0][0x3c8], PT ;  /* 0x0000f20003007a0c */ /* 0x000fe40003f66270 */
[----:B------:R-:W-:Y:S02]  /*10a20*/  ISETP.GE.AND P2, PT, R17, c[0x0][0x3c8], PT ;  /* 0x0000f20011007a0c */ /* 0x000fe40003f46270 */
[----:B------:R-:W-:-:S02]  /*10a30*/  @!P6 LEA.HI R0, R0, R0, RZ, 0x1 ;  /* 0x000000000000e211 */ /* 0x000fc400078f08ff */
[----:B------:R-:W-:Y:S02]  /*10a40*/  IADD3 R18, R9, 0x68, RZ ;  /* 0x0000006809127810 */ /* 0x000fe40007ffe0ff */
[----:B------:R-:W-:-:S03]  /*10a50*/  @!P5 LEA.HI R16, R16, R16, RZ, 0x1 ;  /* 0x000000101010d211 */ /* 0x000fc600078f08ff */
[----:B------:R-:W-:Y:S02]  /*10a60*/  @!P4 LEA.HI R6, R6, R6, RZ, 0x1 ;  /* 0x000000060606c211 */ /* 0x000fe400078f08ff */
[----:B------:R-:W-:Y:S01]  /*10a70*/  @!P3 LEA.HI R3, R3, R3, RZ, 0x1 ;  /* 0x000000030303b211 */ /* 0x000fe200078f08ff */
[----:B-1----:R-:W-:Y:S01]  /*10a80*/  @!P1 IMAD.WIDE R10, R19, 0x4, R12 ;  /* 0x00000004130a9825 */ /* 0x002fe200078e020c */
[----:B------:R-:W-:Y:S02]  /*10a90*/  @!P2 LEA.HI R17, R17, R17, RZ, 0x1 ;  /* 0x000000111111a211 */ /* 0x000fe400078f08ff */
[----:B------:R-:W-:Y:S02]  /*10aa0*/  @!P4 LOP3.LUT R19, R6, 0xfffffffe, RZ, 0xc0, !PT ;  /* 0xfffffffe0613c812 */ /* 0x000fe400078ec0ff */
[----:B------:R1:W-:Y:S01]  /*10ab0*/  @!P1 ST.E.64 [R10.64], R72 ;  /* 0x000000480a009985 */ /* 0x0003e2000c101b0e */
[----:B------:R-:W-:Y:S02]  /*10ac0*/  ISETP.GE.AND P1, PT, R2, c[0x0][0x3c8], PT ;  /* 0x0000f20002007a0c */ /* 0x000fe40003f26270 */
[----:B--2---:R-:W-:-:S02]  /*10ad0*/  @!P6 LOP3.LUT R5, R0, 0xfffffffe, RZ, 0xc0, !PT ;  /* 0xfffffffe0005e812 */ /* 0x004fc400078ec0ff */
[----:B---3--:R-:W-:Y:S02]  /*10ae0*/  @!P5 LOP3.LUT R15, R16, 0xfffffffe, RZ, 0xc0, !PT ;  /* 0xfffffffe100fd812 */ /* 0x008fe400078ec0ff */
[----:B------:R-:W-:Y:S01]  /*10af0*/  @!P3 LOP3.LUT R3, R3, 0xfffffffe, RZ, 0xc0, !PT ;  /* 0xfffffffe0303b812 */ /* 0x000fe200078ec0ff */
[--C-:B------:R-:W-:Y:S01]  /*10b00*/  @!P6 IMAD.WIDE R4, R5, 0x4, R12.reuse ;  /* 0x000000040504e825 */ /* 0x100fe200078e020c */
[----:B------:R-:W-:Y:S02]  /*10b10*/  @!P2 LOP3.LUT R17, R17, 0xfffffffe, RZ, 0xc0, !PT ;  /* 0xfffffffe1111a812 */ /* 0x000fe400078ec0ff */
[----:B------:R-:W-:Y:S02]  /*10b20*/  IADD3 R0, R9, 0x50, RZ ;  /* 0x0000005009007810 */ /* 0x000fe40007ffe0ff */
[----:B------:R2:W-:Y:S01]  /*10b30*/  @!P6 ST.E.64 [R4.64], R76 ;  /* 0x0000004c0400e985 */ /* 0x0005e2000c101b0e */
[----:B------:R-:W-:Y:S01]  /*10b40*/  @!P1 LEA.HI R2, R2, R2, RZ, 0x1 ;  /* 0x0000000202029211 */ /* 0x000fe200078f08ff */
[----:B------:R-:W-:Y:S01]  /*10b50*/  @!P2 IMAD.WIDE R16, R17, 0x4, R12 ;  /* 0x000000041110a825 */ /* 0x000fe200078e020c */
[----:B------:R-:W-:-:S02]  /*10b60*/  IADD3 R6, R9, 0x58, RZ ;  /* 0x0000005809067810 */ /* 0x000fc40007ffe0ff */
[----:B------:R-:W-:Y:S01]  /*10b70*/  ISETP.GE.AND P6, PT, R0, c[0x0][0x3c8], PT ;  /* 0x0000f20000007a0c */ /* 0x000fe20003fc6270 */
[----:B-1----:R-:W-:-:S12]  /*10b80*/  @!P5 IMAD.WIDE R10, R15, 0x4, R12 ;  /* 0x000000040f0ad825 */ /* 0x002fd800078e020c */
[----:B------:R-:W-:Y:S01]  /*10b90*/  @!P6 LEA.HI R0, R0, R0, RZ, 0x1 ;  /* 0x000000000000e211 */ /* 0x000fe200078f08ff */
[----:B------:R-:W-:Y:S01]  /*10ba0*/  @!P4 IMAD.WIDE R14, R19, 0x4, R12 ;  /* 0x00000004130ec825 */ /* 0x000fe200078e020c */
[----:B------:R-:W-:Y:S01]  /*10bb0*/  IADD3 R19, R9, 0x60, RZ ;  /* 0x0000006009137810 */ /* 0x000fe20007ffe0ff */
[----:B------:R1:W-:Y:S01]  /*10bc0*/  @!P5 ST.E.64 [R10.64], R80 ;  /* 0x000000500a00d985 */ /* 0x0003e2000c101b0e */
[----:B------:R-:W-:-:S03]  /*10bd0*/  ISETP.GE.AND P5, PT, R6, c[0x0][0x3c8], PT ;  /* 0x0000f20006007a0c */ /* 0x000fc60003fa6270 */
[----:B------:R3:W-:Y:S01]  /*10be0*/  @!P4 ST.E.64 [R14.64], R84 ;  /* 0x000000540e00c985 */ /* 0x0007e2000c101b0e */
[----:B------:R-:W-:Y:S02]  /*10bf0*/  ISETP.GE.AND P4, PT, R19, c[0x0][0x3c8], PT ;  /* 0x0000f20013007a0c */ /* 0x000fe40003f86270 */
[----:B--2---:R-:W-:Y:S01]  /*10c00*/  @!P1 LOP3.LUT R5, R2, 0xfffffffe, RZ, 0xc0, !PT ;  /* 0xfffffffe02059812 */ /* 0x004fe200078ec0ff */
[----:B------:R-:W-:-:S04]  /*10c10*/  @!P3 IMAD.WIDE R2, R3, 0x4, R12 ;  /* 0x000000040302b825 */ /* 0x000fc800078e020c */
[----:B------:R-:W-:Y:S01]  /*10c20*/  @!P1 IMAD.WIDE R4, R5, 0x4, R12 ;  /* 0x0000000405049825 */ /* 0x000fe200078e020c */
[----:B------:R2:W-:Y:S01]  /*10c30*/  @!P3 ST.E.64 [R2.64], R88 ;  /* 0x000000580200b985 */ /* 0x0005e2000c101b0e */
[----:B------:R-:W-:Y:S02]  /*10c40*/  ISETP.GE.AND P3, PT, R18, c[0x0][0x3c8], PT ;  /* 0x0000f20012007a0c */ /* 0x000fe40003f66270 */
[----:B------:R-:W-:Y:S01]  /*10c50*/  @!P5 LEA.HI R6, R6, R6, RZ, 0x1 ;  /* 0x000000060606d211 */ /* 0x000fe200078f08ff */
[----:B------:R-:W-:Y:S01]  /*10c60*/  @!P2 ST.E.64 [R16.64], R92 ;  /* 0x0000005c1000a985 */ /* 0x000fe2000c101b0e */
[----:B------:R-:W-:-:S03]  /*10c70*/  @!P4 LEA.HI R19, R19, R19, RZ, 0x1 ;  /* 0x000000131313c211 */ /* 0x000fc600078f08ff */
[----:B------:R4:W-:Y:S01]  /*10c80*/  @!P1 ST.E.64 [R4.64], R96 ;  /* 0x0000006004009985 */ /* 0x0009e2000c101b0e */
[----:B------:R-:W-:-:S05]  /*10c90*/  @!P4 LOP3.LUT R19, R19, 0xfffffffe, RZ, 0xc0, !PT ;  /* 0xfffffffe1313c812 */ /* 0x000fca00078ec0ff */
[----:B------:R-:W-:Y:S02]  /*10ca0*/  @!P3 LEA.HI R18, R18, R18, RZ, 0x1 ;  /* 0x000000121212b211 */ /* 0x000fe400078f08ff */
[C---:B-1----:R-:W-:Y:S02]  /*10cb0*/  IADD3 R11, R9.reuse, 0x70, RZ ;  /* 0x00000070090b7810 */ /* 0x042fe40007ffe0ff */
[----:B------:R-:W-:Y:S02]  /*10cc0*/  IADD3 R10, R9, 0x78, RZ ;  /* 0x00000078090a7810 */ /* 0x000fe40007ffe0ff */
[----:B------:R-:W-:Y:S02]  /*10cd0*/  ISETP.GE.AND P2, PT, R11, c[0x0][0x3c8], PT ;  /* 0x0000f2000b007a0c */ /* 0x000fe40003f46270 */
[----:B------:R-:W-:Y:S02]  /*10ce0*/  ISETP.GE.AND P1, PT, R10, c[0x0][0x3c8], PT ;  /* 0x0000f2000a007a0c */ /* 0x000fe40003f26270 */
[----:B---3--:R-:W-:Y:S01]  /*10cf0*/  @!P3 LOP3.LUT R15, R18, 0xfffffffe, RZ, 0xc0, !PT ;  /* 0xfffffffe120fb812 */ /* 0x008fe200078ec0ff */
[----:B------:R-:W-:Y:S01]  /*10d00*/  @!P4 IMAD.WIDE R18, R19, 0x4, R12 ;  /* 0x000000041312c825 */ /* 0x000fe200078e020c */
[----:B--2---:R-:W-:-:S03]  /*10d10*/  @!P6 LOP3.LUT R3, R0, 0xfffffffe, RZ, 0xc0, !PT ;  /* 0xfffffffe0003e812 */ /* 0x004fc600078ec0ff */
[----:B------:R-:W-:-:S04]  /*10d20*/  @!P3 IMAD.WIDE R14, R15, 0x4, R12 ;  /* 0x000000040f0eb825 */ /* 0x000fc800078e020c */
[----:B------:R-:W-:Y:S01]  /*10d30*/  @!P2 LEA.HI R11, R11, R11, RZ, 0x1 ;  /* 0x0000000b0b0ba211 */ /* 0x000fe200078f08ff */
[--C-:B------:R-:W-:Y:S01]  /*10d40*/  @!P6 IMAD.WIDE R2, R3, 0x4, R12.reuse ;  /* 0x000000040302e825 */ /* 0x100fe200078e020c */
[----:B------:R-:W-:Y:S02]  /*10d50*/  @!P1 LEA.HI R10, R10, R10, RZ, 0x1 ;  /* 0x0000000a0a0a9211 */ /* 0x000fe400078f08ff */
[----:B----4-:R-:W-:Y:S02]  /*10d60*/  @!P5 LOP3.LUT R5, R6, 0xfffffffe, RZ, 0xc0, !PT ;  /* 0xfffffffe0605d812 */ /* 0x010fe400078ec0ff */
        /* <DEDUP_REMOVED lines=11> */
.L_x_60:
[----:B------:R-:W-:Y:S05]  /*10e20*/  BSYNC B0 ;  /* 0x0000000000007941 */ /* 0x000fea0003800000 */
.L_x_59:
[----:B-1----:R1:W3:Y:S04]  /*10e30*/  SHFL.IDX PT, R5, R8, 0x1, 0x1c1f ;  /* 0x003c1f0008057f89 */ /* 0x0022e800000e0000 */
[----:B------:R1:W4:Y:S01]  /*10e40*/  SHFL.IDX PT, R4, R7, 0x1, 0x1c1f ;  /* 0x003c1f0007047f89 */ /* 0x00032200000e0000 */
[----:B------:R-:W-:Y:S05]  /*10e50*/  @P0 EXIT ;  /* 0x000000000000094d */ /* 0x000fea0003800000 */
[C---:B------:R-:W-:Y:S02]  /*10e60*/  ISETP.GE.AND P0, PT, R9.reuse, c[0x0][0x3c8], PT ;  /* 0x0000f20009007a0c */ /* 0x040fe40003f06270 */
[----:B------:R-:W-:-:S02]  /*10e70*/  IADD3 R2, R9, 0x8, RZ ;  /* 0x0000000809027810 */ /* 0x000fc40007ffe0ff */
[C---:B------:R-:W-:Y:S02]  /*10e80*/  IADD3 R0, R9.reuse, 0x10, RZ ;  /* 0x0000001009007810 */ /* 0x040fe40007ffe0ff */
[----:B------:R-:W-:Y:S02]  /*10e90*/  ISETP.GE.AND P6, PT, R2, c[0x0][0x3c8], PT ;  /* 0x0000f20002007a0c */ /* 0x000fe40003fc6270 */
[----:B------:R-:W-:Y:S02]  /*10ea0*/  ISETP.GE.AND P5, PT, R0, c[0x0][0x3c8], PT ;  /* 0x0000f20000007a0c */ /* 0x000fe40003fa6270 */
[C---:B------:R-:W-:Y:S02]  /*10eb0*/  IADD3 R10, R9.reuse, 0x18, RZ ;  /* 0x00000018090a7810 */ /* 0x040fe40007ffe0ff */
[C---:B-1----:R-:W-:Y:S01]  /*10ec0*/  IADD3 R8, R9.reuse, 0x20, RZ ;  /* 0x0000002009087810 */ /* 0x042fe20007ffe0ff */
[C---:B--234-:R-:W-:Y:S01]  /*10ed0*/  @!P0 IMAD.WIDE R12, R9.reuse, 0x4, R4 ;  /* 0x00000004090c8825 */ /* 0x05cfe200078e0204 */
        /* <DEDUP_REMOVED lines=8> */
[----:B------:R-:W-:Y:S02]  /*10f60*/  @!P6 LEA.HI R2, R2, R2, RZ, 0x1 ;  /* 0x000000020202e211 */ /* 0x000fe400078f08ff */
[----:B------:R-:W-:Y:S02]  /*10f70*/  ISETP.GE.AND P0, PT, R3, c[0x0][0x3c8], PT ;  /* 0x0000f20003007a0c */ /* 0x000fe40003f06270 */
        /* <DEDUP_REMOVED lines=11> */
[----:B------:R-:W-:Y:S01]  /*11030*/  IADD3 R2, R9, 0x40, RZ ;  /* 0x0000004009027810 */ /* 0x000fe20007ffe0ff */
[----:B------:R-:W-:Y:S01]  /*11040*/  @!P4 IMAD.WIDE R10, R11, 0x4, R4 ;  /* 0x000000040b0ac825 */ /* 0x000fe200078e0204 */
[----:B------:R-:W-:-:S02]  /*11050*/  @!P3 LOP3.LUT R17, R8, 0xfffffffe, RZ, 0xc0, !PT ;  /* 0xfffffffe0811b812 */ /* 0x000fc400078ec0ff */
[----:B------:R-:W-:Y:S01]  /*11060*/  IADD3 R0, R9, 0x48, RZ ;  /* 0x0000004809007810 */ /* 0x000fe20007ffe0ff */
[----:B------:R-:W-:Y:S01]  /*11070*/  @!P5 IMAD.WIDE R12, R13, 0x4, R4 ;  /* 0x000000040d0cd825 */ /* 0x000fe200078e0204 */
[----:B------:R-:W-:Y:S02]  /*11080*/  @!P2 LOP3.LUT R7, R7, 0xfffffffe, RZ, 0xc0, !PT ;  /* 0xfffffffe0707a812 */ /* 0x000fe400078ec0ff */
[----:B------:R-:W-:Y:S02]  /*11090*/  @!P0 LOP3.LUT R3, R3, 0xfffffffe, RZ, 0xc0, !PT ;  /* 0xfffffffe03038812 */ /* 0x000fe400078ec0ff */
[----:B------:R1:W-:Y:S01]  /*110a0*/  @!P5 ST.E.64 [R12.64], R70 ;  /* 0x000000460c00d985 */ /* 0x0003e2000c101b0e */
[----:B------:R-:W-:Y:S02]  /*110b0*/  ISETP.GE.AND P6, PT, R2, c[0x0][0x3c8], PT ;  /* 0x0000f20002007a0c */ /* 0x000fe40003fc6270 */
[----:B------:R-:W-:Y:S01]  /*110c0*/  ISETP.GE.AND P5, PT, R0, c[0x0][0x3c8], PT ;  /* 0x0000f20000007a0c */ /* 0x000fe20003fa6270 */
[----:B------:R3:W-:Y:S01]  /*110d0*/  @!P4 ST.E.64 [R10.64], R74 ;  /* 0x0000004a0a00c985 */ /* 0x0007e2000c101b0e */
[----:B------:R-:W-:-:S02]  /*110e0*/  IADD3 R20, R9, 0x50, RZ ;  /* 0x0000005009147810 */ /* 0x000fc40007ffe0ff */
[C---:B------:R-:W-:Y:S02]  /*110f0*/  IADD3 R19, R9.reuse, 0x58, RZ ;  /* 0x0000005809137810 */ /* 0x040fe40007ffe0ff */
[C---:B------:R-:W-:Y:S02]  /*11100*/  IADD3 R18, R9.reuse, 0x60, RZ ;  /* 0x0000006009127810 */ /* 0x040fe40007ffe0ff */
[----:B------:R-:W-:Y:S02]  /*11110*/  IADD3 R8, R9, 0x68, RZ ;  /* 0x0000006809087810 */ /* 0x000fe40007ffe0ff */
[----:B------:R-:W-:Y:S01]  /*11120*/  ISETP.GE.AND P4, PT, R20, c[0x0][0x3c8], PT ;  /* 0x0000f20014007a0c */ /* 0x000fe20003f86270 */
[--C-:B--2---:R-:W-:Y:S01]  /*11130*/  @!P3 IMAD.WIDE R14, R17, 0x4, R4.reuse ;  /* 0x00000004110eb825 */ /* 0x104fe200078e0204 */
[----:B------:R-:W-:Y:S02]  /*11140*/  @!P6 LEA.HI R2, R2, R2, RZ, 0x1 ;  /* 0x000000020202e211 */ /* 0x000fe400078f08ff */
[----:B------:R-:W-:Y:S01]  /*11150*/  @!P5 LEA.HI R0, R0, R0, RZ, 0x1 ;  /* 0x000000000000d211 */ /* 0x000fe200078f08ff */
[----:B------:R-:W-:Y:S01]  /*11160*/  @!P0 IMAD.WIDE R16, R3, 0x4, R4 ;  /* 0x0000000403108825 */ /* 0x000fe200078e0204 */
[----:B------:R2:W-:Y:S01]  /*11170*/  @!P3 ST.E.64 [R14.64], R78 ;  /* 0x0000004e0e00b985 */ /* 0x0005e2000c101b0e */
[----:B------:R-:W-:-:S02]  /*11180*/  IADD3 R3, R9, 0x70, RZ ;  /* 0x0000007009037810 */ /* 0x000fc40007ffe0ff */
[----:B------:R-:W-:Y:S02]  /*11190*/  ISETP.GE.AND P3, PT, R19, c[0x0][0x3c8], PT ;  /* 0x0000f20013007a0c */ /* 0x000fe40003f66270 */
[----:B------:R-:W-:Y:S02]  /*111a0*/  IADD3 R9, R9, 0x78, RZ ;  /* 0x0000007809097810 */ /* 0x000fe40007ffe0ff */
[----:B------:R-:W-:Y:S02]  /*111b0*/  @!P4 LEA.HI R20, R20, R20, RZ, 0x1 ;  /* 0x000000141414c211 */ /* 0x000fe400078f08ff */
[----:B-1----:R-:W-:Y:S01]  /*111c0*/  @!P1 LOP3.LUT R13, R6, 0xfffffffe, RZ, 0xc0, !PT ;  /* 0xfffffffe060d9812 */ /* 0x002fe200078ec0ff */
[----:B------:R-:W-:Y:S01]  /*111d0*/  @!P2 IMAD.WIDE R6, R7, 0x4, R4 ;  /* 0x000000040706a825 */ /* 0x000fe200078e0204 */
[----:B---3--:R-:W-:-:S03]  /*111e0*/  @!P5 LOP3.LUT R11, R0, 0xfffffffe, RZ, 0xc0, !PT ;  /* 0xfffffffe000bd812 */ /* 0x008fc600078ec0ff */
[--C-:B------:R-:W-:Y:S01]  /*111f0*/  @!P1 IMAD.WIDE R12, R13, 0x4, R4.reuse ;  /* 0x000000040d0c9825 */ /* 0x100fe200078e0204 */
[----:B------:R1:W-:Y:S01]  /*11200*/  @!P2 ST.E.64 [R6.64], R82 ;  /* 0x000000520600a985 */ /* 0x0003e2000c101b0e */
[----:B------:R-:W-:Y:S02]  /*11210*/  ISETP.GE.AND P2, PT, R18, c[0x0][0x3c8], PT ;  /* 0x0000f20012007a0c */ /* 0x000fe40003f46270 */
[----:B------:R-:W-:Y:S01]  /*11220*/  @!P3 LEA.HI R19, R19, R19, RZ, 0x1 ;  /* 0x000000131313b211 */ /* 0x000fe200078f08ff */
[----:B------:R3:W-:Y:S01]  /*11230*/  @!P1 ST.E.64 [R12.64], R86 ;  /* 0x000000560c009985 */ /* 0x0007e2000c101b0e */
[----:B------:R-:W-:Y:S01]  /*11240*/  ISETP.GE.AND P1, PT, R8, c[0x0][0x3c8], PT ;  /* 0x0000f20008007a0c */ /* 0x000fe20003f26270 */
[----:B------:R-:W-:Y:S01]  /*11250*/  @!P5 IMAD.WIDE R10, R11, 0x4, R4 ;  /* 0x000000040b0ad825 */ /* 0x000fe200078e0204 */
[----:B------:R-:W-:Y:S01]  /*11260*/  @!P3 LOP3.LUT R19, R19, 0xfffffffe, RZ, 0xc0, !PT ;  /* 0xfffffffe1313b812 */ /* 0x000fe200078ec0ff */
[----:B------:R4:W-:Y:S01]  /*11270*/  @!P0 ST.E.64 [R16.64], R90 ;  /* 0x0000005a10008985 */ /* 0x0009e2000c101b0e */
[----:B------:R-:W-:-:S05]  /*11280*/  ISETP.GE.AND P0, PT, R3, c[0x0][0x3c8], PT ;  /* 0x0000f20003007a0c */ /* 0x000fca0003f06270 */
[----:B------:R-:W-:-:S04]  /*11290*/  @!P2 LEA.HI R18, R18, R18, RZ, 0x1 ;  /* 0x000000121212a211 */ /* 0x000fc800078f08ff */
[----:B------:R-:W-:Y:S02]  /*112a0*/  @!P1 LEA.HI R8, R8, R8, RZ, 0x1 ;  /* 0x0000000808089211 */ /* 0x000fe400078f08ff */
[----:B--2---:R-:W-:Y:S02]  /*112b0*/  @!P2 LOP3.LUT R15, R18, 0xfffffffe, RZ, 0xc0, !PT ;  /* 0xfffffffe120fa812 */ /* 0x004fe400078ec0ff */
[----:B------:R-:W-:-:S04]  /*112c0*/  @!P0 LEA.HI R3, R3, R3, RZ, 0x1 ;  /* 0x0000000303038211 */ /* 0x000fc800078f08ff */
[----:B------:R-:W-:Y:S02]  /*112d0*/  @!P0 LOP3.LUT R3, R3, 0xfffffffe, RZ, 0xc0, !PT ;  /* 0xfffffffe03038812 */ /* 0x000fe400078ec0ff */
[----:B-1----:R-:W-:-:S03]  /*112e0*/  @!P6 LOP3.LUT R7, R2, 0xfffffffe, RZ, 0xc0, !PT ;  /* 0xfffffffe0207e812 */ /* 0x002fc600078ec0ff */
        /* <DEDUP_REMOVED lines=22> */
.L_x_58:
        /* <DEDUP_REMOVED lines=50> */
.L_x_61:
        /* <DEDUP_REMOVED lines=9> */
.L_x_1337:


//--------------------- .text._ZN7cutlass13device_kernelIN5flash19enable_sm80_to_sm89INS1_16FlashAttnFwdSm80INS1_25CollectiveMainloopFwdSm80ILi8ELi1ELb1EN4cute5tupleIJNS5_1CILi128EEES8_S8_EEELi128ENS_6half_tEfNS_4arch4Sm80ELb1ELb0ELb0ELb0ELb0ELb0ELb1ELb1EEENS1_21CollectiveEpilogueFwdIS9_NS6_IJNS7_ILi1EEESF_SF_EEESA_SC_Li256ELb0ELb1ELb1ELb0EEENS1_30DynamicPersistentTileSchedulerILi256ELi256ELb1ELb1ELb0EEEEEEEEEvNT_6ParamsE --------------------------
	.section	.text._ZN7cutlass13device_kernelIN5flash19enable_sm80_to_sm89INS1_16FlashAttnFwdSm80INS1_25CollectiveMainloopFwdSm80ILi8ELi1ELb1EN4cute5tupleIJNS5_1CILi128EEES8_S8_EEELi128ENS_6half_tEfNS_4arch4Sm80ELb1ELb0ELb0ELb0ELb0ELb0ELb1ELb1EEENS1_21CollectiveEpilogueFwdIS9_NS6_IJNS7_ILi1EEESF_SF_EEESA_SC_Li256ELb0ELb1ELb1ELb0EEENS1_30DynamicPersistentTileSchedulerILi256ELi256ELb1ELb1ELb0EEEEEEEEEvNT_6ParamsE,"ax",@progbits
	.sectioninfo	@"SHI_REGISTERS=255"
	.align	128
.text._ZN7cutlass13device_kernelIN5flash19enable_sm80_to_sm89INS1_16FlashAttnFwdSm80INS1_25CollectiveMainloopFwdSm80ILi8ELi1ELb1EN4cute5tupleIJNS5_1CILi128EEES8_S8_EEELi128ENS_6half_tEfNS_4arch4Sm80ELb1ELb0ELb0ELb0ELb0ELb0ELb1ELb1EEENS1_21CollectiveEpilogueFwdIS9_NS6_IJNS7_ILi1EEESF_SF_EEESA_SC_Li256ELb0ELb1ELb1ELb0EEENS1_30DynamicPersistentTileSchedulerILi256ELi256ELb1ELb1ELb0EEEEEEEEEvNT_6ParamsE:
        .type           _ZN7cutlass13device_kernelIN5flash19enable_sm80_to_sm89INS1_16FlashAttnFwdSm80INS1_25CollectiveMainloopFwdSm80ILi8ELi1ELb1EN4cute5tupleIJNS5_1CILi128EEES8_S8_EEELi128ENS_6half_tEfNS_4arch4Sm80ELb1ELb0ELb0ELb0ELb0ELb0ELb1ELb1EEENS1_21CollectiveEpilogueFwdIS9_NS6_IJNS7_ILi1EEESF_SF_EEESA_SC_Li256ELb0ELb1ELb1ELb0EEENS1_30DynamicPersistentTileSchedulerILi256ELi256ELb1ELb1ELb0EEEEEEEEEvNT_6ParamsE,@function
        .size           _ZN7cutlass13device_kernelIN5flash19enable_sm80_to_sm89INS1_16FlashAttnFwdSm80INS1_25CollectiveMainloopFwdSm80ILi8ELi1ELb1EN4cute5tupleIJNS5_1CILi128EEES8_S8_EEELi128ENS_6half_tEfNS_4arch4Sm80ELb1ELb0ELb0ELb0ELb0ELb0ELb1ELb1EEENS1_21CollectiveEpilogueFwdIS9_NS6_IJNS7_ILi1EEESF_SF_EEESA_SC_Li256ELb0ELb1ELb1ELb0EEENS1_30DynamicPersistentTileSchedulerILi256ELi256ELb1ELb1ELb0EEEEEEEEEvNT_6ParamsE,(.L_x_1338 - _ZN7cutlass13device_kernelIN5flash19enable_sm80_to_sm89INS1_16FlashAttnFwdSm80INS1_25CollectiveMainloopFwdSm80ILi8ELi1ELb1EN4cute5tupleIJNS5_1CILi128EEES8_S8_EEELi128ENS_6half_tEfNS_4arch4Sm80ELb1ELb0ELb0ELb0ELb0ELb0ELb1ELb1EEENS1_21CollectiveEpilogueFwdIS9_NS6_IJNS7_ILi1EEESF_SF_EEESA_SC_Li256ELb0ELb1ELb1ELb0EEENS1_30DynamicPersistentTileSchedulerILi256ELi256ELb1ELb1ELb0EEEEEEEEEvNT_6ParamsE)
        .other          _ZN7cutlass13device_kernelIN5flash19enable_sm80_to_sm89INS1_16FlashAttnFwdSm80INS1_25CollectiveMainloopFwdSm80ILi8ELi1ELb1EN4cute5tupleIJNS5_1CILi128EEES8_S8_EEELi128ENS_6half_tEfNS_4arch4Sm80ELb1ELb0ELb0ELb0ELb0ELb0ELb1ELb1EEENS1_21CollectiveEpilogueFwdIS9_NS6_IJNS7_ILi1EEESF_SF_EEESA_SC_Li256ELb0ELb1ELb1ELb0EEENS1_30DynamicPersistentTileSchedulerILi256ELi256ELb1ELb1ELb0EEEEEEEEEvNT_6ParamsE,@"STO_CUDA_ENTRY STV_DEFAULT"
_ZN7cutlass13device_kernelIN5flash19enable_sm80_to_sm89INS1_16FlashAttnFwdSm80INS1_25CollectiveMainloopFwdSm80ILi8ELi1ELb1EN4cute5tupleIJNS5_1CILi128EEES8_S8_EEELi128ENS_6half_tEfNS_4arch4Sm80ELb1ELb0ELb0ELb0ELb0ELb0ELb1ELb1EEENS1_21CollectiveEpilogueFwdIS9_NS6_IJNS7_ILi1EEESF_SF_EEESA_SC_Li256ELb0ELb1ELb1ELb0EEENS1_30DynamicPersistentTileSchedulerILi256ELi256ELb1ELb1ELb0EEEEEEEEEvNT_6ParamsE:
[----:B------:R-:W-:-:S03]  /*0000*/  MOV R1, c[0x0][0x28] ;  /* 0x00000a0000017a02 */ /* 0x000fc60000000f00 */
[----:B------:R-:W1:Y:S01]  /*0010*/  S2R R17, SR_TID.X ;  /* 0x0000000000117919 */ /* 0x000e620000002100 */
[----:B------:R-:W-:-:S03]  /*0020*/  IADD3 R1, R1, -0x60, RZ ;  /* 0xffffffa001017810 */ /* 0x000fc60007ffe0ff */
[----:B------:R-:W2:Y:S01]  /*0030*/  S2R R13, SR_CTAID.X ;  /* 0x00000000000d7919 */ /* 0x000ea20000002500 */
[----:B-1----:R-:W-:-:S05]  /*0040*/  SHF.R.U32.HI R2, RZ, 0x5, R17 ;  /* 0x00000005ff027819 */ /* 0x002fca0000011611 */
[----:B------:R-:W1:Y:S02]  /*0050*/  SHFL.IDX PT, R0, R2, RZ, 0x1f ;  /* 0x00001fff02007589 */ /* 0x000e6400000e0000 */
[----:B-1----:R-:W-:Y:S02]  /*0060*/  ISETP.GE.AND P0, PT, R0, 0x1, PT ;  /* 0x000000010000780c */ /* 0x002fe40003f06270 */
[----:B------:R1:W-:Y:S11]  /*0070*/  STL [R1+0x54], R0 ;  /* 0x0000540001007387 */ /* 0x0003f60000100800 */
[----:B------:R-:W-:Y:S06]  /*0080*/  @P0 BAR.ARV 0x4, 0x100 ;  /* 0x0104000000000b1d */ /* 0x000fec0000002000 */
[----:B--2---:R-:W-:-:S13]  /*0090*/  ISETP.GE.AND P0, PT, R13, c[0x0][0x538], PT ;  /* 0x00014e000d007a0c */ /* 0x004fda0003f06270 */
[----:B------:R-:W-:Y:S05]  /*00a0*/  @P0 EXIT ;  /* 0x000000000000094d */ /* 0x000fea0003800000 */
[----:B-1----:R-:W-:Y:S01]  /*00b0*/  SHF.R.S32.HI R11, RZ, 0x1f, R17 ;  /* 0x0000001fff0b7819 */ /* 0x002fe20000011411 */
[----:B------:R-:W-:Y:S01]  /*00c0*/  IMAD.MOV.U32 R206, RZ, RZ, 0x20 ;  /* 0x00000020ffce7424 */ /* 0x000fe200078e00ff */
[----:B------:R-:W-:Y:S01]  /*00d0*/  ULDC.64 UR6, c[0x0][0x118] ;  /* 0x0000460000067ab9 */ /* 0x000fe20000000a00 */
[----:B------:R-:W-:Y:S01]  /*00e0*/  IMAD.MOV.U32 R223, RZ, RZ, 0x10 ;  /* 0x00000010ffdf7424 */ /* 0x000fe200078e00ff */
[CC--:B------:R-:W-:Y:S02]  /*00f0*/  LEA.HI R2, R11.reuse, R17.reuse, RZ, 0x4 ;  /* 0x000000110b027211 */ /* 0x0c0fe400078f20ff */
[CC--:B------:R-:W-:Y:S02]  /*0100*/  LEA.HI R0, R11.reuse, R17.reuse, RZ, 0x2 ;  /* 0x000000110b007211 */ /* 0x0c0fe400078f10ff */
[----:B------:R-:W-:Y:S02]  /*0110*/  SHF.R.S32.HI R3, RZ, 0x4, R2 ;  /* 0x00000004ff037819 */ /* 0x000fe40000011402 */
[----:B------:R-:W-:-:S02]  /*0120*/  LEA.HI R10, R11, R17, RZ, 0x3 ;  /* 0x000000110b0a7211 */ /* 0x000fc400078f18ff */
[----:B------:R-:W-:Y:S02]  /*0130*/  LOP3.LUT R4, R0, 0xfffffffc, RZ, 0xc0, !PT ;  /* 0xfffffffc00047812 */ /* 0x000fe400078ec0ff */
[C---:B------:R-:W-:Y:S02]  /*0140*/  LOP3.LUT R0, R2.reuse, 0xfffffff0, RZ, 0xc0, !PT ;  /* 0xfffffff002007812 */ /* 0x040fe400078ec0ff */
[----:B------:R-:W-:Y:S01]  /*0150*/  LEA.HI R2, R2, R3, RZ, 0x1 ;  /* 0x0000000302027211 */ /* 0x000fe200078f08ff */
[C---:B------:R-:W-:Y:S01]  /*0160*/  IMAD.IADD R4, R17.reuse, 0x1, -R4 ;  /* 0x0000000111047824 */ /* 0x040fe200078e0a04 */
[----:B------:R-:W-:Y:S01]  /*0170*/  SHF.R.S32.HI R16, RZ, 0x3, R10 ;  /* 0x00000003ff107819 */ /* 0x000fe2000001140a */
[----:B------:R-:W-:Y:S01]  /*0180*/  IMAD.IADD R5, R17, 0x1, -R0 ;  /* 0x0000000111057824 */ /* 0x000fe200078e0a00 */
[----:B------:R-:W-:Y:S02]  /*0190*/  LOP3.LUT R6, R10, 0xfffffff8, RZ, 0xc0, !PT ;  /* 0xfffffff80a067812 */ /* 0x000fe400078ec0ff */
[----:B------:R-:W-:Y:S01]  /*01a0*/  LOP3.LUT R0, R2, 0xfffffffe, RZ, 0xc0, !PT ;  /* 0xfffffffe02007812 */ /* 0x000fe200078ec0ff */
[----:B------:R-:W-:-:S02]  /*01b0*/  IMAD.SHL.U32 R7, R16, 0x40, RZ ;  /* 0x0000004010077824 */ /* 0x000fc400078e00ff */
[----:B------:R-:W-:Y:S02]  /*01c0*/  IMAD.IADD R6, R17, 0x1, -R6 ;  /* 0x0000000111067824 */ /* 0x000fe400078e0a06 */
[----:B------:R-:W-:Y:S01]  /*01d0*/  IMAD.IADD R9, R3, 0x1, -R0 ;  /* 0x0000000103097824 */ /* 0x000fe200078e0a00 */
[----:B------:R-:W-:Y:S01]  /*01e0*/  LEA.HI R0, R4, R4, RZ, 0x1 ;  /* 0x0000000404007211 */ /* 0x000fe200078f08ff */
[C---:B------:R-:W-:Y:S01]  /*01f0*/  IMAD.SHL.U32 R14, R6.reuse, 0x8, RZ ;  /* 0x00000008060e7824 */ /* 0x040fe200078e00ff */
[----:B------:R-:W-:Y:S01]  /*0200*/  LOP3.LUT R2, R7, 0x1c0, RZ, 0xc0, !PT ;  /* 0x000001c007027812 */ /* 0x000fe200078ec0ff */
[----:B------:R-:W-:Y:S01]  /*0210*/  IMAD.SHL.U32 R8, R6, 0x40, RZ ;  /* 0x0000004006087824 */ /* 0x000fe200078e00ff */
[----:B------:R-:W-:Y:S02]  /*0220*/  SHF.R.S32.HI R7, RZ, 0x1f, R5 ;  /* 0x0000001fff077819 */ /* 0x000fe40000011405 */
[----:B------:R-:W-:Y:S01]  /*0230*/  LOP3.LUT R0, R0, 0x1ffffffe, RZ, 0xc0, !PT ;  /* 0x1ffffffe00007812 */ /* 0x000fe200078ec0ff */
[----:B------:R-:W-:Y:S01]  /*0240*/  STL [R1+0x40], R14 ;  /* 0x0000400e01007387 */ /* 0x000fe20000100800 */
[----:B------:R-:W-:-:S02]  /*0250*/  LOP3.LUT R3, R2, 0x38, R14, 0xf8, !PT ;  /* 0x0000003802037812 */ /* 0x000fc400078ef80e */
[----:B------:R-:W-:Y:S01]  /*0260*/  SHF.R.U32.HI R2, RZ, 0x3, R2 ;  /* 0x00000003ff027819 */ /* 0x000fe20000011602 */
[----:B------:R-:W-:Y:S01]  /*0270*/  IMAD.IADD R12, R4, 0x1, -R0 ;  /* 0x00000001040c7824 */ /* 0x000fe200078e0a00 */
[----:B------:R-:W-:Y:S02]  /*0280*/  LEA.HI R200, R7, R5, RZ, 0x3 ;  /* 0x0000000507c87211 */ /* 0x000fe400078f18ff */
[----:B------:R-:W-:Y:S02]  /*0290*/  LOP3.LUT R7, R3, R2, RZ, 0x3c, !PT ;  /* 0x0000000203077212 */ /* 0x000fe400078e3cff */
[C---:B------:R-:W-:Y:S01]  /*02a0*/  LOP3.LUT R0, R200.reuse, 0xfffffff8, RZ, 0xc0, !PT ;  /* 0xfffffff8c8007812 */ /* 0x040fe200078ec0ff */
[----:B------:R-:W-:Y:S01]  /*02b0*/  IMAD.SHL.U32 R200, R200, 0x40, RZ ;  /* 0x00000040c8c87824 */ /* 0x000fe200078e00ff */
[----:B------:R-:W-:Y:S02]  /*02c0*/  LOP3.LUT R2, R8, 0x1c0, RZ, 0xc0, !PT ;  /* 0x000001c008027812 */ /* 0x000fe400078ec0ff */
[----:B------:R-:W-:Y:S01]  /*02d0*/  LEA.HI R4, R11, R17, RZ, 0x6 ;  /* 0x000000110b047211 */ /* 0x000fe200078f30ff */
[----:B------:R-:W-:Y:S01]  /*02e0*/  IMAD.IADD R5, R5, 0x1, -R0 ;  /* 0x0000000105057824 */ /* 0x000fe200078e0a00 */
[----:B------:R-:W-:-:S02]  /*02f0*/  LOP3.LUT R3, R2, 0x8, R10, 0xf8, !PT ;  /* 0x0000000802037812 */ /* 0x000fc400078ef80a */
[----:B------:R-:W-:Y:S01]  /*0300*/  SHF.R.U32.HI R2, RZ, 0x3, R2 ;  /* 0x00000003ff027819 */ /* 0x000fe20000011602 */
[----:B------:R-:W-:Y:S01]  /*0310*/  IMAD.SHL.U32 R0, R4, 0x8, RZ ;  /* 0x0000000804007824 */ /* 0x000fe200078e00ff */
[----:B------:R-:W-:Y:S01]  /*0320*/  LEA.HI R8, R11, R17, RZ, 0x5 ;  /* 0x000000110b087211 */ /* 0x000fe200078f28ff */
[----:B------:R-:W-:Y:S01]  /*0330*/  IMAD.SHL.U32 R4, R5, 0x40, RZ ;  /* 0x0000004005047824 */ /* 0x000fe200078e00ff */
[----:B------:R-:W-:Y:S01]  /*0340*/  LOP3.LUT R201, R3, R2, RZ, 0x3c, !PT ;  /* 0x0000000203c97212 */ /* 0x000fe200078e3cff */
[----:B------:R-:W-:Y:S01]  /*0350*/  IMAD.SHL.U32 R3, R9, 0x8, RZ ;  /* 0x0000000809037824 */ /* 0x000fe200078e00ff */
[----:B------:R-:W-:Y:S02]  /*0360*/  LOP3.LUT R2, R8, 0xffffffe0, RZ, 0xc0, !PT ;  /* 0xffffffe008027812 */ /* 0x000fe400078ec0ff */
[----:B------:R-:W-:Y:S01]  /*0370*/  LOP3.LUT R228, R7, 0x7ffffe00, R0, 0xf8, !PT ;  /* 0x7ffffe0007e47812 */ /* 0x000fe200078ef800 */
[----:B------:R-:W-:Y:S01]  /*0380*/  IMAD R201, R9, 0x200, R201 ;  /* 0x0000020009c97824 */ /* 0x000fe200078e02c9 */
[----:B------:R-:W-:Y:S01]  /*0390*/  LOP3.LUT R0, R4, 0x1c0, RZ, 0xc0, !PT ;  /* 0x000001c004007812 */ /* 0x000fe200078ec0ff */
[----:B------:R-:W-:Y:S01]  /*03a0*/  IMAD.IADD R10, R17, 0x1, -R2 ;  /* 0x00000001110a7824 */ /* 0x000fe200078e0a02 */
[--C-:B------:R-:W-:Y:S01]  /*03b0*/  SHF.R.S32.HI R224, RZ, 0x5, R8.reuse ;  /* 0x00000005ffe07819 */ /* 0x100fe20000011408 */
[----:B------:R-:W-:Y:S01]  /*03c0*/  IMAD.SHL.U32 R228, R228, 0x2, RZ ;  /* 0x00000002e4e47824 */ /* 0x000fe200078e00ff */
[----:B------:R-:W-:-:S02]  /*03d0*/  SHF.R.S32.HI R4, RZ, 0x1f, R8 ;  /* 0x0000001fff047819 */ /* 0x000fc40000011408 */
[----:B------:R-:W-:Y:S02]  /*03e0*/  LOP3.LUT R3, R0, 0x8, R3, 0xf8, !PT ;  /* 0x0000000800037812 */ /* 0x000fe400078ef803 */
[----:B------:R-:W-:Y:S02]  /*03f0*/  SHF.R.U32.HI R2, RZ, 0x3, R0 ;  /* 0x00000003ff027819 */ /* 0x000fe40000011600 */
[----:B------:R-:W-:Y:S02]  /*0400*/  LEA.HI R0, R4, R224, RZ, 0x3 ;  /* 0x000000e004007211 */ /* 0x000fe400078f18ff */
[----:B------:R-:W-:Y:S02]  /*0410*/  SHF.R.S32.HI R7, RZ, 0x1f, R10 ;  /* 0x0000001fff077819 */ /* 0x000fe4000001140a */
[----:B------:R-:W-:Y:S02]  /*0420*/  LOP3.LUT R0, R0, 0xffffff8, RZ, 0xc0, !PT ;  /* 0x0ffffff800007812 */ /* 0x000fe400078ec0ff */
[----:B------:R-:W-:-:S02]  /*0430*/  LOP3.LUT R4, R3, R2, RZ, 0x3c, !PT ;  /* 0x0000000203047212 */ /* 0x000fc400078e3cff */
[----:B------:R-:W-:Y:S01]  /*0440*/  LEA.HI R3, R7, R10, RZ, 0x2 ;  /* 0x0000000a07037211 */ /* 0x000fe200078f10ff */
[----:B------:R-:W-:Y:S01]  /*0450*/  IMAD.IADD R2, R224, 0x1, -R0 ;  /* 0x00000001e0027824 */ /* 0x000fe200078e0a00 */
[----:B------:R-:W-:Y:S02]  /*0460*/  R2P PR, R5, 0x6 ;  /* 0x0000000605007804 */ /* 0x000fe40000000000 */
[----:B------:R-:W-:Y:S02]  /*0470*/  SHF.R.S32.HI R0, RZ, 0x2, R3 ;  /* 0x00000002ff007819 */ /* 0x000fe40000011403 */
[----:B------:R-:W-:Y:S02]  /*0480*/  LOP3.LUT R3, R3, 0x7ffffffc, RZ, 0xc0, !PT ;  /* 0x7ffffffc03037812 */ /* 0x000fe400078ec0ff */
[----:B------:R-:W-:Y:S01]  /*0490*/  LOP3.LUT R200, R4, 0x7ffffe00, R200, 0xf8, !PT ;  /* 0x7ffffe0004c87812 */ /* 0x000fe200078ef8c8 */
[----:B------:R-:W-:Y:S01]  /*04a0*/  IMAD R8, R2, 0x10, R0 ;  /* 0x0000001002087824 */ /* 0x000fe200078e0200 */
[----:B------:R-:W-:Y:S01]  /*04b0*/  IADD3 R0, R14, 0x40, RZ ;  /* 0x000000400e007810 */ /* 0x000fe20007ffe0ff */
[C---:B------:R-:W-:Y:S01]  /*04c0*/  IMAD R4, R6.reuse, 0x20, R16 ;  /* 0x0000002006047824 */ /* 0x040fe200078e0210 */
[----:B------:R-:W-:Y:S01]  /*04d0*/  LOP3.LUT P3, RZ, R6, 0x2, RZ, 0xc0, !PT ;  /* 0x0000000206ff7812 */ /* 0x000fe2000786c0ff */
[----:B------:R-:W-:Y:S01]  /*04e0*/  IMAD.IADD R3, R10, 0x1, -R3 ;  /* 0x000000010a037824 */ /* 0x000fe200078e0a03 */
[----:B------:R-:W-:Y:S01]  /*04f0*/  SHF.R.S32.HI R0, RZ, 0x1f, R0 ;  /* 0x0000001fff007819 */ /* 0x000fe20000011400 */
[----:B------:R-:W-:Y:S01]  /*0500*/  STL [R1+0x58], R8 ;  /* 0x0000580801007387 */ /* 0x000fe20000100800 */
[----:B------:R-:W-:Y:S01]  /*0510*/  LEA R200, R200, 0x100, 0x1 ;  /* 0x00000100c8c87811 */ /* 0x000fe200078e08ff */
[----:B------:R-:W-:Y:S01]  /*0520*/  IMAD.SHL.U32 R3, R3, 0x2, RZ ;  /* 0x0000000203037824 */ /* 0x000fe200078e00ff */
[----:B------:R-:W-:Y:S01]  /*0530*/  SEL R5, R206, 0xffffffe0, !P2 ;  /* 0xffffffe0ce057807 */ /* 0x000fe20005000000 */
[----:B------:R-:W-:Y:S01]  /*0540*/  STL [R1+0x48], R13 ;  /* 0x0000480d01007387 */ /* 0x000fe20000100800 */
[----:B------:R-:W-:Y:S01]  /*0550*/  IMAD.MOV.U32 R2, RZ, RZ, 0x40 ;  /* 0x00000040ff027424 */ /* 0x000fe200078e00ff */
[----:B------:R-:W-:Y:S01]  /*0560*/  LOP3.LUT P0, RZ, R6, 0x4, RZ, 0xc0, !PT ;  /* 0x0000000406ff7812 */ /* 0x000fe2000780c0ff */
[----:B------:R-:W-:Y:S01]  /*0570*/  IMAD R224, R224, 0x800, R200 ;  /* 0x00000800e0e07824 */ /* 0x000fe200078e02c8 */
[----:B------:R-:W-:Y:S01]  /*0580*/  STL [R1+0x5c], R4 ;  /* 0x00005c0401007387 */ /* 0x000fe20000100800 */
[----:B------:R-:W-:-:S02]  /*0590*/  LEA R201, R201, 0x8100, 0x1 ;  /* 0x00008100c9c97811 */ /* 0x000fc400078e08ff */
[----:B------:R-:W-:Y:S01]  /*05a0*/  SEL R223, R223, 0xfffffff0, !P1 ;  /* 0xfffffff0dfdf7807 */ /* 0x000fe20004800000 */
[----:B------:R1:W-:Y:S01]  /*05b0*/  STL [R1+0x4c], R0 ;  /* 0x00004c0001007387 */ /* 0x0003e20000100800 */
[----:B------:R-:W-:Y:S02]  /*05c0*/  SEL R206, R206, 0xffffffe0, !P1 ;  /* 0xffffffe0cece7807 */ /* 0x000fe40004800000 */
[----:B------:R-:W-:Y:S01]  /*05d0*/  SEL R202, R2, 0xffffffc0, !P0 ;  /* 0xffffffc002ca7807 */ /* 0x000fe20004000000 */
[----:B------:R-:W-:Y:S01]  /*05e0*/  STL [R1+0x2c], R3 ;  /* 0x00002c0301007387 */ /* 0x000fe20000100800 */
[----:B------:R-:W-:Y:S01]  /*05f0*/  IADD3 R207, R201, 0x20, RZ ;  /* 0x00000020c9cf7810 */ /* 0x000fe20007ffe0ff */
[----:B------:R-:W-:Y:S01]  /*0600*/  IMAD.IADD R223, R223, 0x1, R5 ;  /* 0x00000001dfdf7824 */ /* 0x000fe200078e0205 */
[C---:B------:R-:W-:Y:S01]  /*0610*/  @P3 IADD3 R207, R201.reuse, -0x20, RZ ;  /* 0xffffffe0c9cf3810 */ /* 0x040fe20007ffe0ff */
[----:B------:R-:W-:Y:S02]  /*0620*/  IMAD.IADD R225, R206, 0x1, R224 ;  /* 0x00000001cee17824 */ /* 0x000fe400078e02e0 */
[----:B------:R-:W-:Y:S01]  /*0630*/  IMAD.IADD R205, R201, 0x1, R202 ;  /* 0x00000001c9cd7824 */ /* 0x000fe200078e02ca */
[C---:B------:R-:W-:Y:S01]  /*0640*/  IADD3 R222, R207.reuse, 0x800, RZ ;  /* 0x00000800cfde7810 */ /* 0x040fe20007ffe0ff */
[----:B------:R-:W-:Y:S01]  /*0650*/  IMAD.IADD R204, R200, 0x1, R206 ;  /* 0x00000001c8cc7824 */ /* 0x000fe200078e02ce */
[C---:B------:R-:W-:Y:S01]  /*0660*/  IADD3 R221, R207.reuse, 0x1000, RZ ;  /* 0x00001000cfdd7810 */ /* 0x040fe20007ffe0ff */
[----:B------:R-:W-:Y:S01]  /*0670*/  IMAD.IADD R202, R202, 0x1, R207 ;  /* 0x00000001caca7824 */ /* 0x000fe200078e02cf */
[----:B------:R-:W-:Y:S01]  /*0680*/  IADD3 R220, R207, 0x1800, RZ ;  /* 0x00001800cfdc7810 */ /* 0x000fe20007ffe0ff */
[----:B------:R-:W-:Y:S01]  /*0690*/  IMAD R223, R223, 0x2, R200 ;  /* 0x00000002dfdf7824 */ /* 0x000fe200078e02c8 */
[----:B------:R-:W-:-:S02]  /*06a0*/  IADD3 R219, R207, 0x2000, RZ ;  /* 0x00002000cfdb7810 */ /* 0x000fc40007ffe0ff */
[C---:B------:R-:W-:Y:S02]  /*06b0*/  IADD3 R218, R207.reuse, 0x2800, RZ ;  /* 0x00002800cfda7810 */ /* 0x040fe40007ffe0ff */
[C---:B------:R-:W-:Y:S02]  /*06c0*/  IADD3 R217, R207.reuse, 0x3000, RZ ;  /* 0x00003000cfd97810 */ /* 0x040fe40007ffe0ff */
[C---:B------:R-:W-:Y:S01]  /*06d0*/  IADD3 R216, R207.reuse, 0x3800, RZ ;  /* 0x00003800cfd87810 */ /* 0x040fe20007ffe0ff */
[----:B-1----:R-:W-:Y:S01]  /*06e0*/  IMAD R0, R12, 0x8, R8 ;  /* 0x000000080c007824 */ /* 0x002fe200078e0208 */
[C---:B------:R-:W-:Y:S02]  /*06f0*/  IADD3 R215, R207.reuse, 0x4000, RZ ;  /* 0x00004000cfd77810 */ /* 0x040fe40007ffe0ff */
[C---:B------:R-:W-:Y:S02]  /*0700*/  IADD3 R214, R207.reuse, 0x4800, RZ ;  /* 0x00004800cfd67810 */ /* 0x040fe40007ffe0ff */
[----:B------:R1:W-:Y:S01]  /*0710*/  STL [R1+0x50], R0 ;  /* 0x0000500001007387 */ /* 0x0003e20000100800 */
[----:B------:R-:W-:-:S02]  /*0720*/  IADD3 R213, R207, 0x5000, RZ ;  /* 0x00005000cfd57810 */ /* 0x000fc40007ffe0ff */
[C---:B------:R-:W-:Y:S02]  /*0730*/  IADD3 R212, R207.reuse, 0x5800, RZ ;  /* 0x00005800cfd47810 */ /* 0x040fe40007ffe0ff */
[C---:B------:R-:W-:Y:S02]  /*0740*/  IADD3 R211, R207.reuse, 0x6000, RZ ;  /* 0x00006000cfd37810 */ /* 0x040fe40007ffe0ff */
[C---:B------:R-:W-:Y:S02]  /*0750*/  IADD3 R210, R207.reuse, 0x6800, RZ ;  /* 0x00006800cfd27810 */ /* 0x040fe40007ffe0ff */
[C---:B------:R-:W-:Y:S02]  /*0760*/  IADD3 R209, R207.reuse, 0x7000, RZ ;  /* 0x00007000cfd17810 */ /* 0x040fe40007ffe0ff */
[----:B------:R-:W-:Y:S02]  /*0770*/  IADD3 R208, R207, 0x7800, RZ ;  /* 0x00007800cfd07810 */ /* 0x000fe40007ffe0ff */
[----:B-1----:R-:W-:-:S04]  /*0780*/  SEL R0, R2, 0xffffffc0, !P2 ;  /* 0xffffffc002007807 */ /* 0x002fc80005000000 */
[----:B------:R-:W-:Y:S01]  /*0790*/  IADD3 R206, R0, R200, R206 ;  /* 0x000000c800ce7210 */ /* 0x000fe20007ffe0ce */
[----:B------:R-:W-:Y:S02]  /*07a0*/  IMAD.IADD R203, R200, 0x1, R0 ;  /* 0x00000001c8cb7824 */ /* 0x000fe400078e0200 */
[C---:B------:R-:W-:Y:S02]  /*07b0*/  IMAD.IADD R227, R0.reuse, 0x1, R224 ;  /* 0x0000000100e37824 */ /* 0x040fe400078e02e0 */
[----:B------:R-:W-:Y:S02]  /*07c0*/  IMAD.IADD R226, R0, 0x1, R225 ;  /* 0x0000000100e27824 */ /* 0x000fe400078e02e1 */
.L_x_87:
[----:B------:R-:W2:Y:S01]  /*07d0*/  LDL R4, [R1+0x48] ;  /* 0x0000480001047983 */ /* 0x000ea20000100800 */
[----:B------:R-:W-:Y:S01]  /*07e0*/  IMAD.MOV.U32 R0, RZ, RZ, c[0x0][0x560] ;  /* 0x00015800ff007624 */ /* 0x000fe200078e00ff */
[----:B------:R-:W-:Y:S01]  /*07f0*/  YIELD ;  /* 0x0000000000007946 */ /* 0x000fe20003800000 */
[----:B------:R-:W-:Y:S03]  /*0800*/  BSSY B0, `(.L_x_62) ;  /* 0x0000016000007945 */ /* 0x000fe60003800000 */
[----:B------:R-:W-:-:S13]  /*0810*/  ISETP.NE.AND P0, PT, R0, 0x1, PT ;  /* 0x000000010000780c */ /* 0x000fda0003f05270 */
[----:B--2---:R-:W-:Y:S01]  /*0820*/  @P0 IMAD.HI.U32 R0, R4, c[0x0][0x564], RZ ;  /* 0x0001590004000a27 */ /* 0x004fe200078e00ff */
[----:B------:R-:W-:-:S04]  /*0830*/  MOV R3, R4 ;  /* 0x0000000400037202 */ /* 0x000fc80000000f00 */
[----:B------:R-:W-:-:S04]  /*0840*/  @P0 SHF.R.U32.HI R3, RZ, c[0x0][0x568], R0 ;  /* 0x00015a00ff030a19 */ /* 0x000fc80000011600 */
[----:B------:R-:W-:Y:S01]  /*0850*/  ISETP.GE.AND P0, PT, R3, c[0x0][0x578], PT ;  /* 0x00015e0003007a0c */ /* 0x000fe20003f06270 */
[----:B------:R-:W-:-:S04]  /*0860*/  IMAD.MOV R2, RZ, RZ, -R3 ;  /* 0x000000ffff027224 */ /* 0x000fc800078e0a03 */
[----:B------:R-:W-:-:S08]  /*0870*/  IMAD R2, R2, c[0x0][0x560], R4 ;  /* 0x0001580002027a24 */ /* 0x000fd000078e0204 */
[----:B------:R-:W-:Y:S05]  /*0880*/  @!P0 BRA `(.L_x_63) ;  /* 0x0000007000008947 */ /* 0x000fea0003800000 */
[----:B------:R-:W-:-:S04]  /*0890*/  MOV R0, c[0x0][0x56c] ;  /* 0x00015b0000007a02 */ /* 0x000fc80000000f00 */
[----:B------:R-:W-:Y:S02]  /*08a0*/  ISETP.NE.AND P0, PT, R0, 0x1, PT ;  /* 0x000000010000780c */ /* 0x000fe40003f05270 */
[----:B------:R-:W-:-:S11]  /*08b0*/  MOV R0, R2 ;  /* 0x0000000200007202 */ /* 0x000fd60000000f00 */
[----:B------:R-:W-:-:S05]  /*08c0*/  @P0 IMAD.HI.U32 R4, R2, c[0x0][0x570], RZ ;  /* 0x00015c0002040a27 */ /* 0x000fca00078e00ff */
[----:B------:R-:W-:-:S05]  /*08d0*/  @P0 SHF.R.U32.HI R0, RZ, c[0x0][0x574], R4 ;  /* 0x00015d00ff000a19 */ /* 0x000fca0000011604 */
[----:B------:R-:W-:Y:S01]  /*08e0*/  IMAD R4, R0, c[0x0][0x56c], RZ ;  /* 0x00015b0000047a24 */ /* 0x000fe200078e02ff */
[----:B------:R-:W-:Y:S05]  /*08f0*/  BRA `(.L_x_64) ;  /* 0x0000006000007947 */ /* 0x000fea0003800000 */
.L_x_63:
[----:B------:R-:W-:-:S04]  /*0900*/  MOV R0, c[0x0][0x554] ;  /* 0x0001550000007a02 */ /* 0x000fc80000000f00 */
[----:B------:R-:W-:Y:S02]  /*0910*/  ISETP.NE.AND P0, PT, R0, 0x1, PT ;  /* 0x000000010000780c */ /* 0x000fe40003f05270 */
[----:B------:R-:W-:-:S11]  /*0920*/  MOV R0, R2 ;  /* 0x0000000200007202 */ /* 0x000fd60000000f00 */
[----:B------:R-:W-:-:S05]  /*0930*/  @P0 IMAD.HI.U32 R4, R2, c[0x0][0x558], RZ ;  /* 0x0001560002040a27 */ /* 0x000fca00078e00ff */
[----:B------:R-:W-:-:S05]  /*0940*/  @P0 SHF.R.U32.HI R0, RZ, c[0x0][0x55c], R4 ;  /* 0x00015700ff000a19 */ /* 0x000fca0000011604 */
[----:B------:R-:W-:Y:S02]  /*0950*/  IMAD R4, R0, c[0x0][0x554], RZ ;  /* 0x0001550000047a24 */ /* 0x000fe400078e02ff */
.L_x_64:
[----:B------:R-:W-:Y:S05]  /*0960*/  BSYNC B0 ;  /* 0x0000000000007941 */ /* 0x000fea0003800000 */
.L_x_62:
[----:B------:R-:W-:Y:S01]  /*0970*/  IMAD.MOV.U32 R5, RZ, RZ, c[0x0][0x53c] ;  /* 0x00014f00ff057624 */ /* 0x000fe200078e00ff */
[----:B------:R-:W-:Y:S01]  /*0980*/  ULDC UR5, c[0x0][0x1d0] ;  /* 0x0000740000057ab9 */ /* 0x000fe20000000800 */
[----:B------:R-:W-:Y:S01]  /*0990*/  IMAD.MOV.U32 R11, RZ, RZ, R0 ;  /* 0x000000ffff0b7224 */ /* 0x000fe200078e0000 */
[----:B------:R-:W-:Y:S01]  /*09a0*/  UIADD3 UR5, UR5, 0x7f, URZ ;  /* 0x0000007f05057890 */ /* 0x000fe2000fffe03f */
[----:B------:R-:W-:Y:S01]  /*09b0*/  IMAD.MOV.U32 R17, RZ, RZ, c[0x0][0x2c4] ;  /* 0x0000b100ff117624 */ /* 0x000fe200078e00ff */
[----:B------:R-:W-:Y:S01]  /*09c0*/  ISETP.NE.AND P0, PT, R5, 0x1, PT ;  /* 0x000000010500780c */ /* 0x000fe20003f05270 */
[----:B------:R-:W-:Y:S01]  /*09d0*/  IMAD.MOV.U32 R7, RZ, RZ, c[0x0][0x548] ;  /* 0x00015200ff077624 */ /* 0x000fe200078e00ff */
[----:B------:R-:W-:Y:S01]  /*09e0*/  LOP3.LUT R5, RZ, R0, RZ, 0x33, !PT ;  /* 0x00000000ff057212 */ /* 0x000fe200078e33ff */
[----:B------:R-:W-:Y:S01]  /*09f0*/  IMAD.IADD R4, R2, 0x1, -R4 ;  /* 0x0000000102047824 */ /* 0x000fe200078e0a04 */
[----:B------:R-:W-:Y:S01]  /*0a00*/  ISETP.NE.AND P5, PT, R17, 0x1, PT ;  /* 0x000000011100780c */ /* 0x000fe20003fa5270 */
[----:B------:R-:W-:Y:S01]  /*0a10*/  USHF.R.S32.HI UR4, URZ, 0x1f, UR5 ;  /* 0x0000001f3f047899 */ /* 0x000fe20008011405 */
[----:B------:R-:W-:Y:S01]  /*0a20*/  BSSY B0, `(.L_x_65) ;  /* 0x000003f000007945 */ /* 0x000fe20003800000 */
[----:B------:R-:W-:-:S02]  /*0a30*/  IMAD R3, R3, c[0x0][0x554], R4 ;  /* 0x0001550003037a24 */ /* 0x000fc400078e0204 */
[----:B------:R-:W-:Y:S01]  /*0a40*/  ULEA.HI UR4, UR4, UR5, URZ, 0x7 ;  /* 0x0000000504047291 */ /* 0x000fe2000f8f383f */
[----:B------:R-:W-:Y:S02]  /*0a50*/  IMAD.MOV.U32 R2, RZ, RZ, RZ ;  /* 0x000000ffff027224 */ /* 0x000fe400078e00ff */
[----:B------:R-:W-:Y:S01]  /*0a60*/  IMAD.MOV.U32 R20, RZ, RZ, R3 ;  /* 0x000000ffff147224 */ /* 0x000fe200078e0003 */
[----:B------:R-:W-:Y:S01]  /*0a70*/  USHF.R.S32.HI UR4, URZ, 0x7, UR4 ;  /* 0x000000073f047899 */ /* 0x000fe20008011404 */
[----:B------:R-:W-:Y:S01]  /*0a80*/  @P0 IMAD.HI.U32 R6, R0, c[0x0][0x540], RZ ;  /* 0x0001500000060a27 */ /* 0x000fe200078e00ff */
[----:B------:R-:W-:-:S04]  /*0a90*/  IADD3 R0, R5, c[0x0][0x53c], RZ ;  /* 0x00014f0005007a10 */ /* 0x000fc80007ffe0ff */
[----:B------:R-:W-:Y:S01]  /*0aa0*/  @P0 SHF.R.U32.HI R11, RZ, c[0x0][0x544], R6 ;  /* 0x00015100ff0b0a19 */ /* 0x000fe20000011606 */
[----:B------:R-:W-:Y:S01]  /*0ab0*/  IMAD.MOV.U32 R6, RZ, RZ, 0x80 ;  /* 0x00000080ff067424 */ /* 0x000fe200078e00ff */
[----:B------:R-:W-:-:S03]  /*0ac0*/  ISETP.NE.AND P0, PT, R7, 0x1, PT ;  /* 0x000000010700780c */ /* 0x000fc60003f05270 */
[----:B------:R-:W-:Y:S01]  /*0ad0*/  IMAD R0, R11, c[0x0][0x53c], R0 ;  /* 0x00014f000b007a24 */ /* 0x000fe200078e0200 */
[----:B------:R1:W-:Y:S03]  /*0ae0*/  STL [R1+0x38], R11 ;  /* 0x0000380b01007387 */ /* 0x0003e60000100800 */
[----:B------:R-:W-:-:S05]  /*0af0*/  IMAD.SHL.U32 R158, R0, 0x80, RZ ;  /* 0x00000080009e7824 */ /* 0x000fca00078e00ff */
[----:B------:R-:W-:Y:S01]  /*0b00*/  IADD3 R0, R158, 0x7f, RZ ;  /* 0x0000007f9e007810 */ /* 0x000fe20007ffe0ff */
[----:B------:R1:W-:Y:S04]  /*0b10*/  STL [R1+0x3c], R158 ;  /* 0x00003c9e01007387 */ /* 0x0003e80000100800 */
[----:B------:R-:W-:-:S05]  /*0b20*/  @P5 IMAD.HI.U32 R5, R0, c[0x0][0x2c8], RZ ;  /* 0x0000b20000055a27 */ /* 0x000fca00078e00ff */
[----:B------:R-:W-:Y:S02]  /*0b30*/  @P5 SHF.R.U32.HI R0, RZ, c[0x0][0x2cc], R5 ;  /* 0x0000b300ff005a19 */ /* 0x000fe40000011605 */
[----:B------:R-:W-:-:S04]  /*0b40*/  IADD3 R5, R6, -c[0x0][0x168], RZ ;  /* 0x80005a0006057a10 */ /* 0x000fc80007ffe0ff */
[----:B------:R-:W-:-:S04]  /*0b50*/  IADD3 R0, R0, c[0x0][0x1d0], R5 ;  /* 0x0000740000007a10 */ /* 0x000fc80007ffe005 */
[----:B------:R-:W-:-:S04]  /*0b60*/  SHF.R.S32.HI R6, RZ, 0x1f, R0 ;  /* 0x0000001fff067819 */ /* 0x000fc80000011400 */
[----:B------:R-:W-:Y:S01]  /*0b70*/  LEA.HI R6, R6, R0, RZ, 0x7 ;  /* 0x0000000006067211 */ /* 0x000fe200078f38ff */
[----:B------:R-:W-:-:S03]  /*0b80*/  @P0 IMAD.HI.U32 R0, R3, c[0x0][0x54c], RZ ;  /* 0x0001530003000a27 */ /* 0x000fc600078e00ff */
[----:B------:R-:W-:Y:S02]  /*0b90*/  SHF.R.S32.HI R6, RZ, 0x7, R6 ;  /* 0x00000007ff067819 */ /* 0x000fe40000011406 */
[----:B------:R-:W-:Y:S02]  /*0ba0*/  @P0 SHF.R.U32.HI R20, RZ, c[0x0][0x550], R0 ;  /* 0x00015400ff140a19 */ /* 0x000fe40000011600 */
[----:B------:R-:W-:-:S03]  /*0bb0*/  IMNMX R6, R6, UR4, PT ;  /* 0x0000000406067c17 */ /* 0x000fc6000b800200 */
[----:B------:R-:W-:Y:S01]  /*0bc0*/  IMAD.MOV R0, RZ, RZ, -R20 ;  /* 0x000000ffff007224 */ /* 0x000fe200078e0a14 */
[----:B------:R1:W-:Y:S01]  /*0bd0*/  STL [R1+0x34], R20 ;  /* 0x0000341401007387 */ /* 0x0003e20000100800 */
[----:B------:R-:W-:Y:S02]  /*0be0*/  ISETP.GE.AND P0, PT, R6, 0x1, PT ;  /* 0x000000010600780c */ /* 0x000fe40003f06270 */
[----:B------:R-:W-:-:S05]  /*0bf0*/  IMAD R12, R0, c[0x0][0x548], R3 ;  /* 0x00015200000c7a24 */ /* 0x000fca00078e0203 */
[----:B------:R1:W-:Y:S06]  /*0c00*/  STL [R1+0x30], R12 ;  /* 0x0000300c01007387 */ /* 0x0003ec0000100800 */
[----:B------:R-:W-:Y:S05]  /*0c10*/  @!P0 BRA `(.L_x_66) ;  /* 0x000001f000008947 */ /* 0x000fea0003800000 */
[----:B------:R-:W-:-:S04]  /*0c20*/  SHF.R.U32.HI R0, RZ, 0x10, R11 ;  /* 0x00000010ff007819 */ /* 0x000fc8000001160b */
[----:B------:R-:W-:-:S04]  /*0c30*/  ISETP.NE.AND P0, PT, R0, RZ, PT ;  /* 0x000000ff0000720c */ /* 0x000fc80003f05270 */
[----:B------:R-:W-:-:S04]  /*0c40*/  SEL R0, R0, c[0x0][0x338], P0 ;  /* 0x0000ce0000007a07 */ /* 0x000fc80000000000 */
[-C--:B------:R-:W-:Y:S02]  /*0c50*/  IABS R3, R0.reuse ;  /* 0x0000000000037213 */ /* 0x080fe40000000000 */
[----:B------:R-:W-:Y:S02]  /*0c60*/  IADD3 R7, R0, -0x1, R6 ;  /* 0xffffffff00077810 */ /* 0x000fe40007ffe006 */
[----:B------:R-:W2:Y:S02]  /*0c70*/  I2F.RP R4, R3 ;  /* 0x0000000300047306 */ /* 0x000ea40000209400 */
[----:B------:R-:W-:Y:S02]  /*0c80*/  IABS R10, R7 ;  /* 0x00000007000a7213 */ /* 0x000fe40000000000 */
[----:B------:R-:W-:-:S04]  /*0c90*/  LOP3.LUT R7, R7, R0, RZ, 0x3c, !PT ;  /* 0x0000000007077212 */ /* 0x000fc800078e3cff */
[----:B------:R-:W-:Y:S01]  /*0ca0*/  ISETP.GE.AND P0, PT, R7, RZ, PT ;  /* 0x000000ff0700720c */ /* 0x000fe20003f06270 */
[----:B--2---:R-:W2:Y:S02]  /*0cb0*/  MUFU.RCP R4, R4 ;  /* 0x0000000400047308 */ /* 0x004ea40000001000 */
[----:B--2---:R-:W-:-:S06]  /*0cc0*/  IADD3 R4, R4, 0xffffffe, RZ ;  /* 0x0ffffffe04047810 */ /* 0x004fcc0007ffe0ff */
[----:B------:R-:W2:Y:S02]  /*0cd0*/  F2I.FTZ.U32.TRUNC.NTZ R5, R4 ;  /* 0x0000000400057305 */ /* 0x000ea4000021f000 */
[----:B--2---:R-:W-:Y:S02]  /*0ce0*/  IMAD.MOV R2, RZ, RZ, -R5 ;  /* 0x000000ffff027224 */ /* 0x004fe400078e0a05 */
[----:B------:R-:W-:Y:S02]  /*0cf0*/  IMAD.MOV.U32 R4, RZ, RZ, RZ ;  /* 0x000000ffff047224 */ /* 0x000fe400078e00ff */
[----:B------:R-:W-:Y:S01]  /*0d00*/  IMAD.MOV.U32 R8, RZ, RZ, R2 ;  /* 0x000000ffff087224 */ /* 0x000fe200078e0002 */
[----:B------:R-:W-:-:S03]  /*0d10*/  IABS R2, R0 ;  /* 0x0000000000027213 */ /* 0x000fc60000000000 */
[----:B------:R-:W-:Y:S02]  /*0d20*/  IMAD R8, R8, R3, RZ ;  /* 0x0000000308087224 */ /* 0x000fe400078e02ff */
[----:B------:R-:W-:Y:S02]  /*0d30*/  IMAD.MOV R9, RZ, RZ, -R2 ;  /* 0x000000ffff097224 */ /* 0x000fe400078e0a02 */
[----:B------:R-:W-:-:S04]  /*0d40*/  IMAD.HI.U32 R2, R5, R8, R4 ;  /* 0x0000000805027227 */ /* 0x000fc800078e0004 */
[----:B------:R-:W-:Y:S02]  /*0d50*/  IMAD.MOV.U32 R4, RZ, RZ, R10 ;  /* 0x000000ffff047224 */ /* 0x000fe400078e000a */
[----:B------:R-:W-:Y:S02]  /*0d60*/  IMAD.MOV.U32 R5, RZ, RZ, R9 ;  /* 0x000000ffff057224 */ /* 0x000fe400078e0009 */
[----:B------:R-:W-:-:S04]  /*0d70*/  IMAD.HI.U32 R2, R2, R4, RZ ;  /* 0x0000000402027227 */ /* 0x000fc800078e00ff */
[----:B------:R-:W-:-:S05]  /*0d80*/  IMAD R4, R2, R5, R4 ;  /* 0x0000000502047224 */ /* 0x000fca00078e0204 */
[----:B------:R-:W-:-:S13]  /*0d90*/  ISETP.GT.U32.AND P1, PT, R3, R4, PT ;  /* 0x000000040300720c */ /* 0x000fda0003f24070 */
[----:B------:R-:W-:Y:S01]  /*0da0*/  @!P1 IMAD.IADD R4, R4, 0x1, -R3 ;  /* 0x0000000104049824 */ /* 0x000fe200078e0a03 */
[----:B------:R-:W-:Y:S02]  /*0db0*/  @!P1 IADD3 R2, R2, 0x1, RZ ;  /* 0x0000000102029810 */ /* 0x000fe40007ffe0ff */
[----:B------:R-:W-:Y:S02]  /*0dc0*/  ISETP.NE.AND P1, PT, R0, RZ, PT ;  /* 0x000000ff0000720c */ /* 0x000fe40003f25270 */
[----:B------:R-:W-:-:S13]  /*0dd0*/  ISETP.GE.U32.AND P2, PT, R4, R3, PT ;  /* 0x000000030400720c */ /* 0x000fda0003f46070 */
[----:B------:R-:W-:-:S05]  /*0de0*/  @P2 IADD3 R2, R2, 0x1, RZ ;  /* 0x0000000102022810 */ /* 0x000fca0007ffe0ff */
[----:B------:R-:W-:Y:S01]  /*0df0*/  @!P0 IMAD.MOV R2, RZ, RZ, -R2 ;  /* 0x000000ffff028224 */ /* 0x000fe200078e0a02 */
[----:B------:R-:W-:Y:S02]  /*0e00*/  @!P1 LOP3.LUT R2, RZ, R0, RZ, 0x33, !PT ;  /* 0x00000000ff029212 */ /* 0x000fe400078e33ff */
.L_x_66:
[----:B------:R-:W-:Y:S05]  /*0e10*/  BSYNC B0 ;  /* 0x0000000000007941 */ /* 0x000fea0003800000 */
.L_x_65:
[----:B------:R-:W-:Y:S01]  /*0e20*/  LOP3.LUT R0, R11, 0xffff, RZ, 0xc0, !PT ;  /* 0x0000ffff0b007812 */ /* 0x000fe200078ec0ff */
[----:B------:R-:W-:Y:S01]  /*0e30*/  IMAD.MOV.U32 R15, RZ, RZ, RZ ;  /* 0x000000ffff0f7224 */ /* 0x000fe200078e00ff */
[----:B------:R-:W-:Y:S01]  /*0e40*/  CS2R R114, SRZ ;  /* 0x0000000000727805 */ /* 0x000fe2000001ff00 */
[----:B------:R-:W-:Y:S01]  /*0e50*/  IMAD.MOV.U32 R16, RZ, RZ, RZ ;  /* 0x000000ffff107224 */ /* 0x000fe200078e00ff */
[----:B------:R-:W-:Y:S01]  /*0e60*/  CS2R R112, SRZ ;  /* 0x0000000000707805 */ /* 0x000fe2000001ff00 */
[----:B------:R-:W-:Y:S01]  /*0e70*/  IMAD R156, R0, R2, RZ ;  /* 0x00000002009c7224 */ /* 0x000fe200078e02ff */
[----:B------:R-:W-:Y:S01]  /*0e80*/  PRMT R0, RZ, 0x7610, R0 ;  /* 0x00007610ff007816 */ /* 0x000fe20000000000 */
[----:B------:R-:W-:Y:S01]  /*0e90*/  CS2R R134, SRZ ;  /* 0x0000000000867805 */ /* 0x000fe2000001ff00 */
[----:B------:R-:W-:Y:S01]  /*0ea0*/  CS2R R132, SRZ ;  /* 0x0000000000847805 */ /* 0x000fe2000001ff00 */
[----:B------:R-:W-:Y:S01]  /*0eb0*/  IMAD.IADD R2, R156, 0x1, R2 ;  /* 0x000000019c027824 */ /* 0x000fe200078e0202 */
[----:B------:R2:W-:Y:S01]  /*0ec0*/  STL [R1], R156 ;  /* 0x0000009c01007387 */ /* 0x0005e20000100800 */
[----:B------:R-:W-:Y:S01]  /*0ed0*/  CS2R R110, SRZ ;  /* 0x00000000006e7805 */ /* 0x000fe2000001ff00 */
[----:B------:R-:W-:Y:S01]  /*0ee0*/  CS2R R108, SRZ ;  /* 0x00000000006c7805 */ /* 0x000fe2000001ff00 */
[----:B------:R-:W-:Y:S01]  /*0ef0*/  CS2R R106, SRZ ;  /* 0x00000000006a7805 */ /* 0x000fe2000001ff00 */
[----:B------:R-:W-:Y:S01]  /*0f00*/  IMNMX R157, R6, R2, PT ;  /* 0x00000002069d7217 */ /* 0x000fe20003800200 */
        /* <DEDUP_REMOVED lines=27> */
[----:B--2---:R-:W2:Y:S01]  /*10c0*/  S2R R3, SR_TID.X ;  /* 0x0000000000037919 */ /* 0x004ea20000002100 */
[----:B------:R-:W-:-:S03]  /*10d0*/  ISETP.NE.U32.AND P0, PT, RZ, c[0x0][0x340], PT ;  /* 0x0000d000ff007a0c */ /* 0x000fc60003f05070 */
[----:B------:R-:W3:Y:S01]  /*10e0*/  LDL.64 R4, [R1+0x40] ;  /* 0x0000400001047983 */ /* 0x000ee20000100a00 */
[----:B------:R-:W-:-:S03]  /*10f0*/  ISETP.NE.AND.EX P0, PT, RZ, c[0x0][0x344], PT, P0 ;  /* 0x0000d100ff007a0c */ /* 0x000fc60003f05300 */
[----:B------:R4:W3:Y:S10]  /*1100*/  LDL.64 R18, [R1+0x40] ;  /* 0x0000400001127983 */ /* 0x0008f40000100a00 */
[----:B------:R-:W-:-:S02]  /*1110*/  @P0 MOV R2, 0x4 ;  /* 0x0000000400020802 */ /* 0x000fc40000000f00 */
[----:B--2---:R-:W-:-:S04]  /*1120*/  SHF.R.S32.HI R45, RZ, 0x1f, R3 ;  /* 0x0000001fff2d7819 */ /* 0x004fc80000011403 */
[----:B------:R-:W-:Y:S01]  /*1130*/  LEA.HI R45, R45, R3, RZ, 0x3 ;  /* 0x000000032d2d7211 */ /* 0x000fe200078f18ff */
[----:B------:R-:W-:-:S03]  /*1140*/  @P0 IMAD.WIDE R2, R20, R2, c[0x0][0x340] ;  /* 0x0000d00014020625 */ /* 0x000fc600078e0202 */
[----:B------:R-:W-:Y:S02]  /*1150*/  SHF.R.S32.HI R45, RZ, 0x3, R45 ;  /* 0x00000003ff2d7819 */ /* 0x000fe4000001142d */
[----:B------:R2:W5:Y:S01]  /*1160*/  @P0 LDG.E R10, [R2.64] ;  /* 0x00000006020a0981 */ /* 0x000562000c1e1900 */
[----:B-1----:R-:W-:Y:S01]  /*1170*/  SHF.R.S32.HI R11, RZ, 0x1f, R20 ;  /* 0x0000001fff0b7819 */ /* 0x002fe20000011414 */
[----:B------:R-:W-:Y:S01]  /*1180*/  WARPSYNC 0xffffffff ;  /* 0xffffffff00007948 */ /* 0x000fe20003800000 */
[----:B------:R-:W-:-:S05]  /*1190*/  SHF.R.S32.HI R0, RZ, 0x1f, R45 ;  /* 0x0000001fff007819 */ /* 0x000fca000001142d */
[C---:B--2---:R-:W-:Y:S02]  /*11a0*/  IMAD R2, R0.reuse, c[0x0][0x1e0], RZ ;  /* 0x0000780000027a24 */ /* 0x044fe400078e02ff */
[----:B------:R-:W-:Y:S02]  /*11b0*/  IMAD R0, R0, c[0x0][0x208], RZ ;  /* 0x0000820000007a24 */ /* 0x000fe400078e02ff */
[C---:B------:R-:W-:Y:S02]  /*11c0*/  IMAD R6, R45.reuse, c[0x0][0x1e4], R2 ;  /* 0x000079002d067a24 */ /* 0x040fe400078e0202 */
[----:B------:R-:W-:Y:S01]  /*11d0*/  IMAD R7, R45, c[0x0][0x20c], R0 ;  /* 0x000083002d077a24 */ /* 0x000fe200078e0200 */
[----:B------:R-:W-:-:S05]  /*11e0*/  SHF.R.S32.HI R0, RZ, 0x1f, R12 ;  /* 0x0000001fff007819 */ /* 0x000fca000001140c */
[C---:B------:R-:W-:Y:S02]  /*11f0*/  IMAD R8, R0.reuse, c[0x0][0x210], RZ ;  /* 0x0000840000087a24 */ /* 0x040fe400078e02ff */
[----:B------:R-:W-:Y:S02]  /*1200*/  IMAD R14, R0, c[0x0][0x1b8], RZ ;  /* 0x00006e00000e7a24 */ /* 0x000fe400078e02ff */
[C---:B------:R-:W-:Y:S02]  /*1210*/  IMAD R8, R12.reuse, c[0x0][0x214], R8 ;  /* 0x000085000c087a24 */ /* 0x040fe400078e0208 */
[----:B------:R-:W-:Y:S01]  /*1220*/  IMAD R14, R12, c[0x0][0x1bc], R14 ;  /* 0x00006f000c0e7a24 */ /* 0x000fe200078e020e */
[----:B---3--:R-:W-:-:S04]  /*1230*/  MOV R18, R4 ;  /* 0x0000000400127202 */ /* 0x008fc80000000f00 */
[--C-:B------:R-:W-:Y:S02]  /*1240*/  SHF.R.S32.HI R19, RZ, 0x1f, R18.reuse ;  /* 0x0000001fff137819 */ /* 0x100fe40000011412 */
[C---:B------:R-:W-:Y:S02]  /*1250*/  IADD3 R15, R18.reuse, 0x40, RZ ;  /* 0x00000040120f7810 */ /* 0x040fe40007ffe0ff */
[----:B------:R-:W-:Y:S01]  /*1260*/  ISETP.GE.AND P3, PT, R18, c[0x0][0x1d4], PT ;  /* 0x0000750012007a0c */ /* 0x000fe20003f66270 */
[--C-:B------:R-:W-:Y:S01]  /*1270*/  IMAD.WIDE.U32 R2, R45, c[0x0][0x208], R18.reuse ;  /* 0x000082002d027a25 */ /* 0x100fe200078e0012 */
[----:B------:R-:W-:Y:S01]  /*1280*/  ISETP.GE.AND P2, PT, R15, c[0x0][0x1d4], PT ;  /* 0x000075000f007a0c */ /* 0x000fe20003f46270 */
[----:B------:R4:W-:Y:S01]  /*1290*/  STL [R1+0x44], R19 ;  /* 0x0000441301007387 */ /* 0x0009e20000100800 */
[----:B------:R-:W-:Y:S01]  /*12a0*/  SEL R13, RZ, 0x1, P3 ;  /* 0x00000001ff0d7807 */ /* 0x000fe20001800000 */
[----:B------:R-:W-:Y:S01]  /*12b0*/  IMAD.WIDE.U32 R4, R45, c[0x0][0x1e0], R18 ;  /* 0x000078002d047a25 */ /* 0x000fe200078e0012 */
[----:B------:R-:W-:-:S03]  /*12c0*/  IADD3 R3, R3, R7, RZ ;  /* 0x0000000703037210 */ /* 0x000fc60007ffe0ff */
[----:B------:R-:W-:Y:S02]  /*12d0*/  IMAD.IADD R5, R5, 0x1, R6 ;  /* 0x0000000105057824 */ /* 0x000fe400078e0206 */
[----:B------:R-:W-:Y:S01]  /*12e0*/  IMAD R6, R0, c[0x0][0x1e8], RZ ;  /* 0x00007a0000067a24 */ /* 0x000fe200078e02ff */
[----:B------:R-:W-:Y:S01]  /*12f0*/  SEL R0, RZ, 0xffffffff, P2 ;  /* 0xffffffffff007807 */ /* 0x000fe20001000000 */
[----:B------:R-:W-:-:S04]  /*1300*/  IMAD.WIDE.U32 R4, R12, c[0x0][0x1e8], R4 ;  /* 0x00007a000c047a25 */ /* 0x000fc800078e0004 */
[C---:B------:R-:W-:Y:S02]  /*1310*/  IMAD R6, R12.reuse, c[0x0][0x1ec], R6 ;  /* 0x00007b000c067a24 */ /* 0x040fe400078e0206 */
[----:B------:R-:W-:-:S04]  /*1320*/  IMAD.WIDE.U32 R2, R12, c[0x0][0x210], R2 ;  /* 0x000084000c027a25 */ /* 0x000fc800078e0002 */
[----:B------:R-:W-:Y:S01]  /*1330*/  IMAD.IADD R7, R5, 0x1, R6 ;  /* 0x0000000105077824 */ /* 0x000fe200078e0206 */
[----:B------:R-:W-:Y:S01]  /*1340*/  IADD3 R5, R3, R8, RZ ;  /* 0x0000000803057210 */ /* 0x000fe20007ffe0ff */
[----:B------:R-:W-:Y:S01]  /*1350*/  IMAD.MOV.U32 R6, RZ, RZ, R4 ;  /* 0x000000ffff067224 */ /* 0x000fe200078e0004 */
[--C-:B-----5:R-:W-:Y:S01]  /*1360*/  @P0 SHF.R.S32.HI R3, RZ, 0x1f, R10.reuse ;  /* 0x0000001fff030819 */ /* 0x120fe2000001140a */
[----:B------:R-:W-:Y:S01]  /*1370*/  IMAD.WIDE.U32 R8, R12, c[0x0][0x1b8], RZ ;  /* 0x00006e000c087a25 */ /* 0x000fe200078e00ff */
[----:B------:R-:W-:Y:S02]  /*1380*/  @!P0 MOV R3, R11 ;  /* 0x0000000b00038202 */ /* 0x000fe40000000f00 */
[----:B------:R-:W-:Y:S01]  /*1390*/  MOV R4, R2 ;  /* 0x0000000200047202 */ /* 0x000fe20000000f00 */
[----:B------:R-:W-:Y:S01]  /*13a0*/  @P0 IMAD.MOV.U32 R2, RZ, RZ, R10 ;  /* 0x000000ffff020224 */ /* 0x000fe200078e000a */
[----:B------:R-:W-:Y:S01]  /*13b0*/  SHF.L.U32 R12, R0, 0x1, RZ ;  /* 0x00000001000c7819 */ /* 0x000fe200000006ff */
[C---:B------:R-:W-:Y:S01]  /*13c0*/  IMAD R0, R3.reuse, c[0x0][0x1f0], RZ ;  /* 0x00007c0003007a24 */ /* 0x040fe200078e02ff */
[----:B------:R-:W-:Y:S01]  /*13d0*/  @!P0 MOV R2, R20 ;  /* 0x0000001400028202 */ /* 0x000fe20000000f00 */
[----:B------:R-:W-:Y:S01]  /*13e0*/  IMAD R3, R3, c[0x0][0x218], RZ ;  /* 0x0000860003037a24 */ /* 0x000fe200078e02ff */
[----:B------:R-:W-:-:S02]  /*13f0*/  LOP3.LUT R44, R12, 0x2, R13, 0xe2, !PT ;  /* 0x000000020c2c7812 */ /* 0x000fc400078ee20d */
[----:B------:R-:W-:Y:S01]  /*1400*/  IADD3 R10, R157, -0x1, RZ ;  /* 0xffffffff9d0a7810 */ /* 0x000fe20007ffe0ff */
[----:B------:R-:W-:-:S04]  /*1410*/  IMAD.WIDE.U32 R160, R2, c[0x0][0x1f0], R6 ;  /* 0x00007c0002a07a25 */ /* 0x000fc800078e0006 */
[C---:B------:R-:W-:Y:S01]  /*1420*/  IMAD.WIDE.U32 R48, R2.reuse, c[0x0][0x218], R4 ;  /* 0x0000860002307a25 */ /* 0x040fe200078e0004 */
[----:B------:R4:W-:Y:S03]  /*1430*/  STL.64 [R1+0x10], R160 ;  /* 0x000010a001007387 */ /* 0x0009e60000100a00 */
[C---:B------:R-:W-:Y:S01]  /*1440*/  IMAD R0, R2.reuse, c[0x0][0x1f4], R0 ;  /* 0x00007d0002007a24 */ /* 0x040fe200078e0200 */
[----:B------:R4:W-:Y:S01]  /*1450*/  STL.64 [R1+0x18], R48 ;  /* 0x0000183001007387 */ /* 0x0009e20000100a00 */
[----:B------:R-:W-:Y:S02]  /*1460*/  IMAD R2, R2, c[0x0][0x21c], R3 ;  /* 0x0000870002027a24 */ /* 0x000fe400078e0203 */
[----:B------:R-:W-:Y:S01]  /*1470*/  IMAD.IADD R6, R9, 0x1, R14 ;  /* 0x0000000109067824 */ /* 0x000fe200078e020e */
[----:B------:R-:W-:Y:S02]  /*1480*/  IADD3 R159, R161, R0, RZ ;  /* 0x00000000a19f7210 */ /* 0x000fe40007ffe0ff */
[----:B------:R-:W-:-:S03]  /*1490*/  IADD3 R46, R49, R2, RZ ;  /* 0x00000002312e7210 */ /* 0x000fc60007ffe0ff */
[----:B------:R4:W-:Y:S04]  /*14a0*/  STL [R1+0x20], R159 ;  /* 0x0000209f01007387 */ /* 0x0009e80000100800 */
[----:B------:R4:W-:Y:S02]  /*14b0*/  STL [R1+0x24], R46 ;  /* 0x0000242e01007387 */ /* 0x0009e40000100800 */
[----:B------:R-:W2:Y:S04]  /*14c0*/  LDL R16, [R1+0x5c] ;  /* 0x00005c0001107983 */ /* 0x000ea80000100800 */
[----:B------:R-:W3:Y:S01]  /*14d0*/  LDL R14, [R1+0x4c] ;  /* 0x00004c00010e7983 */ /* 0x000ee20000100800 */
[----:B------:R-:W-:Y:S02]  /*14e0*/  IMAD.MOV.U32 R7, RZ, RZ, R6 ;  /* 0x000000ffff077224 */ /* 0x000fe400078e0006 */
[----:B------:R-:W-:-:S02]  /*14f0*/  IMAD R3, R11, c[0x0][0x1c0], RZ ;  /* 0x000070000b037a24 */ /* 0x000fc400078e02ff */
[----:B------:R-:W-:Y:S02]  /*1500*/  IMAD.MOV.U32 R6, RZ, RZ, R8 ;  /* 0x000000ffff067224 */ /* 0x000fe400078e0008 */
[C---:B------:R-:W-:Y:S02]  /*1510*/  IMAD R3, R20.reuse, c[0x0][0x1c4], R3 ;  /* 0x0000710014037a24 */ /* 0x040fe400078e0203 */
[----:B------:R-:W-:Y:S01]  /*1520*/  IMAD.WIDE.U32 R6, R20, c[0x0][0x1c0], R6 ;  /* 0x0000700014067a25 */ /* 0x000fe200078e0006 */
[----:B------:R-:W-:Y:S03]  /*1530*/  BAR.SYNC.DEFER_BLOCKING 0x0 ;  /* 0x0000000000007b1d */ /* 0x000fe60000010000 */
[----:B------:R-:W-:Y:S02]  /*1540*/  IMAD.IADD R3, R7, 0x1, R3 ;  /* 0x0000000107037824 */ /* 0x000fe400078e0203 */
[----:B------:R-:W-:-:S02]  /*1550*/  IMAD R11, R17, c[0x0][0x168], RZ ;  /* 0x00005a00110b7a24 */ /* 0x000fc400078e02ff */
[----:B------:R-:W-:-:S05]  /*1560*/  IMAD.IADD R9, R45, 0x1, R158 ;  /* 0x000000012d097824 */ /* 0x000fca00078e029e */
[----:B------:R-:W-:Y:S02]  /*1570*/  ISETP.GE.AND P1, PT, R9, R11, PT ;  /* 0x0000000b0900720c */ /* 0x000fe40003f26270 */
[----:B------:R-:W-:Y:S02]  /*1580*/  ISETP.GE.AND P6, PT, R18, c[0x0][0x198], PT ;  /* 0x0000660012007a0c */ /* 0x000fe40003fc6270 */
[----:B------:R-:W-:Y:S01]  /*1590*/  ISETP.GE.AND P4, PT, R15, c[0x0][0x198], PT ;  /* 0x000066000f007a0c */ /* 0x000fe20003f86270 */
[----:B------:R-:W-:Y:S02]  /*15a0*/  IMAD.MOV.U32 R153, RZ, RZ, c[0x0][0x1e0] ;  /* 0x00007800ff997624 */ /* 0x000fe400078e00ff */
[----:B------:R-:W-:Y:S02]  /*15b0*/  IMAD.MOV.U32 R154, RZ, RZ, c[0x0][0x1e4] ;  /* 0x00007900ff9a7624 */ /* 0x000fe400078e00ff */
[----:B--2---:R-:W-:-:S04]  /*15c0*/  IMAD.IADD R2, R16, 0x1, R158 ;  /* 0x0000000110027824 */ /* 0x004fc800078e029e */
[----:B------:R-:W-:-:S04]  /*15d0*/  @P5 IMAD.HI.U32 R4, R2, c[0x0][0x2c8], RZ ;  /* 0x0000b20002045a27 */ /* 0x000fc800078e00ff */
[----:B------:R-:W-:Y:S01]  /*15e0*/  IMAD.MOV.U32 R0, RZ, RZ, R2 ;  /* 0x000000ffff007224 */ /* 0x000fe200078e0002 */
[----:B------:R-:W-:-:S04]  /*15f0*/  @P5 SHF.R.U32.HI R0, RZ, c[0x0][0x2cc], R4 ;  /* 0x0000b300ff005a19 */ /* 0x000fc80000011604 */
[--C-:B------:R-:W-:Y:S01]  /*1600*/  SHF.R.S32.HI R5, RZ, 0x1f, R0.reuse ;  /* 0x0000001fff057819 */ /* 0x100fe20000011400 */
[----:B------:R-:W-:-:S04]  /*1610*/  IMAD.MOV R4, RZ, RZ, -R0 ;  /* 0x000000ffff047224 */ /* 0x000fc800078e0a00 */
[----:B------:R-:W-:Y:S02]  /*1620*/  IMAD R4, R4, c[0x0][0x2c4], R2 ;  /* 0x0000b10004047a24 */ /* 0x000fe400078e0202 */
[----:B------:R-:W-:Y:S02]  /*1630*/  IMAD.MOV.U32 R2, RZ, RZ, R6 ;  /* 0x000000ffff027224 */ /* 0x000fe400078e0006 */
[----:B------:R-:W-:Y:S02]  /*1640*/  IMAD R5, R5, c[0x0][0x1b0], RZ ;  /* 0x00006c0005057a24 */ /* 0x000fe400078e02ff */
[----:B------:R-:W-:-:S04]  /*1650*/  IMAD.WIDE.U32 R2, R0, c[0x0][0x1b0], R2 ;  /* 0x00006c0000027a25 */ /* 0x000fc800078e0002 */
[----:B------:R-:W-:Y:S01]  /*1660*/  IMAD R0, R0, c[0x0][0x1b4], R5 ;  /* 0x00006d0000007a24 */ /* 0x000fe200078e0205 */
[----:B------:R-:W-:-:S03]  /*1670*/  SHF.R.S32.HI R5, RZ, 0x1f, R4 ;  /* 0x0000001fff057819 */ /* 0x000fc60000011404 */
[----:B------:R-:W-:Y:S02]  /*1680*/  IMAD.IADD R3, R3, 0x1, R0 ;  /* 0x0000000103037824 */ /* 0x000fe400078e0200 */
[----:B------:R-:W-:Y:S02]  /*1690*/  IMAD R0, R5, c[0x0][0x1a8], RZ ;  /* 0x00006a0005007a24 */ /* 0x000fe400078e02ff */
[----:B------:R-:W-:-:S04]  /*16a0*/  IMAD.WIDE.U32 R2, R4, c[0x0][0x1a8], R2 ;  /* 0x00006a0004027a25 */ /* 0x000fc800078e0002 */
[----:B------:R-:W-:Y:S01]  /*16b0*/  IMAD R0, R4, c[0x0][0x1ac], R0 ;  /* 0x00006b0004007a24 */ /* 0x000fe200078e0200 */
[----:B------:R-:W-:-:S03]  /*16c0*/  LEA R8, P0, R2, c[0x0][0x160], 0x1 ;  /* 0x0000580002087a11 */ /* 0x000fc600078008ff */
[----:B------:R-:W-:-:S05]  /*16d0*/  IMAD.IADD R0, R3, 0x1, R0 ;  /* 0x0000000103007824 */ /* 0x000fca00078e0200 */
[----:B------:R-:W-:Y:S02]  /*16e0*/  LEA.HI.X R0, R2, c[0x0][0x164], R0, 0x1, P0 ;  /* 0x0000590002007a11 */ /* 0x000fe400000f0c00 */
[----:B------:R-:W1:Y:S04]  /*16f0*/  SHFL.IDX PT, R2, R8, RZ, 0x181f ;  /* 0x00181fff08027589 */ /* 0x000e6800000e0000 */
[----:B------:R-:W3:Y:S04]  /*1700*/  SHFL.IDX PT, R3, R0, RZ, 0x181f ;  /* 0x00181fff00037589 */ /* 0x000ee800000e0000 */
[----:B------:R-:W2:Y:S01]  /*1710*/  SHFL.IDX PT, R6, R8, 0x1, 0x181f ;  /* 0x00381f0008067f89 */ /* 0x000ea200000e0000 */
[----:B------:R-:W-:-:S03]  /*1720*/  IADD3 R4, R9, 0x20, RZ ;  /* 0x0000002009047810 */ /* 0x000fc60007ffe0ff */
[----:B------:R-:W5:Y:S01]  /*1730*/  SHFL.IDX PT, R7, R0, 0x1, 0x181f ;  /* 0x00381f0000077f89 */ /* 0x000f6200000e0000 */
[----:B-1----:R-:W-:-:S04]  /*1740*/  @!P1 LEA R12, P0, R15, R2, 0x1 ;  /* 0x000000020f0c9211 */ /* 0x002fc800078008ff */
[----:B---3--:R-:W-:Y:S02]  /*1750*/  @!P1 LEA.HI.X R13, R15, R3, R14, 0x1, P0 ;  /* 0x000000030f0d9211 */ /* 0x008fe400000f0c0e */
[----:B------:R-:W-:Y:S01]  /*1760*/  ISETP.GE.AND P0, PT, R4, R11, PT ;  /* 0x0000000b0400720c */ /* 0x000fe20003f06270 */
[----:B------:R-:W-:Y:S01]  /*1770*/  @!P1 IMAD.WIDE R2, R18, 0x2, R2 ;  /* 0x0000000212029825 */ /* 0x000fe200078e0202 */
[----:B------:R-:W1:Y:S04]  /*1780*/  SHFL.IDX PT, R4, R8, 0x2, 0x181f ;  /* 0x00581f0008047f89 */ /* 0x000e6800000e0000 */
[----:B------:R3:W-:Y:S04]  /*1790*/  @!P1 LDGSTS.E.BYPASS.LTC128B.128 [R228+0x100], [R2.64], !P6 ;  /* 0x0010000002e49fae */ /* 0x0007e8000f101d46 */
[----:B------:R-:W4:Y:S04]  /*17a0*/  SHFL.IDX PT, R5, R0, 0x2, 0x181f ;  /* 0x00581f0000057f89 */ /* 0x000f2800000e0000 */
[----:B------:R2:W-:Y:S01]  /*17b0*/  @!P1 LDGSTS.E.BYPASS.LTC128B.128 [R228+0x4100], [R12.64], !P4 ;  /* 0x041000000ce49fae */ /* 0x0005e2000e101d46 */
[----:B---3--:R-:W-:-:S02]  /*17c0*/  IADD3 R2, R9, 0x40, RZ ;  /* 0x0000004009027810 */ /* 0x008fc40007ffe0ff */
[----:B--2---:R-:W-:-:S04]  /*17d0*/  @!P0 LEA R12, P1, R15, R6, 0x1 ;  /* 0x000000060f0c8211 */ /* 0x004fc800078208ff */
[----:B-----5:R-:W-:Y:S02]  /*17e0*/  @!P0 LEA.HI.X R13, R15, R7, R14, 0x1, P1 ;  /* 0x000000070f0d8211 */ /* 0x020fe400008f0c0e */
[----:B------:R-:W-:Y:S01]  /*17f0*/  ISETP.GE.AND P1, PT, R2, R11, PT ;  /* 0x0000000b0200720c */ /* 0x000fe20003f26270 */
[----:B------:R-:W-:Y:S01]  /*1800*/  @!P0 IMAD.WIDE R6, R18, 0x2, R6 ;  /* 0x0000000212068825 */ /* 0x000fe200078e0206 */
[----:B------:R-:W-:Y:S04]  /*1810*/  SHFL.IDX PT, R2, R8, 0x3, 0x181f ;  /* 0x00781f0008027f89 */ /* 0x000fe800000e0000 */
[----:B------:R2:W3:Y:S01]  /*1820*/  SHFL.IDX PT, R3, R0, 0x3, 0x181f ;  /* 0x00781f0000037f89 */ /* 0x0004e200000e0000 */
[----:B------:R-:W-:-:S03]  /*1830*/  IADD3 R9, R9, 0x60, RZ ;  /* 0x0000006009097810 */ /* 0x000fc60007ffe0ff */
[----:B------:R1:W-:Y:S04]  /*1840*/  @!P0 LDGSTS.E.BYPASS.LTC128B.128 [R228+0x1100], [R6.64], !P6 ;  /* 0x0110000006e48fae */ /* 0x0003e8000f101d46 */
[----:B------:R5:W-:Y:S01]  /*1850*/  @!P0 LDGSTS.E.BYPASS.LTC128B.128 [R228+0x5100], [R12.64], !P4 ;  /* 0x051000000ce48fae */ /* 0x000be2000e101d46 */
[----:B-1----:R-:W-:-:S04]  /*1860*/  @!P1 LEA R6, P0, R15, R4, 0x1 ;  /* 0x000000040f069211 */ /* 0x002fc800078008ff */
[----:B----4-:R-:W-:Y:S02]  /*1870*/  @!P1 LEA.HI.X R7, R15, R5, R14, 0x1, P0 ;  /* 0x000000050f079211 */ /* 0x010fe400000f0c0e */
[----:B------:R-:W-:Y:S01]  /*1880*/  ISETP.GE.AND P0, PT, R9, R11, PT ;  /* 0x0000000b0900720c */ /* 0x000fe20003f06270 */
[----:B------:R-:W-:Y:S01]  /*1890*/  @!P1 IMAD.WIDE R4, R18, 0x2, R4 ;  /* 0x0000000212049825 */ /* 0x000fe200078e0204 */
[----:B--2---:R-:W-:Y:S02]  /*18a0*/  IADD3 R0, -R45, c[0x0][0x1d0], RZ ;  /* 0x000074002d007a10 */ /* 0x004fe40007ffe1ff */
[----:B------:R-:W-:Y:S02]  /*18b0*/  SHF.R.S32.HI R11, RZ, 0x1f, R10 ;  /* 0x0000001fff0b7819 */ /* 0x000fe4000001140a */
[----:B------:R3:W-:Y:S01]  /*18c0*/  @!P1 LDGSTS.E.BYPASS.LTC128B.128 [R228+0x2100], [R4.64], !P6 ;  /* 0x0210000004e49fae */ /* 0x0007e2000f101d46 */
[----:B------:R-:W-:Y:S02]  /*18d0*/  IMAD R0, R10, -0x80, R0 ;  /* 0xffffff800a007824 */ /* 0x000fe400078e0200 */
[----:B------:R-:W-:Y:S01]  /*18e0*/  IMAD R8, R11, c[0x0][0x1e0], RZ ;  /* 0x000078000b087a24 */ /* 0x000fe200078e02ff */
[----:B------:R1:W-:Y:S02]  /*18f0*/  @!P1 LDGSTS.E.BYPASS.LTC128B.128 [R228+0x6100], [R6.64], !P4 ;  /* 0x0610000006e49fae */ /* 0x0003e4000e101d46 */
[----:B------:R-:W-:Y:S01]  /*1900*/  ISETP.GE.AND P1, PT, R0, 0x1, PT ;  /* 0x000000010000780c */ /* 0x000fe20003f26270 */
[----:B------:R-:W-:-:S02]  /*1910*/  IMAD R8, R10, c[0x0][0x1e4], R8 ;  /* 0x000079000a087a24 */ /* 0x000fc400078e0208 */
[----:B---3--:R-:W-:-:S05]  /*1920*/  @!P0 IMAD.WIDE R4, R18, 0x2, R2 ;  /* 0x0000000212048825 */ /* 0x008fca00078e0202 */
[----:B------:R2:W-:Y:S01]  /*1930*/  @!P0 LDGSTS.E.BYPASS.LTC128B.128 [R228+0x3100], [R4.64], !P6 ;  /* 0x0310000004e48fae */ /* 0x0005e2000f101d46 */
[----:B-1----:R-:W-:-:S04]  /*1940*/  @!P0 LEA R6, P6, R15, R2, 0x1 ;  /* 0x000000020f068211 */ /* 0x002fc800078c08ff */
[----:B------:R-:W-:-:S05]  /*1950*/  @!P0 LEA.HI.X R7, R15, R3, R14, 0x1, P6 ;  /* 0x000000030f078211 */ /* 0x000fca00030f0c0e */
[----:B------:R1:W-:Y:S01]  /*1960*/  @!P0 LDGSTS.E.BYPASS.LTC128B.128 [R228+0x7100], [R6.64], !P4 ;  /* 0x0710000006e48fae */ /* 0x0003e2000e101d46 */
[----:B--2---:R-:W-:Y:S01]  /*1970*/  IMAD.WIDE.U32 R4, R10, c[0x0][0x1e0], RZ ;  /* 0x000078000a047a25 */ /* 0x004fe200078e00ff */
[----:B------:R-:W-:Y:S02]  /*1980*/  ISETP.GE.AND P4, PT, R0, 0x41, PT ;  /* 0x000000410000780c */ /* 0x000fe40003f86270 */
[----:B------:R-:W0:Y:S01]  /*1990*/  LDGDEPBAR ;  /* 0x00000000000079af */ /* 0x000e220000000000 */
[----:B------:R-:W-:Y:S01]  /*19a0*/  IMAD.IADD R8, R5, 0x1, R8 ;  /* 0x0000000105087824 */ /* 0x000fe200078e0208 */
[----:B------:R-:W-:-:S04]  /*19b0*/  LEA R2, P6, R4, R160, 0x7 ;  /* 0x000000a004027211 */ /* 0x000fc800078c38ff */
[----:B------:R-:W-:Y:S02]  /*19c0*/  LEA.HI.X R3, R4, R159, R8, 0x7, P6 ;  /* 0x0000009f04037211 */ /* 0x000fe400030f3c08 */
[----:B------:R-:W-:-:S04]  /*19d0*/  @P1 LEA R4, P6, R2, c[0x0][0x1c8], 0x1 ;  /* 0x0000720002041a11 */ /* 0x000fc800078c08ff */
[----:B------:R-:W-:Y:S02]  /*19e0*/  @P1 LEA.HI.X R5, R2, c[0x0][0x1cc], R3, 0x1, P6 ;  /* 0x0000730002051a11 */ /* 0x000fe400030f0c03 */
[----:B------:R-:W-:-:S03]  /*19f0*/  ISETP.GE.AND P6, PT, R0, 0x21, PT ;  /* 0x000000210000780c */ /* 0x000fc60003fc6270 */
[----:B------:R2:W-:Y:S04]  /*1a00*/  @P1 LDGSTS.E.BYPASS.LTC128B.128 [R228+0x8100], [R4.64], !P3 ;  /* 0x0810000004e41fae */ /* 0x0005e8000d901d46 */
[----:B------:R2:W-:Y:S01]  /*1a10*/  @P1 LDGSTS.E.BYPASS.LTC128B.128 [R228+0xc100], [R4.64+0x80], !P2 ;  /* 0x0c10008004e41fae */ /* 0x0005e2000d101d46 */
[----:B------:R-:W-:-:S05]  /*1a20*/  ISETP.GE.AND P1, PT, R0, 0x61, PT ;  /* 0x000000610000780c */ /* 0x000fca0003f26270 */
[----:B-1----:R-:W-:-:S04]  /*1a30*/  @P6 LEA R6, P0, R153, R2, 0x5 ;  /* 0x0000000299066211 */ /* 0x002fc800078028ff */
[----:B------:R-:W-:Y:S02]  /*1a40*/  @P6 LEA.HI.X R0, R153, R3, R154, 0x5, P0 ;  /* 0x0000000399006211 */ /* 0x000fe400000f2c9a */
[----:B------:R-:W-:-:S04]  /*1a50*/  @P6 LEA R8, P0, R6, c[0x0][0x1c8], 0x1 ;  /* 0x0000720006086a11 */ /* 0x000fc800078008ff */
[----:B------:R-:W-:Y:S01]  /*1a60*/  @P6 LEA.HI.X R9, R6, c[0x0][0x1cc], R0, 0x1, P0 ;  /* 0x0000730006096a11 */ /* 0x000fe200000f0c00 */
[----:B------:R-:W-:-:S04]  /*1a70*/  IMAD.SHL.U32 R6, R154, 0x40, RZ ;  /* 0x000000409a067824 */ /* 0x000fc800078e00ff */
[----:B------:R1:W-:Y:S04]  /*1a80*/  @P6 LDGSTS.E.BYPASS.LTC128B.128 [R228+0x9100], [R8.64], !P3 ;  /* 0x0910000008e46fae */ /* 0x0003e8000d901d46 */
[----:B------:R1:W-:Y:S01]  /*1a90*/  @P6 LDGSTS.E.BYPASS.LTC128B.128 [R228+0xd100], [R8.64+0x80], !P2 ;  /* 0x0d10008008e46fae */ /* 0x0003e2000d101d46 */
[----:B--2---:R-:W-:-:S05]  /*1aa0*/  IMAD.WIDE.U32 R4, R153, 0x40, RZ ;  /* 0x0000004099047825 */ /* 0x004fca00078e00ff */
[----:B------:R-:W-:Y:S01]  /*1ab0*/  @P4 IADD3 R0, P0, R2, R4, RZ ;  /* 0x0000000402004210 */ /* 0x000fe20007f1e0ff */
[----:B------:R-:W-:-:S03]  /*1ac0*/  @P1 IMAD R4, R154, 0x60, RZ ;  /* 0x000000609a041824 */ /* 0x000fc600078e02ff */
[----:B------:R-:W-:Y:S01]  /*1ad0*/  @P4 IADD3.X R5, R3, R5, R6, P0, !PT ;  /* 0x0000000503054210 */ /* 0x000fe200007fe406 */
[----:B------:R-:W-:Y:S01]  /*1ae0*/  @P1 IMAD.WIDE.U32 R2, R153, 0x60, R2 ;  /* 0x0000006099021825 */ /* 0x000fe200078e0002 */
[----:B------:R-:W-:-:S04]  /*1af0*/  @P4 LEA R6, P0, R0, c[0x0][0x1c8], 0x1 ;  /* 0x0000720000064a11 */ /* 0x000fc800078008ff */
[----:B------:R-:W-:Y:S01]  /*1b00*/  @P4 LEA.HI.X R7, R0, c[0x0][0x1cc], R5, 0x1, P0 ;  /* 0x0000730000074a11 */ /* 0x000fe200000f0c05 */
[----:B------:R-:W-:Y:S01]  /*1b10*/  @P1 IMAD.IADD R0, R3, 0x1, R4 ;  /* 0x0000000103001824 */ /* 0x000fe200078e0204 */
[----:B------:R-:W-:-:S03]  /*1b20*/  @P1 LEA R4, P0, R2, c[0x0][0x1c8], 0x1 ;  /* 0x0000720002041a11 */ /* 0x000fc600078008ff */
[----:B------:R2:W-:Y:S01]  /*1b30*/  @P4 LDGSTS.E.BYPASS.LTC128B.128 [R228+0xa100], [R6.64], !P3 ;  /* 0x0a10000006e44fae */ /* 0x0005e2000d901d46 */
[----:B------:R-:W-:-:S03]  /*1b40*/  @P1 LEA.HI.X R5, R2, c[0x0][0x1cc], R0, 0x1, P0 ;  /* 0x0000730002051a11 */ /* 0x000fc600000f0c00 */
[----:B------:R2:W-:Y:S04]  /*1b50*/  @P4 LDGSTS.E.BYPASS.LTC128B.128 [R228+0xe100], [R6.64+0x80], !P2 ;  /* 0x0e10008006e44fae */ /* 0x0005e8000d101d46 */
[----:B------:R2:W-:Y:S04]  /*1b60*/  @P1 LDGSTS.E.BYPASS.LTC128B.128 [R228+0xb100], [R4.64], !P3 ;  /* 0x0b10000004e41fae */ /* 0x0005e8000d901d46 */
[----:B------:R2:W-:Y:S04]  /*1b70*/  @P1 LDGSTS.E.BYPASS.LTC128B.128 [R228+0xf100], [R4.64+0x80], !P2 ;  /* 0x0f10008004e41fae */ /* 0x0005e8000d101d46 */
[----:B------:R-:W0:Y:S01]  /*1b80*/  LDGDEPBAR ;  /* 0x00000000000079af */ /* 0x000e220000000000 */
[----:B------:R-:W-:-:S04]  /*1b90*/  DEPBAR.LE SB0, 0x1 ;  /* 0x000080400000791a */ /* 0x000fc80000000000 */
[----:B------:R-:W-:Y:S06]  /*1ba0*/  BAR.SYNC.DEFER_BLOCKING 0x0 ;  /* 0x0000000000007b1d */ /* 0x000fec0000010000 */
[----:B------:R-:W-:Y:S04]  /*1bb0*/  LDSM.16.M88.4 R136, [R224] ;  /* 0x00000000e088783b */ /* 0x000fe80000000200 */
[----:B------:R-:W-:Y:S04]  /*1bc0*/  LDSM.16.M88.4 R140, [R225] ;  /* 0x00000000e18c783b */ /* 0x000fe80000000200 */
[----:B------:R-:W-:Y:S04]  /*1bd0*/  LDSM.16.M88.4 R168, [R227] ;  /* 0x00000000e3a8783b */ /* 0x000fe80000000200 */
[----:B------:R-:W-:Y:S04]  /*1be0*/  LDSM.16.M88.4 R172, [R226] ;  /* 0x00000000e2ac783b */ /* 0x000fe80000000200 */
[----:B------:R-:W-:Y:S04]  /*1bf0*/  LDSM.16.M88.4 R184, [R224+0x4000] ;  /* 0x00400000e0b8783b */ /* 0x000fe80000000200 */
[----:B------:R-:W-:Y:S04]  /*1c00*/  LDSM.16.M88.4 R188, [R225+0x4000] ;  /* 0x00400000e1bc783b */ /* 0x000fe80000000200 */
[----:B------:R-:W-:Y:S04]  /*1c10*/  LDSM.16.M88.4 R192, [R227+0x4000] ;  /* 0x00400000e3c0783b */ /* 0x000fe80000000200 */
[----:B------:R-:W-:Y:S04]  /*1c20*/  LDSM.16.M88.4 R196, [R226+0x4000] ;  /* 0x00400000e2c4783b */ /* 0x000fe80000000200 */
[----:B------:R-:W-:Y:S06]  /*1c30*/  BAR.SYNC.DEFER_BLOCKING 0x0 ;  /* 0x0000000000007b1d */ /* 0x000fec0000010000 */
[----:B------:R-:W-:-:S04]  /*1c40*/  DEPBAR.LE SB0, 0x0 ;  /* 0x000080000000791a */ /* 0x000fc80000000000 */
[----:B------:R-:W-:Y:S06]  /*1c50*/  BAR.SYNC.DEFER_BLOCKING 0x0 ;  /* 0x0000000000007b1d */ /* 0x000fec0000010000 */
[----:B--2---:R-:W5:Y:S04]  /*1c60*/  LDSM.16.M88.4 R4, [R201] ;  /* 0x00000000c904783b */ /* 0x004f680000000200 */
[----:B------:R-:W2:Y:S04]  /*1c70*/  LDSM.16.M88.4 R20, [R201+0x800] ;  /* 0x00080000c914783b */ /* 0x000ea80000000200 */
[----:B------:R-:W3:Y:S04]  /*1c80*/  LDSM.16.M88.4 R24, [R207] ;  /* 0x00000000cf18783b */ /* 0x000ee80000000200 */
[----:B------:R-:W4:Y:S04]  /*1c90*/  LDSM.16.M88.4 R32, [R201+0x1000] ;  /* 0x00100000c920783b */ /* 0x000f280000000200 */
[----:B------:R-:W1:Y:S04]  /*1ca0*/  LDSM.16.M88.4 R36, [R222] ;  /* 0x00000000de24783b */ /* 0x000e680000000200 */
[----:B------:R-:W1:Y:S04]  /*1cb0*/  LDSM.16.M88.4 R28, [R221] ;  /* 0x00000000dd1c783b */ /* 0x000e680000000200 */
[----:B------:R-:W1:Y:S01]  /*1cc0*/  LDSM.16.M88.4 R40, [R201+0x1800] ;  /* 0x00180000c928783b */ /* 0x000e620000000200 */
[C---:B-----5:R-:W-:Y:S08]  /*1cd0*/  HMMA.16816.F32 R12, R136.reuse, R4, RZ ;  /* 0x00000004880c723c */ /* 0x060ff000000018ff */
[C---:B------:R-:W-:Y:S08]  /*1ce0*/  HMMA.16816.F32 R4, R136.reuse, R6, RZ ;  /* 0x000000068804723c */ /* 0x040ff000000018ff */
[----:B--2---:R-:W-:Y:S08]  /*1cf0*/  HMMA.16816.F32 R16, R136, R20, RZ ;  /* 0x000000148810723c */ /* 0x004ff000000018ff */
[C---:B---3--:R-:W-:Y:S08]  /*1d00*/  HMMA.16816.F32 R108, R140.reuse, R24, R12 ;  /* 0x000000188c6c723c */ /* 0x048ff0000000180c */
[----:B------:R-:W-:Y:S01]  /*1d10*/  HMMA.16816.F32 R100, R140, R26, R4 ;  /* 0x0000001a8c64723c */ /* 0x000fe20000001804 */
[----:B------:R-:W2:Y:S07]  /*1d20*/  LDSM.16.M88.4 R24, [R220] ;  /* 0x00000000dc18783b */ /* 0x000eae0000000200 */
[C---:B----4-:R-:W-:Y:S08]  /*1d30*/  HMMA.16816.F32 R4, R136.reuse, R32, RZ ;  /* 0x000000208804723c */ /* 0x050ff000000018ff */
[----:B------:R-:W-:Y:S08]  /*1d40*/  HMMA.16816.F32 R12, R136, R22, RZ ;  /* 0x00000016880c723c */ /* 0x000ff000000018ff */
[----:B-1----:R-:W-:Y:S08]  /*1d50*/  HMMA.16816.F32 R96, R140, R36, R16 ;  /* 0x000000248c60723c */ /* 0x002ff00000001810 */
[----:B------:R-:W-:Y:S01]  /*1d60*/  HMMA.16816.F32 R16, R136, R34, RZ ;  /* 0x000000228810723c */ /* 0x000fe200000018ff */
[----:B------:R-:W1:Y:S01]  /*1d70*/  LDSM.16.M88.4 R32, [R201+0x2000] ;  /* 0x00200000c920783b */ /* 0x000e620000000200 */
[----:B------:R-:W-:-:S02]  /*1d80*/  IMAD R0, R11, c[0x0][0x208], RZ ;  /* 0x000082000b007a24 */ /* 0x000fc400078e02ff */
[----:B------:R-:W-:-:S04]  /*1d90*/  IMAD.WIDE.U32 R2, R10, c[0x0][0x208], RZ ;  /* 0x000082000a027a25 */ /* 0x000fc800078e00ff */
[----:B------:R-:W-:Y:S01]  /*1da0*/  HMMA.16816.F32 R64, R140, R28, R4 ;  /* 0x0000001c8c40723c */ /* 0x000fe20000001804 */
[----:B------:R-:W-:-:S06]  /*1db0*/  IMAD.MOV.U32 R11, RZ, RZ, c[0x0][0x208] ;  /* 0x00008200ff0b7624 */ /* 0x000fcc00078e00ff */
[----:B------:R-:W-:Y:S01]  /*1dc0*/  IMAD R4, R10, c[0x0][0x20c], R0 ;  /* 0x000083000a047a24 */ /* 0x000fe200078e0200 */
[----:B------:R-:W-:Y:S01]  /*1dd0*/  HMMA.16816.F32 R20, R136, R40, RZ ;  /* 0x000000288814723c */ /* 0x000fe200000018ff */
[----:B------:R-:W-:Y:S02]  /*1de0*/  LEA R0, P0, R2, R48, 0x7 ;  /* 0x0000003002007211 */ /* 0x000fe400078038ff */
[----:B------:R-:W-:-:S05]  /*1df0*/  IMAD.IADD R3, R3, 0x1, R4 ;  /* 0x0000000103037824 */ /* 0x000fca00078e0204 */
[----:B------:R-:W-:Y:S01]  /*1e00*/  HMMA.16816.F32 R92, R140, R38, R12 ;  /* 0x000000268c5c723c */ /* 0x000fe2000000180c */
[----:B------:R-:W3:Y:S01]  /*1e10*/  LDSM.16.M88.4 R36, [R201+0x2800] ;  /* 0x00280000c924783b */ /* 0x000ee20000000200 */
[----:B------:R-:W-:Y:S02]  /*1e20*/  IMAD.MOV.U32 R155, RZ, RZ, -0x80 ;  /* 0xffffff80ff9b7424 */ /* 0x000fe400078e00ff */
[----:B------:R-:W-:Y:S01]  /*1e30*/  IMAD.MOV.U32 R5, RZ, RZ, 0x6 ;  /* 0x00000006ff057424 */ /* 0x000fe200078e00ff */
[----:B------:R-:W-:Y:S03]  /*1e40*/  LDSM.16.M88.4 R48, [R216] ;  /* 0x00000000d830783b */ /* 0x000fe60000000200 */
[----:B------:R-:W-:Y:S01]  /*1e50*/  HMMA.16816.F32 R12, R136, R42, RZ ;  /* 0x0000002a880c723c */ /* 0x000fe200000018ff */
[----:B------:R-:W-:Y:S01]  /*1e60*/  LEA.HI.X R3, R2, R46, R3, 0x7, P0 ;  /* 0x0000002e02037211 */ /* 0x000fe200000f3c03 */
[C---:B------:R-:W-:Y:S01]  /*1e70*/  IMAD.SHL.U32 R52, R11.reuse, 0x40, RZ ;  /* 0x000000400b347824 */ /* 0x040fe200078e00ff */
[----:B------:R-:W-:Y:S01]  /*1e80*/  LEA R2, P0, R0, c[0x0][0x1f8], 0x1 ;  /* 0x00007e0000027a11 */ /* 0x000fe200078008ff */
[----:B------:R-:W-:Y:S01]  /*1e90*/  IMAD R152, R10, R155, c[0x0][0x1d0] ;  /* 0x000074000a987624 */ /* 0x000fe200078e029b */
[----:B------:R-:W-:Y:S01]  /*1ea0*/  LOP3.LUT R4, R44, 0x1, RZ, 0xc0, !PT ;  /* 0x000000012c047812 */ /* 0x000fe200078ec0ff */
[----:B------:R-:W-:Y:S01]  /*1eb0*/  LDSM.16.M88.4 R40, [R218] ;  /* 0x00000000da28783b */ /* 0x000fe20000000200 */
[----:B------:R-:W-:-:S02]  /*1ec0*/  SHF.L.U64.HI R11, R11, R5, c[0x0][0x20c] ;  /* 0x000083000b0b7619 */ /* 0x000fc40000010205 */
[----:B------:R-:W-:Y:S02]  /*1ed0*/  LEA.HI.X R3, R0, c[0x0][0x1fc], R3, 0x1, P0 ;  /* 0x00007f0000037a11 */ /* 0x000fe400000f0c03 */
[----:B------:R-:W-:Y:S01]  /*1ee0*/  IADD3 R6, P6, R52, R2, RZ ;  /* 0x0000000234067210 */ /* 0x000fe20007fde0ff */
[----:B------:R-:W-:Y:S01]  /*1ef0*/  IMAD.IADD R0, R152, 0x1, -R45 ;  /* 0x0000000198007824 */ /* 0x000fe200078e0a2d */
[----:B------:R-:W-:Y:S02]  /*1f00*/  IADD3 R8, P1, P0, R52, 0x80, R2 ;  /* 0x0000008034087810 */ /* 0x000fe4000783e002 */
[----:B------:R-:W-:Y:S01]  /*1f10*/  ISETP.NE.U32.AND P4, PT, R4, 0x1, PT ;  /* 0x000000010400780c */ /* 0x000fe20003f85070 */
[C-C-:B------:R-:W-:Y:S01]  /*1f20*/  IMAD.X R7, R11.reuse, 0x1, R3.reuse, P6 ;  /* 0x000000010b077824 */ /* 0x140fe200030e0603 */
[----:B------:R-:W-:Y:S02]  /*1f30*/  IADD3 R4, P6, R6, R52, RZ ;  /* 0x0000003406047210 */ /* 0x000fe40007fde0ff */
[----:B------:R-:W-:-:S02]  /*1f40*/  IADD3.X R9, R11, RZ, R3, P1, P0 ;  /* 0x000000ff0b097210 */ /* 0x000fc40000fe0403 */
[----:B------:R-:W-:Y:S02]  /*1f50*/  ISETP.LT.OR P0, PT, R0, 0x1, P4 ;  /* 0x000000010000780c */ /* 0x000fe40002701670 */
[----:B------:R-:W-:Y:S01]  /*1f60*/  LOP3.LUT P1, RZ, R44, 0x2, RZ, 0xc0, !PT ;  /* 0x000000022cff7812 */ /* 0x000fe2000782c0ff */
[----:B------:R-:W-:Y:S01]  /*1f70*/  IMAD.X R5, R7, 0x1, R11, P6 ;  /* 0x0000000107057824 */ /* 0x000fe200030e060b */
[----:B------:R-:W-:Y:S01]  /*1f80*/  HMMA.16816.F32 R72, R140, R30, R16 ;  /* 0x0000001e8c48723c */ /* 0x000fe20000001810 */
[----:B------:R-:W4:Y:S01]  /*1f90*/  LDSM.16.M88.4 R28, [R219] ;  /* 0x00000000db1c783b */ /* 0x000f220000000200 */
[----:B------:R-:W-:-:S03]  /*1fa0*/  ISETP.LT.OR P6, PT, R0, 0x1, !P1 ;  /* 0x000000010000780c */ /* 0x000fc60004fc1670 */
[----:B------:R-:W-:Y:S03]  /*1fb0*/  LDSM.16.M88.4 R44, [R217] ;  /* 0x00000000d92c783b */ /* 0x000fe60000000200 */
[C---:B--2---:R-:W-:Y:S08]  /*1fc0*/  HMMA.16816.F32 R80, R140.reuse, R24, R20 ;  /* 0x000000188c50723c */ /* 0x044ff00000001814 */
[----:B------:R-:W-:Y:S01]  /*1fd0*/  HMMA.16816.F32 R104, R140, R26, R12 ;  /* 0x0000001a8c68723c */ /* 0x000fe2000000180c */
[----:B------:R-:W2:Y:S07]  /*1fe0*/  LDSM.16.M88.4 R24, [R201+0x3000] ;  /* 0x00300000c918783b */ /* 0x000eae0000000200 */
[C---:B-1----:R-:W-:Y:S08]  /*1ff0*/  HMMA.16816.F32 R20, R136.reuse, R32, RZ ;  /* 0x000000208814723c */ /* 0x042ff000000018ff */
[----:B------:R-:W-:Y:S01]  /*2000*/  HMMA.16816.F32 R16, R136, R34, RZ ;  /* 0x000000228810723c */ /* 0x000fe200000018ff */
[----:B------:R-:W1:Y:S04]  /*2010*/  LDSM.16.M88.4 R32, [R201+0x3800] ;  /* 0x00380000c920783b */ /* 0x000e680000000200 */
[----:B------:R-:W-:Y:S01]  /*2020*/  @!PT LDS RZ, [RZ] ;  /* 0x00000000fffff984 */ /* 0x000fe20000000800 */
[----:B------:R-:W-:Y:S01]  /*2030*/  @!PT LDS RZ, [RZ] ;  /* 0x00000000fffff984 */ /* 0x000fe20000000800 */
[----:B------:R-:W-:Y:S01]  /*2040*/  @!PT LDS RZ, [RZ] ;  /* 0x00000000fffff984 */ /* 0x000fe20000000800 */
[----:B------:R5:W-:Y:S01]  /*2050*/  LDGSTS.E.BYPASS.LTC128B.128 [R228+0x100], [R2.64], !P0 ;  /* 0x0010000002e47fae */ /* 0x000be2000c101d46 */
[----:B------:R-:W-:-:S03]  /*2060*/  ISETP.LT.OR P0, PT, R0, 0x21, P4 ;  /* 0x000000210000780c */ /* 0x000fc60002701670 */
[----:B------:R5:W-:Y:S01]  /*2070*/  LDGSTS.E.BYPASS.LTC128B.128 [R228+0x4100], [R2.64+0x80], !P6 ;  /* 0x0410008002e47fae */ /* 0x000be2000f101d46 */
[C---:B------:R-:W-:Y:S01]  /*2080*/  ISETP.LT.OR P6, PT, R0.reuse, 0x21, !P1 ;  /* 0x000000210000780c */ /* 0x040fe20004fc1670 */
[----:B---3--:R-:W-:Y:S08]  /*2090*/  HMMA.16816.F32 R12, R136, R36, RZ ;  /* 0x00000024880c723c */ /* 0x008ff000000018ff */
[----:B------:R3:W-:Y:S04]  /*20a0*/  LDGSTS.E.BYPASS.LTC128B.128 [R228+0x1100], [R6.64], !P0 ;  /* 0x0110000006e47fae */ /* 0x0007e8000c101d46 */
[----:B------:R1:W-:Y:S01]  /*20b0*/  LDGSTS.E.BYPASS.LTC128B.128 [R228+0x5100], [R8.64], !P6 ;  /* 0x0510000008e47fae */ /* 0x0003e2000f101d46 */
[----:B------:R-:W-:-:S02]  /*20c0*/  ISETP.LT.OR P6, PT, R0, 0x41, P4 ;  /* 0x000000410000780c */ /* 0x000fc400027c1670 */
[----:B-----5:R-:W-:Y:S01]  /*20d0*/  IADD3 R2, P0, R4, R52, RZ ;  /* 0x0000003404027210 */ /* 0x020fe20007f1e0ff */
[C---:B----4-:R-:W-:Y:S10]  /*20e0*/  HMMA.16816.F32 R88, R140.reuse, R28, R20 ;  /* 0x0000001c8c58723c */ /* 0x050ff40000001814 */
[----:B------:R3:W-:Y:S01]  /*20f0*/  LDGSTS.E.BYPASS.LTC128B.128 [R228+0x2100], [R4.64], !P6 ;  /* 0x0210000004e47fae */ /* 0x0007e2000f101d46 */
[----:B------:R-:W-:Y:S01]  /*2100*/  IMAD.X R3, R5, 0x1, R11, P0 ;  /* 0x0000000105037824 */ /* 0x000fe200000e060b */
[C---:B------:R-:W-:Y:S01]  /*2110*/  ISETP.LT.OR P0, PT, R0.reuse, 0x41, !P1 ;  /* 0x000000410000780c */ /* 0x040fe20004f01670 */
[C---:B------:R-:W-:Y:S08]  /*2120*/  HMMA.16816.F32 R84, R140.reuse, R30, R16 ;  /* 0x0000001e8c54723c */ /* 0x040ff00000001810 */
[----:B------:R-:W-:Y:S04]  /*2130*/  HMMA.16816.F32 R76, R140, R40, R12 ;  /* 0x000000288c4c723c */ /* 0x000fe8000000180c */
[----:B------:R3:W-:Y:S04]  /*2140*/  LDGSTS.E.BYPASS.LTC128B.128 [R228+0x6100], [R4.64+0x80], !P0 ;  /* 0x0610008004e47fae */ /* 0x0007e8000c101d46 */
[C---:B------:R-:W-:Y:S08]  /*2150*/  HMMA.16816.F32 R28, R136.reuse, R38, RZ ;  /* 0x00000026881c723c */ /* 0x040ff000000018ff */
[C---:B--2---:R-:W-:Y:S08]  /*2160*/  HMMA.16816.F32 R16, R136.reuse, R26, RZ ;  /* 0x0000001a8810723c */ /* 0x044ff000000018ff */
[C---:B-1----:R-:W-:Y:S08]  /*2170*/  HMMA.16816.F32 R12, R136.reuse, R32, RZ ;  /* 0x00000020880c723c */ /* 0x042ff000000018ff */
[----:B---3--:R-:W-:Y:S01]  /*2180*/  HMMA.16816.F32 R4, R136, R34, RZ ;  /* 0x000000228804723c */ /* 0x008fe200000018ff */
[----:B------:R-:W-:-:S02]  /*2190*/  ISETP.LT.OR P4, PT, R0, 0x61, P4 ;  /* 0x000000610000780c */ /* 0x000fc40002781670 */
[----:B------:R-:W-:-:S05]  /*21a0*/  ISETP.LT.OR P1, PT, R0, 0x61, !P1 ;  /* 0x000000610000780c */ /* 0x000fca0004f21670 */
[C---:B------:R-:W-:Y:S06]  /*21b0*/  HMMA.16816.F32 R68, R140.reuse, R42, R28 ;  /* 0x0000002a8c44723c */ /* 0x040fec000000181c */
[----:B------:R1:W-:Y:S02]  /*21c0*/  LDGSTS.E.BYPASS.LTC128B.128 [R228+0x3100], [R2.64], !P4 ;  /* 0x0310000002e47fae */ /* 0x0003e4000e101d46 */
[C---:B------:R-:W-:Y:S02]  /*21d0*/  HMMA.16816.F32 R56, R140.reuse, R46, R16 ;  /* 0x0000002e8c38723c */ /* 0x040fe40000001810 */
[----:B------:R1:W-:Y:S04]  /*21e0*/  LDGSTS.E.BYPASS.LTC128B.128 [R228+0x7100], [R2.64+0x80], !P1 ;  /* 0x0710008002e47fae */ /* 0x0003e8000c901d46 */
[----:B------:R-:W2:Y:S02]  /*21f0*/  LDSM.16.M88.4 R36, [R205+0x800] ;  /* 0x00080000cd24783b */ /* 0x000ea40000000200 */
[----:B------:R-:W-:Y:S02]  /*2200*/  HMMA.16816.F32 R52, R140, R48, R12 ;  /* 0x000000308c34723c */ /* 0x000fe4000000180c */
[----:B------:R-:W3:Y:S04]  /*2210*/  LDSM.16.M88.4 R28, [R205+0x1000] ;  /* 0x00100000cd1c783b */ /* 0x000ee80000000200 */
[----:B------:R-:W4:Y:S02]  /*2220*/  LDSM.16.M88.4 R16, [R205+0x1800] ;  /* 0x00180000cd10783b */ /* 0x000f240000000200 */
[----:B------:R-:W-:Y:S02]  /*2230*/  HMMA.16816.F32 R20, R136, R24, RZ ;  /* 0x000000188814723c */ /* 0x000fe400000018ff */
[----:B------:R-:W-:Y:S04]  /*2240*/  LDSM.16.M88.4 R24, [R205] ;  /* 0x00000000cd18783b */ /* 0x000fe80000000200 */
[----:B------:R-:W-:Y:S02]  /*2250*/  LDSM.16.M88.4 R12, [R205+0x2800] ;  /* 0x00280000cd0c783b */ /* 0x000fe40000000200 */
[C---:B------:R-:W-:Y:S02]  /*2260*/  HMMA.16816.F32 R48, R140.reuse, R50, R4 ;  /* 0x000000328c30723c */ /* 0x040fe40000001804 */
[----:B------:R-:W5:Y:S04]  /*2270*/  LDSM.16.M88.4 R4, [R205+0x2000] ;  /* 0x00200000cd04783b */ /* 0x000f680000000200 */
[----:B------:R-:W-:Y:S04]  /*2280*/  LDSM.16.M88.4 R132, [R205+0x4000] ;  /* 0x00400000cd84783b */ /* 0x000fe80000000200 */
[----:B------:R-:W-:Y:S04]  /*2290*/  LDSM.16.M88.4 R148, [R202+0x7000] ;  /* 0x00700000ca94783b */ /* 0x000fe80000000200 */
[----:B------:R-:W0:Y:S02]  /*22a0*/  LDGDEPBAR ;  /* 0x00000000000079af */ /* 0x000e240000000000 */
[----:B------:R-:W-:Y:S02]  /*22b0*/  HMMA.16816.F32 R60, R140, R44, R20 ;  /* 0x0000002c8c3c723c */ /* 0x000fe40000001814 */
[----:B------:R-:W1:Y:S06]  /*22c0*/  LDSM.16.M88.4 R20, [R205+0x3000] ;  /* 0x00300000cd14783b */ /* 0x000e6c0000000200 */
[C---:B--2---:R-:W-:Y:S08]  /*22d0*/  HMMA.16816.F32 R40, R168.reuse, R36, R96 ;  /* 0x00000024a828723c */ /* 0x044ff00000001860 */
[C---:B---3--:R-:W-:Y:S08]  /*22e0*/  HMMA.16816.F32 R64, R168.reuse, R28, R64 ;  /* 0x0000001ca840723c */ /* 0x048ff00000001840 */
[C---:B------:R-:W-:Y:S01]  /*22f0*/  HMMA.16816.F32 R72, R168.reuse, R30, R72 ;  /* 0x0000001ea848723c */ /* 0x040fe20000001848 */
[----:B------:R-:W2:Y:S07]  /*2300*/  LDSM.16.M88.4 R28, [R205+0x3800] ;  /* 0x00380000cd1c783b */ /* 0x000eae0000000200 */
[C---:B----4-:R-:W-:Y:S08]  /*2310*/  HMMA.16816.F32 R80, R168.reuse, R16, R80 ;  /* 0x00000010a850723c */ /* 0x050ff00000001850 */
[C---:B------:R-:W-:Y:S01]  /*2320*/  HMMA.16816.F32 R104, R168.reuse, R18, R104 ;  /* 0x00000012a868723c */ /* 0x040fe20000001868 */
[----:B------:R-:W3:Y:S07]  /*2330*/  LDSM.16.M88.4 R16, [R202] ;  /* 0x00000000ca10783b */ /* 0x000eee0000000200 */
[C---:B-----5:R-:W-:Y:S08]  /*2340*/  HMMA.16816.F32 R88, R168.reuse, R4, R88 ;  /* 0x00000004a858723c */ /* 0x060ff00000001858 */
[C---:B------:R-:W-:Y:S01]  /*2350*/  HMMA.16816.F32 R96, R168.reuse, R6, R84 ;  /* 0x00000006a860723c */ /* 0x040fe20000001854 */
[----:B------:R-:W4:Y:S07]  /*2360*/  LDSM.16.M88.4 R4, [R202+0x800] ;  /* 0x00080000ca04783b */ /* 0x000f2e0000000200 */
[C---:B------:R-:W-:Y:S08]  /*2370*/  HMMA.16816.F32 R44, R168.reuse, R24, R108 ;  /* 0x00000018a82c723c */ /* 0x040ff0000000186c */
[C---:B------:R-:W-:Y:S01]  /*2380*/  HMMA.16816.F32 R32, R168.reuse, R26, R100 ;  /* 0x0000001aa820723c */ /* 0x040fe20000001864 */
[----:B------:R-:W5:Y:S07]  /*2390*/  LDSM.16.M88.4 R24, [R202+0x1800] ;  /* 0x00180000ca18783b */ /* 0x000f6e0000000200 */
[C---:B------:R-:W-:Y:S08]  /*23a0*/  HMMA.16816.F32 R36, R168.reuse, R38, R92 ;  /* 0x00000026a824723c */ /* 0x040ff0000000185c */
[C---:B-1----:R-:W-:Y:S08]  /*23b0*/  HMMA.16816.F32 R112, R168.reuse, R20, R60 ;  /* 0x00000014a870723c */ /* 0x042ff0000000183c */
[C---:B------:R-:W-:Y:S01]  /*23c0*/  HMMA.16816.F32 R92, R168.reuse, R22, R56 ;  /* 0x00000016a85c723c */ /* 0x040fe20000001838 */
[----:B------:R-:W1:Y:S04]  /*23d0*/  LDSM.16.M88.4 R20, [R202+0x2800] ;  /* 0x00280000ca14783b */ /* 0x000e680000000200 */
[----:B------:R-:W-:Y:S03]  /*23e0*/  LDSM.16.M88.4 R56, [R202+0x2000] ;  /* 0x00200000ca38783b */ /* 0x000fe60000000200 */
[C---:B------:R-:W-:Y:S08]  /*23f0*/  HMMA.16816.F32 R100, R168.reuse, R12, R76 ;  /* 0x0000000ca864723c */ /* 0x040ff0000000184c */
[C---:B------:R-:W-:Y:S01]  /*2400*/  HMMA.16816.F32 R108, R168.reuse, R14, R68 ;  /* 0x0000000ea86c723c */ /* 0x040fe20000001844 */
[----:B------:R-:W1:Y:S07]  /*2410*/  LDSM.16.M88.4 R12, [R202+0x1000] ;  /* 0x00100000ca0c783b */ /* 0x000e6e0000000200 */
[----:B--2---:R-:W-:Y:S08]  /*2420*/  HMMA.16816.F32 R76, R168, R30, R48 ;  /* 0x0000001ea84c723c */ /* 0x004ff00000001830 */
[C---:B---3--:R-:W-:Y:S08]  /*2430*/  HMMA.16816.F32 R68, R172.reuse, R16, R44 ;  /* 0x00000010ac44723c */ /* 0x048ff0000000182c */
[----:B------:R-:W-:Y:S01]  /*2440*/  HMMA.16816.F32 R60, R172, R18, R32 ;  /* 0x00000012ac3c723c */ /* 0x000fe20000001820 */
[----:B------:R-:W2:Y:S04]  /*2450*/  LDSM.16.M88.4 R16, [R202+0x3800] ;  /* 0x00380000ca10783b */ /* 0x000ea80000000200 */
[----:B------:R-:W-:Y:S03]  /*2460*/  LDSM.16.M88.4 R32, [R201+0x4000] ;  /* 0x00400000c920783b */ /* 0x000fe60000000200 */
[----:B------:R-:W-:Y:S08]  /*2470*/  HMMA.16816.F32 R84, R168, R28, R52 ;  /* 0x0000001ca854723c */ /* 0x000ff00000001834 */
[C---:B----4-:R-:W-:Y:S08]  /*2480*/  HMMA.16816.F32 R48, R172.reuse, R6, R36 ;  /* 0x00000006ac30723c */ /* 0x050ff00000001824 */
[C---:B------:R-:W-:Y:S01]  /*2490*/  HMMA.16816.F32 R52, R172.reuse, R4, R40 ;  /* 0x00000004ac34723c */ /* 0x040fe20000001828 */
[----:B------:R-:W3:Y:S07]  /*24a0*/  LDSM.16.M88.4 R4, [R202+0x3000] ;  /* 0x00300000ca04783b */ /* 0x000eee0000000200 */
[C---:B-----5:R-:W-:Y:S08]  /*24b0*/  HMMA.16816.F32 R36, R172.reuse, R24, R80 ;  /* 0x00000018ac24723c */ /* 0x060ff00000001850 */
[C---:B------:R-:W-:Y:S01]  /*24c0*/  HMMA.16816.F32 R28, R172.reuse, R26, R104 ;  /* 0x0000001aac1c723c */ /* 0x040fe20000001868 */
[----:B------:R-:W4:Y:S07]  /*24d0*/  LDSM.16.M88.4 R24, [R201+0x4800] ;  /* 0x00480000c918783b */ /* 0x000f2e0000000200 */
[C---:B-1----:R-:W-:Y:S08]  /*24e0*/  HMMA.16816.F32 R100, R172.reuse, R20, R100 ;  /* 0x00000014ac64723c */ /* 0x042ff00000001864 */
[C---:B------:R-:W-:Y:S01]  /*24f0*/  HMMA.16816.F32 R108, R172.reuse, R22, R108 ;  /* 0x00000016ac6c723c */ /* 0x040fe2000000186c */
[----:B------:R-:W1:Y:S07]  /*2500*/  LDSM.16.M88.4 R20, [R201+0x5000] ;  /* 0x00500000c914783b */ /* 0x000e6e0000000200 */
[C---:B------:R-:W-:Y:S01]  /*2510*/  HMMA.16816.F32 R44, R172.reuse, R12, R64 ;  /* 0x0000000cac2c723c */ /* 0x040fe20000001840 */
[----:B------:R-:W-:Y:S07]  /*2520*/  LDSM.16.M88.4 R64, [R215] ;  /* 0x00000000d740783b */ /* 0x000fee0000000200 */
[C---:B------:R-:W-:Y:S01]  /*2530*/  HMMA.16816.F32 R40, R172.reuse, R14, R72 ;  /* 0x0000000eac28723c */ /* 0x040fe20000001848 */
[----:B------:R-:W5:Y:S07]  /*2540*/  LDSM.16.M88.4 R12, [R201+0x5800] ;  /* 0x00580000c90c783b */ /* 0x000f6e0000000200 */
[C---:B------:R-:W-:Y:S08]  /*2550*/  HMMA.16816.F32 R72, R172.reuse, R56, R88 ;  /* 0x00000038ac48723c */ /* 0x040ff00000001858 */
[C---:B--2---:R-:W-:Y:S08]  /*2560*/  HMMA.16816.F32 R120, R172.reuse, R16, R84 ;  /* 0x00000010ac78723c */ /* 0x044ff00000001854 */
[C---:B------:R-:W-:Y:S01]  /*2570*/  HMMA.16816.F32 R116, R172.reuse, R18, R76 ;  /* 0x00000012ac74723c */ /* 0x040fe2000000184c */
[----:B------:R-:W2:Y:S07]  /*2580*/  LDSM.16.M88.4 R16, [R201+0x6800] ;  /* 0x00680000c910783b */ /* 0x000eae0000000200 */
[C---:B------:R-:W-:Y:S01]  /*2590*/  HMMA.16816.F32 R88, R172.reuse, R58, R96 ;  /* 0x0000003aac58723c */ /* 0x040fe20000001860 */
[----:B------:R-:W-:Y:S07]  /*25a0*/  LDSM.16.M88.4 R56, [R213] ;  /* 0x00000000d538783b */ /* 0x000fee0000000200 */
[C---:B---3--:R-:W-:Y:S08]  /*25b0*/  HMMA.16816.F32 R128, R172.reuse, R4, R112 ;  /* 0x00000004ac80723c */ /* 0x048ff00000001870 */
[----:B------:R-:W-:Y:S01]  /*25c0*/  HMMA.16816.F32 R124, R172, R6, R92 ;  /* 0x00000006ac7c723c */ /* 0x000fe2000000185c */
[----:B------:R-:W3:Y:S07]  /*25d0*/  LDSM.16.M88.4 R4, [R201+0x6000] ;  /* 0x00600000c904783b */ /* 0x000eee0000000200 */
[C---:B----4-:R-:W-:Y:S01]  /*25e0*/  HMMA.16816.F32 R96, R184.reuse, R26, R48 ;  /* 0x0000001ab860723c */ /* 0x050fe20000001830 */
[----:B------:R-:W4:Y:S07]  /*25f0*/  LDSM.16.M88.4 R48, [R201+0x7000] ;  /* 0x00700000c930783b */ /* 0x000f2e0000000200 */
[C---:B------:R-:W-:Y:S01]  /*2600*/  HMMA.16816.F32 R76, R184.reuse, R32, R68 ;  /* 0x00000020b84c723c */ /* 0x040fe20000001844 */
[----:B------:R-:W2:Y:S07]  /*2610*/  LDSM.16.M88.4 R68, [R201+0x7800] ;  /* 0x00780000c944783b */ /* 0x000eae0000000200 */
[C---:B------:R-:W-:Y:S01]  /*2620*/  HMMA.16816.F32 R112, R184.reuse, R34, R60 ;  /* 0x00000022b870723c */ /* 0x040fe2000000183c */
[----:B------:R-:W2:Y:S04]  /*2630*/  LDSM.16.M88.4 R60, [R214] ;  /* 0x00000000d63c783b */ /* 0x000ea80000000200 */
[----:B------:R-:W-:Y:S03]  /*2640*/  LDSM.16.M88.4 R32, [R210] ;  /* 0x00000000d220783b */ /* 0x000fe60000000200 */
[C---:B------:R-:W-:Y:S08]  /*2650*/  HMMA.16816.F32 R104, R184.reuse, R24, R52 ;  /* 0x00000018b868723c */ /* 0x040ff00000001834 */
[C---:B-1----:R-:W-:Y:S01]  /*2660*/  HMMA.16816.F32 R92, R184.reuse, R20, R44 ;  /* 0x00000014b85c723c */ /* 0x042fe2000000182c */
[----:B------:R-:W1:Y:S07]  /*2670*/  LDSM.16.M88.4 R44, [R212] ;  /* 0x00000000d42c783b */ /* 0x000e6e0000000200 */
[C---:B-----5:R-:W-:Y:S01]  /*2680*/  HMMA.16816.F32 R80, R184.reuse, R12, R36 ;  /* 0x0000000cb850723c */ /* 0x060fe20000001824 */
[----:B------:R-:W5:Y:S07]  /*2690*/  LDSM.16.M88.4 R36, [R211] ;  /* 0x00000000d324783b */ /* 0x000f6e0000000200 */
[C---:B------:R-:W-:Y:S01]  /*26a0*/  HMMA.16816.F32 R52, R184.reuse, R14, R28 ;  /* 0x0000000eb834723c */ /* 0x040fe2000000181c */
[----:B------:R-:W1:Y:S07]  /*26b0*/  LDSM.16.M88.4 R28, [R209] ;  /* 0x00000000d11c783b */ /* 0x000e6e0000000200 */
[C---:B------:R-:W-:Y:S08]  /*26c0*/  HMMA.16816.F32 R84, R184.reuse, R22, R40 ;  /* 0x00000016b854723c */ /* 0x040ff00000001828 */
[C---:B--2---:R-:W-:Y:S08]  /*26d0*/  HMMA.16816.F32 R20, R184.reuse, R16, R100 ;  /* 0x00000010b814723c */ /* 0x044ff00000001864 */
[C---:B------:R-:W-:Y:S08]  /*26e0*/  HMMA.16816.F32 R16, R184.reuse, R18, R108 ;  /* 0x00000012b810723c */ /* 0x040ff0000000186c */
[C---:B---3--:R-:W-:Y:S01]  /*26f0*/  HMMA.16816.F32 R24, R184.reuse, R6, R88 ;  /* 0x00000006b818723c */ /* 0x048fe20000001858 */
[----:B------:R-:W-:Y:S07]  /*2700*/  LDSM.16.M88.4 R88, [R205+0x5000] ;  /* 0x00500000cd58783b */ /* 0x000fee0000000200 */
[C---:B----4-:R-:W-:Y:S08]  /*2710*/  HMMA.16816.F32 R12, R184.reuse, R48, R128 ;  /* 0x00000030b80c723c */ /* 0x050ff00000001880 */
[----:B------:R-:W-:Y:S01]  /*2720*/  HMMA.16816.F32 R40, R184, R4, R72 ;  /* 0x00000004b828723c */ /* 0x000fe20000001848 */
[----:B------:R-:W2:Y:S07]  /*2730*/  LDSM.16.M88.4 R72, [R208] ;  /* 0x00000000d048783b */ /* 0x000eae0000000200 */
[----:B------:R-:W-:Y:S01]  /*2740*/  HMMA.16816.F32 R144, R188, R58, R84 ;  /* 0x0000003abc90723c */ /* 0x000fe20000001854 */
[----:B------:R-:W3:Y:S07]  /*2750*/  LDSM.16.M88.4 R84, [R205+0x4800] ;  /* 0x00480000cd54783b */ /* 0x000eee0000000200 */
[C---:B------:R-:W-:Y:S08]  /*2760*/  HMMA.16816.F32 R4, R184.reuse, R50, R124 ;  /* 0x00000032b804723c */ /* 0x040ff0000000187c */
[C---:B------:R-:W-:Y:S08]  /*2770*/  HMMA.16816.F32 R48, R184.reuse, R68, R120 ;  /* 0x00000044b830723c */ /* 0x040ff00000001878 */
[----:B------:R-:W-:Y:S08]  /*2780*/  HMMA.16816.F32 R68, R184, R70, R116 ;  /* 0x00000046b844723c */ /* 0x000ff00000001874 */
[C---:B------:R-:W-:Y:S08]  /*2790*/  HMMA.16816.F32 R120, R188.reuse, R60, R104 ;  /* 0x0000003cbc78723c */ /* 0x040ff00000001868 */
[C---:B------:R-:W-:Y:S01]  /*27a0*/  HMMA.16816.F32 R108, R188.reuse, R62, R96 ;  /* 0x0000003ebc6c723c */ /* 0x040fe20000001860 */
[----:B------:R-:W-:Y:S07]  /*27b0*/  LDSM.16.M88.4 R60, [R202+0x4800] ;  /* 0x00480000ca3c783b */ /* 0x000fee0000000200 */
[C---:B-1----:R-:W-:Y:S08]  /*27c0*/  HMMA.16816.F32 R128, R188.reuse, R44, R80 ;  /* 0x0000002cbc80723c */ /* 0x042ff00000001850 */
[C---:B------:R-:W-:Y:S01]  /*27d0*/  HMMA.16816.F32 R104, R188.reuse, R32, R20 ;  /* 0x00000020bc68723c */ /* 0x040fe20000001814 */
[----:B------:R-:W1:Y:S07]  /*27e0*/  LDSM.16.M88.4 R20, [R205+0x6000] ;  /* 0x00600000cd14783b */ /* 0x000e6e0000000200 */
[C---:B------:R-:W-:Y:S01]  /*27f0*/  HMMA.16816.F32 R100, R188.reuse, R34, R16 ;  /* 0x00000022bc64723c */ /* 0x040fe20000001810 */
[----:B------:R-:W4:Y:S04]  /*2800*/  LDSM.16.M88.4 R16, [R205+0x6800] ;  /* 0x00680000cd10783b */ /* 0x000f280000000200 */
[----:B------:R-:W-:Y:S03]  /*2810*/  LDSM.16.M88.4 R32, [R205+0x7800] ;  /* 0x00780000cd20783b */ /* 0x000fe60000000200 */
[C---:B------:R-:W-:Y:S08]  /*2820*/  HMMA.16816.F32 R92, R188.reuse, R56, R92 ;  /* 0x00000038bc5c723c */ /* 0x040ff0000000185c */
[C---:B-----5:R-:W-:Y:S01]  /*2830*/  HMMA.16816.F32 R96, R188.reuse, R38, R24 ;  /* 0x00000026bc60723c */ /* 0x060fe20000001818 */
[----:B------:R-:W5:Y:S07]  /*2840*/  LDSM.16.M88.4 R24, [R205+0x5800] ;  /* 0x00580000cd18783b */ /* 0x000f6e0000000200 */
[C---:B------:R-:W-:Y:S01]  /*2850*/  HMMA.16816.F32 R80, R188.reuse, R28, R12 ;  /* 0x0000001cbc50723c */ /* 0x040fe2000000180c */
[----:B------:R-:W1:Y:S07]  /*2860*/  LDSM.16.M88.4 R12, [R205+0x7000] ;  /* 0x00700000cd0c783b */ /* 0x000e6e0000000200 */
[C---:B------:R-:W-:Y:S08]  /*2870*/  HMMA.16816.F32 R76, R188.reuse, R64, R76 ;  /* 0x00000040bc4c723c */ /* 0x040ff0000000184c */
[C---:B------:R-:W-:Y:S01]  /*2880*/  HMMA.16816.F32 R112, R188.reuse, R66, R112 ;  /* 0x00000042bc70723c */ /* 0x040fe20000001870 */
[----:B------:R-:W1:Y:S07]  /*2890*/  LDSM.16.M88.4 R64, [R202+0x4000] ;  /* 0x00400000ca40783b */ /* 0x000e6e0000000200 */
[C---:B------:R-:W-:Y:S08]  /*28a0*/  HMMA.16816.F32 R116, R188.reuse, R36, R40 ;  /* 0x00000024bc74723c */ /* 0x040ff00000001828 */
[C---:B------:R-:W-:Y:S08]  /*28b0*/  HMMA.16816.F32 R4, R188.reuse, R30, R4 ;  /* 0x0000001ebc04723c */ /* 0x040ff00000001804 */
[C---:B------:R-:W-:Y:S08]  /*28c0*/  HMMA.16816.F32 R124, R188.reuse, R46, R52 ;  /* 0x0000002ebc7c723c */ /* 0x040ff00000001834 */
[C---:B--2---:R-:W-:Y:S08]  /*28d0*/  HMMA.16816.F32 R28, R188.reuse, R72, R48 ;  /* 0x00000048bc1c723c */ /* 0x044ff00000001830 */
[----:B------:R-:W-:Y:S01]  /*28e0*/  HMMA.16816.F32 R36, R188, R74, R68 ;  /* 0x0000004abc24723c */ /* 0x000fe20000001844 */
[----:B------:R-:W2:Y:S07]  /*28f0*/  LDSM.16.M88.4 R68, [R202+0x5000] ;  /* 0x00500000ca44783b */ /* 0x000eae0000000200 */
[C---:B------:R-:W-:Y:S01]  /*2900*/  HMMA.16816.F32 R40, R192.reuse, R88, R92 ;  /* 0x00000058c028723c */ /* 0x040fe2000000185c */
[----:B------:R-:W2:Y:S07]  /*2910*/  LDSM.16.M88.4 R92, [R202+0x5800] ;  /* 0x00580000ca5c783b */ /* 0x000eae0000000200 */
[C---:B------:R-:W-:Y:S08]  /*2920*/  HMMA.16816.F32 R56, R192.reuse, R132, R76 ;  /* 0x00000084c038723c */ /* 0x040ff0000000184c */
[C---:B------:R-:W-:Y:S01]  /*2930*/  HMMA.16816.F32 R52, R192.reuse, R134, R112 ;  /* 0x00000086c034723c */ /* 0x040fe20000001870 */
[----:B------:R-:W-:Y:S07]  /*2940*/  LDSM.16.M88.4 R132, [R202+0x6800] ;  /* 0x00680000ca84783b */ /* 0x000fee0000000200 */
[C---:B---3--:R-:W-:Y:S01]  /*2950*/  HMMA.16816.F32 R44, R192.reuse, R86, R108 ;  /* 0x00000056c02c723c */ /* 0x048fe2000000186c */
[----:B------:R-:W3:Y:S07]  /*2960*/  LDSM.16.M88.4 R108, [R202+0x6000] ;  /* 0x00600000ca6c783b */ /* 0x000eee0000000200 */
[----:B------:R-:W-:Y:S01]  /*2970*/  HMMA.16816.F32 R72, R192, R90, R144 ;  /* 0x0000005ac048723c */ /* 0x000fe20000001890 */
[----:B------:R-:W2:Y:S01]  /*2980*/  LDSM.16.M88.4 R144, [R202+0x7800] ;  /* 0x00780000ca90783b */ /* 0x000ea20000000200 */
[----:B------:R-:W-:Y:S01]  /*2990*/  ISETP.GT.AND P0, PT, R10, R156, PT ;  /* 0x0000009c0a00720c */ /* 0x000fe20003f04270 */
[----:B------:R-:W-:-:S05]  /*29a0*/  DEPBAR.LE SB0, 0x0 ;  /* 0x000080000000791a */ /* 0x000fca0000000000 */
[C---:B-1----:R-:W-:Y:S08]  /*29b0*/  HMMA.16816.F32 R88, R192.reuse, R20, R116 ;  /* 0x00000014c058723c */ /* 0x042ff00000001874 */
[C---:B------:R-:W-:Y:S08]  /*29c0*/  HMMA.16816.F32 R96, R192.reuse, R22, R96 ;  /* 0x00000016c060723c */ /* 0x040ff00000001860 */
[C---:B----4-:R-:W-:Y:S08]  /*29d0*/  HMMA.16816.F32 R104, R192.reuse, R16, R104 ;  /* 0x00000010c068723c */ /* 0x050ff00000001868 */
[C---:B------:R-:W-:Y:S08]  /*29e0*/  HMMA.16816.F32 R100, R192.reuse, R18, R100 ;  /* 0x00000012c064723c */ /* 0x040ff00000001864 */
[C---:B------:R-:W-:Y:S08]  /*29f0*/  HMMA.16816.F32 R48, R192.reuse, R84, R120 ;  /* 0x00000054c030723c */ /* 0x040ff00000001878 */
[C---:B-----5:R-:W-:Y:S08]  /*2a00*/  HMMA.16816.F32 R76, R192.reuse, R24, R128 ;  /* 0x00000018c04c723c */ /* 0x060ff00000001880 */
[C---:B------:R-:W-:Y:S08]  /*2a10*/  HMMA.16816.F32 R20, R192.reuse, R12, R80 ;  /* 0x0000000cc014723c */ /* 0x040ff00000001850 */
[C---:B------:R-:W-:Y:S08]  /*2a20*/  HMMA.16816.F32 R16, R192.reuse, R14, R4 ;  /* 0x0000000ec010723c */ /* 0x040ff00000001804 */
[C---:B------:R-:W-:Y:S08]  /*2a30*/  HMMA.16816.F32 R84, R192.reuse, R26, R124 ;  /* 0x0000001ac054723c */ /* 0x040ff0000000187c */
[C---:B------:R-:W-:Y:S08]  /*2a40*/  HMMA.16816.F32 R12, R192.reuse, R32, R28 ;  /* 0x00000020c00c723c */ /* 0x040ff0000000181c */
[----:B------:R-:W-:Y:S01]  /*2a50*/  HMMA.16816.F32 R4, R192, R34, R36 ;  /* 0x00000022c004723c */ /* 0x000fe20000001824 */
[----:B------:R-:W-:Y:S07]  /*2a60*/  BSSY B0, `(.L_x_68) ;  /* 0x0000033000007945 */ /* 0x000fee0003800000 */
[C---:B------:R-:W-:Y:S08]  /*2a70*/  HMMA.16816.F32 R120, R196.reuse, R64, R56 ;  /* 0x00000040c478723c */ /* 0x040ff00000001838 */
[C---:B------:R-:W-:Y:S08]  /*2a80*/  HMMA.16816.F32 R116, R196.reuse, R66, R52 ;  /* 0x00000042c474723c */ /* 0x040ff00000001834 */
[C---:B------:R-:W-:Y:S08]  /*2a90*/  HMMA.16816.F32 R112, R196.reuse, R60, R48 ;  /* 0x0000003cc470723c */ /* 0x040ff00000001830 */
[C---:B--2---:R-:W-:Y:S08]  /*2aa0*/  HMMA.16816.F32 R28, R196.reuse, R70, R72 ;  /* 0x00000046c41c723c */ /* 0x044ff00000001848 */
[C---:B------:R-:W-:Y:S08]  /*2ab0*/  HMMA.16816.F32 R24, R196.reuse, R92, R76 ;  /* 0x0000005cc418723c */ /* 0x040ff0000000184c */
[C---:B------:R-:W-:Y:S08]  /*2ac0*/  HMMA.16816.F32 R80, R196.reuse, R62, R44 ;  /* 0x0000003ec450723c */ /* 0x040ff0000000182c */
[C---:B------:R-:W-:Y:S08]  /*2ad0*/  HMMA.16816.F32 R40, R196.reuse, R68, R40 ;  /* 0x00000044c428723c */ /* 0x040ff00000001828 */
[C---:B------:R-:W-:Y:S08]  /*2ae0*/  HMMA.16816.F32 R32, R196.reuse, R94, R84 ;  /* 0x0000005ec420723c */ /* 0x040ff00000001854 */
[C---:B---3--:R-:W-:Y:S08]  /*2af0*/  HMMA.16816.F32 R36, R196.reuse, R108, R88 ;  /* 0x0000006cc424723c */ /* 0x048ff00000001858 */
[C---:B------:R-:W-:Y:S08]  /*2b00*/  HMMA.16816.F32 R48, R196.reuse, R110, R96 ;  /* 0x0000006ec430723c */ /* 0x040ff00000001860 */
[C---:B------:R-:W-:Y:S08]  /*2b10*/  HMMA.16816.F32 R52, R196.reuse, R132, R104 ;  /* 0x00000084c434723c */ /* 0x040ff00000001868 */
[C---:B------:R-:W-:Y:S08]  /*2b20*/  HMMA.16816.F32 R56, R196.reuse, R134, R100 ;  /* 0x00000086c438723c */ /* 0x040ff00000001864 */
[C---:B------:R-:W-:Y:S08]  /*2b30*/  HMMA.16816.F32 R64, R196.reuse, R148, R20 ;  /* 0x00000094c440723c */ /* 0x040ff00000001814 */
[C---:B------:R-:W-:Y:S08]  /*2b40*/  HMMA.16816.F32 R16, R196.reuse, R150, R16 ;  /* 0x00000096c410723c */ /* 0x040ff00000001810 */
[C---:B------:R-:W-:Y:S08]  /*2b50*/  HMMA.16816.F32 R72, R196.reuse, R144, R12 ;  /* 0x00000090c448723c */ /* 0x040ff0000000180c */
[----:B------:R-:W-:Y:S01]  /*2b60*/  HMMA.16816.F32 R76, R196, R146, R4 ;  /* 0x00000092c44c723c */ /* 0x000fe20000001804 */
[----:B------:R-:W-:Y:S06]  /*2b70*/  BAR.SYNC.DEFER_BLOCKING 0x0 ;  /* 0x0000000000007b1d */ /* 0x000fec0000010000 */
[----:B------:R-:W-:Y:S01]  /*2b80*/  @!UPT UIADD3 URZ, URZ, URZ, URZ ;  /* 0x0000003f3f3ff290 */ /* 0x000fe2000fffe03f */
[----:B------:R-:W-:Y:S11]  /*2b90*/  @!P0 BRA `(.L_x_69) ;  /* 0x000001f000008947 */ /* 0x000ff60003800000 */
[----:B------:R-:W-:Y:S01]  /*2ba0*/  IADD3 R0, R157, -0x2, RZ ;  /* 0xfffffffe9d007810 */ /* 0x000fe20007ffe0ff */
[C---:B------:R-:W-:Y:S01]  /*2bb0*/  IMAD.SHL.U32 R8, R153.reuse, 0x40, RZ ;  /* 0x0000004099087824 */ /* 0x040fe200078e00ff */
[----:B------:R-:W-:-:S02]  /*2bc0*/  SHF.L.U64.HI R9, R153, 0x6, R154 ;  /* 0x0000000699097819 */ /* 0x000fc4000001029a */
[----:B------:R-:W-:Y:S01]  /*2bd0*/  SHF.R.S32.HI R2, RZ, 0x1f, R0 ;  /* 0x0000001fff027819 */ /* 0x000fe20000011400 */
[----:B------:R-:W-:-:S04]  /*2be0*/  IMAD.WIDE.U32 R4, R0, c[0x0][0x1e0], RZ ;  /* 0x0000780000047a25 */ /* 0x000fc800078e00ff */
[----:B------:R-:W-:-:S04]  /*2bf0*/  IMAD R2, R2, c[0x0][0x1e0], RZ ;  /* 0x0000780002027a24 */ /* 0x000fc800078e02ff */
[----:B------:R-:W-:Y:S01]  /*2c00*/  IMAD R2, R0, c[0x0][0x1e4], R2 ;  /* 0x0000790000027a24 */ /* 0x000fe200078e0202 */
[----:B------:R-:W-:-:S03]  /*2c10*/  LEA R0, P1, R4, R160, 0x7 ;  /* 0x000000a004007211 */ /* 0x000fc600078238ff */
[----:B------:R-:W-:Y:S01]  /*2c20*/  IMAD.IADD R3, R5, 0x1, R2 ;  /* 0x0000000105037824 */ /* 0x000fe200078e0202 */
[----:B------:R-:W-:-:S04]  /*2c30*/  LEA R2, P0, R0, c[0x0][0x1c8], 0x1 ;  /* 0x0000720000027a11 */ /* 0x000fc800078008ff */
[----:B------:R-:W-:Y:S02]  /*2c40*/  LEA.HI.X R3, R4, R159, R3, 0x7, P1 ;  /* 0x0000009f04037211 */ /* 0x000fe400008f3c03 */
[----:B------:R-:W-:Y:S02]  /*2c50*/  IADD3 R6, P6, R8, R2, RZ ;  /* 0x0000000208067210 */ /* 0x000fe40007fde0ff */
[----:B------:R-:W-:Y:S02]  /*2c60*/  LEA.HI.X R3, R0, c[0x0][0x1cc], R3, 0x1, P0 ;  /* 0x0000730000037a11 */ /* 0x000fe400000f0c03 */
[----:B------:R-:W-:Y:S02]  /*2c70*/  IADD3 R12, P4, P1, R8, 0x80, R2 ;  /* 0x00000080080c7810 */ /* 0x000fe4000799e002 */
[-C--:B------:R-:W-:Y:S01]  /*2c80*/  IADD3 R4, P0, R6, R8.reuse, RZ ;  /* 0x0000000806047210 */ /* 0x080fe20007f1e0ff */
[C-C-:B------:R-:W-:Y:S01]  /*2c90*/  IMAD.X R7, R9.reuse, 0x1, R3.reuse, P6 ;  /* 0x0000000109077824 */ /* 0x140fe200030e0603 */
[----:B------:R-:W-:Y:S01]  /*2ca0*/  IADD3.X R13, R9, RZ, R3, P4, P1 ;  /* 0x000000ff090d7210 */ /* 0x000fe200027e2403 */
[----:B------:R-:W-:Y:S01]  /*2cb0*/  @!PT LDS RZ, [RZ] ;  /* 0x00000000fffff984 */ /* 0x000fe20000000800 */
[----:B------:R-:W-:Y:S01]  /*2cc0*/  @!PT LDS RZ, [RZ] ;  /* 0x00000000fffff984 */ /* 0x000fe20000000800 */
[----:B------:R-:W-:Y:S01]  /*2cd0*/  @!PT LDS RZ, [RZ] ;  /* 0x00000000fffff984 */ /* 0x000fe20000000800 */
[----:B------:R1:W-:Y:S01]  /*2ce0*/  LDGSTS.E.BYPASS.LTC128B.128 [R228+0x8100], [R2.64], !P3 ;  /* 0x0810000002e47fae */ /* 0x0003e2000d901d46 */
[----:B------:R-:W-:Y:S01]  /*2cf0*/  IADD3 R8, P1, R4, R8, RZ ;  /* 0x0000000804087210 */ /* 0x000fe20007f3e0ff */
[----:B------:R-:W-:-:S02]  /*2d00*/  IMAD.X R5, R7, 0x1, R9, P0 ;  /* 0x0000000107057824 */ /* 0x000fc400000e0609 */
[----:B------:R1:W-:Y:S02]  /*2d10*/  LDGSTS.E.BYPASS.LTC128B.128 [R228+0xc100], [R2.64+0x80], !P2 ;  /* 0x0c10008002e47fae */ /* 0x0003e4000d101d46 */
[----:B------:R-:W-:Y:S02]  /*2d20*/  IMAD.X R9, R5, 0x1, R9, P1 ;  /* 0x0000000105097824 */ /* 0x000fe400008e0609 */
[----:B------:R1:W-:Y:S04]  /*2d30*/  LDGSTS.E.BYPASS.LTC128B.128 [R228+0x9100], [R6.64], !P3 ;  /* 0x0910000006e47fae */ /* 0x0003e8000d901d46 */
[----:B------:R1:W-:Y:S04]  /*2d40*/  LDGSTS.E.BYPASS.LTC128B.128 [R228+0xd100], [R12.64], !P2 ;  /* 0x0d1000000ce47fae */ /* 0x0003e8000d101d46 */
[----:B------:R1:W-:Y:S04]  /*2d50*/  LDGSTS.E.BYPASS.LTC128B.128 [R228+0xa100], [R4.64], !P3 ;  /* 0x0a10000004e47fae */ /* 0x0003e8000d901d46 */
[----:B------:R1:W-:Y:S04]  /*2d60*/  LDGSTS.E.BYPASS.LTC128B.128 [R228+0xe100], [R4.64+0x80], !P2 ;  /* 0x0e10008004e47fae */ /* 0x0003e8000d101d46 */
[----:B------:R1:W-:Y:S04]  /*2d70*/  LDGSTS.E.BYPASS.LTC128B.128 [R228+0xb100], [R8.64], !P3 ;  /* 0x0b10000008e47fae */ /* 0x0003e8000d901d46 */
[----:B------:R1:W-:Y:S02]  /*2d80*/  LDGSTS.E.BYPASS.LTC128B.128 [R228+0xf100], [R8.64+0x80], !P2 ;  /* 0x0f10008008e47fae */ /* 0x0003e4000d101d46 */
.L_x_69:
[----:B------:R-:W-:Y:S05]  /*2d90*/  BSYNC B0 ;  /* 0x0000000000007941 */ /* 0x000fea0003800000 */
.L_x_68:
[----:B------:R-:W2:Y:S04]  /*2da0*/  LDL R0, [R1+0x50] ;  /* 0x0000500001007983 */ /* 0x000ea80000100800 */
[----:B-1----:R-:W3:Y:S04]  /*2db0*/  LDL R3, [R1+0x2c] ;  /* 0x00002c0001037983 */ /* 0x002ee80000100800 */
[----:B------:R-:W-:Y:S04]  /*2dc0*/  LDSM.16.MT88.4 R12, [R204] ;  /* 0x00000000cc0c783b */ /* 0x000fe80000004200 */
[----:B------:R-:W0:Y:S01]  /*2dd0*/  LDGDEPBAR ;  /* 0x00000000000079af */ /* 0x000e220000000000 */
[----:B--2---:R-:W-:-:S04]  /*2de0*/  IMAD.IADD R0, R0, 0x1, R158 ;  /* 0x0000000100007824 */ /* 0x004fc800078e029e */
[----:B------:R-:W-:Y:S01]  /*2df0*/  @P5 IMAD.HI.U32 R2, R0, c[0x0][0x2c8], RZ ;  /* 0x0000b20000025a27 */ /* 0x000fe200078e00ff */
[----:B------:R1:W-:Y:S04]  /*2e00*/  STL [R1+0xc], R0 ;  /* 0x00000c0001007387 */ /* 0x0003e80000100800 */
[----:B-1----:R-:W-:-:S05]  /*2e10*/  @P5 SHF.R.U32.HI R0, RZ, c[0x0][0x2cc], R2 ;  /* 0x0000b300ff005a19 */ /* 0x002fca0000011602 */
[----:B------:R-:W1:Y:S04]  /*2e20*/  SHFL.IDX PT, R2, R0, RZ, 0x1c1f ;  /* 0x001c1fff00027589 */ /* 0x000e6800000e0000 */
[----:B------:R2:W4:Y:S02]  /*2e30*/  SHFL.IDX PT, R4, R0, 0x1, 0x1c1f ;  /* 0x003c1f0000047f89 */ /* 0x00052400000e0000 */
[----:B--2---:R-:W-:-:S05]  /*2e40*/  IMAD R0, R10, R155, 0x1 ;  /* 0x000000010a007424 */ /* 0x004fca00078e029b */
[----:B---3--:R-:W-:Y:S01]  /*2e50*/  IADD3 R0, -R3, c[0x0][0x1d0], R0 ;  /* 0x0000740003007a10 */ /* 0x008fe20007ffe100 */
[----:B------:R-:W-:-:S03]  /*2e60*/  IMAD.IADD R3, R152, 0x1, -R3 ;  /* 0x0000000198037824 */ /* 0x000fc600078e0a03 */
[----:B------:R-:W-:-:S05]  /*2e70*/  IADD3 R0, R0, -c[0x0][0x168], RZ ;  /* 0x80005a0000007a10 */ /* 0x000fca0007ffe0ff */
[C---:B-1----:R-:W-:Y:S02]  /*2e80*/  IMAD.IADD R2, R0.reuse, 0x1, R2 ;  /* 0x0000000100027824 */ /* 0x042fe400078e0202 */
[----:B----4-:R-:W-:-:S03]  /*2e90*/  IMAD.IADD R0, R0, 0x1, R4 ;  /* 0x0000000100007824 */ /* 0x010fc600078e0204 */
[C---:B------:R-:W-:Y:S02]  /*2ea0*/  IMNMX R2, R3.reuse, R2, PT ;  /* 0x0000000203027217 */ /* 0x040fe40003800200 */
[----:B------:R-:W-:Y:S02]  /*2eb0*/  IMNMX R0, R3, R0, PT ;  /* 0x0000000003007217 */ /* 0x000fe40003800200 */
[----:B------:R-:W-:Y:S02]  /*2ec0*/  ISETP.GT.AND P1, PT, R2, RZ, PT ;  /* 0x000000ff0200720c */ /* 0x000fe40003f24270 */
[----:B------:R-:W-:Y:S02]  /*2ed0*/  ISETP.GT.AND P0, PT, R0, 0x1, PT ;  /* 0x000000010000780c */ /* 0x000fe40003f04270 */
[----:B------:R-:W-:Y:S02]  /*2ee0*/  ISETP.GT.AND P6, PT, R2, 0x1, PT ;  /* 0x000000010200780c */ /* 0x000fe40003fc4270 */
[----:B------:R-:W-:-:S02]  /*2ef0*/  FSEL R10, R123, -INF , P0 ;  /* 0xff8000007b0a7808 */ /* 0x000fc40000000000 */
[----:B------:R-:W-:Y:S02]  /*2f00*/  ISETP.GT.AND P0, PT, R2, 0x9, PT ;  /* 0x000000090200780c */ /* 0x000fe40003f04270 */
[----:B------:R-:W-:Y:S02]  /*2f10*/  FSEL R5, R120, -INF , P1 ;  /* 0xff80000078057808 */ /* 0x000fe40000800000 */
[----:B------:R-:W-:Y:S02]  /*2f20*/  FSEL R8, R117, -INF , P0 ;  /* 0xff80000075087808 */ /* 0x000fe40000000000 */
[C---:B------:R-:W-:Y:S02]  /*2f30*/  ISETP.GT.AND P1, PT, R2.reuse, 0x8, PT ;  /* 0x000000080200780c */ /* 0x040fe40003f24270 */
[----:B------:R-:W-:Y:S02]  /*2f40*/  FSEL R6, R121, -INF , P6 ;  /* 0xff80000079067808 */ /* 0x000fe40003000000 */
[----:B------:R-:W-:-:S02]  /*2f50*/  ISETP.GT.AND P0, PT, R2, 0x10, PT ;  /* 0x000000100200780c */ /* 0x000fc40003f04270 */
[----:B------:R-:W-:Y:S02]  /*2f60*/  FSEL R7, R116, -INF , P1 ;  /* 0xff80000074077808 */ /* 0x000fe40000800000 */
[----:B------:R-:W-:Y:S02]  /*2f70*/  FSEL R44, R112, -INF , P0 ;  /* 0xff800000702c7808 */ /* 0x000fe40000000000 */
[----:B------:R-:W-:Y:S02]  /*2f80*/  FMNMX.FTZ R3, R5, R6, !PT ;  /* 0x0000000605037209 */ /* 0x000fe40007810000 */
[C---:B------:R-:W-:Y:S02]  /*2f90*/  ISETP.GT.AND P0, PT, R0.reuse, 0x11, PT ;  /* 0x000000110000780c */ /* 0x040fe40003f04270 */
[C---:B------:R-:W-:Y:S02]  /*2fa0*/  ISETP.GT.AND P1, PT, R0.reuse, 0x9, PT ;  /* 0x000000090000780c */ /* 0x040fe40003f24270 */
[----:B------:R-:W-:-:S02]  /*2fb0*/  ISETP.GT.AND P4, PT, R0, RZ, PT ;  /* 0x000000ff0000720c */ /* 0x000fc40003f84270 */
[----:B------:R-:W-:Y:S02]  /*2fc0*/  FMNMX.FTZ R3, R7, R3, !PT ;  /* 0x0000000307037209 */ /* 0x000fe40007810000 */
[----:B------:R-:W-:Y:S02]  /*2fd0*/  FSEL R62, R115, -INF , P0 ;  /* 0xff800000733e7808 */ /* 0x000fe40000000000 */
[----:B------:R-:W-:Y:S02]  /*2fe0*/  FSEL R21, R119, -INF , P1 ;  /* 0xff80000077157808 */ /* 0x000fe40000800000 */
[----:B------:R-:W-:Y:S02]  /*2ff0*/  ISETP.GT.AND P0, PT, R2, 0x19, PT ;  /* 0x000000190200780c */ /* 0x000fe40003f04270 */
[----:B------:R-:W-:Y:S02]  /*3000*/  FSEL R9, R122, -INF , P4 ;  /* 0xff8000007a097808 */ /* 0x000fe40002000000 */
[----:B------:R-:W-:-:S02]  /*3010*/  ISETP.GT.AND P1, PT, R2, 0x11, PT ;  /* 0x000000110200780c */ /* 0x000fc40003f24270 */
[----:B------:R-:W-:Y:S02]  /*3020*/  ISETP.GT.AND P4, PT, R0, 0x8, PT ;  /* 0x000000080000780c */ /* 0x000fe40003f84270 */
[----:B------:R-:W-:Y:S02]  /*3030*/  FMNMX.FTZ R3, R8, R3, !PT ;  /* 0x0000000308037209 */ /* 0x000fe40007810000 */
[----:B------:R-:W-:Y:S02]  /*3040*/  FSEL R60, R81, -INF , P0 ;  /* 0xff800000513c7808 */ /* 0x000fe40000000000 */
[----:B------:R-:W-:Y:S02]  /*3050*/  FSEL R45, R113, -INF , P1 ;  /* 0xff800000712d7808 */ /* 0x000fe40000800000 */
[----:B------:R-:W-:Y:S02]  /*3060*/  ISETP.GT.AND P0, PT, R2, 0x20, PT ;  /* 0x000000200200780c */ /* 0x000fe40003f04270 */
[----:B------:R-:W-:-:S02]  /*3070*/  FSEL R20, R118, -INF , P4 ;  /* 0xff80000076147808 */ /* 0x000fc40002000000 */
[----:B------:R-:W-:Y:S02]  /*3080*/  ISETP.GT.AND P1, PT, R2, 0x18, PT ;  /* 0x000000180200780c */ /* 0x000fe40003f24270 */
[----:B------:R-:W-:Y:S02]  /*3090*/  FMNMX.FTZ R3, R44, R3, !PT ;  /* 0x000000032c037209 */ /* 0x000fe40007810000 */
[----:B------:R-:W-:Y:S02]  /*30a0*/  ISETP.GT.AND P4, PT, R0, 0x10, PT ;  /* 0x000000100000780c */ /* 0x000fe40003f84270 */
[----:B------:R-:W-:Y:S02]  /*30b0*/  FSEL R100, R40, -INF , P0 ;  /* 0xff80000028647808 */ /* 0x000fe40000000000 */
[----:B------:R-:W-:Y:S02]  /*30c0*/  FSEL R46, R80, -INF , P1 ;  /* 0xff800000502e7808 */ /* 0x000fe40000800000 */
[----:B------:R-:W-:-:S02]  /*30d0*/  ISETP.GT.AND P0, PT, R0, 0x21, PT ;  /* 0x000000210000780c */ /* 0x000fc40003f04270 */
[----:B------:R-:W-:Y:S02]  /*30e0*/  FMNMX.FTZ R3, R45, R3, !PT ;  /* 0x000000032d037209 */ /* 0x000fe40007810000 */
[----:B------:R-:W-:Y:S02]  /*30f0*/  FSEL R61, R114, -INF , P4 ;  /* 0xff800000723d7808 */ /* 0x000fe40002000000 */
[----:B------:R-:W-:Y:S02]  /*3100*/  FMNMX.FTZ R4, R9, R10, !PT ;  /* 0x0000000a09047209 */ /* 0x000fe40007810000 */
[----:B------:R-:W-:Y:S02]  /*3110*/  ISETP.GT.AND P4, PT, R0, 0x18, PT ;  /* 0x000000180000780c */ /* 0x000fe40003f84270 */
[----:B------:R-:W-:Y:S02]  /*3120*/  FSEL R109, R43, -INF , P0 ;  /* 0xff8000002b6d7808 */ /* 0x000fe40000000000 */
[----:B------:R-:W-:-:S02]  /*3130*/  FMNMX.FTZ R3, R46, R3, !PT ;  /* 0x000000032e037209 */ /* 0x000fc40007810000 */
[----:B------:R-:W-:Y:S02]  /*3140*/  ISETP.GT.AND P0, PT, R2, 0x29, PT ;  /* 0x000000290200780c */ /* 0x000fe40003f04270 */
[----:B------:R-:W-:Y:S02]  /*3150*/  FMNMX.FTZ R4, R20, R4, !PT ;  /* 0x0000000414047209 */ /* 0x000fe40007810000 */
[----:B------:R-:W-:Y:S02]  /*3160*/  FSEL R63, R82, -INF , P4 ;  /* 0xff800000523f7808 */ /* 0x000fe40002000000 */
[----:B------:R-:W-:Y:S02]  /*3170*/  ISETP.GT.AND P4, PT, R2, 0x21, PT ;  /* 0x000000210200780c */ /* 0x000fe40003f84270 */
[----:B------:R-:W-:Y:S02]  /*3180*/  FMNMX.FTZ R3, R60, R3, !PT ;  /* 0x000000033c037209 */ /* 0x000fe40007810000 */
[----:B------:R-:W-:-:S02]  /*3190*/  FSEL R103, R29, -INF , P0 ;  /* 0xff8000001d677808 */ /* 0x000fc40000000000 */
[----:B------:R-:W-:Y:S02]  /*31a0*/  FMNMX.FTZ R4, R21, R4, !PT ;  /* 0x0000000415047209 */ /* 0x000fe40007810000 */
[C---:B------:R-:W-:Y:S02]  /*31b0*/  ISETP.GT.AND P1, PT, R0.reuse, 0x19, PT ;  /* 0x000000190000780c */ /* 0x040fe40003f24270 */
[----:B------:R-:W-:Y:S02]  /*31c0*/  ISETP.GT.AND P0, PT, R0, 0x28, PT ;  /* 0x000000280000780c */ /* 0x000fe40003f04270 */
[----:B------:R-:W-:Y:S02]  /*31d0*/  FSEL R102, R41, -INF , P4 ;  /* 0xff80000029667808 */ /* 0x000fe40002000000 */
[----:B------:R-:W-:Y:S02]  /*31e0*/  ISETP.GT.AND P4, PT, R2, 0x28, PT ;  /* 0x000000280200780c */ /* 0x000fe40003f84270 */
[----:B------:R-:W-:-:S02]  /*31f0*/  FMNMX.FTZ R3, R100, R3, !PT ;  /* 0x0000000364037209 */ /* 0x000fc40007810000 */
[----:B------:R-:W-:Y:S02]  /*3200*/  FMNMX.FTZ R4, R61, R4, !PT ;  /* 0x000000043d047209 */ /* 0x000fe40007810000 */
[----:B------:R-:W-:Y:S02]  /*3210*/  FSEL R68, R83, -INF , P1 ;  /* 0xff80000053447808 */ /* 0x000fe40000800000 */
[----:B------:R-:W-:Y:S02]  /*3220*/  FSEL R111, R30, -INF , P0 ;  /* 0xff8000001e6f7808 */ /* 0x000fe40000000000 */
[C---:B------:R-:W-:Y:S02]  /*3230*/  ISETP.GT.AND P1, PT, R0.reuse, 0x20, PT ;  /* 0x000000200000780c */ /* 0x040fe40003f24270 */
[----:B------:R-:W-:Y:S02]  /*3240*/  ISETP.GT.AND P0, PT, R0, 0x31, PT ;  /* 0x000000310000780c */ /* 0x000fe40003f04270 */
[----:B------:R-:W-:-:S02]  /*3250*/  FSEL R101, R28, -INF , P4 ;  /* 0xff8000001c657808 */ /* 0x000fc40002000000 */
[----:B------:R-:W-:Y:S02]  /*3260*/  FMNMX.FTZ R3, R102, R3, !PT ;  /* 0x0000000366037209 */ /* 0x000fe40007810000 */
[----:B------:R-:W-:Y:S02]  /*3270*/  FMNMX.FTZ R4, R62, R4, !PT ;  /* 0x000000043e047209 */ /* 0x000fe40007810000 */
[----:B------:R-:W-:Y:S02]  /*3280*/  FSEL R108, R42, -INF , P1 ;  /* 0xff8000002a6c7808 */ /* 0x000fe40000800000 */
[----:B------:R-:W-:Y:S02]  /*3290*/  FSEL R124, R27, -INF , P0 ;  /* 0xff8000001b7c7808 */ /* 0x000fe40000000000 */
[C---:B------:R-:W-:Y:S02]  /*32a0*/  ISETP.GT.AND P1, PT, R2.reuse, 0x30, PT ;  /* 0x000000300200780c */ /* 0x040fe40003f24270 */
[----:B------:R-:W-:-:S02]  /*32b0*/  ISETP.GT.AND P0, PT, R2, 0x38, PT ;  /* 0x000000380200780c */ /* 0x000fc40003f04270 */
[----:B------:R-:W-:Y:S02]  /*32c0*/  FMNMX.FTZ R3, R101, R3, !PT ;  /* 0x0000000365037209 */ /* 0x000fe40007810000 */
[----:B------:R-:W-:Y:S02]  /*32d0*/  FMNMX.FTZ R4, R63, R4, !PT ;  /* 0x000000043f047209 */ /* 0x000fe40007810000 */
[----:B------:R-:W-:Y:S02]  /*32e0*/  ISETP.GT.AND P6, PT, R2, 0x31, PT ;  /* 0x000000310200780c */ /* 0x000fe40003fc4270 */
[----:B------:R-:W-:Y:S02]  /*32f0*/  FSEL R113, R24, -INF , P1 ;  /* 0xff80000018717808 */ /* 0x000fe40000800000 */
[----:B------:R-:W-:Y:S02]  /*3300*/  FSEL R112, R32, -INF , P0 ;  /* 0xff80000020707808 */ /* 0x000fe40000000000 */
[----:B------:R-:W-:-:S02]  /*3310*/  FMNMX.FTZ R3, R103, R3, !PT ;  /* 0x0000000367037209 */ /* 0x000fc40007810000 */
[----:B------:R-:W-:Y:S02]  /*3320*/  ISETP.GT.AND P0, PT, R0, 0x39, PT ;  /* 0x000000390000780c */ /* 0x000fe40003f04270 */
[----:B------:R-:W-:Y:S02]  /*3330*/  FMNMX.FTZ R4, R68, R4, !PT ;  /* 0x0000000444047209 */ /* 0x000fe40007810000 */
[----:B------:R-:W-:Y:S02]  /*3340*/  ISETP.GT.AND P4, PT, R0, 0x29, PT ;  /* 0x000000290000780c */ /* 0x000fe40003f84270 */
[----:B------:R-:W-:Y:S02]  /*3350*/  FSEL R114, R25, -INF , P6 ;  /* 0xff80000019727808 */ /* 0x000fe40003000000 */
[----:B------:R-:W-:Y:S02]  /*3360*/  FMNMX.FTZ R3, R113, R3, !PT ;  /* 0x0000000371037209 */ /* 0x000fe40007810000 */
[----:B------:R-:W-:-:S02]  /*3370*/  FSEL R119, R35, -INF , P0 ;  /* 0xff80000023777808 */ /* 0x000fc40000000000 */
[----:B------:R-:W-:Y:S02]  /*3380*/  FMNMX.FTZ R4, R108, R4, !PT ;  /* 0x000000046c047209 */ /* 0x000fe40007810000 */
[C---:B------:R-:W-:Y:S02]  /*3390*/  ISETP.GT.AND P0, PT, R2.reuse, 0x40, PT ;  /* 0x000000400200780c */ /* 0x040fe40003f04270 */
[----:B------:R-:W-:Y:S02]  /*33a0*/  FSEL R110, R31, -INF , P4 ;  /* 0xff8000001f6e7808 */ /* 0x000fe40002000000 */
[----:B------:R-:W-:Y:S02]  /*33b0*/  ISETP.GT.AND P4, PT, R2, 0x39, PT ;  /* 0x000000390200780c */ /* 0x000fe40003f84270 */
[----:B------:R-:W-:Y:S02]  /*33c0*/  FMNMX.FTZ R3, R114, R3, !PT ;  /* 0x0000000372037209 */ /* 0x000fe40007810000 */
[----:B------:R-:W-:-:S02]  /*33d0*/  FMNMX.FTZ R4, R109, R4, !PT ;  /* 0x000000046d047209 */ /* 0x000fc40007810000 */
[----:B------:R-:W-:Y:S02]  /*33e0*/  FSEL R127, R36, -INF , P0 ;  /* 0xff800000247f7808 */ /* 0x000fe40000000000 */
[----:B------:R-:W-:Y:S02]  /*33f0*/  ISETP.GT.AND P0, PT, R0, 0x41, PT ;  /* 0x000000410000780c */ /* 0x000fe40003f04270 */
[----:B------:R-:W-:Y:S02]  /*3400*/  FSEL R115, R33, -INF , P4 ;  /* 0xff80000021737808 */ /* 0x000fe40002000000 */
[----:B------:R-:W-:Y:S02]  /*3410*/  FMNMX.FTZ R3, R112, R3, !PT ;  /* 0x0000000370037209 */ /* 0x000fe40007810000 */
[----:B------:R-:W-:Y:S02]  /*3420*/  ISETP.GT.AND P1, PT, R0, 0x30, PT ;  /* 0x000000300000780c */ /* 0x000fe40003f24270 */
[----:B------:R-:W-:-:S02]  /*3430*/  FMNMX.FTZ R4, R111, R4, !PT ;  /* 0x000000046f047209 */ /* 0x000fc40007810000 */
[----:B------:R-:W-:Y:S02]  /*3440*/  FSEL R133, R39, -INF , P0 ;  /* 0xff80000027857808 */ /* 0x000fe40000000000 */
[C---:B------:R-:W-:Y:S02]  /*3450*/  ISETP.GT.AND P4, PT, R2.reuse, 0x41, PT ;  /* 0x000000410200780c */ /* 0x040fe40003f84270 */
[----:B------:R-:W-:Y:S02]  /*3460*/  ISETP.GT.AND P0, PT, R2, 0x48, PT ;  /* 0x000000480200780c */ /* 0x000fe40003f04270 */
[----:B------:R-:W-:Y:S02]  /*3470*/  FMNMX.FTZ R3, R115, R3, !PT ;  /* 0x0000000373037209 */ /* 0x000fe40007810000 */
[----:B------:R-:W-:Y:S02]  /*3480*/  FSEL R118, R26, -INF , P1 ;  /* 0xff8000001a767808 */ /* 0x000fe40000800000 */
[----:B------:R-:W-:Y:S01]  /*3490*/  FMNMX.FTZ R4, R110, R4, !PT ;  /* 0x000000046e047209 */ /* 0x000fe20007810000 */
[----:B------:R-:W-:Y:S01]  /*34a0*/  LDSM.16.MT88.4 R24, [R200+0x4000] ;  /* 0x00400000c818783b */ /* 0x000fe20000004200 */
[----:B------:R-:W-:-:S02]  /*34b0*/  ISETP.GT.AND P1, PT, R0, 0x38, PT ;  /* 0x000000380000780c */ /* 0x000fc40003f24270 */
[----:B------:R-:W-:Y:S02]  /*34c0*/  FSEL R129, R37, -INF , P4 ;  /* 0xff80000025817808 */ /* 0x000fe40002000000 */
[----:B------:R-:W-:Y:S02]  /*34d0*/  FSEL R126, R48, -INF , P0 ;  /* 0xff800000307e7808 */ /* 0x000fe40000000000 */
[----:B------:R-:W-:Y:S02]  /*34e0*/  FMNMX.FTZ R3, R127, R3, !PT ;  /* 0x000000037f037209 */ /* 0x000fe40007810000 */
[----:B------:R-:W-:Y:S02]  /*34f0*/  ISETP.GT.AND P0, PT, R0, 0x49, PT ;  /* 0x000000490000780c */ /* 0x000fe40003f04270 */
[----:B------:R-:W-:Y:S02]  /*3500*/  FMNMX.FTZ R4, R118, R4, !PT ;  /* 0x0000000476047209 */ /* 0x000fe40007810000 */
[----:B------:R-:W-:-:S02]  /*3510*/  FSEL R125, R34, -INF , P1 ;  /* 0xff800000227d7808 */ /* 0x000fc40000800000 */
[----:B------:R-:W-:Y:S02]  /*3520*/  ISETP.GT.AND P1, PT, R0, 0x40, PT ;  /* 0x000000400000780c */ /* 0x000fe40003f24270 */
[----:B------:R-:W-:Y:S02]  /*3530*/  ISETP.GT.AND P4, PT, R2, 0x49, PT ;  /* 0x000000490200780c */ /* 0x000fe40003f84270 */
[----:B------:R-:W-:Y:S02]  /*3540*/  FMNMX.FTZ R3, R129, R3, !PT ;  /* 0x0000000381037209 */ /* 0x000fe40007810000 */
[----:B------:R-:W-:Y:S02]  /*3550*/  FSEL R131, R51, -INF , P0 ;  /* 0xff80000033837808 */ /* 0x000fe40000000000 */
[----:B------:R-:W-:Y:S02]  /*3560*/  FMNMX.FTZ R4, R124, R4, !PT ;  /* 0x000000047c047209 */ /* 0x000fe40007810000 */
        /* <DEDUP_REMOVED lines=15> */
[----:B------:R-:W-:Y:S02]  /*3660*/  ISETP.GT.AND P0, PT, R2, 0x58, PT ;  /* 0x000000580200780c */ /* 0x000fe40003f04270 */
[----:B------:R-:W-:Y:S02]  /*3670*/  FMNMX.FTZ R3, R135, R3, !PT ;  /* 0x0000000387037209 */ /* 0x000fe40007810000 */
[----:B------:R-:W-:Y:S02]  /*3680*/  FMNMX.FTZ R4, R130, R4, !PT ;  /* 0x0000000482047209 */ /* 0x000fe40007810000 */
[----:B------:R-:W-:-:S02]  /*3690*/  FSEL R146, R54, -INF , P1 ;  /* 0xff80000036927808 */ /* 0x000fc40000800000 */
[----:B------:R-:W-:Y:S02]  /*36a0*/  ISETP.GT.AND P1, PT, R0, 0x58, PT ;  /* 0x000000580000780c */ /* 0x000fe40003f24270 */
[----:B------:R-:W-:Y:S02]  /*36b0*/  ISETP.GT.AND P4, PT, R2, 0x59, PT ;  /* 0x000000590200780c */ /* 0x000fe40003f84270 */
[----:B------:R-:W-:Y:S02]  /*36c0*/  FSEL R134, R56, -INF , P0 ;  /* 0xff80000038867808 */ /* 0x000fe40000000000 */
[----:B------:R-:W-:Y:S02]  /*36d0*/  FMNMX.FTZ R3, R145, R3, !PT ;  /* 0x0000000391037209 */ /* 0x000fe40007810000 */
        /* <DEDUP_REMOVED lines=9> */
[----:B------:R-:W-:Y:S02]  /*3770*/  FSEL R179, R64, -INF , P1 ;  /* 0xff80000040b37808 */ /* 0x000fe40000800000 */
[----:B------:R-:W-:Y:S02]  /*3780*/  FMNMX.FTZ R3, R144, R3, !PT ;  /* 0x0000000390037209 */ /* 0x000fe40007810000 */
[----:B------:R-:W-:Y:S02]  /*3790*/  FMNMX.FTZ R4, R131, R4, !PT ;  /* 0x0000000483047209 */ /* 0x000fe40007810000 */
[----:B------:R-:W-:Y:S02]  /*37a0*/  ISETP.GT.AND P4, PT, R2, 0x68, PT ;  /* 0x000000680200780c */ /* 0x000fe40003f84270 */
[----:B------:R-:W-:-:S02]  /*37b0*/  FSEL R180, R65, -INF , P0 ;  /* 0xff80000041b47808 */ /* 0x000fc40000000000 */
[----:B------:R-:W-:Y:S02]  /*37c0*/  FMNMX.FTZ R3, R179, R3, !PT ;  /* 0x00000003b3037209 */ /* 0x000fe40007810000 */
[----:B------:R-:W-:Y:S02]  /*37d0*/  ISETP.GT.AND P1, PT, R2, 0x69, PT ;  /* 0x000000690200780c */ /* 0x000fe40003f24270 */
[----:B------:R-:W-:Y:S02]  /*37e0*/  FMNMX.FTZ R4, R146, R4, !PT ;  /* 0x0000000492047209 */ /* 0x000fe40007810000 */
[----:B------:R-:W-:Y:S02]  /*37f0*/  FSEL R181, R16, -INF , P4 ;  /* 0xff80000010b57808 */ /* 0x000fe40002000000 */
[----:B------:R-:W-:Y:S02]  /*3800*/  FMNMX.FTZ R3, R180, R3, !PT ;  /* 0x00000003b4037209 */ /* 0x000fe40007810000 */
[----:B------:R-:W-:-:S02]  /*3810*/  FSEL R183, R17, -INF , P1 ;  /* 0xff80000011b77808 */ /* 0x000fc40000800000 */
[----:B------:R-:W-:Y:S02]  /*3820*/  FMNMX.FTZ R4, R163, R4, !PT ;  /* 0x00000004a3047209 */ /* 0x000fe40007810000 */
[----:B------:R-:W-:Y:S02]  /*3830*/  ISETP.GT.AND P1, PT, R0, 0x60, PT ;  /* 0x000000600000780c */ /* 0x000fe40003f24270 */
[----:B------:R-:W-:Y:S02]  /*3840*/  ISETP.GT.AND P0, PT, R2, 0x70, PT ;  /* 0x000000700200780c */ /* 0x000fe40003f04270 */
[----:B------:R-:W-:Y:S02]  /*3850*/  FMNMX.FTZ R3, R181, R3, !PT ;  /* 0x00000003b5037209 */ /* 0x000fe40007810000 */
[----:B------:R-:W-:Y:S02]  /*3860*/  FMNMX.FTZ R4, R161, R4, !PT ;  /* 0x00000004a1047209 */ /* 0x000fe40007810000 */
[----:B------:R-:W-:-:S02]  /*3870*/  FSEL R182, R66, -INF , P1 ;  /* 0xff80000042b67808 */ /* 0x000fc40000800000 */
[C---:B------:R-:W-:Y:S02]  /*3880*/  ISETP.GT.AND P6, PT, R2.reuse, 0x71, PT ;  /* 0x000000710200780c */ /* 0x040fe40003fc4270 */
[----:B------:R-:W-:Y:S02]  /*3890*/  ISETP.GT.AND P4, PT, R2, 0x78, PT ;  /* 0x000000780200780c */ /* 0x000fe40003f84270 */
[----:B------:R-:W-:Y:S02]  /*38a0*/  FSEL R240, R72, -INF , P0 ;  /* 0xff80000048f07808 */ /* 0x000fe40000000000 */
[----:B------:R-:W-:Y:S02]  /*38b0*/  ISETP.GT.AND P1, PT, R2, 0x79, PT ;  /* 0x000000790200780c */ /* 0x000fe40003f24270 */
[----:B------:R-:W-:Y:S02]  /*38c0*/  ISETP.GT.AND P0, PT, R0, 0x61, PT ;  /* 0x000000610000780c */ /* 0x000fe40003f04270 */
[----:B------:R-:W-:-:S02]  /*38d0*/  FMNMX.FTZ R2, R183, R3, !PT ;  /* 0x00000003b7027209 */ /* 0x000fc40007810000 */
[----:B------:R-:W-:Y:S02]  /*38e0*/  FMNMX.FTZ R3, R160, R4, !PT ;  /* 0x00000004a0037209 */ /* 0x000fe40007810000 */
[----:B------:R-:W-:Y:S02]  /*38f0*/  FSEL R231, R67, -INF , P0 ;  /* 0xff80000043e77808 */ /* 0x000fe40000000000 */
[----:B------:R-:W-:Y:S02]  /*3900*/  FSEL R239, R73, -INF , P6 ;  /* 0xff80000049ef7808 */ /* 0x000fe40003000000 */
[----:B------:R-:W-:Y:S02]  /*3910*/  FMNMX.FTZ R2, R240, R2, !PT ;  /* 0x00000002f0027209 */ /* 0x000fe40007810000 */
[----:B------:R-:W-:Y:S02]  /*3920*/  ISETP.GT.AND P0, PT, R0, 0x68, PT ;  /* 0x000000680000780c */ /* 0x000fe40003f04270 */
[----:B------:R-:W-:-:S02]  /*3930*/  FMNMX.FTZ R3, R182, R3, !PT ;  /* 0x00000003b6037209 */ /* 0x000fc40007810000 */
[----:B------:R-:W-:Y:S02]  /*3940*/  FSEL R238, R76, -INF , P4 ;  /* 0xff8000004cee7808 */ /* 0x000fe40002000000 */
[----:B------:R-:W-:Y:S02]  /*3950*/  FMNMX.FTZ R117, R239, R2, !PT ;  /* 0x00000002ef757209 */ /* 0x000fe40007810000 */
[----:B------:R-:W-:Y:S02]  /*3960*/  ISETP.GT.AND P4, PT, R0, 0x69, PT ;  /* 0x000000690000780c */ /* 0x000fe40003f84270 */
[----:B------:R-:W-:Y:S02]  /*3970*/  FSEL R230, R18, -INF , P0 ;  /* 0xff80000012e67808 */ /* 0x000fe40000000000 */
[----:B------:R-:W-:Y:S02]  /*3980*/  FMNMX.FTZ R2, R231, R3, !PT ;  /* 0x00000003e7027209 */ /* 0x000fe40007810000 */
[----:B------:R-:W-:-:S02]  /*3990*/  FSEL R242, R77, -INF , P1 ;  /* 0xff8000004df27808 */ /* 0x000fc40000800000 */
[----:B------:R-:W-:Y:S02]  /*39a0*/  FSEL R229, R19, -INF , P4 ;  /* 0xff80000013e57808 */ /* 0x000fe40002000000 */
[----:B------:R-:W-:Y:S01]  /*39b0*/  ISETP.GT.AND P1, PT, R0, 0x70, PT ;  /* 0x000000700000780c */ /* 0x000fe20003f24270 */
[----:B------:R-:W-:Y:S01]  /*39c0*/  LDSM.16.MT88.4 R16, [R200] ;  /* 0x00000000c810783b */ /* 0x000fe20000004200 */
[----:B------:R-:W-:Y:S02]  /*39d0*/  FMNMX.FTZ R2, R230, R2, !PT ;  /* 0x00000002e6027209 */ /* 0x000fe40007810000 */
[----:B------:R-:W-:Y:S02]  /*39e0*/  FMNMX.FTZ R117, R238, R117, !PT ;  /* 0x00000075ee757209 */ /* 0x000fe40007810000 */
[----:B------:R-:W-:Y:S02]  /*39f0*/  ISETP.GT.AND P0, PT, R0, 0x71, PT ;  /* 0x000000710000780c */ /* 0x000fe40003f04270 */
[----:B------:R-:W-:-:S02]  /*3a00*/  FSEL R241, R74, -INF , P1 ;  /* 0xff8000004af17808 */ /* 0x000fc40000800000 */
[----:B------:R-:W-:Y:S02]  /*3a10*/  FMNMX.FTZ R2, R229, R2, !PT ;  /* 0x00000002e5027209 */ /* 0x000fe40007810000 */
[----:B------:R-:W-:Y:S02]  /*3a20*/  FMNMX.FTZ R117, R242, R117, !PT ;  /* 0x00000075f2757209 */ /* 0x000fe40007810000 */
[----:B------:R-:W-:Y:S02]  /*3a30*/  FSEL R244, R75, -INF , P0 ;  /* 0xff8000004bf47808 */ /* 0x000fe40000000000 */
[C---:B------:R-:W-:Y:S01]  /*3a40*/  ISETP.GT.AND P1, PT, R0.reuse, 0x78, PT ;  /* 0x000000780000780c */ /* 0x040fe20003f24270 */
[----:B------:R-:W1:Y:S01]  /*3a50*/  SHFL.BFLY PT, R3, R117, 0x2, 0x1f ;  /* 0x0c401f0075037f89 */ /* 0x000e6200000e0000 */
[----:B------:R-:W-:Y:S02]  /*3a60*/  FMNMX.FTZ R2, R241, R2, !PT ;  /* 0x00000002f1027209 */ /* 0x000fe40007810000 */
[----:B------:R-:W-:-:S02]  /*3a70*/  ISETP.GT.AND P0, PT, R0, 0x79, PT ;  /* 0x000000790000780c */ /* 0x000fc40003f04270 */
[----:B------:R-:W-:Y:S02]  /*3a80*/  FSEL R243, R78, -INF , P1 ;  /* 0xff8000004ef37808 */ /* 0x000fe40000800000 */
[----:B------:R-:W-:Y:S02]  /*3a90*/  FMNMX.FTZ R0, R244, R2, !PT ;  /* 0x00000002f4007209 */ /* 0x000fe40007810000 */
[----:B------:R-:W-:Y:S02]  /*3aa0*/  FSEL R248, R79, -INF , P0 ;  /* 0xff8000004ff87808 */ /* 0x000fe40000000000 */
        /* <DEDUP_REMOVED lines=11> */
[----:B------:R-:W-:-:S04]  /*3b60*/  FFMA.FTZ R3, R5, c[0x0][0x2d0], -R2 ;  /* 0x0000b40005037a23 */ /* 0x000fc80000010802 */
[----:B------:R1:W-:Y:S01]  /*3b70*/  MUFU.EX2 R150, R3 ;  /* 0x0000000300967308 */ /* 0x0003e20000000800 */
[----:B--2---:R-:W-:Y:S01]  /*3b80*/  FMNMX.FTZ R116, R0, R116, !PT ;  /* 0x0000007400747209 */ /* 0x004fe20007810000 */
[----:B------:R-:W-:-:S03]  /*3b90*/  FFMA.FTZ R0, R6, c[0x0][0x2d0], -R2 ;  /* 0x0000b40006007a23 */ /* 0x000fc60000010802 */
[----:B------:R-:W-:-:S03]  /*3ba0*/  FSETP.NEU.FTZ.AND P0, PT, R116, -INF , PT ;  /* 0xff8000007400780b */ /* 0x000fc60003f1d000 */
[----:B------:R2:W3:Y:S01]  /*3bb0*/  MUFU.EX2 R152, R0 ;  /* 0x0000000000987308 */ /* 0x0004e20000000800 */
[----:B-1----:R-:W-:-:S07]  /*3bc0*/  FFMA.FTZ R3, R7, c[0x0][0x2d0], -R2 ;  /* 0x0000b40007037a23 */ /* 0x002fce0000010802 */
[----:B------:R1:W-:Y:S01]  /*3bd0*/  MUFU.EX2 R149, R3 ;  /* 0x0000000300957308 */ /* 0x0003e20000000800 */
[----:B--2---:R-:W-:Y:S01]  /*3be0*/  FMUL.FTZ R0, R116, c[0x0][0x2d0] ;  /* 0x0000b40074007a20 */ /* 0x004fe20000410000 */
[----:B---3--:R-:W-:-:S04]  /*3bf0*/  F2FP.PACK_AB R4, R152, R150 ;  /* 0x000000969804723e */ /* 0x008fc800000000ff */
[----:B------:R-:W-:Y:S01]  /*3c00*/  FSEL R0, R0, RZ, P0 ;  /* 0x000000ff00007208 */ /* 0x000fe20000000000 */
[----:B-1----:R-:W-:-:S04]  /*3c10*/  FFMA.FTZ R3, R8, c[0x0][0x2d0], -R2 ;  /* 0x0000b40008037a23 */ /* 0x002fc80000010802 */
[----:B------:R1:W2:Y:S02]  /*3c20*/  MUFU.EX2 R155, R3 ;  /* 0x00000003009b7308 */ /* 0x0002a40000000800 */
[----:B-1----:R-:W-:Y:S01]  /*3c30*/  FFMA.FTZ R3, R9, c[0x0][0x2d0], -R0 ;  /* 0x0000b40009037a23 */ /* 0x002fe20000010800 */
[----:B--2---:R-:W-:-:S05]  /*3c40*/  F2FP.PACK_AB R6, R155, R149 ;  /* 0x000000959b06723e */ /* 0x004fca00000000ff */
[----:B------:R1:W-:Y:S02]  /*3c50*/  MUFU.EX2 R151, R3 ;  /* 0x0000000300977308 */ /* 0x0003e40000000800 */
[--C-:B-1----:R-:W-:Y:S02]  /*3c60*/  FFMA.FTZ R3, R10, c[0x0][0x2d0], -R0.reuse ;  /* 0x0000b4000a037a23 */ /* 0x102fe40000010800 */
[----:B------:R-:W1:Y:S04]  /*3c70*/  LDSM.16.MT88.4 R8, [R203] ;  /* 0x00000000cb08783b */ /* 0x000e680000004200 */
[----:B------:R2:W3:Y:S02]  /*3c80*/  MUFU.EX2 R148, R3 ;  /* 0x0000000300947308 */ /* 0x0004e40000000800 */
[----:B--2---:R-:W-:Y:S01]  /*3c90*/  FFMA.FTZ R3, R20, c[0x0][0x2d0], -R0 ;  /* 0x0000b40014037a23 */ /* 0x004fe20000010800 */
[----:B---3--:R-:W-:-:S05]  /*3ca0*/  F2FP.PACK_AB R5, R148, R151 ;  /* 0x000000979405723e */ /* 0x008fca00000000ff */
[----:B------:R2:W-:Y:S02]  /*3cb0*/  MUFU.EX2 R147, R3 ;  /* 0x0000000300937308 */ /* 0x0005e40000000800 */
[----:B--2---:R-:W-:Y:S02]  /*3cc0*/  FFMA.FTZ R3, R21, c[0x0][0x2d0], -R0 ;  /* 0x0000b40015037a23 */ /* 0x004fe40000010800 */
[----:B------:R-:W2:Y:S04]  /*3cd0*/  LDSM.16.MT88.4 R20, [R223] ;  /* 0x00000000df14783b */ /* 0x000ea80000004200 */
[----:B------:R-:W3:Y:S02]  /*3ce0*/  MUFU.EX2 R153, R3 ;  /* 0x0000000300997308 */ /* 0x000ee40000000800 */
[----:B---3--:R-:W-:Y:S01]  /*3cf0*/  F2FP.PACK_AB R7, R153, R147 ;  /* 0x000000939907723e */ /* 0x008fe200000000ff */
[----:B------:R-:W-:-:S05]  /*3d00*/  FFMA.FTZ R3, R44, c[0x0][0x2d0], -R2 ;  /* 0x0000b4002c037a23 */ /* 0x000fca0000010802 */
[----:B------:R3:W-:Y:S01]  /*3d10*/  MUFU.EX2 R251, R3 ;  /* 0x0000000300fb7308 */ /* 0x0007e20000000800 */
[C---:B------:R-:W-:Y:S08]  /*3d20*/  HMMA.16816.F32 R32, R4.reuse, R16, RZ ;  /* 0x000000100420723c */ /* 0x040ff000000018ff */
[----:B------:R-:W-:Y:S01]  /*3d30*/  HMMA.16816.F32 R40, R4, R18, RZ ;  /* 0x000000120428723c */ /* 0x000fe200000018ff */
[----:B------:R-:W4:Y:S01]  /*3d40*/  LDSM.16.MT88.4 R16, [R204+0x4000] ;  /* 0x00400000cc10783b */ /* 0x000f220000004200 */
[----:B---3--:R-:W-:-:S06]  /*3d50*/  FFMA.FTZ R3, R45, c[0x0][0x2d0], -R2 ;  /* 0x0000b4002d037a23 */ /* 0x008fcc0000010802 */
[C---:B-1----:R-:W-:Y:S01]  /*3d60*/  HMMA.16816.F32 R28, R4.reuse, R8, RZ ;  /* 0x00000008041c723c */ /* 0x042fe200000018ff */
[----:B------:R1:W3:Y:S07]  /*3d70*/  MUFU.EX2 R252, R3 ;  /* 0x0000000300fc7308 */ /* 0x0002ee0000000800 */
[C---:B------:R-:W-:Y:S01]  /*3d80*/  HMMA.16816.F32 R56, R4.reuse, R10, RZ ;  /* 0x0000000a0438723c */ /* 0x040fe200000018ff */
[----:B------:R-:W5:Y:S07]  /*3d90*/  LDSM.16.MT88.4 R8, [R206+0x4000] ;  /* 0x00400000ce08783b */ /* 0x000f6e0000004200 */
[----:B------:R-:W-:Y:S01]  /*3da0*/  HMMA.16816.F32 R48, R4, R12, RZ ;  /* 0x0000000c0430723c */ /* 0x000fe200000018ff */
[----:B-1----:R-:W-:-:S04]  /*3db0*/  FFMA.FTZ R3, R46, c[0x0][0x2d0], -R2 ;  /* 0x0000b4002e037a23 */ /* 0x002fc80000010802 */
[----:B------:R1:W-:Y:S03]  /*3dc0*/  MUFU.EX2 R250, R3 ;  /* 0x0000000300fa7308 */ /* 0x0003e60000000800 */
[C---:B------:R-:W-:Y:S01]  /*3dd0*/  HMMA.16816.F32 R36, R4.reuse, R14, RZ ;  /* 0x0000000e0424723c */ /* 0x040fe200000018ff */
[----:B------:R-:W3:Y:S07]  /*3de0*/  LDSM.16.MT88.4 R12, [R203+0x4000] ;  /* 0x00400000cb0c783b */ /* 0x000eee0000004200 */
[----:B--2---:R-:W-:Y:S01]  /*3df0*/  HMMA.16816.F32 R52, R4, R20, RZ ;  /* 0x000000140434723c */ /* 0x004fe200000018ff */
[----:B-1----:R-:W-:-:S07]  /*3e00*/  FFMA.FTZ R3, R60, c[0x0][0x2d0], -R2 ;  /* 0x0000b4003c037a23 */ /* 0x002fce0000010802 */
[C---:B------:R-:W-:Y:S01]  /*3e10*/  HMMA.16816.F32 R44, R4.reuse, R22, RZ ;  /* 0x00000016042c723c */ /* 0x040fe200000018ff */
[----:B------:R-:W1:Y:S01]  /*3e20*/  LDSM.16.MT88.4 R20, [R204+0x800] ;  /* 0x00080000cc14783b */ /* 0x000e620000004200 */
[----:B------:R2:W-:Y:S06]  /*3e30*/  MUFU.EX2 R154, R3 ;  /* 0x00000003009a7308 */ /* 0x0005ec0000000800 */
[C---:B------:R-:W-:Y:S08]  /*3e40*/  HMMA.16816.F32 R64, R4.reuse, R24, RZ ;  /* 0x000000180440723c */ /* 0x040ff000000018ff */
[----:B------:R-:W-:Y:S01]  /*3e50*/  HMMA.16816.F32 R72, R4, R26, RZ ;  /* 0x0000001a0448723c */ /* 0x000fe200000018ff */
[----:B------:R-:W1:Y:S01]  /*3e60*/  LDSM.16.MT88.4 R24, [R200+0x800] ;  /* 0x00080000c818783b */ /* 0x000e620000004200 */
[----:B--2---:R-:W-:-:S04]  /*3e70*/  FFMA.FTZ R3, R61, c[0x0][0x2d0], -R0 ;  /* 0x0000b4003d037a23 */ /* 0x004fc80000010800 */
[----:B------:R2:W-:Y:S02]  /*3e80*/  MUFU.EX2 R247, R3 ;  /* 0x0000000300f77308 */ /* 0x0005e40000000800 */
[C---:B----4-:R-:W-:Y:S08]  /*3e90*/  HMMA.16816.F32 R76, R4.reuse, R16, RZ ;  /* 0x00000010044c723c */ /* 0x050ff000000018ff */
[----:B-----5:R-:W-:Y:S01]  /*3ea0*/  HMMA.16816.F32 R88, R4, R8, RZ ;  /* 0x000000080458723c */ /* 0x020fe200000018ff */
[----:B--2---:R-:W-:-:S07]  /*3eb0*/  FFMA.FTZ R3, R62, c[0x0][0x2d0], -R0 ;  /* 0x0000b4003e037a23 */ /* 0x004fce0000010800 */
[C---:B------:R-:W-:Y:S01]  /*3ec0*/  HMMA.16816.F32 R92, R4.reuse, R10, RZ ;  /* 0x0000000a045c723c */ /* 0x040fe200000018ff */
[----:B------:R-:W-:Y:S01]  /*3ed0*/  LDSM.16.MT88.4 R8, [R206+0x800] ;  /* 0x00080000ce08783b */ /* 0x000fe20000004200 */
[----:B------:R2:W4:Y:S06]  /*3ee0*/  MUFU.EX2 R245, R3 ;  /* 0x0000000300f57308 */ /* 0x00052c0000000800 */
[----:B---3--:R-:W-:Y:S01]  /*3ef0*/  HMMA.16816.F32 R84, R4, R14, RZ ;  /* 0x0000000e0454723c */ /* 0x008fe200000018ff */
[----:B--2---:R-:W-:-:S07]  /*3f00*/  FFMA.FTZ R3, R63, c[0x0][0x2d0], -R0 ;  /* 0x0000b4003f037a23 */ /* 0x004fce0000010800 */
[----:B------:R-:W-:Y:S01]  /*3f10*/  HMMA.16816.F32 R60, R4, R18, RZ ;  /* 0x00000012043c723c */ /* 0x000fe200000018ff */
[----:B------:R-:W2:Y:S01]  /*3f20*/  LDSM.16.MT88.4 R16, [R203+0x800] ;  /* 0x00080000cb10783b */ /* 0x000ea20000004200 */
[----:B------:R3:W-:Y:S02]  /*3f30*/  MUFU.EX2 R246, R3 ;  /* 0x0000000300f67308 */ /* 0x0007e40000000800 */
[----:B---3--:R-:W-:-:S04]  /*3f40*/  FFMA.FTZ R3, R68, c[0x0][0x2d0], -R0 ;  /* 0x0000b40044037a23 */ /* 0x008fc80000010800 */
[----:B------:R-:W-:Y:S01]  /*3f50*/  HMMA.16816.F32 R68, R4, R12, RZ ;  /* 0x0000000c0444723c */ /* 0x000fe200000018ff */
[----:B------:R-:W-:Y:S01]  /*3f60*/  LDSM.16.MT88.4 R12, [R200+0x4800] ;  /* 0x00480000c80c783b */ /* 0x000fe20000004200 */
[----:B------:R-:W3:Y:S05]  /*3f70*/  MUFU.EX2 R249, R3 ;  /* 0x0000000300f97308 */ /* 0x000eea0000000800 */
[----:B------:R-:W-:Y:S02]  /*3f80*/  F2FP.PACK_AB R4, R252, R251 ;  /* 0x000000fbfc04723e */ /* 0x000fe400000000ff */
[----:B----4-:R-:W-:Y:S02]  /*3f90*/  F2FP.PACK_AB R5, R245, R247 ;  /* 0x000000f7f505723e */ /* 0x010fe400000000ff */
[----:B------:R-:W-:-:S02]  /*3fa0*/  F2FP.PACK_AB R6, R154, R250 ;  /* 0x000000fa9a06723e */ /* 0x000fc400000000ff */
[----:B---3--:R-:W-:Y:S01]  /*3fb0*/  F2FP.PACK_AB R7, R249, R246 ;  /* 0x000000f6f907723e */ /* 0x008fe200000000ff */
[----:B------:R-:W-:-:S04]  /*3fc0*/  FFMA.FTZ R3, R100, c[0x0][0x2d0], -R2 ;  /* 0x0000b40064037a23 */ /* 0x000fc80000010802 */
[----:B------:R3:W-:Y:S02]  /*3fd0*/  MUFU.EX2 R237, R3 ;  /* 0x0000000300ed7308 */ /* 0x0007e40000000800 */
[C---:B-1----:R-:W-:Y:S08]  /*3fe0*/  HMMA.16816.F32 R104, R4.reuse, R20, R48 ;  /* 0x000000140468723c */ /* 0x042ff00000001830 */
[----:B------:R-:W-:Y:S01]  /*3ff0*/  HMMA.16816.F32 R80, R4, R22, R36 ;  /* 0x000000160450723c */ /* 0x000fe20000001824 */
[----:B------:R-:W1:Y:S01]  /*4000*/  LDSM.16.MT88.4 R20, [R204+0x4800] ;  /* 0x00480000cc14783b */ /* 0x000e620000004200 */
[----:B---3--:R-:W-:-:S06]  /*4010*/  FFMA.FTZ R3, R102, c[0x0][0x2d0], -R2 ;  /* 0x0000b40066037a23 */ /* 0x008fcc0000010802 */
[C---:B------:R-:W-:Y:S01]  /*4020*/  HMMA.16816.F32 R120, R4.reuse, R24, R32 ;  /* 0x000000180478723c */ /* 0x040fe20000001820 */
[----:B------:R3:W4:Y:S07]  /*4030*/  MUFU.EX2 R235, R3 ;  /* 0x0000000300eb7308 */ /* 0x00072e0000000800 */
[C---:B--2---:R-:W-:Y:S08]  /*4040*/  HMMA.16816.F32 R36, R4.reuse, R16, R28 ;  /* 0x000000100424723c */ /* 0x044ff0000000181c */
[----:B------:R-:W-:Y:S01]  /*4050*/  HMMA.16816.F32 R32, R4, R8, R52 ;  /* 0x000000080420723c */ /* 0x000fe20000001834 */
[----:B---3--:R-:W-:-:S04]  /*4060*/  FFMA.FTZ R3, R101, c[0x0][0x2d0], -R2 ;  /* 0x0000b40065037a23 */ /* 0x008fc80000010802 */
[----:B------:R2:W-:Y:S03]  /*4070*/  MUFU.EX2 R234, R3 ;  /* 0x0000000300ea7308 */ /* 0x0005e60000000800 */
[C---:B------:R-:W-:Y:S01]  /*4080*/  HMMA.16816.F32 R28, R4.reuse, R10, R44 ;  /* 0x0000000a041c723c */ /* 0x040fe2000000182c */
[----:B------:R-:W3:Y:S07]  /*4090*/  LDSM.16.MT88.4 R8, [R206+0x4800] ;  /* 0x00480000ce08783b */ /* 0x000eee0000004200 */
[----:B------:R-:W-:Y:S01]  /*40a0*/  HMMA.16816.F32 R96, R4, R26, R40 ;  /* 0x0000001a0460723c */ /* 0x000fe20000001828 */
[----:B------:R-:W-:Y:S01]  /*40b0*/  LDSM.16.MT88.4 R24, [R200+0x1000] ;  /* 0x00100000c818783b */ /* 0x000fe20000004200 */
[----:B--2---:R-:W-:-:S06]  /*40c0*/  FFMA.FTZ R3, R103, c[0x0][0x2d0], -R2 ;  /* 0x0000b40067037a23 */ /* 0x004fcc0000010802 */
[C---:B------:R-:W-:Y:S01]  /*40d0*/  HMMA.16816.F32 R40, R4.reuse, R18, R56 ;  /* 0x000000120428723c */ /* 0x040fe20000001838 */
[----:B------:R-:W2:Y:S01]  /*40e0*/  LDSM.16.MT88.4 R16, [R203+0x4800] ;  /* 0x00480000cb10783b */ /* 0x000ea20000004200 */
[----:B------:R5:W-:Y:S06]  /*40f0*/  MUFU.EX2 R236, R3 ;  /* 0x0000000300ec7308 */ /* 0x000bec0000000800 */
[C---:B-1----:R-:W-:Y:S08]  /*4100*/  HMMA.16816.F32 R52, R4.reuse, R20, R76 ;  /* 0x000000140434723c */ /* 0x042ff0000000184c */
[----:B------:R-:W-:Y:S01]  /*4110*/  HMMA.16816.F32 R56, R4, R22, R60 ;  /* 0x000000160438723c */ /* 0x000fe2000000183c */
[----:B------:R-:W1:Y:S01]  /*4120*/  LDSM.16.MT88.4 R20, [R204+0x1000] ;  /* 0x00100000cc14783b */ /* 0x000e620000004200 */
[----:B-----5:R-:W-:-:S04]  /*4130*/  FFMA.FTZ R3, R108, c[0x0][0x2d0], -R0 ;  /* 0x0000b4006c037a23 */ /* 0x020fc80000010800 */
[----:B------:R5:W-:Y:S02]  /*4140*/  MUFU.EX2 R233, R3 ;  /* 0x0000000300e97308 */ /* 0x000be40000000800 */
[C---:B------:R-:W-:Y:S08]  /*4150*/  HMMA.16816.F32 R44, R4.reuse, R12, R64 ;  /* 0x0000000c042c723c */ /* 0x040ff00000001840 */
[----:B------:R-:W-:Y:S01]  /*4160*/  HMMA.16816.F32 R48, R4, R14, R72 ;  /* 0x0000000e0430723c */ /* 0x000fe20000001848 */
[----:B------:R-:W1:Y:S01]  /*4170*/  LDSM.16.MT88.4 R12, [R203+0x1000] ;  /* 0x00100000cb0c783b */ /* 0x000e620000004200 */
[----:B-----5:R-:W-:-:S06]  /*4180*/  FFMA.FTZ R3, R109, c[0x0][0x2d0], -R0 ;  /* 0x0000b4006d037a23 */ /* 0x020fcc0000010800 */
[C---:B---3--:R-:W-:Y:S01]  /*4190*/  HMMA.16816.F32 R72, R4.reuse, R8, R88 ;  /* 0x000000080448723c */ /* 0x048fe20000001858 */
[----:B------:R3:W5:Y:S07]  /*41a0*/  MUFU.EX2 R109, R3 ;  /* 0x00000003006d7308 */ /* 0x00076e0000000800 */
[C---:B------:R-:W-:Y:S01]  /*41b0*/  HMMA.16816.F32 R76, R4.reuse, R10, R92 ;  /* 0x0000000a044c723c */ /* 0x040fe2000000185c */
[----:B------:R-:W1:Y:S07]  /*41c0*/  LDSM.16.MT88.4 R8, [R206+0x1000] ;  /* 0x00100000ce08783b */ /* 0x000e6e0000004200 */
[----:B--2---:R-:W-:Y:S01]  /*41d0*/  HMMA.16816.F32 R60, R4, R16, R68 ;  /* 0x00000010043c723c */ /* 0x004fe20000001844 */
[----:B---3--:R-:W-:-:S02]  /*41e0*/  FFMA.FTZ R3, R111, c[0x0][0x2d0], -R0 ;  /* 0x0000b4006f037a23 */ /* 0x008fc40000010800 */
[----:B------:R-:W-:Y:S02]  /*41f0*/  IMAD.MOV.U32 R111, RZ, RZ, R158 ;  /* 0x000000ffff6f7224 */ /* 0x000fe400078e009e */
[----:B------:R2:W-:Y:S03]  /*4200*/  MUFU.EX2 R108, R3 ;  /* 0x00000003006c7308 */ /* 0x0005e60000000800 */
[----:B------:R-:W-:Y:S01]  /*4210*/  HMMA.16816.F32 R64, R4, R18, R84 ;  /* 0x000000120440723c */ /* 0x000fe20000001854 */
[----:B------:R-:W3:Y:S06]  /*4220*/  LDSM.16.MT88.4 R16, [R200+0x5000] ;  /* 0x00500000c810783b */ /* 0x000eec0000004200 */
[----:B----4-:R-:W-:-:S02]  /*4230*/  F2FP.PACK_AB R4, R235, R237 ;  /* 0x000000edeb04723e */ /* 0x010fc400000000ff */
[----:B-----5:R-:W-:Y:S02]  /*4240*/  F2FP.PACK_AB R5, R109, R233 ;  /* 0x000000e96d05723e */ /* 0x020fe400000000ff */
[----:B------:R-:W-:Y:S01]  /*4250*/  F2FP.PACK_AB R6, R236, R234 ;  /* 0x000000eaec06723e */ /* 0x000fe200000000ff */
[----:B--2---:R-:W-:Y:S02]  /*4260*/  FFMA.FTZ R3, R110, c[0x0][0x2d0], -R0 ;  /* 0x0000b4006e037a23 */ /* 0x004fe40000010800 */
[----:B------:R-:W-:Y:S02]  /*4270*/  IMAD.MOV.U32 R110, RZ, RZ, R157 ;  /* 0x000000ffff6e7224 */ /* 0x000fe400078e009d */
[----:B------:R-:W2:Y:S02]  /*4280*/  MUFU.EX2 R232, R3 ;  /* 0x0000000300e87308 */ /* 0x000ea40000000800 */
[----:B--2---:R-:W-:Y:S01]  /*4290*/  F2FP.PACK_AB R7, R232, R108 ;  /* 0x0000006ce807723e */ /* 0x004fe200000000ff */
[----:B------:R-:W-:-:S05]  /*42a0*/  FFMA.FTZ R3, R113, c[0x0][0x2d0], -R2 ;  /* 0x0000b40071037a23 */ /* 0x000fca0000010802 */
[----:B------:R2:W-:Y:S01]  /*42b0*/  MUFU.EX2 R178, R3 ;  /* 0x0000000300b27308 */ /* 0x0005e20000000800 */
[C---:B-1----:R-:W-:Y:S07]  /*42c0*/  HMMA.16816.F32 R100, R4.reuse, R20, R104 ;  /* 0x000000140464723c */ /* 0x042fee0000001868 */
[----:B------:R-:W-:Y:S01]  /*42d0*/  IMAD.MOV.U32 R107, RZ, RZ, R148 ;  /* 0x000000ffff6b7224 */ /* 0x000fe200078e0094 */
[----:B------:R-:W-:Y:S01]  /*42e0*/  HMMA.16816.F32 R88, R4, R22, R80 ;  /* 0x000000160458723c */ /* 0x000fe20000001850 */
[----:B------:R-:W1:Y:S01]  /*42f0*/  LDSM.16.MT88.4 R20, [R204+0x5000] ;  /* 0x00500000cc14783b */ /* 0x000e620000004200 */
[----:B------:R-:W-:-:S02]  /*4300*/  IMAD.MOV.U32 R106, RZ, RZ, R147 ;  /* 0x000000ffff6a7224 */ /* 0x000fc400078e0093 */
[----:B------:R-:W-:Y:S02]  /*4310*/  IMAD.MOV.U32 R105, RZ, RZ, R107 ;  /* 0x000000ffff697224 */ /* 0x000fe400078e006b */
[--C-:B--2---:R-:W-:Y:S02]  /*4320*/  FFMA.FTZ R3, R114, c[0x0][0x2d0], -R2.reuse ;  /* 0x0000b40072037a23 */ /* 0x104fe40000010802 */
[C---:B------:R-:W-:Y:S02]  /*4330*/  HMMA.16816.F32 R84, R4.reuse, R12, R36 ;  /* 0x0000000c0454723c */ /* 0x040fe40000001824 */
[----:B------:R2:W4:Y:S06]  /*4340*/  MUFU.EX2 R177, R3 ;  /* 0x0000000300b17308 */ /* 0x00052c0000000800 */
[C---:B------:R-:W-:Y:S01]  /*4350*/  HMMA.16816.F32 R80, R4.reuse, R14, R40 ;  /* 0x0000000e0450723c */ /* 0x040fe20000001828 */
[----:B------:R-:W5:Y:S07]  /*4360*/  LDSM.16.MT88.4 R12, [R203+0x5000] ;  /* 0x00500000cb0c783b */ /* 0x000f6e0000004200 */
[----:B------:R-:W-:Y:S01]  /*4370*/  HMMA.16816.F32 R68, R4, R8, R32 ;  /* 0x000000080444723c */ /* 0x000fe20000001820 */
[----:B--2---:R-:W-:-:S04]  /*4380*/  FFMA.FTZ R3, R112, c[0x0][0x2d0], -R2 ;  /* 0x0000b40070037a23 */ /* 0x004fc80000010802 */
[----:B------:R2:W-:Y:S03]  /*4390*/  MUFU.EX2 R167, R3 ;  /* 0x0000000300a77308 */ /* 0x0005e60000000800 */
[C---:B------:R-:W-:Y:S01]  /*43a0*/  HMMA.16816.F32 R28, R4.reuse, R10, R28 ;  /* 0x0000000a041c723c */ /* 0x040fe2000000181c */
[----:B------:R-:W4:Y:S07]  /*43b0*/  LDSM.16.MT88.4 R8, [R206+0x5000] ;  /* 0x00500000ce08783b */ /* 0x000f2e0000004200 */
[----:B---3--:R-:W-:Y:S01]  /*43c0*/  HMMA.16816.F32 R40, R4, R16, R44 ;  /* 0x000000100428723c */ /* 0x008fe2000000182c */
[----:B--2---:R-:W-:-:S07]  /*43d0*/  FFMA.FTZ R3, R115, c[0x0][0x2d0], -R2 ;  /* 0x0000b40073037a23 */ /* 0x004fce0000010802 */
[C---:B------:R-:W-:Y:S01]  /*43e0*/  HMMA.16816.F32 R32, R4.reuse, R18, R48 ;  /* 0x000000120420723c */ /* 0x040fe20000001830 */
[----:B------:R-:W2:Y:S01]  /*43f0*/  LDSM.16.MT88.4 R16, [R200+0x1800] ;  /* 0x00180000c810783b */ /* 0x000ea20000004200 */
[----:B------:R3:W-:Y:S06]  /*4400*/  MUFU.EX2 R176, R3 ;  /* 0x0000000300b07308 */ /* 0x0007ec0000000800 */
[C---:B------:R-:W-:Y:S08]  /*4410*/  HMMA.16816.F32 R120, R4.reuse, R24, R120 ;  /* 0x000000180478723c */ /* 0x040ff00000001878 */
[----:B------:R-:W-:Y:S01]  /*4420*/  HMMA.16816.F32 R92, R4, R26, R96 ;  /* 0x0000001a045c723c */ /* 0x000fe20000001860 */
[----:B---3--:R-:W-:-:S04]  /*4430*/  FFMA.FTZ R3, R118, c[0x0][0x2d0], -R0 ;  /* 0x0000b40076037a23 */ /* 0x008fc80000010800 */
[----:B------:R3:W-:Y:S02]  /*4440*/  MUFU.EX2 R166, R3 ;  /* 0x0000000300a67308 */ /* 0x0007e40000000800 */
[----:B------:R-:W-:Y:S01]  /*4450*/  IMAD.MOV.U32 R99, RZ, RZ, R155 ;  /* 0x000000ffff637224 */ /* 0x000fe200078e009b */
[----:B-1----:R-:W-:Y:S01]  /*4460*/  HMMA.16816.F32 R36, R4, R20, R52 ;  /* 0x000000140424723c */ /* 0x002fe20000001834 */
[----:B------:R-:W-:Y:S02]  /*4470*/  IMAD.MOV.U32 R97, RZ, RZ, R150 ;  /* 0x000000ffff617224 */ /* 0x000fe400078e0096 */
[----:B------:R-:W-:Y:S02]  /*4480*/  IMAD.MOV.U32 R96, RZ, RZ, R149 ;  /* 0x000000ffff607224 */ /* 0x000fe400078e0095 */
[----:B------:R-:W-:-:S03]  /*4490*/  IMAD.MOV.U32 R98, RZ, RZ, R151 ;  /* 0x000000ffff627224 */ /* 0x000fc600078e0097 */
[----:B------:R-:W-:Y:S01]  /*44a0*/  HMMA.16816.F32 R24, R4, R22, R56 ;  /* 0x000000160418723c */ /* 0x000fe20000001838 */
[----:B------:R-:W1:Y:S01]  /*44b0*/  LDSM.16.MT88.4 R20, [R204+0x1800] ;  /* 0x00180000cc14783b */ /* 0x000e620000004200 */
[----:B---3--:R-:W-:-:S06]  /*44c0*/  FFMA.FTZ R3, R124, c[0x0][0x2d0], -R0 ;  /* 0x0000b4007c037a23 */ /* 0x008fcc0000010800 */
[C---:B-----5:R-:W-:Y:S01]  /*44d0*/  HMMA.16816.F32 R48, R4.reuse, R12, R60 ;  /* 0x0000000c0430723c */ /* 0x060fe2000000183c */
[----:B------:R3:W5:Y:S07]  /*44e0*/  MUFU.EX2 R165, R3 ;  /* 0x0000000300a57308 */ /* 0x00076e0000000800 */
[C---:B------:R-:W-:Y:S01]  /*44f0*/  HMMA.16816.F32 R56, R4.reuse, R14, R64 ;  /* 0x0000000e0438723c */ /* 0x040fe20000001840 */
[----:B------:R-:W1:Y:S07]  /*4500*/  LDSM.16.MT88.4 R12, [R203+0x1800] ;  /* 0x00180000cb0c783b */ /* 0x000e6e0000004200 */
[----:B----4-:R-:W-:Y:S01]  /*4510*/  HMMA.16816.F32 R60, R4, R8, R72 ;  /* 0x00000008043c723c */ /* 0x010fe20000001848 */
[----:B---3--:R-:W-:-:S04]  /*4520*/  FFMA.FTZ R3, R125, c[0x0][0x2d0], -R0 ;  /* 0x0000b4007d037a23 */ /* 0x008fc80000010800 */
[----:B------:R3:W-:Y:S03]  /*4530*/  MUFU.EX2 R164, R3 ;  /* 0x0000000300a47308 */ /* 0x0007e60000000800 */
[----:B------:R-:W-:Y:S01]  /*4540*/  HMMA.16816.F32 R64, R4, R10, R76 ;  /* 0x0000000a0440723c */ /* 0x000fe2000000184c */
[----:B------:R-:W4:Y:S06]  /*4550*/  LDSM.16.MT88.4 R8, [R206+0x1800] ;  /* 0x00180000ce08783b */ /* 0x000f2c0000004200 */
[----:B------:R-:W-:-:S02]  /*4560*/  F2FP.PACK_AB R4, R177, R178 ;  /* 0x000000b2b104723e */ /* 0x000fc400000000ff */
[----:B-----5:R-:W-:Y:S02]  /*4570*/  F2FP.PACK_AB R5, R165, R166 ;  /* 0x000000a6a505723e */ /* 0x020fe400000000ff */
[----:B------:R-:W-:Y:S01]  /*4580*/  F2FP.PACK_AB R6, R176, R167 ;  /* 0x000000a7b006723e */ /* 0x000fe200000000ff */
[----:B---3--:R-:W-:-:S04]  /*4590*/  FFMA.FTZ R3, R119, c[0x0][0x2d0], -R0 ;  /* 0x0000b40077037a23 */ /* 0x008fc80000010800 */
[----:B------:R-:W3:Y:S02]  /*45a0*/  MUFU.EX2 R162, R3 ;  /* 0x0000000300a27308 */ /* 0x000ee40000000800 */
[----:B---3--:R-:W-:Y:S01]  /*45b0*/  F2FP.PACK_AB R7, R162, R164 ;  /* 0x000000a4a207723e */ /* 0x008fe200000000ff */
[----:B------:R-:W-:-:S05]  /*45c0*/  FFMA.FTZ R3, R127, c[0x0][0x2d0], -R2 ;  /* 0x0000b4007f037a23 */ /* 0x000fca0000010802 */
[----:B------:R3:W-:Y:S01]  /*45d0*/  MUFU.EX2 R159, R3 ;  /* 0x00000003009f7308 */ /* 0x0007e20000000800 */
[C---:B--2---:R-:W-:Y:S08]  /*45e0*/  HMMA.16816.F32 R120, R4.reuse, R16, R120 ;  /* 0x000000100478723c */ /* 0x044ff00000001878 */
[----:B------:R-:W-:Y:S01]  /*45f0*/  HMMA.16816.F32 R92, R4, R18, R92 ;  /* 0x00000012045c723c */ /* 0x000fe2000000185c */
[----:B------:R-:W2:Y:S01]  /*4600*/  LDSM.16.MT88.4 R16, [R200+0x5800] ;  /* 0x00580000c810783b */ /* 0x000ea20000004200 */
[----:B---3--:R-:W-:-:S06]  /*4610*/  FFMA.FTZ R3, R129, c[0x0][0x2d0], -R2 ;  /* 0x0000b40081037a23 */ /* 0x008fcc0000010802 */
[C---:B-1----:R-:W-:Y:S01]  /*4620*/  HMMA.16816.F32 R100, R4.reuse, R20, R100 ;  /* 0x000000140464723c */ /* 0x042fe20000001864 */
[----:B------:R-:W-:Y:S01]  /*4630*/  IMAD.MOV.U32 R129, RZ, RZ, R156 ;  /* 0x000000ffff817224 */ /* 0x000fe200078e009c */
[----:B------:R1:W3:Y:S06]  /*4640*/  MUFU.EX2 R158, R3 ;  /* 0x00000003009e7308 */ /* 0x0002ec0000000800 */
[C---:B------:R-:W-:Y:S01]  /*4650*/  HMMA.16816.F32 R88, R4.reuse, R22, R88 ;  /* 0x000000160458723c */ /* 0x040fe20000001858 */
[----:B------:R-:W5:Y:S07]  /*4660*/  LDSM.16.MT88.4 R20, [R204+0x5800] ;  /* 0x00580000cc14783b */ /* 0x000f6e0000004200 */
[----:B------:R-:W-:Y:S01]  /*4670*/  HMMA.16816.F32 R84, R4, R12, R84 ;  /* 0x0000000c0454723c */ /* 0x000fe20000001854 */
[----:B-1----:R-:W-:-:S02]  /*4680*/  FFMA.FTZ R3, R126, c[0x0][0x2d0], -R2 ;  /* 0x0000b4007e037a23 */ /* 0x002fc40000010802 */
[----:B------:R-:W-:Y:S02]  /*4690*/  LDSM.16.MT88.4 R124, [R200+0x3800] ;  /* 0x00380000c87c783b */ /* 0x000fe40000004200 */
[----:B------:R1:W-:Y:S03]  /*46a0*/  MUFU.EX2 R156, R3 ;  /* 0x00000003009c7308 */ /* 0x0003e60000000800 */
[C---:B------:R-:W-:Y:S01]  /*46b0*/  HMMA.16816.F32 R80, R4.reuse, R14, R80 ;  /* 0x0000000e0450723c */ /* 0x040fe20000001850 */
[----:B------:R-:W3:Y:S07]  /*46c0*/  LDSM.16.MT88.4 R12, [R203+0x5800] ;  /* 0x00580000cb0c783b */ /* 0x000eee0000004200 */
[----:B----4-:R-:W-:Y:S01]  /*46d0*/  HMMA.16816.F32 R76, R4, R8, R68 ;  /* 0x00000008044c723c */ /* 0x010fe20000001844 */
[----:B-1----:R-:W-:-:S07]  /*46e0*/  FFMA.FTZ R3, R128, c[0x0][0x2d0], -R2 ;  /* 0x0000b40080037a23 */ /* 0x002fce0000010802 */
[----:B------:R-:W-:Y:S01]  /*46f0*/  HMMA.16816.F32 R72, R4, R10, R28 ;  /* 0x0000000a0448723c */ /* 0x000fe2000000181c */
[----:B------:R-:W1:Y:S01]  /*4700*/  LDSM.16.MT88.4 R8, [R206+0x5800] ;  /* 0x00580000ce08783b */ /* 0x000e620000004200 */
[----:B------:R4:W-:Y:S01]  /*4710*/  MUFU.EX2 R157, R3 ;  /* 0x00000003009d7308 */ /* 0x0009e20000000800 */
[----:B------:R-:W-:-:S05]  /*4720*/  IMAD.MOV.U32 R128, RZ, RZ, R154 ;  /* 0x000000ffff807224 */ /* 0x000fca00078e009a */
[C---:B--2---:R-:W-:Y:S08]  /*4730*/  HMMA.16816.F32 R68, R4.reuse, R16, R40 ;  /* 0x000000100444723c */ /* 0x044ff00000001828 */
[----:B------:R-:W-:Y:S01]  /*4740*/  HMMA.16816.F32 R52, R4, R18, R32 ;  /* 0x000000120434723c */ /* 0x000fe20000001820 */
[----:B------:R-:W2:Y:S01]  /*4750*/  LDSM.16.MT88.4 R16, [R200+0x2000] ;  /* 0x00200000c810783b */ /* 0x000ea20000004200 */
[----:B----4-:R-:W-:-:S02]  /*4760*/  FFMA.FTZ R3, R130, c[0x0][0x2d0], -R0 ;  /* 0x0000b40082037a23 */ /* 0x010fc40000010800 */
[----:B------:R-:W-:Y:S02]  /*4770*/  IMAD.MOV.U32 R130, RZ, RZ, R153 ;  /* 0x000000ffff827224 */ /* 0x000fe400078e0099 */
[----:B------:R4:W-:Y:S02]  /*4780*/  MUFU.EX2 R155, R3 ;  /* 0x00000003009b7308 */ /* 0x0009e40000000800 */
[C---:B-----5:R-:W-:Y:S08]  /*4790*/  HMMA.16816.F32 R44, R4.reuse, R20, R36 ;  /* 0x00000014042c723c */ /* 0x060ff00000001824 */
[----:B------:R-:W-:Y:S01]  /*47a0*/  HMMA.16816.F32 R32, R4, R22, R24 ;  /* 0x000000160420723c */ /* 0x000fe20000001818 */
[----:B------:R-:W5:Y:S01]  /*47b0*/  LDSM.16.MT88.4 R20, [R204+0x2000] ;  /* 0x00200000cc14783b */ /* 0x000f620000004200 */
[----:B----4-:R-:W-:-:S06]  /*47c0*/  FFMA.FTZ R3, R133, c[0x0][0x2d0], -R0 ;  /* 0x0000b40085037a23 */ /* 0x010fcc0000010800 */
[C---:B---3--:R-:W-:Y:S01]  /*47d0*/  HMMA.16816.F32 R40, R4.reuse, R12, R48 ;  /* 0x0000000c0428723c */ /* 0x048fe20000001830 */
[----:B------:R3:W4:Y:S07]  /*47e0*/  MUFU.EX2 R154, R3 ;  /* 0x00000003009a7308 */ /* 0x00072e0000000800 */
[C---:B------:R-:W-:Y:S01]  /*47f0*/  HMMA.16816.F32 R36, R4.reuse, R14, R56 ;  /* 0x0000000e0424723c */ /* 0x040fe20000001838 */
[----:B------:R-:W2:Y:S07]  /*4800*/  LDSM.16.MT88.4 R12, [R203+0x2000] ;  /* 0x00200000cb0c783b */ /* 0x000eae0000004200 */
[----:B-1----:R-:W-:Y:S01]  /*4810*/  HMMA.16816.F32 R28, R4, R8, R60 ;  /* 0x00000008041c723c */ /* 0x002fe2000000183c */
[----:B---3--:R-:W-:-:S04]  /*4820*/  FFMA.FTZ R3, R132, c[0x0][0x2d0], -R0 ;  /* 0x0000b40084037a23 */ /* 0x008fc80000010800 */
[----:B------:R1:W-:Y:S03]  /*4830*/  MUFU.EX2 R153, R3 ;  /* 0x0000000300997308 */ /* 0x0003e60000000800 */
[----:B------:R-:W-:Y:S01]  /*4840*/  HMMA.16816.F32 R24, R4, R10, R64 ;  /* 0x0000000a0418723c */ /* 0x000fe20000001840 */
[----:B------:R-:W3:Y:S06]  /*4850*/  LDSM.16.MT88.4 R8, [R206+0x2000] ;  /* 0x00200000ce08783b */ /* 0x000eec0000004200 */
[----:B------:R-:W-:-:S02]  /*4860*/  F2FP.PACK_AB R4, R158, R159 ;  /* 0x0000009f9e04723e */ /* 0x000fc400000000ff */
[----:B----4-:R-:W-:Y:S02]  /*4870*/  F2FP.PACK_AB R5, R154, R155 ;  /* 0x0000009b9a05723e */ /* 0x010fe400000000ff */
[----:B------:R-:W-:Y:S01]  /*4880*/  F2FP.PACK_AB R6, R157, R156 ;  /* 0x0000009c9d06723e */ /* 0x000fe200000000ff */
[----:B-1----:R-:W-:Y:S02]  /*4890*/  FFMA.FTZ R3, R131, c[0x0][0x2d0], -R0 ;  /* 0x0000b40083037a23 */ /* 0x002fe40000010800 */
[----:B------:R-:W-:Y:S02]  /*48a0*/  IMAD.MOV.U32 R131, RZ, RZ, R99 ;  /* 0x000000ffff837224 */ /* 0x000fe400078e0063 */
[----:B------:R-:W-:Y:S02]  /*48b0*/  IMAD.MOV.U32 R99, RZ, RZ, R152 ;  /* 0x000000ffff637224 */ /* 0x000fe400078e0098 */
[----:B------:R-:W1:Y:S02]  /*48c0*/  MUFU.EX2 R152, R3 ;  /* 0x0000000300987308 */ /* 0x000e640000000800 */
[----:B------:R-:W-:Y:S01]  /*48d0*/  IMAD.MOV.U32 R107, RZ, RZ, R99 ;  /* 0x000000ffff6b7224 */ /* 0x000fe200078e0063 */
[----:B-1----:R-:W-:Y:S01]  /*48e0*/  F2FP.PACK_AB R7, R152, R153 ;  /* 0x000000999807723e */ /* 0x002fe200000000ff */
[----:B------:R-:W-:-:S04]  /*48f0*/  FFMA.FTZ R3, R135, c[0x0][0x2d0], -R2 ;  /* 0x0000b40087037a23 */ /* 0x000fc80000010802 */
[----:B------:R1:W-:Y:S02]  /*4900*/  MUFU.EX2 R150, R3 ;  /* 0x0000000300967308 */ /* 0x0003e40000000800 */
[C---:B--2---:R-:W-:Y:S08]  /*4910*/  HMMA.16816.F32 R120, R4.reuse, R16, R120 ;  /* 0x000000100478723c */ /* 0x044ff00000001878 */
[----:B------:R-:W-:Y:S01]  /*4920*/  HMMA.16816.F32 R56, R4, R18, R92 ;  /* 0x000000120438723c */ /* 0x000fe2000000185c */
[----:B------:R-:W2:Y:S01]  /*4930*/  LDSM.16.MT88.4 R16, [R200+0x6000] ;  /* 0x00600000c810783b */ /* 0x000ea20000004200 */
[----:B-1----:R-:W-:-:S06]  /*4940*/  FFMA.FTZ R3, R145, c[0x0][0x2d0], -R2 ;  /* 0x0000b40091037a23 */ /* 0x002fcc0000010802 */
[C---:B-----5:R-:W-:Y:S01]  /*4950*/  HMMA.16816.F32 R100, R4.reuse, R20, R100 ;  /* 0x000000140464723c */ /* 0x060fe20000001864 */
[----:B------:R1:W4:Y:S07]  /*4960*/  MUFU.EX2 R149, R3 ;  /* 0x0000000300957308 */ /* 0x00032e0000000800 */
[C---:B------:R-:W-:Y:S01]  /*4970*/  HMMA.16816.F32 R88, R4.reuse, R22, R88 ;  /* 0x000000160458723c */ /* 0x040fe20000001858 */
[----:B------:R-:W5:Y:S07]  /*4980*/  LDSM.16.MT88.4 R20, [R204+0x6000] ;  /* 0x00600000cc14783b */ /* 0x000f6e0000004200 */
[----:B------:R-:W-:Y:S01]  /*4990*/  HMMA.16816.F32 R84, R4, R12, R84 ;  /* 0x0000000c0454723c */ /* 0x000fe20000001854 */
[----:B-1----:R-:W-:-:S04]  /*49a0*/  FFMA.FTZ R3, R134, c[0x0][0x2d0], -R2 ;  /* 0x0000b40086037a23 */ /* 0x002fc80000010802 */
[----:B------:R1:W-:Y:S03]  /*49b0*/  MUFU.EX2 R148, R3 ;  /* 0x0000000300947308 */ /* 0x0003e60000000800 */
[C---:B------:R-:W-:Y:S01]  /*49c0*/  HMMA.16816.F32 R80, R4.reuse, R14, R80 ;  /* 0x0000000e0450723c */ /* 0x040fe20000001850 */
[----:B------:R-:W4:Y:S07]  /*49d0*/  LDSM.16.MT88.4 R12, [R203+0x6000] ;  /* 0x00600000cb0c783b */ /* 0x000f2e0000004200 */
[----:B---3--:R-:W-:Y:S01]  /*49e0*/  HMMA.16816.F32 R76, R4, R8, R76 ;  /* 0x00000008044c723c */ /* 0x008fe2000000184c */
[----:B-1----:R-:W-:-:S07]  /*49f0*/  FFMA.FTZ R3, R144, c[0x0][0x2d0], -R2 ;  /* 0x0000b40090037a23 */ /* 0x002fce0000010802 */
[C---:B------:R-:W-:Y:S01]  /*4a00*/  HMMA.16816.F32 R72, R4.reuse, R10, R72 ;  /* 0x0000000a0448723c */ /* 0x040fe20000001848 */
[----:B------:R-:W1:Y:S01]  /*4a10*/  LDSM.16.MT88.4 R8, [R206+0x6000] ;  /* 0x00600000ce08783b */ /* 0x000e620000004200 */
[----:B------:R3:W-:Y:S06]  /*4a20*/  MUFU.EX2 R151, R3 ;  /* 0x0000000300977308 */ /* 0x0007ec0000000800 */
[C---:B--2---:R-:W-:Y:S08]  /*4a30*/  HMMA.16816.F32 R68, R4.reuse, R16, R68 ;  /* 0x000000100444723c */ /* 0x044ff00000001844 */
[----:B------:R-:W-:Y:S01]  /*4a40*/  HMMA.16816.F32 R52, R4, R18, R52 ;  /* 0x000000120434723c */ /* 0x000fe20000001834 */
[----:B------:R-:W2:Y:S01]  /*4a50*/  LDSM.16.MT88.4 R16, [R200+0x2800] ;  /* 0x00280000c810783b */ /* 0x000ea20000004200 */
[----:B---3--:R-:W-:-:S04]  /*4a60*/  FFMA.FTZ R3, R146, c[0x0][0x2d0], -R0 ;  /* 0x0000b40092037a23 */ /* 0x008fc80000010800 */
[----:B------:R3:W-:Y:S02]  /*4a70*/  MUFU.EX2 R147, R3 ;  /* 0x0000000300937308 */ /* 0x0007e40000000800 */
[C---:B-----5:R-:W-:Y:S08]  /*4a80*/  HMMA.16816.F32 R44, R4.reuse, R20, R44 ;  /* 0x00000014042c723c */ /* 0x060ff0000000182c */
[----:B------:R-:W-:Y:S01]  /*4a90*/  HMMA.16816.F32 R32, R4, R22, R32 ;  /* 0x000000160420723c */ /* 0x000fe20000001820 */
[----:B------:R-:W5:Y:S01]  /*4aa0*/  LDSM.16.MT88.4 R20, [R204+0x2800] ;  /* 0x00280000cc14783b */ /* 0x000f620000004200 */
[----:B---3--:R-:W-:-:S06]  /*4ab0*/  FFMA.FTZ R3, R163, c[0x0][0x2d0], -R0 ;  /* 0x0000b400a3037a23 */ /* 0x008fcc0000010800 */
[----:B----4-:R-:W-:Y:S01]  /*4ac0*/  HMMA.16816.F32 R40, R4, R12, R40 ;  /* 0x0000000c0428723c */ /* 0x010fe20000001828 */
[----:B------:R-:W-:Y:S01]  /*4ad0*/  IMAD.MOV.U32 R163, RZ, RZ, R106 ;  /* 0x000000ffffa37224 */ /* 0x000fe200078e006a */
[----:B------:R3:W4:Y:S01]  /*4ae0*/  MUFU.EX2 R135, R3 ;  /* 0x0000000300877308 */ /* 0x0007220000000800 */
[----:B------:R-:W-:-:S05]  /*4af0*/  IMAD.MOV.U32 R106, RZ, RZ, R97 ;  /* 0x000000ffff6a7224 */ /* 0x000fca00078e0061 */
[C---:B------:R-:W-:Y:S01]  /*4b00*/  HMMA.16816.F32 R36, R4.reuse, R14, R36 ;  /* 0x0000000e0424723c */ /* 0x040fe20000001824 */
[----:B------:R-:W2:Y:S07]  /*4b10*/  LDSM.16.MT88.4 R12, [R203+0x2800] ;  /* 0x00280000cb0c783b */ /* 0x000eae0000004200 */
[----:B-1----:R-:W-:Y:S01]  /*4b20*/  HMMA.16816.F32 R28, R4, R8, R28 ;  /* 0x00000008041c723c */ /* 0x002fe2000000181c */
[----:B---3--:R-:W-:Y:S02]  /*4b30*/  FFMA.FTZ R3, R161, c[0x0][0x2d0], -R0 ;  /* 0x0000b400a1037a23 */ /* 0x008fe40000010800 */
[----:B------:R-:W-:-:S02]  /*4b40*/  IMAD.MOV.U32 R161, RZ, RZ, R96 ;  /* 0x000000ffffa17224 */ /* 0x000fc400078e0060 */
        /* <DEDUP_REMOVED lines=8> */
[----:B------:R-:W1:Y:S02]  /*4bd0*/  MUFU.EX2 R133, R3 ;  /* 0x0000000300857308 */ /* 0x000e640000000800 */
[----:B-1----:R-:W-:Y:S01]  /*4be0*/  F2FP.PACK_AB R7, R133, R134 ;  /* 0x000000868507723e */ /* 0x002fe200000000ff */
[----:B------:R-:W-:-:S02]  /*4bf0*/  FFMA.FTZ R3, R179, c[0x0][0x2d0], -R2 ;  /* 0x0000b400b3037a23 */ /* 0x000fc40000010802 */
[----:B------:R-:W-:-:S03]  /*4c00*/  IMAD.MOV.U32 R179, RZ, RZ, R105 ;  /* 0x000000ffffb37224 */ /* 0x000fc600078e0069 */
[----:B------:R1:W-:Y:S01]  /*4c10*/  MUFU.EX2 R132, R3 ;  /* 0x0000000300847308 */ /* 0x0003e20000000800 */
[C---:B--2---:R-:W-:Y:S08]  /*4c20*/  HMMA.16816.F32 R120, R4.reuse, R16, R120 ;  /* 0x000000100478723c */ /* 0x044ff00000001878 */
[----:B------:R-:W-:Y:S01]  /*4c30*/  HMMA.16816.F32 R56, R4, R18, R56 ;  /* 0x000000120438723c */ /* 0x000fe20000001838 */
[----:B------:R-:W2:Y:S01]  /*4c40*/  LDSM.16.MT88.4 R16, [R200+0x6800] ;  /* 0x00680000c810783b */ /* 0x000ea20000004200 */
[----:B-1----:R-:W-:-:S06]  /*4c50*/  FFMA.FTZ R3, R180, c[0x0][0x2d0], -R2 ;  /* 0x0000b400b4037a23 */ /* 0x002fcc0000010802 */
[C---:B-----5:R-:W-:Y:S01]  /*4c60*/  HMMA.16816.F32 R100, R4.reuse, R20, R100 ;  /* 0x000000140464723c */ /* 0x060fe20000001864 */
[----:B------:R-:W-:Y:S01]  /*4c70*/  IMAD.MOV.U32 R180, RZ, RZ, R106 ;  /* 0x000000ffffb47224 */ /* 0x000fe200078e006a */
[----:B------:R1:W4:Y:S06]  /*4c80*/  MUFU.EX2 R145, R3 ;  /* 0x0000000300917308 */ /* 0x00032c0000000800 */
[C---:B------:R-:W-:Y:S01]  /*4c90*/  HMMA.16816.F32 R96, R4.reuse, R22, R88 ;  /* 0x000000160460723c */ /* 0x040fe20000001858 */
[----:B------:R-:W5:Y:S07]  /*4ca0*/  LDSM.16.MT88.4 R20, [R204+0x6800] ;  /* 0x00680000cc14783b */ /* 0x000f6e0000004200 */
[----:B------:R-:W-:Y:S01]  /*4cb0*/  HMMA.16816.F32 R88, R4, R12, R84 ;  /* 0x0000000c0458723c */ /* 0x000fe20000001854 */
[----:B-1----:R-:W-:-:S02]  /*4cc0*/  FFMA.FTZ R3, R181, c[0x0][0x2d0], -R2 ;  /* 0x0000b400b5037a23 */ /* 0x002fc40000010802 */
[----:B------:R-:W-:Y:S02]  /*4cd0*/  IMAD.MOV.U32 R181, RZ, RZ, R107 ;  /* 0x000000ffffb57224 */ /* 0x000fe400078e006b */
        /* <DEDUP_REMOVED lines=14> */
[----:B----4-:R-:W-:Y:S01]  /*4dc0*/  HMMA.16816.F32 R44, R4, R12, R40 ;  /* 0x0000000c042c723c */ /* 0x010fe20000001828 */
[----:B---3--:R-:W-:-:S07]  /*4dd0*/  FFMA.FTZ R3, R231, c[0x0][0x2d0], -R0 ;  /* 0x0000b400e7037a23 */ /* 0x008fce0000010800 */
[C---:B------:R-:W-:Y:S01]  /*4de0*/  HMMA.16816.F32 R40, R4.reuse, R14, R36 ;  /* 0x0000000e0428723c */ /* 0x040fe20000001824 */
[----:B------:R-:W3:Y:S01]  /*4df0*/  LDSM.16.MT88.4 R12, [R203+0x3000] ;  /* 0x00300000cb0c783b */ /* 0x000ee20000004200 */
[----:B------:R4:W5:Y:S06]  /*4e00*/  MUFU.EX2 R118, R3 ;  /* 0x0000000300767308 */ /* 0x00096c0000000800 */
[C---:B------:R-:W-:Y:S01]  /*4e10*/  HMMA.16816.F32 R48, R4.reuse, R22, R32 ;  /* 0x000000160430723c */ /* 0x040fe20000001820 */
[----:B------:R-:W2:Y:S07]  /*4e20*/  LDSM.16.MT88.4 R20, [R204+0x3000] ;  /* 0x00300000cc14783b */ /* 0x000eae0000004200 */
[----:B-1----:R-:W-:Y:S01]  /*4e30*/  HMMA.16816.F32 R32, R4, R8, R28 ;  /* 0x000000080420723c */ /* 0x002fe2000000181c */
[----:B----4-:R-:W-:-:S04]  /*4e40*/  FFMA.FTZ R3, R230, c[0x0][0x2d0], -R0 ;  /* 0x0000b400e6037a23 */ /* 0x010fc80000010800 */
[----:B------:R1:W-:Y:S03]  /*4e50*/  MUFU.EX2 R55, R3 ;  /* 0x0000000300377308 */ /* 0x0003e60000000800 */
[----:B------:R-:W-:Y:S01]  /*4e60*/  HMMA.16816.F32 R24, R4, R10, R24 ;  /* 0x0000000a0418723c */ /* 0x000fe20000001818 */
[----:B------:R-:W4:Y:S06]  /*4e70*/  LDSM.16.MT88.4 R8, [R206+0x3000] ;  /* 0x00300000ce08783b */ /* 0x000f2c0000004200 */
[----:B------:R-:W-:-:S02]  /*4e80*/  F2FP.PACK_AB R4, R145, R132 ;  /* 0x000000849104723e */ /* 0x000fc400000000ff */
[----:B-----5:R-:W-:Y:S02]  /*4e90*/  F2FP.PACK_AB R5, R118, R119 ;  /* 0x000000777605723e */ /* 0x020fe400000000ff */
[----:B------:R-:W-:Y:S01]  /*4ea0*/  F2FP.PACK_AB R6, R146, R144 ;  /* 0x000000909206723e */ /* 0x000fe200000000ff */
[----:B-1----:R-:W-:-:S04]  /*4eb0*/  FFMA.FTZ R3, R229, c[0x0][0x2d0], -R0 ;  /* 0x0000b400e5037a23 */ /* 0x002fc80000010800 */
[----:B------:R-:W1:Y:S02]  /*4ec0*/  MUFU.EX2 R54, R3 ;  /* 0x0000000300367308 */ /* 0x000e640000000800 */
[----:B-1----:R-:W-:Y:S01]  /*4ed0*/  F2FP.PACK_AB R7, R54, R55 ;  /* 0x000000373607723e */ /* 0x002fe200000000ff */
[----:B------:R-:W-:-:S05]  /*4ee0*/  FFMA.FTZ R3, R240, c[0x0][0x2d0], -R2 ;  /* 0x0000b400f0037a23 */ /* 0x000fca0000010802 */
[----:B------:R1:W-:Y:S01]  /*4ef0*/  MUFU.EX2 R53, R3 ;  /* 0x0000000300357308 */ /* 0x0003e20000000800 */
[C---:B--2---:R-:W-:Y:S08]  /*4f00*/  HMMA.16816.F32 R120, R4.reuse, R16, R120 ;  /* 0x000000100478723c */ /* 0x044ff00000001878 */
[----:B------:R-:W-:Y:S01]  /*4f10*/  HMMA.16816.F32 R28, R4, R18, R56 ;  /* 0x00000012041c723c */ /* 0x000fe20000001838 */
[----:B------:R-:W2:Y:S01]  /*4f20*/  LDSM.16.MT88.4 R16, [R200+0x7000] ;  /* 0x00700000c810783b */ /* 0x000ea20000004200 */
[----:B-1----:R-:W-:-:S06]  /*4f30*/  FFMA.FTZ R3, R239, c[0x0][0x2d0], -R2 ;  /* 0x0000b400ef037a23 */ /* 0x002fcc0000010802 */
[C---:B---3--:R-:W-:Y:S01]  /*4f40*/  HMMA.16816.F32 R76, R4.reuse, R12, R88 ;  /* 0x0000000c044c723c */ /* 0x048fe20000001858 */
[----:B------:R-:W-:Y:S01]  /*4f50*/  LDSM.16.MT88.4 R88, [R206+0x3800] ;  /* 0x00380000ce58783b */ /* 0x000fe20000004200 */
[----:B------:R1:W3:Y:S06]  /*4f60*/  MUFU.EX2 R52, R3 ;  /* 0x0000000300347308 */ /* 0x0002ec0000000800 */
[C---:B------:R-:W-:Y:S01]  /*4f70*/  HMMA.16816.F32 R56, R4.reuse, R14, R92 ;  /* 0x0000000e0438723c */ /* 0x040fe2000000185c */
[----:B------:R-:W5:Y:S07]  /*4f80*/  LDSM.16.MT88.4 R12, [R203+0x7000] ;  /* 0x00700000cb0c783b */ /* 0x000f6e0000004200 */
[----:B------:R-:W-:Y:S01]  /*4f90*/  HMMA.16816.F32 R68, R4, R20, R100 ;  /* 0x000000140444723c */ /* 0x000fe20000001864 */
[----:B------:R-:W-:Y:S01]  /*4fa0*/  LDSM.16.MT88.4 R100, [R204+0x7800] ;  /* 0x00780000cc64783b */ /* 0x000fe20000004200 */
[--C-:B-1----:R-:W-:Y:S01]  /*4fb0*/  FFMA.FTZ R3, R238, c[0x0][0x2d0], -R2.reuse ;  /* 0x0000b400ee037a23 */ /* 0x102fe20000010802 */
[----:B---3--:R-:W-:Y:S01]  /*4fc0*/  F2FP.PACK_AB R112, R52, R53 ;  /* 0x000000353470723e */ /* 0x008fe200000000ff */
[----:B------:R-:W-:-:S04]  /*4fd0*/  FFMA.FTZ R2, R242, c[0x0][0x2d0], -R2 ;  /* 0x0000b400f2027a23 */ /* 0x000fc80000010802 */
[C---:B------:R-:W-:Y:S01]  /*4fe0*/  HMMA.16816.F32 R36, R4.reuse, R22, R96 ;  /* 0x000000160424723c */ /* 0x040fe20000001860 */
[----:B------:R-:W1:Y:S04]  /*4ff0*/  LDSM.16.MT88.4 R20, [R204+0x7000] ;  /* 0x00700000cc14783b */ /* 0x000e680000004200 */
[----:B------:R-:W-:Y:S03]  /*5000*/  LDSM.16.MT88.4 R96, [R200+0x7800] ;  /* 0x00780000c860783b */ /* 0x000fe60000004200 */
[C---:B----4-:R-:W-:Y:S08]  /*5010*/  HMMA.16816.F32 R84, R4.reuse, R8, R84 ;  /* 0x000000080454723c */ /* 0x050ff00000001854 */
[C---:B--2---:R-:W-:Y:S01]  /*5020*/  HMMA.16816.F32 R64, R4.reuse, R18, R64 ;  /* 0x000000120440723c */ /* 0x044fe20000001840 */
[----:B------:R2:W-:Y:S07]  /*5030*/  MUFU.EX2 R18, R2 ;  /* 0x0000000200127308 */ /* 0x0005ee0000000800 */
[C---:B------:R-:W-:Y:S01]  /*5040*/  HMMA.16816.F32 R104, R4.reuse, R16, R72 ;  /* 0x000000100468723c */ /* 0x040fe20000001848 */
[----:B------:R-:W3:Y:S01]  /*5050*/  MUFU.EX2 R19, R3 ;  /* 0x0000000300137308 */ /* 0x000ee20000000800 */
[----:B------:R-:W-:Y:S06]  /*5060*/  LDSM.16.MT88.4 R72, [R204+0x3800] ;  /* 0x00380000cc48783b */ /* 0x000fec0000004200 */
[----:B-----5:R-:W-:Y:S01]  /*5070*/  HMMA.16816.F32 R44, R4, R12, R44 ;  /* 0x0000000c042c723c */ /* 0x020fe2000000182c */
[----:B--2---:R-:W-:-:S04]  /*5080*/  FFMA.FTZ R2, R241, c[0x0][0x2d0], -R0 ;  /* 0x0000b400f1027a23 */ /* 0x004fc80000010800 */
[----:B------:R2:W-:Y:S03]  /*5090*/  MUFU.EX2 R17, R2 ;  /* 0x0000000200117308 */ /* 0x0005e60000000800 */
[----:B------:R-:W-:Y:S01]  /*50a0*/  HMMA.16816.F32 R92, R4, R10, R80 ;  /* 0x0000000a045c723c */ /* 0x000fe20000001850 */
[----:B------:R-:W4:Y:S01]  /*50b0*/  LDSM.16.MT88.4 R8, [R206+0x7000] ;  /* 0x00700000ce08783b */ /* 0x000f220000004200 */
[----:B---3--:R-:W-:-:S03]  /*50c0*/  F2FP.PACK_AB R114, R18, R19 ;  /* 0x000000131272723e */ /* 0x008fc600000000ff */
[----:B------:R-:W3:Y:S03]  /*50d0*/  LDSM.16.MT88.4 R80, [R203+0x3800] ;  /* 0x00380000cb50783b */ /* 0x000ee60000004200 */
[----:B-1----:R-:W-:Y:S01]  /*50e0*/  HMMA.16816.F32 R60, R4, R20, R60 ;  /* 0x00000014043c723c */ /* 0x002fe2000000183c */
[----:B--2---:R-:W-:-:S07]  /*50f0*/  FFMA.FTZ R2, R244, c[0x0][0x2d0], -R0 ;  /* 0x0000b400f4027a23 */ /* 0x004fce0000010800 */
[C---:B------:R-:W-:Y:S01]  /*5100*/  HMMA.16816.F32 R48, R4.reuse, R22, R48 ;  /* 0x000000160430723c */ /* 0x040fe20000001830 */
[----:B------:R1:W2:Y:S07]  /*5110*/  MUFU.EX2 R16, R2 ;  /* 0x0000000200107308 */ /* 0x0002ae0000000800 */
[----:B------:R-:W-:Y:S01]  /*5120*/  HMMA.16816.F32 R40, R4, R14, R40 ;  /* 0x0000000e0428723c */ /* 0x000fe20000001828 */
[--C-:B-1----:R-:W-:Y:S01]  /*5130*/  FFMA.FTZ R2, R243, c[0x0][0x2d0], -R0.reuse ;  /* 0x0000b400f3027a23 */ /* 0x102fe20000010800 */
[----:B--2---:R-:W-:Y:S01]  /*5140*/  F2FP.PACK_AB R113, R16, R17 ;  /* 0x000000111071723e */ /* 0x004fe200000000ff */
[----:B------:R-:W-:-:S02]  /*5150*/  FFMA.FTZ R0, R248, c[0x0][0x2d0], -R0 ;  /* 0x0000b400f8007a23 */ /* 0x000fc40000010800 */
[----:B------:R1:W-:Y:S03]  /*5160*/  MUFU.EX2 R13, R2 ;  /* 0x00000002000d7308 */ /* 0x0003e60000000800 */
[C---:B----4-:R-:W-:Y:S05]  /*5170*/  HMMA.16816.F32 R32, R4.reuse, R8, R32 ;  /* 0x000000080420723c */ /* 0x050fea0000001820 */
[----:B------:R-:W2:Y:S03]  /*5180*/  MUFU.EX2 R12, R0 ;  /* 0x00000000000c7308 */ /* 0x000ea60000000800 */
[----:B------:R-:W-:Y:S01]  /*5190*/  HMMA.16816.F32 R24, R4, R10, R24 ;  /* 0x0000000a0418723c */ /* 0x000fe20000001818 */
[----:B------:R-:W-:Y:S01]  /*51a0*/  LDSM.16.MT88.4 R8, [R206+0x7800] ;  /* 0x00780000ce08783b */ /* 0x000fe20000004200 */
[----:B-1----:R-:W-:-:S05]  /*51b0*/  FADD.FTZ R2, R180, R181 ;  /* 0x000000b5b4027221 */ /* 0x002fca0000010000 */
[----:B------:R-:W-:Y:S02]  /*51c0*/  IMAD.MOV.U32 R5, RZ, RZ, c[0x0][0x168] ;  /* 0x00005a00ff057624 */ /* 0x000fe400078e00ff */
[----:B------:R-:W-:Y:S02]  /*51d0*/  FADD.FTZ R3, R161, R2 ;  /* 0x00000002a1037221 */ /* 0x000fe40000010000 */
[----:B------:R-:W-:Y:S01]  /*51e0*/  IMAD.MOV.U32 R161, RZ, RZ, R110 ;  /* 0x000000ffffa17224 */ /* 0x000fe200078e006e */
[----:B--2---:R-:W-:Y:S01]  /*51f0*/  F2FP.PACK_AB R115, R12, R13 ;  /* 0x0000000d0c73723e */ /* 0x004fe200000000ff */
[----:B------:R-:W-:Y:S02]  /*5200*/  FADD.FTZ R0, R160, R179 ;  /* 0x000000b3a0007221 */ /* 0x000fe40000010000 */
[----:B------:R-:W-:Y:S01]  /*5210*/  IMAD.MOV.U32 R160, RZ, RZ, R111 ;  /* 0x000000ffffa07224 */ /* 0x000fe200078e006f */
[----:B------:R-:W-:Y:S01]  /*5220*/  IADD3 R230, R161, -0x2, RZ ;  /* 0xfffffffea1e67810 */ /* 0x000fe20007ffe0ff */
[----:B------:R-:W-:-:S02]  /*5230*/  FADD.FTZ R2, R163, R0 ;  /* 0x00000000a3027221 */ /* 0x000fc40000010000 */
[----:B------:R-:W-:Y:S01]  /*5240*/  FADD.FTZ R0, R131, R3 ;  /* 0x0000000383007221 */ /* 0x000fe20000010000 */
[C---:B------:R-:W-:Y:S01]  /*5250*/  HMMA.16816.F32 R84, R112.reuse, R88, R84 ;  /* 0x000000587054723c */ /* 0x040fe20000001854 */
[----:B------:R-:W-:Y:S02]  /*5260*/  FADD.FTZ R2, R130, R2 ;  /* 0x0000000282027221 */ /* 0x000fe40000010000 */
[----:B------:R-:W-:Y:S02]  /*5270*/  FADD.FTZ R0, R251, R0 ;  /* 0x00000000fb007221 */ /* 0x000fe40000010000 */
[----:B------:R-:W-:Y:S02]  /*5280*/  FADD.FTZ R2, R247, R2 ;  /* 0x00000002f7027221 */ /* 0x000fe40000010000 */
[----:B------:R-:W-:Y:S01]  /*5290*/  FADD.FTZ R0, R252, R0 ;  /* 0x00000000fc007221 */ /* 0x000fe20000010000 */
[----:B------:R-:W-:Y:S01]  /*52a0*/  HMMA.16816.F32 R88, R112, R90, R92 ;  /* 0x0000005a7058723c */ /* 0x000fe2000000185c */
[----:B------:R-:W-:-:S02]  /*52b0*/  FADD.FTZ R2, R245, R2 ;  /* 0x00000002f5027221 */ /* 0x000fc40000010000 */
[----:B------:R-:W-:Y:S02]  /*52c0*/  FADD.FTZ R0, R250, R0 ;  /* 0x00000000fa007221 */ /* 0x000fe40000010000 */
[----:B------:R-:W-:Y:S02]  /*52d0*/  FADD.FTZ R2, R246, R2 ;  /* 0x00000002f6027221 */ /* 0x000fe40000010000 */
[----:B------:R-:W-:Y:S01]  /*52e0*/  FADD.FTZ R0, R128, R0 ;  /* 0x0000000080007221 */ /* 0x000fe20000010000 */
[----:B------:R-:W-:Y:S01]  /*52f0*/  HMMA.16816.F32 R92, R112, R96, R104 ;  /* 0x00000060705c723c */ /* 0x000fe20000001868 */
[----:B------:R-:W-:Y:S02]  /*5300*/  FADD.FTZ R2, R249, R2 ;  /* 0x00000002f9027221 */ /* 0x000fe40000010000 */
[----:B------:R-:W-:Y:S02]  /*5310*/  FADD.FTZ R0, R237, R0 ;  /* 0x00000000ed007221 */ /* 0x000fe40000010000 */
[----:B------:R-:W-:-:S02]  /*5320*/  FADD.FTZ R2, R233, R2 ;  /* 0x00000002e9027221 */ /* 0x000fc40000010000 */
[----:B------:R-:W-:Y:S01]  /*5330*/  FADD.FTZ R0, R235, R0 ;  /* 0x00000000eb007221 */ /* 0x000fe20000010000 */
[C---:B------:R-:W-:Y:S01]  /*5340*/  HMMA.16816.F32 R120, R112.reuse, R124, R120 ;  /* 0x0000007c7078723c */ /* 0x040fe20000001878 */
[----:B------:R-:W-:Y:S02]  /*5350*/  FADD.FTZ R2, R109, R2 ;  /* 0x000000026d027221 */ /* 0x000fe40000010000 */
[----:B------:R-:W-:Y:S02]  /*5360*/  FADD.FTZ R0, R234, R0 ;  /* 0x00000000ea007221 */ /* 0x000fe40000010000 */
[----:B------:R-:W-:Y:S02]  /*5370*/  FADD.FTZ R2, R108, R2 ;  /* 0x000000026c027221 */ /* 0x000fe40000010000 */
[----:B------:R-:W-:Y:S01]  /*5380*/  FADD.FTZ R0, R236, R0 ;  /* 0x00000000ec007221 */ /* 0x000fe20000010000 */
[----:B------:R-:W1:Y:S01]  /*5390*/  LDSM.16.MT88.4 R108, [R203+0x7800] ;  /* 0x00780000cb6c783b */ /* 0x000e620000004200 */
[----:B------:R-:W-:Y:S01]  /*53a0*/  FADD.FTZ R2, R232, R2 ;  /* 0x00000002e8027221 */ /* 0x000fe20000010000 */
[----:B------:R-:W-:Y:S01]  /*53b0*/  HMMA.16816.F32 R68, R112, R72, R68 ;  /* 0x000000487044723c */ /* 0x000fe20000001844 */
[----:B------:R-:W-:-:S02]  /*53c0*/  FADD.FTZ R0, R178, R0 ;  /* 0x00000000b2007221 */ /* 0x000fc40000010000 */
[----:B------:R-:W-:Y:S02]  /*53d0*/  FADD.FTZ R2, R166, R2 ;  /* 0x00000002a6027221 */ /* 0x000fe40000010000 */
[----:B------:R-:W-:Y:S02]  /*53e0*/  FADD.FTZ R0, R177, R0 ;  /* 0x00000000b1007221 */ /* 0x000fe40000010000 */
[----:B------:R-:W-:Y:S01]  /*53f0*/  FADD.FTZ R2, R165, R2 ;  /* 0x00000002a5027221 */ /* 0x000fe20000010000 */
[----:B---3--:R-:W-:Y:S01]  /*5400*/  HMMA.16816.F32 R76, R112, R80, R76 ;  /* 0x00000050704c723c */ /* 0x008fe2000000184c */
        /* <DEDUP_REMOVED lines=18> */
[----:B------:R-:W-:Y:S01]  /*5530*/  @P5 IMAD.HI.U32 R2, R160, c[0x0][0x2c8], RZ ;  /* 0x0000b200a0025a27 */ /* 0x000fe200078e00ff */
[C---:B-1----:R-:W-:Y:S03]  /*5540*/  HMMA.16816.F32 R104, R112.reuse, R108, R44 ;  /* 0x0000006c7068723c */ /* 0x042fe6000000182c */
[----:B------:R-:W-:Y:S02]  /*5550*/  FADD.FTZ R3, R135, R3 ;  /* 0x0000000387037221 */ /* 0x000fe40000010000 */
[----:B------:R-:W-:Y:S02]  /*5560*/  FADD.FTZ R4, R148, R4 ;  /* 0x0000000494047221 */ /* 0x000fe40000010000 */
[----:B------:R-:W-:Y:S01]  /*5570*/  IMAD.MOV.U32 R0, RZ, RZ, R160 ;  /* 0x000000ffff007224 */ /* 0x000fe200078e00a0 */
[----:B------:R-:W-:Y:S01]  /*5580*/  @P5 SHF.R.U32.HI R0, RZ, c[0x0][0x2cc], R2 ;  /* 0x0000b300ff005a19 */ /* 0x000fe20000011602 */
[----:B------:R-:W-:Y:S01]  /*5590*/  FADD.FTZ R3, R134, R3 ;  /* 0x0000000386037221 */ /* 0x000fe20000010000 */
[----:B------:R-:W-:Y:S01]  /*55a0*/  HMMA.16816.F32 R96, R112, R98, R64 ;  /* 0x000000627060723c */ /* 0x000fe20000001840 */
[----:B------:R-:W-:Y:S01]  /*55b0*/  FADD.FTZ R2, R151, R4 ;  /* 0x0000000497027221 */ /* 0x000fe20000010000 */
[----:B------:R-:W-:Y:S01]  /*55c0*/  IADD3 R0, R0, c[0x0][0x1d0], -R5 ;  /* 0x0000740000007a10 */ /* 0x000fe20007ffe805 */
[----:B------:R-:W-:-:S02]  /*55d0*/  FADD.FTZ R3, R133, R3 ;  /* 0x0000000385037221 */ /* 0x000fc40000010000 */
[----:B------:R-:W-:Y:S02]  /*55e0*/  FADD.FTZ R4, R132, R2 ;  /* 0x0000000284047221 */ /* 0x000fe40000010000 */
[----:B------:R-:W-:Y:S01]  /*55f0*/  FADD.FTZ R2, R119, R3 ;  /* 0x0000000377027221 */ /* 0x000fe20000010000 */
[C---:B------:R-:W-:Y:S01]  /*5600*/  HMMA.16816.F32 R108, R112.reuse, R110, R40 ;  /* 0x0000006e706c723c */ /* 0x040fe20000001828 */
[----:B------:R-:W-:Y:S01]  /*5610*/  FADD.FTZ R3, R145, R4 ;  /* 0x0000000491037221 */ /* 0x000fe20000010000 */
[----:B------:R-:W-:Y:S01]  /*5620*/  SHF.R.S32.HI R4, RZ, 0x1f, R0 ;  /* 0x0000001fff047819 */ /* 0x000fe20000011400 */
[----:B------:R-:W-:Y:S02]  /*5630*/  FADD.FTZ R2, R118, R2 ;  /* 0x0000000276027221 */ /* 0x000fe40000010000 */
[----:B------:R-:W-:Y:S01]  /*5640*/  FADD.FTZ R3, R144, R3 ;  /* 0x0000000390037221 */ /* 0x000fe20000010000 */
[----:B------:R-:W-:Y:S01]  /*5650*/  LEA.HI R4, R4, R0, RZ, 0x7 ;  /* 0x0000000004047211 */ /* 0x000fe200078f38ff */
[----:B------:R-:W-:Y:S01]  /*5660*/  FADD.FTZ R0, R55, R2 ;  /* 0x0000000237007221 */ /* 0x000fe20000010000 */
[----:B------:R-:W-:Y:S01]  /*5670*/  HMMA.16816.F32 R132, R112, R8, R32 ;  /* 0x000000087084723c */ /* 0x000fe20000001820 */
[----:B------:R-:W-:Y:S01]  /*5680*/  FADD.FTZ R2, R146, R3 ;  /* 0x0000000392027221 */ /* 0x000fe20000010000 */
[----:B------:R-:W-:Y:S01]  /*5690*/  SHF.R.S32.HI R3, RZ, 0x7, R4 ;  /* 0x00000007ff037819 */ /* 0x000fe20000011404 */
[----:B------:R-:W-:-:S02]  /*56a0*/  FADD.FTZ R0, R54, R0 ;  /* 0x0000000036007221 */ /* 0x000fc40000010000 */
[----:B------:R-:W-:Y:S02]  /*56b0*/  FADD.FTZ R2, R53, R2 ;  /* 0x0000000235027221 */ /* 0x000fe40000010000 */
[----:B------:R-:W-:Y:S02]  /*56c0*/  FADD.FTZ R0, R17, R0 ;  /* 0x0000000011007221 */ /* 0x000fe40000010000 */
[----:B------:R-:W-:Y:S02]  /*56d0*/  FADD.FTZ R2, R52, R2 ;  /* 0x0000000234027221 */ /* 0x000fe40000010000 */
[----:B------:R-:W-:Y:S02]  /*56e0*/  FADD.FTZ R0, R16, R0 ;  /* 0x0000000010007221 */ /* 0x000fe40000010000 */
[----:B------:R-:W-:Y:S02]  /*56f0*/  IMAD.MOV.U32 R163, RZ, RZ, R129 ;  /* 0x000000ffffa37224 */ /* 0x000fe400078e0081 */
[----:B------:R-:W-:Y:S01]  /*5700*/  FADD.FTZ R0, R13, R0 ;  /* 0x000000000d007221 */ /* 0x000fe20000010000 */
[----:B------:R-:W-:Y:S01]  /*5710*/  HMMA.16816.F32 R128, R112, R100, R60 ;  /* 0x000000647080723c */ /* 0x000fe2000000183c */
[----:B------:R-:W-:Y:S01]  /*5720*/  FADD.FTZ R2, R19, R2 ;  /* 0x0000000213027221 */ /* 0x000fe20000010000 */
[----:B------:R-:W-:Y:S01]  /*5730*/  IMNMX R3, R163, R3, !PT ;  /* 0x00000003a3037217 */ /* 0x000fe20007800200 */
[----:B------:R-:W-:-:S02]  /*5740*/  FADD.FTZ R0, R12, R0 ;  /* 0x000000000c007221 */ /* 0x000fc40000010000 */
[----:B------:R-:W-:Y:S01]  /*5750*/  FADD.FTZ R2, R18, R2 ;  /* 0x0000000212027221 */ /* 0x000fe20000010000 */
[----:B------:R-:W-:Y:S01]  /*5760*/  ISETP.GE.AND P0, PT, R230, R3, PT ;  /* 0x00000003e600720c */ /* 0x000fe20003f06270 */
[----:B------:R1:W-:Y:S01]  /*5770*/  STL [R1+0x28], R3 ;  /* 0x0000280301007387 */ /* 0x0003e20000100800 */
[C---:B------:R-:W-:Y:S03]  /*5780*/  HMMA.16816.F32 R100, R112.reuse, R102, R48 ;  /* 0x000000667064723c */ /* 0x040fe60000001830 */
[----:B------:R1:W-:Y:S04]  /*5790*/  STL [R1+0x8], R0 ;  /* 0x0000080001007387 */ /* 0x0003e80000100800 */
[----:B------:R1:W-:Y:S01]  /*57a0*/  STL [R1+0x4], R2 ;  /* 0x0000040201007387 */ /* 0x0003e20000100800 */
[----:B------:R-:W-:Y:S03]  /*57b0*/  HMMA.16816.F32 R112, R112, R10, R24 ;  /* 0x0000000a7070723c */ /* 0x000fe60000001818 */
[----:B------:R-:W-:Y:S10]  /*57c0*/  @!P0 BRA `(.L_x_70) ;  /* 0x0000421000008947 */ /* 0x000ff40003800000 */
[----:B------:R-:W-:Y:S02]  /*57d0*/  MOV R118, R116 ;  /* 0x0000007400767202 */ /* 0x000fe40000000f00 */
[----:B-1----:R-:W-:-:S02]  /*57e0*/  MOV R3, R117 ;  /* 0x0000007500037202 */ /* 0x002fc40000000f00 */
[----:B------:R-:W-:-:S07]  /*57f0*/  MOV R229, R230 ;  /* 0x000000e600e57202 */ /* 0x000fce0000000f00 */
.L_x_71:
[----:B------:R-:W2:Y:S01]  /*5800*/  LDL R230, [R1] ;  /* 0x0000000001e67983 */ /* 0x000ea20000100800 */
[----:B------:R-:W-:Y:S04]  /*5810*/  DEPBAR.LE SB0, 0x0 ;  /* 0x000080000000791a */ /* 0x000fe80000000000 */
[----:B------:R-:W3:Y:S01]  /*5820*/  LDL.64 R178, [R1+0x18] ;  /* 0x0000180001b27983 */ /* 0x000ee20000100a00 */
[----:B------:R-:W-:Y:S05]  /*5830*/  WARPSYNC 0xffffffff ;  /* 0xffffffff00007948 */ /* 0x000fea0003800000 */
[----:B------:R-:W3:Y:S04]  /*5840*/  LDL R181, [R1+0x24] ;  /* 0x0000240001b57983 */ /* 0x000ee80000100800 */
[----:B------:R-:W-:Y:S08]  /*5850*/  BAR.SYNC.DEFER_BLOCKING 0x0 ;  /* 0x0000000000007b1d */ /* 0x000ff00000010000 */
[----:B------:R-:W1:Y:S08]  /*5860*/  LDSM.16.M88.4 R8, [R201] ;  /* 0x00000000c908783b */ /* 0x000e700000000200 */
[----:B------:R-:W5:Y:S08]  /*5870*/  LDSM.16.M88.4 R16, [R201+0x800] ;  /* 0x00080000c910783b */ /* 0x000f700000000200 */
[----:B------:R-:W5:Y:S08]  /*5880*/  LDSM.16.M88.4 R24, [R201+0x1000] ;  /* 0x00100000c918783b */ /* 0x000f700000000200 */
[----:B------:R-:W5:Y:S08]  /*5890*/  LDSM.16.M88.4 R32, [R201+0x1800] ;  /* 0x00180000c920783b */ /* 0x000f700000000200 */
[----:B------:R-:W5:Y:S01]  /*58a0*/  LDSM.16.M88.4 R40, [R201+0x2000] ;  /* 0x00200000c928783b */ /* 0x000f620000000200 */
[C---:B-1----:R-:W-:Y:S07]  /*58b0*/  HMMA.16816.F32 R4, R136.reuse, R8, RZ ;  /* 0x000000088804723c */ /* 0x042fee00000018ff */
[----:B------:R-:W1:Y:S01]  /*58c0*/  LDSM.16.M88.4 R48, [R201+0x2800] ;  /* 0x00280000c930783b */ /* 0x000e620000000200 */
[C---:B------:R-:W-:Y:S07]  /*58d0*/  HMMA.16816.F32 R8, R136.reuse, R10, RZ ;  /* 0x0000000a8808723c */ /* 0x040fee00000018ff */
[----:B------:R-:W1:Y:S01]  /*58e0*/  LDSM.16.M88.4 R56, [R201+0x3000] ;  /* 0x00300000c938783b */ /* 0x000e620000000200 */
[C---:B-----5:R-:W-:Y:S07]  /*58f0*/  HMMA.16816.F32 R12, R136.reuse, R16, RZ ;  /* 0x00000010880c723c */ /* 0x060fee00000018ff */
[----:B------:R-:W5:Y:S01]  /*5900*/  LDSM.16.M88.4 R64, [R201+0x3800] ;  /* 0x00380000c940783b */ /* 0x000f620000000200 */
[C---:B------:R-:W-:Y:S07]  /*5910*/  HMMA.16816.F32 R16, R136.reuse, R18, RZ ;  /* 0x000000128810723c */ /* 0x040fee00000018ff */
[----:B------:R-:W1:Y:S01]  /*5920*/  LDSM.16.M88.4 R144, [R207] ;  /* 0x00000000cf90783b */ /* 0x000e620000000200 */
[C---:B------:R-:W-:Y:S07]  /*5930*/  HMMA.16816.F32 R20, R136.reuse, R24, RZ ;  /* 0x000000188814723c */ /* 0x040fee00000018ff */
[----:B------:R-:W1:Y:S01]  /*5940*/  LDSM.16.M88.4 R148, [R222] ;  /* 0x00000000de94783b */ /* 0x000e620000000200 */
[C---:B------:R-:W-:Y:S07]  /*5950*/  HMMA.16816.F32 R24, R136.reuse, R26, RZ ;  /* 0x0000001a8818723c */ /* 0x040fee00000018ff */
[----:B------:R-:W5:Y:S01]  /*5960*/  LDSM.16.M88.4 R152, [R221] ;  /* 0x00000000dd98783b */ /* 0x000f620000000200 */
[C---:B------:R-:W-:Y:S07]  /*5970*/  HMMA.16816.F32 R28, R136.reuse, R32, RZ ;  /* 0x00000020881c723c */ /* 0x040fee00000018ff */
[----:B------:R-:W-:Y:S01]  /*5980*/  LDSM.16.M88.4 R156, [R218] ;  /* 0x00000000da9c783b */ /* 0x000fe20000000200 */
[C---:B------:R-:W-:Y:S07]  /*5990*/  HMMA.16816.F32 R32, R136.reuse, R34, RZ ;  /* 0x000000228820723c */ /* 0x040fee00000018ff */
[----:B------:R-:W-:Y:S01]  /*59a0*/  LDSM.16.M88.4 R160, [R217] ;  /* 0x00000000d9a0783b */ /* 0x000fe20000000200 */
[C---:B------:R-:W-:Y:S07]  /*59b0*/  HMMA.16816.F32 R36, R136.reuse, R40, RZ ;  /* 0x000000288824723c */ /* 0x040fee00000018ff */
[----:B------:R-:W-:Y:S01]  /*59c0*/  LDSM.16.M88.4 R164, [R216] ;  /* 0x00000000d8a4783b */ /* 0x000fe20000000200 */
[C---:B------:R-:W-:Y:S07]  /*59d0*/  HMMA.16816.F32 R40, R136.reuse, R42, RZ ;  /* 0x0000002a8828723c */ /* 0x040fee00000018ff */
[----:B------:R-:W4:Y:S04]  /*59e0*/  LDL R232, [R1+0xc] ;  /* 0x00000c0001e87983 */ /* 0x000f280000100800 */
[----:B------:R-:W4:Y:S01]  /*59f0*/  LDL R231, [R1+0x2c] ;  /* 0x00002c0001e77983 */ /* 0x000f220000100800 */
[C---:B-1----:R-:W-:Y:S08]  /*5a00*/  HMMA.16816.F32 R44, R136.reuse, R48, RZ ;  /* 0x00000030882c723c */ /* 0x042ff000000018ff */
[C---:B------:R-:W-:Y:S08]  /*5a10*/  HMMA.16816.F32 R48, R136.reuse, R50, RZ ;  /* 0x000000328830723c */ /* 0x040ff000000018ff */
[C---:B------:R-:W-:Y:S08]  /*5a20*/  HMMA.16816.F32 R52, R136.reuse, R56, RZ ;  /* 0x000000388834723c */ /* 0x040ff000000018ff */
[C---:B------:R-:W-:Y:S08]  /*5a30*/  HMMA.16816.F32 R56, R136.reuse, R58, RZ ;  /* 0x0000003a8838723c */ /* 0x040ff000000018ff */
[C---:B-----5:R-:W-:Y:S08]  /*5a40*/  HMMA.16816.F32 R60, R136.reuse, R64, RZ ;  /* 0x00000040883c723c */ /* 0x060ff000000018ff */
[----:B------:R-:W-:Y:S08]  /*5a50*/  HMMA.16816.F32 R64, R136, R66, RZ ;  /* 0x000000428840723c */ /* 0x000ff000000018ff */
[C---:B------:R-:W-:Y:S08]  /*5a60*/  HMMA.16816.F32 R4, R140.reuse, R144, R4 ;  /* 0x000000908c04723c */ /* 0x040ff00000001804 */
[C---:B------:R-:W-:Y:S01]  /*5a70*/  HMMA.16816.F32 R8, R140.reuse, R146, R8 ;  /* 0x000000928c08723c */ /* 0x040fe20000001808 */
[----:B------:R-:W1:Y:S07]  /*5a80*/  LDSM.16.M88.4 R144, [R220] ;  /* 0x00000000dc90783b */ /* 0x000e6e0000000200 */
[C---:B------:R-:W-:Y:S08]  /*5a90*/  HMMA.16816.F32 R12, R140.reuse, R148, R12 ;  /* 0x000000948c0c723c */ /* 0x040ff0000000180c */
[C---:B------:R-:W-:Y:S01]  /*5aa0*/  HMMA.16816.F32 R16, R140.reuse, R150, R16 ;  /* 0x000000968c10723c */ /* 0x040fe20000001810 */
[----:B------:R-:W5:Y:S07]  /*5ab0*/  LDSM.16.M88.4 R148, [R219] ;  /* 0x00000000db94783b */ /* 0x000f6e0000000200 */
[C---:B------:R-:W-:Y:S08]  /*5ac0*/  HMMA.16816.F32 R20, R140.reuse, R152, R20 ;  /* 0x000000988c14723c */ /* 0x040ff00000001814 */
[C---:B------:R-:W-:Y:S08]  /*5ad0*/  HMMA.16816.F32 R24, R140.reuse, R154, R24 ;  /* 0x0000009a8c18723c */ /* 0x040ff00000001818 */
[C---:B-1----:R-:W-:Y:S08]  /*5ae0*/  HMMA.16816.F32 R28, R140.reuse, R144, R28 ;  /* 0x000000908c1c723c */ /* 0x042ff0000000181c */
[C---:B------:R-:W-:Y:S08]  /*5af0*/  HMMA.16816.F32 R32, R140.reuse, R146, R32 ;  /* 0x000000928c20723c */ /* 0x040ff00000001820 */
[C---:B-----5:R-:W-:Y:S08]  /*5b00*/  HMMA.16816.F32 R36, R140.reuse, R148, R36 ;  /* 0x000000948c24723c */ /* 0x060ff00000001824 */
[C---:B------:R-:W-:Y:S08]  /*5b10*/  HMMA.16816.F32 R40, R140.reuse, R150, R40 ;  /* 0x000000968c28723c */ /* 0x040ff00000001828 */
[C---:B------:R-:W-:Y:S08]  /*5b20*/  HMMA.16816.F32 R44, R140.reuse, R156, R44 ;  /* 0x0000009c8c2c723c */ /* 0x040ff0000000182c */
[C---:B------:R-:W-:Y:S03]  /*5b30*/  HMMA.16816.F32 R48, R140.reuse, R158, R48 ;  /* 0x0000009e8c30723c */ /* 0x040fe60000001830 */
[----:B--2---:R-:W-:Y:S05]  /*5b40*/  ISETP.GT.AND P6, PT, R230, R229, PT ;  /* 0x000000e5e600720c */ /* 0x004fea0003fc4270 */
[C---:B------:R-:W-:Y:S08]  /*5b50*/  HMMA.16816.F32 R52, R140.reuse, R160, R52 ;  /* 0x000000a08c34723c */ /* 0x040ff00000001834 */
[C---:B------:R-:W-:Y:S01]  /*5b60*/  HMMA.16816.F32 R56, R140.reuse, R162, R56 ;  /* 0x000000a28c38723c */ /* 0x040fe20000001838 */
[----:B------:R-:W-:Y:S03]  /*5b70*/  @!P6 IMAD.MOV.U32 R176, RZ, RZ, 0x6 ;  /* 0x00000006ffb0e424 */ /* 0x000fe600078e00ff */
[----:B------:R-:W-:Y:S01]  /*5b80*/  @!P6 SHF.R.S32.HI R0, RZ, 0x1f, R229 ;  /* 0x0000001fff00e819 */ /* 0x000fe200000114e5 */
[C---:B------:R-:W-:Y:S03]  /*5b90*/  @!P6 IMAD.WIDE.U32 R116, R229.reuse, c[0x0][0x208], RZ ;  /* 0x00008200e574ea25 */ /* 0x040fe600078e00ff */
[C---:B------:R-:W-:Y:S04]  /*5ba0*/  HMMA.16816.F32 R60, R140.reuse, R164, R60 ;  /* 0x000000a48c3c723c */ /* 0x040fe8000000183c */
[----:B------:R-:W-:Y:S02]  /*5bb0*/  @!P6 IMAD R0, R0, c[0x0][0x208], RZ ;  /* 0x000082000000ea24 */ /* 0x000fe400078e02ff */
[----:B------:R-:W-:Y:S02]  /*5bc0*/  @!P6 IMAD.SHL.U32 R2, R116, 0x80, RZ ;  /* 0x000000807402e824 */ /* 0x000fe400078e00ff */
[----:B------:R-:W-:Y:S04]  /*5bd0*/  HMMA.16816.F32 R64, R140, R166, R64 ;  /* 0x000000a68c40723c */ /* 0x000fe80000001840 */
[----:B------:R-:W-:Y:S04]  /*5be0*/  @!P6 IMAD R0, R229, c[0x0][0x20c], R0 ;  /* 0x00008300e500ea24 */ /* 0x000fe800078e0200 */
[----:B------:R-:W-:Y:S01]  /*5bf0*/  @!P6 IMAD.IADD R119, R117, 0x1, R0 ;  /* 0x000000017577e824 */ /* 0x000fe200078e0200 */
[----:B---3--:R-:W-:Y:S04]  /*5c00*/  @!P6 IADD3 R0, P1, R2, R178, RZ ;  /* 0x000000b20200e210 */ /* 0x008fe80007f3e0ff */
[----:B------:R-:W-:Y:S02]  /*5c10*/  @!P6 SHF.L.U64.HI R119, R116, 0x7, R119 ;  /* 0x000000077477e819 */ /* 0x000fe40000010277 */
[----:B------:R-:W-:Y:S03]  /*5c20*/  @!P6 LEA R116, P0, R0, c[0x0][0x1f8], 0x1 ;  /* 0x00007e000074ea11 */ /* 0x000fe600078008ff */
[C---:B------:R-:W-:Y:S01]  /*5c30*/  @!P6 IMAD.X R117, R119.reuse, 0x1, R181, P1 ;  /* 0x000000017775e824 */ /* 0x040fe200008e06b5 */
[----:B------:R-:W-:Y:S04]  /*5c40*/  @!P6 IADD3 R2, P4, P1, R2, 0x40, R178 ;  /* 0x000000400202e810 */ /* 0x000fe8000799e0b2 */
[----:B------:R-:W-:Y:S01]  /*5c50*/  @!P6 LEA.HI.X R117, R0, c[0x0][0x1fc], R117, 0x1, P0 ;  /* 0x00007f000075ea11 */ /* 0x000fe200000f0c75 */
[----:B------:R-:W-:Y:S01]  /*5c60*/  @!P6 IMAD.MOV.U32 R0, RZ, RZ, c[0x0][0x208] ;  /* 0x00008200ff00e624 */ /* 0x000fe200078e00ff */
[----:B------:R-:W-:Y:S02]  /*5c70*/  @!P6 IADD3.X R119, R119, RZ, R181, P4, P1 ;  /* 0x000000ff7777e210 */ /* 0x000fe400027e24b5 */
[----:B------:R-:W-:Y:S01]  /*5c80*/  @!P6 LEA R178, P0, R2, c[0x0][0x1f8], 0x1 ;  /* 0x00007e0002b2ea11 */ /* 0x000fe200078008ff */
[----:B------:R-:W-:Y:S01]  /*5c90*/  @!PT LDS RZ, [RZ] ;  /* 0x00000000fffff984 */ /* 0x000fe20000000800 */
[----:B------:R-:W-:Y:S01]  /*5ca0*/  @!PT LDS RZ, [RZ] ;  /* 0x00000000fffff984 */ /* 0x000fe20000000800 */
[----:B------:R-:W-:Y:S01]  /*5cb0*/  @!PT LDS RZ, [RZ] ;  /* 0x00000000fffff984 */ /* 0x000fe20000000800 */
[----:B------:R1:W-:Y:S01]  /*5cc0*/  @!P6 LDGSTS.E.BYPASS.LTC128B.128 [R228+0x100], [R116.64], !P3 ;  /* 0x0010000074e4efae */ /* 0x0003e2000d901d46 */
[C---:B------:R-:W-:Y:S01]  /*5cd0*/  @!P6 IMAD.SHL.U32 R180, R0.reuse, 0x40, RZ ;  /* 0x0000004000b4e824 */ /* 0x040fe200078e00ff */
[----:B------:R-:W-:Y:S02]  /*5ce0*/  @!P6 SHF.L.U64.HI R0, R0, R176, c[0x0][0x20c] ;  /* 0x000083000000e619 */ /* 0x000fe400000102b0 */
[----:B------:R-:W-:Y:S02]  /*5cf0*/  @!P6 LEA.HI.X R179, R2, c[0x0][0x1fc], R119, 0x1, P0 ;  /* 0x00007f0002b3ea11 */ /* 0x000fe400000f0c77 */
[----:B------:R-:W-:Y:S03]  /*5d00*/  @!P6 IADD3 R176, P1, R116, R180, RZ ;  /* 0x000000b474b0e210 */ /* 0x000fe60007f3e0ff */
[----:B------:R2:W-:Y:S01]  /*5d10*/  @!P6 LDGSTS.E.BYPASS.LTC128B.128 [R228+0x4100], [R178.64], !P2 ;  /* 0x04100000b2e4efae */ /* 0x0005e2000d101d46 */
[----:B------:R-:W-:Y:S07]  /*5d20*/  @!P6 IADD3.X R177, R117, R0, RZ, P1, !PT ;  /* 0x0000000075b1e210 */ /* 0x000fee0000ffe4ff */
[----:B------:R2:W-:Y:S08]  /*5d30*/  @!P6 LDGSTS.E.BYPASS.LTC128B.128 [R228+0x1100], [R176.64], !P3 ;  /* 0x01100000b0e4efae */ /* 0x0005f0000d901d46 */
[----:B------:R2:W-:Y:S01]  /*5d40*/  @!P6 LDGSTS.E.BYPASS.LTC128B.128 [R228+0x5100], [R176.64+0x80], !P2 ;  /* 0x05100080b0e4efae */ /* 0x0005e2000d101d46 */
[-C--:B-1----:R-:W-:Y:S04]  /*5d50*/  @!P6 IADD3 R116, P0, R176, R180.reuse, RZ ;  /* 0x000000b4b074e210 */ /* 0x082fe80007f1e0ff */
[----:B------:R-:W-:Y:S01]  /*5d60*/  @!P6 IADD3 R152, P1, R116, R180, RZ ;  /* 0x000000b47498e210 */ /* 0x000fe20007f3e0ff */
[--C-:B------:R-:W-:Y:S04]  /*5d70*/  @!P6 IMAD.X R117, R177, 0x1, R0.reuse, P0 ;  /* 0x00000001b175e824 */ /* 0x100fe800000e0600 */
[----:B------:R-:W-:Y:S01]  /*5d80*/  @!P6 IMAD.X R153, R117, 0x1, R0, P1 ;  /* 0x000000017599e824 */ /* 0x000fe200008e0600 */
[----:B------:R1:W-:Y:S08]  /*5d90*/  @!P6 LDGSTS.E.BYPASS.LTC128B.128 [R228+0x2100], [R116.64], !P3 ;  /* 0x0210000074e4efae */ /* 0x0003f0000d901d46 */
[----:B------:R1:W-:Y:S08]  /*5da0*/  @!P6 LDGSTS.E.BYPASS.LTC128B.128 [R228+0x6100], [R116.64+0x80], !P2 ;  /* 0x0610008074e4efae */ /* 0x0003f0000d101d46 */
[----:B------:R3:W-:Y:S08]  /*5db0*/  @!P6 LDGSTS.E.BYPASS.LTC128B.128 [R228+0x3100], [R152.64], !P3 ;  /* 0x0310000098e4efae */ /* 0x0007f0000d901d46 */
[----:B------:R3:W-:Y:S08]  /*5dc0*/  @!P6 LDGSTS.E.BYPASS.LTC128B.128 [R228+0x7100], [R152.64+0x80], !P2 ;  /* 0x0710008098e4efae */ /* 0x0007f0000d101d46 */
[----:B------:R-:W-:Y:S08]  /*5dd0*/  LDSM.16.M88.4 R144, [R205+0x800] ;  /* 0x00080000cd90783b */ /* 0x000ff00000000200 */
[----:B------:R-:W-:Y:S08]  /*5de0*/  LDSM.16.M88.4 R148, [R205+0x1000] ;  /* 0x00100000cd94783b */ /* 0x000ff00000000200 */
[----:B------:R-:W-:Y:S08]  /*5df0*/  LDSM.16.M88.4 R156, [R205+0x1800] ;  /* 0x00180000cd9c783b */ /* 0x000ff00000000200 */
[----:B---3--:R-:W3:Y:S01]  /*5e00*/  LDSM.16.M88.4 R152, [R205] ;  /* 0x00000000cd98783b */ /* 0x008ee20000000200 */
[----:B----4-:R-:W-:Y:S04]  /*5e10*/  @P5 IMAD.HI.U32 R2, R232, c[0x0][0x2c8], RZ ;  /* 0x0000b200e8025a27 */ /* 0x010fe800078e00ff */
[----:B------:R-:W-:Y:S03]  /*5e20*/  IMAD.MOV.U32 R0, RZ, RZ, R232 ;  /* 0x000000ffff007224 */ /* 0x000fe600078e00e8 */
[----:B------:R-:W0:Y:S01]  /*5e30*/  LDGDEPBAR ;  /* 0x00000000000079af */ /* 0x000e220000000000 */
[----:B------:R-:W-:Y:S07]  /*5e40*/  @P5 SHF.R.U32.HI R0, RZ, c[0x0][0x2cc], R2 ;  /* 0x0000b300ff005a19 */ /* 0x000fee0000011602 */
[----:B------:R-:W4:Y:S08]  /*5e50*/  LDSM.16.M88.4 R160, [R205+0x2000] ;  /* 0x00200000cda0783b */ /* 0x000f300000000200 */
[----:B------:R-:W5:Y:S08]  /*5e60*/  LDSM.16.M88.4 R164, [R205+0x2800] ;  /* 0x00280000cda4783b */ /* 0x000f700000000200 */
[----:B--2---:R-:W-:Y:S01]  /*5e70*/  LDSM.16.M88.4 R176, [R202+0x3000] ;  /* 0x00300000cab0783b */ /* 0x004fe20000000200 */
[C---:B---3--:R-:W-:Y:S07]  /*5e80*/  HMMA.16816.F32 R4, R168.reuse, R152, R4 ;  /* 0x00000098a804723c */ /* 0x048fee0000001804 */
[----:B------:R-:W-:Y:S01]  /*5e90*/  LDSM.16.M88.4 R180, [R202+0x3800] ;  /* 0x00380000cab4783b */ /* 0x000fe20000000200 */
[C---:B------:R-:W-:Y:S07]  /*5ea0*/  HMMA.16816.F32 R8, R168.reuse, R154, R8 ;  /* 0x0000009aa808723c */ /* 0x040fee0000001808 */
[----:B------:R-:W-:Y:S01]  /*5eb0*/  LDSM.16.M88.4 R152, [R205+0x3000] ;  /* 0x00300000cd98783b */ /* 0x000fe20000000200 */
[C---:B------:R-:W-:Y:S07]  /*5ec0*/  HMMA.16816.F32 R12, R168.reuse, R144, R12 ;  /* 0x00000090a80c723c */ /* 0x040fee000000180c */
[----:B-1----:R-:W-:Y:S01]  /*5ed0*/  SHFL.IDX PT, R116, R0, 0x1, 0x1c1f ;  /* 0x003c1f0000747f89 */ /* 0x002fe200000e0000 */
[C---:B------:R-:W-:Y:S07]  /*5ee0*/  HMMA.16816.F32 R16, R168.reuse, R146, R16 ;  /* 0x00000092a810723c */ /* 0x040fee0000001810 */
[----:B------:R-:W-:Y:S01]  /*5ef0*/  LDSM.16.M88.4 R144, [R205+0x3800] ;  /* 0x00380000cd90783b */ /* 0x000fe20000000200 */
[C---:B------:R-:W-:Y:S07]  /*5f00*/  HMMA.16816.F32 R20, R168.reuse, R148, R20 ;  /* 0x00000094a814723c */ /* 0x040fee0000001814 */
[----:B------:R1:W2:Y:S01]  /*5f10*/  SHFL.IDX PT, R2, R0, RZ, 0x1c1f ;  /* 0x001c1fff00027589 */ /* 0x0002a200000e0000 */
[C---:B------:R-:W-:Y:S07]  /*5f20*/  HMMA.16816.F32 R24, R168.reuse, R150, R24 ;  /* 0x00000096a818723c */ /* 0x040fee0000001818 */
[----:B------:R-:W3:Y:S01]  /*5f30*/  LDSM.16.M88.4 R148, [R202] ;  /* 0x00000000ca94783b */ /* 0x000ee20000000200 */
[C---:B------:R-:W-:Y:S08]  /*5f40*/  HMMA.16816.F32 R28, R168.reuse, R156, R28 ;  /* 0x0000009ca81c723c */ /* 0x040ff0000000181c */
[C---:B------:R-:W-:Y:S01]  /*5f50*/  HMMA.16816.F32 R32, R168.reuse, R158, R32 ;  /* 0x0000009ea820723c */ /* 0x040fe20000001820 */
[----:B------:R-:W3:Y:S03]  /*5f60*/  LDSM.16.M88.4 R156, [R202+0x800] ;  /* 0x00080000ca9c783b */ /* 0x000ee60000000200 */
[----:B-1----:R-:W-:Y:S04]  /*5f70*/  IMAD.MOV.U32 R0, RZ, RZ, -0x80 ;  /* 0xffffff80ff007424 */ /* 0x002fe800078e00ff */
[C---:B----4-:R-:W-:Y:S04]  /*5f80*/  HMMA.16816.F32 R36, R168.reuse, R160, R36 ;  /* 0x000000a0a824723c */ /* 0x050fe80000001824 */
[----:B------:R-:W-:Y:S04]  /*5f90*/  IMAD R0, R229, R0, 0x1 ;  /* 0x00000001e5007424 */ /* 0x000fe800078e0200 */
[C---:B------:R-:W-:Y:S01]  /*5fa0*/  HMMA.16816.F32 R40, R168.reuse, R162, R40 ;  /* 0x000000a2a828723c */ /* 0x040fe20000001828 */
[----:B------:R-:W1:Y:S03]  /*5fb0*/  LDSM.16.M88.4 R160, [R202+0x1000] ;  /* 0x00100000caa0783b */ /* 0x000e660000000200 */
[----:B------:R-:W-:Y:S04]  /*5fc0*/  IADD3 R0, R0, c[0x0][0x1d0], -R231 ;  /* 0x0000740000007a10 */ /* 0x000fe80007ffe8e7 */
[C---:B-----5:R-:W-:Y:S04]  /*5fd0*/  HMMA.16816.F32 R44, R168.reuse, R164, R44 ;  /* 0x000000a4a82c723c */ /* 0x060fe8000000182c */
[----:B------:R-:W-:Y:S04]  /*5fe0*/  IADD3 R0, R0, -c[0x0][0x168], RZ ;  /* 0x80005a0000007a10 */ /* 0x000fe80007ffe0ff */
[C---:B------:R-:W-:Y:S01]  /*5ff0*/  HMMA.16816.F32 R48, R168.reuse, R166, R48 ;  /* 0x000000a6a830723c */ /* 0x040fe20000001830 */
[----:B------:R-:W-:Y:S03]  /*6000*/  LDSM.16.M88.4 R164, [R202+0x2800] ;  /* 0x00280000caa4783b */ /* 0x000fe60000000200 */
[C---:B--2---:R-:W-:Y:S02]  /*6010*/  IMAD.IADD R2, R0.reuse, 0x1, R2 ;  /* 0x0000000100027824 */ /* 0x044fe400078e0202 */
[----:B------:R-:W-:Y:S02]  /*6020*/  IMAD.IADD R0, R0, 0x1, R116 ;  /* 0x0000000100007824 */ /* 0x000fe400078e0274 */
[C---:B------:R-:W-:Y:S03]  /*6030*/  HMMA.16816.F32 R52, R168.reuse, R152, R52 ;  /* 0x00000098a834723c */ /* 0x040fe60000001834 */
[C---:B------:R-:W-:Y:S02]  /*6040*/  ISETP.GT.AND P1, PT, R0.reuse, RZ, PT ;  /* 0x000000ff0000720c */ /* 0x040fe40003f24270 */
[----:B------:R-:W-:Y:S02]  /*6050*/  ISETP.GT.AND P0, PT, R0, 0x1, PT ;  /* 0x000000010000780c */ /* 0x000fe40003f04270 */
[C---:B------:R-:W-:Y:S01]  /*6060*/  ISETP.GT.AND P4, PT, R2.reuse, 0x1, PT ;  /* 0x000000010200780c */ /* 0x040fe20003f84270 */
[C---:B------:R-:W-:Y:S01]  /*6070*/  HMMA.16816.F32 R56, R168.reuse, R154, R56 ;  /* 0x0000009aa838723c */ /* 0x040fe20000001838 */
[----:B------:R-:W2:Y:S02]  /*6080*/  LDSM.16.M88.4 R152, [R202+0x1800] ;  /* 0x00180000ca98783b */ /* 0x000ea40000000200 */
[----:B------:R-:W-:Y:S05]  /*6090*/  ISETP.GT.AND P6, PT, R2, RZ, PT ;  /* 0x000000ff0200720c */ /* 0x000fea0003fc4270 */
[C---:B------:R-:W-:Y:S08]  /*60a0*/  HMMA.16816.F32 R60, R168.reuse, R144, R60 ;  /* 0x00000090a83c723c */ /* 0x040ff0000000183c */
[----:B------:R-:W-:Y:S01]  /*60b0*/  HMMA.16816.F32 R64, R168, R146, R64 ;  /* 0x00000092a840723c */ /* 0x000fe20000001840 */
[----:B------:R-:W4:Y:S07]  /*60c0*/  LDSM.16.M88.4 R144, [R202+0x2000] ;  /* 0x00200000ca90783b */ /* 0x000f2e0000000200 */
[C---:B---3--:R-:W-:Y:S08]  /*60d0*/  HMMA.16816.F32 R4, R172.reuse, R148, R4 ;  /* 0x00000094ac04723c */ /* 0x048ff00000001804 */
[C---:B------:R-:W-:Y:S01]  /*60e0*/  HMMA.16816.F32 R8, R172.reuse, R150, R8 ;  /* 0x00000096ac08723c */ /* 0x040fe20000001808 */
[----:B------:R-:W3:Y:S07]  /*60f0*/  LDSM.16.M88.4 R148, [R201+0x4000] ;  /* 0x00400000c994783b */ /* 0x000eee0000000200 */
[C---:B------:R-:W-:Y:S08]  /*6100*/  HMMA.16816.F32 R12, R172.reuse, R156, R12 ;  /* 0x0000009cac0c723c */ /* 0x040ff0000000180c */
[C---:B------:R-:W-:Y:S01]  /*6110*/  HMMA.16816.F32 R16, R172.reuse, R158, R16 ;  /* 0x0000009eac10723c */ /* 0x040fe20000001810 */
[----:B------:R-:W5:Y:S07]  /*6120*/  LDSM.16.M88.4 R156, [R201+0x4800] ;  /* 0x00480000c99c783b */ /* 0x000f6e0000000200 */
[C---:B-1----:R-:W-:Y:S08]  /*6130*/  HMMA.16816.F32 R20, R172.reuse, R160, R20 ;  /* 0x000000a0ac14723c */ /* 0x042ff00000001814 */
[C---:B------:R-:W-:Y:S01]  /*6140*/  HMMA.16816.F32 R24, R172.reuse, R162, R24 ;  /* 0x000000a2ac18723c */ /* 0x040fe20000001818 */
[----:B------:R-:W1:Y:S07]  /*6150*/  LDSM.16.M88.4 R160, [R201+0x5000] ;  /* 0x00500000c9a0783b */ /* 0x000e6e0000000200 */
[C---:B--2---:R-:W-:Y:S08]  /*6160*/  HMMA.16816.F32 R28, R172.reuse, R152, R28 ;  /* 0x00000098ac1c723c */ /* 0x044ff0000000181c */
[C---:B------:R-:W-:Y:S01]  /*6170*/  HMMA.16816.F32 R32, R172.reuse, R154, R32 ;  /* 0x0000009aac20723c */ /* 0x040fe20000001820 */
[----:B------:R-:W-:Y:S07]  /*6180*/  LDSM.16.M88.4 R152, [R201+0x6000] ;  /* 0x00600000c998783b */ /* 0x000fee0000000200 */
[C---:B----4-:R-:W-:Y:S08]  /*6190*/  HMMA.16816.F32 R36, R172.reuse, R144, R36 ;  /* 0x00000090ac24723c */ /* 0x050ff00000001824 */
[C---:B------:R-:W-:Y:S01]  /*61a0*/  HMMA.16816.F32 R40, R172.reuse, R146, R40 ;  /* 0x00000092ac28723c */ /* 0x040fe20000001828 */
[----:B------:R-:W2:Y:S07]  /*61b0*/  LDSM.16.M88.4 R144, [R201+0x5800] ;  /* 0x00580000c990783b */ /* 0x000eae0000000200 */
[C---:B------:R-:W-:Y:S08]  /*61c0*/  HMMA.16816.F32 R44, R172.reuse, R164, R44 ;  /* 0x000000a4ac2c723c */ /* 0x040ff0000000182c */
[C---:B------:R-:W-:Y:S01]  /*61d0*/  HMMA.16816.F32 R48, R172.reuse, R166, R48 ;  /* 0x000000a6ac30723c */ /* 0x040fe20000001830 */
[----:B------:R-:W4:Y:S07]  /*61e0*/  LDSM.16.M88.4 R164, [R201+0x6800] ;  /* 0x00680000c9a4783b */ /* 0x000f2e0000000200 */
[C---:B------:R-:W-:Y:S08]  /*61f0*/  HMMA.16816.F32 R52, R172.reuse, R176, R52 ;  /* 0x000000b0ac34723c */ /* 0x040ff00000001834 */
[C---:B------:R-:W-:Y:S01]  /*6200*/  HMMA.16816.F32 R56, R172.reuse, R178, R56 ;  /* 0x000000b2ac38723c */ /* 0x040fe20000001838 */
[----:B------:R-:W-:Y:S07]  /*6210*/  LDSM.16.M88.4 R176, [R209] ;  /* 0x00000000d1b0783b */ /* 0x000fee0000000200 */
[C---:B------:R-:W-:Y:S08]  /*6220*/  HMMA.16816.F32 R60, R172.reuse, R180, R60 ;  /* 0x000000b4ac3c723c */ /* 0x040ff0000000183c */
[----:B------:R-:W-:Y:S01]  /*6230*/  HMMA.16816.F32 R64, R172, R182, R64 ;  /* 0x000000b6ac40723c */ /* 0x000fe20000001840 */
[----:B------:R-:W-:Y:S07]  /*6240*/  LDSM.16.M88.4 R180, [R208] ;  /* 0x00000000d0b4783b */ /* 0x000fee0000000200 */
[C---:B---3--:R-:W-:Y:S08]  /*6250*/  HMMA.16816.F32 R4, R184.reuse, R148, R4 ;  /* 0x00000094b804723c */ /* 0x048ff00000001804 */
[C---:B------:R-:W-:Y:S01]  /*6260*/  HMMA.16816.F32 R8, R184.reuse, R150, R8 ;  /* 0x00000096b808723c */ /* 0x040fe20000001808 */
[----:B------:R-:W3:Y:S07]  /*6270*/  LDSM.16.M88.4 R148, [R201+0x7000] ;  /* 0x00700000c994783b */ /* 0x000eee0000000200 */
[C---:B-----5:R-:W-:Y:S08]  /*6280*/  HMMA.16816.F32 R12, R184.reuse, R156, R12 ;  /* 0x0000009cb80c723c */ /* 0x060ff0000000180c */
[C---:B------:R-:W-:Y:S01]  /*6290*/  HMMA.16816.F32 R16, R184.reuse, R158, R16 ;  /* 0x0000009eb810723c */ /* 0x040fe20000001810 */
[----:B------:R-:W5:Y:S07]  /*62a0*/  LDSM.16.M88.4 R156, [R201+0x7800] ;  /* 0x00780000c99c783b */ /* 0x000f6e0000000200 */
        /* <DEDUP_REMOVED lines=9> */
[C---:B----4-:R-:W-:Y:S08]  /*6340*/  HMMA.16816.F32 R44, R184.reuse, R164, R44 ;  /* 0x000000a4b82c723c */ /* 0x050ff0000000182c */
[C---:B------:R-:W-:Y:S01]  /*6350*/  HMMA.16816.F32 R48, R184.reuse, R166, R48 ;  /* 0x000000a6b830723c */ /* 0x040fe20000001830 */
[----:B------:R-:W-:Y:S07]  /*6360*/  LDSM.16.M88.4 R164, [R210] ;  /* 0x00000000d2a4783b */ /* 0x000fee0000000200 */
[C---:B---3--:R-:W-:Y:S08]  /*6370*/  HMMA.16816.F32 R52, R184.reuse, R148, R52 ;  /* 0x00000094b834723c */ /* 0x048ff00000001834 */
[C---:B------:R-:W-:Y:S01]  /*6380*/  HMMA.16816.F32 R56, R184.reuse, R150, R56 ;  /* 0x00000096b838723c */ /* 0x040fe20000001838 */
[----:B------:R-:W3:Y:S07]  /*6390*/  LDSM.16.M88.4 R148, [R212] ;  /* 0x00000000d494783b */ /* 0x000eee0000000200 */
[C---:B-----5:R-:W-:Y:S08]  /*63a0*/  HMMA.16816.F32 R60, R184.reuse, R156, R60 ;  /* 0x0000009cb83c723c */ /* 0x060ff0000000183c */
[----:B------:R-:W-:Y:S01]  /*63b0*/  HMMA.16816.F32 R64, R184, R158, R64 ;  /* 0x0000009eb840723c */ /* 0x000fe20000001840 */
[----:B------:R-:W4:Y:S07]  /*63c0*/  LDSM.16.M88.4 R156, [R211] ;  /* 0x00000000d39c783b */ /* 0x000f2e0000000200 */
        /* <DEDUP_REMOVED lines=8> */
[----:B------:R-:W-:Y:S07]  /*6450*/  LDSM.16.M88.4 R152, [R205+0x5800] ;  /* 0x00580000cd98783b */ /* 0x000fee0000000200 */
        /* <DEDUP_REMOVED lines=8> */
[----:B------:R-:W5:Y:S07]  /*64e0*/  LDSM.16.M88.4 R164, [R205+0x6800] ;  /* 0x00680000cda4783b */ /* 0x000f6e0000000200 */
[C---:B------:R-:W-:Y:S08]  /*64f0*/  HMMA.16816.F32 R52, R188.reuse, R176, R52 ;  /* 0x000000b0bc34723c */ /* 0x040ff00000001834 */
[C---:B------:R-:W-:Y:S01]  /*6500*/  HMMA.16816.F32 R56, R188.reuse, R178, R56 ;  /* 0x000000b2bc38723c */ /* 0x040fe20000001838 */
[----:B------:R-:W3:Y:S07]  /*6510*/  LDSM.16.M88.4 R176, [R205+0x7000] ;  /* 0x00700000cdb0783b */ /* 0x000eee0000000200 */
[C---:B------:R-:W-:Y:S08]  /*6520*/  HMMA.16816.F32 R60, R188.reuse, R180, R60 ;  /* 0x000000b4bc3c723c */ /* 0x040ff0000000183c */
[----:B------:R-:W-:Y:S01]  /*6530*/  HMMA.16816.F32 R64, R188, R182, R64 ;  /* 0x000000b6bc40723c */ /* 0x000fe20000001840 */
[----:B------:R-:W-:Y:S07]  /*6540*/  LDSM.16.M88.4 R180, [R202+0x4000] ;  /* 0x00400000cab4783b */ /* 0x000fee0000000200 */
[C---:B-1----:R-:W-:Y:S08]  /*6550*/  HMMA.16816.F32 R4, R192.reuse, R160, R4 ;  /* 0x000000a0c004723c */ /* 0x042ff00000001804 */
[C---:B------:R-:W-:Y:S01]  /*6560*/  HMMA.16816.F32 R8, R192.reuse, R162, R8 ;  /* 0x000000a2c008723c */ /* 0x040fe20000001808 */
[----:B------:R-:W1:Y:S07]  /*6570*/  LDSM.16.M88.4 R160, [R205+0x7800] ;  /* 0x00780000cda0783b */ /* 0x000e6e0000000200 */
[C---:B--2---:R-:W-:Y:S08]  /*6580*/  HMMA.16816.F32 R12, R192.reuse, R144, R12 ;  /* 0x00000090c00c723c */ /* 0x044ff0000000180c */
[C---:B------:R-:W-:Y:S01]  /*6590*/  HMMA.16816.F32 R16, R192.reuse, R146, R16 ;  /* 0x00000092c010723c */ /* 0x040fe20000001810 */
[----:B------:R-:W2:Y:S07]  /*65a0*/  LDSM.16.M88.4 R144, [R202+0x4800] ;  /* 0x00480000ca90783b */ /* 0x000eae0000000200 */
[C---:B---3--:R-:W-:Y:S08]  /*65b0*/  HMMA.16816.F32 R20, R192.reuse, R148, R20 ;  /* 0x00000094c014723c */ /* 0x048ff00000001814 */
[C---:B------:R-:W-:Y:S01]  /*65c0*/  HMMA.16816.F32 R24, R192.reuse, R150, R24 ;  /* 0x00000096c018723c */ /* 0x040fe20000001818 */
[----:B------:R-:W3:Y:S07]  /*65d0*/  LDSM.16.M88.4 R148, [R202+0x5000] ;  /* 0x00500000ca94783b */ /* 0x000eee0000000200 */
[C---:B------:R-:W-:Y:S08]  /*65e0*/  HMMA.16816.F32 R28, R192.reuse, R152, R28 ;  /* 0x00000098c01c723c */ /* 0x040ff0000000181c */
[C---:B------:R-:W-:Y:S01]  /*65f0*/  HMMA.16816.F32 R32, R192.reuse, R154, R32 ;  /* 0x0000009ac020723c */ /* 0x040fe20000001820 */
[----:B------:R-:W1:Y:S07]  /*6600*/  LDSM.16.M88.4 R152, [R202+0x5800] ;  /* 0x00580000ca98783b */ /* 0x000e6e0000000200 */
[C---:B----4-:R-:W-:Y:S08]  /*6610*/  HMMA.16816.F32 R36, R192.reuse, R156, R36 ;  /* 0x0000009cc024723c */ /* 0x050ff00000001824 */
[C---:B------:R-:W-:Y:S08]  /*6620*/  HMMA.16816.F32 R40, R192.reuse, R158, R40 ;  /* 0x0000009ec028723c */ /* 0x040ff00000001828 */
[C---:B-----5:R-:W-:Y:S08]  /*6630*/  HMMA.16816.F32 R44, R192.reuse, R164, R44 ;  /* 0x000000a4c02c723c */ /* 0x060ff0000000182c */
[C---:B------:R-:W-:Y:S08]  /*6640*/  HMMA.16816.F32 R48, R192.reuse, R166, R48 ;  /* 0x000000a6c030723c */ /* 0x040ff00000001830 */
[C---:B------:R-:W-:Y:S08]  /*6650*/  HMMA.16816.F32 R52, R192.reuse, R176, R52 ;  /* 0x000000b0c034723c */ /* 0x040ff00000001834 */
[C---:B------:R-:W-:Y:S08]  /*6660*/  HMMA.16816.F32 R56, R192.reuse, R178, R56 ;  /* 0x000000b2c038723c */ /* 0x040ff00000001838 */
[C---:B-1----:R-:W-:Y:S08]  /*6670*/  HMMA.16816.F32 R60, R192.reuse, R160, R60 ;  /* 0x000000a0c03c723c */ /* 0x042ff0000000183c */
[----:B------:R-:W-:Y:S08]  /*6680*/  HMMA.16816.F32 R64, R192, R162, R64 ;  /* 0x000000a2c040723c */ /* 0x000ff00000001840 */
[C---:B------:R-:W-:Y:S08]  /*6690*/  HMMA.16816.F32 R4, R196.reuse, R180, R4 ;  /* 0x000000b4c404723c */ /* 0x040ff00000001804 */
[C---:B------:R-:W-:Y:S08]  /*66a0*/  HMMA.16816.F32 R8, R196.reuse, R182, R8 ;  /* 0x000000b6c408723c */ /* 0x040ff00000001808 */
[C---:B--2---:R-:W-:Y:S08]  /*66b0*/  HMMA.16816.F32 R12, R196.reuse, R144, R12 ;  /* 0x00000090c40c723c */ /* 0x044ff0000000180c */
[C---:B------:R-:W-:Y:S01]  /*66c0*/  HMMA.16816.F32 R16, R196.reuse, R146, R16 ;  /* 0x00000092c410723c */ /* 0x040fe20000001810 */
[----:B------:R-:W1:Y:S03]  /*66d0*/  LDSM.16.M88.4 R144, [R202+0x6000] ;  /* 0x00600000ca90783b */ /* 0x000e660000000200 */
[----:B------:R-:W-:Y:S02]  /*66e0*/  FSEL R157, R6, -INF , P1 ;  /* 0xff800000069d7808 */ /* 0x000fe40000800000 */
[----:B------:R-:W-:Y:S02]  /*66f0*/  FSEL R159, R7, -INF , P0 ;  /* 0xff800000079f7808 */ /* 0x000fe40000000000 */
[C---:B---3--:R-:W-:Y:S03]  /*6700*/  HMMA.16816.F32 R20, R196.reuse, R148, R20 ;  /* 0x00000094c414723c */ /* 0x048fe60000001814 */
[----:B------:R-:W-:Y:S02]  /*6710*/  ISETP.GT.AND P1, PT, R0, 0x8, PT ;  /* 0x000000080000780c */ /* 0x000fe40003f24270 */
[----:B------:R-:W-:Y:S02]  /*6720*/  FSEL R156, R5, -INF , P4 ;  /* 0xff800000059c7808 */ /* 0x000fe40002000000 */
[----:B------:R-:W-:Y:S01]  /*6730*/  FSEL R116, R4, -INF , P6 ;  /* 0xff80000004747808 */ /* 0x000fe20003000000 */
[C---:B------:R-:W-:Y:S01]  /*6740*/  HMMA.16816.F32 R24, R196.reuse, R150, R24 ;  /* 0x00000096c418723c */ /* 0x040fe20000001818 */
[----:B------:R-:W2:Y:S02]  /*6750*/  LDSM.16.M88.4 R4, [R202+0x6800] ;  /* 0x00680000ca04783b */ /* 0x000ea40000000200 */
[----:B------:R-:W-:Y:S02]  /*6760*/  ISETP.GT.AND P0, PT, R0, 0x9, PT ;  /* 0x000000090000780c */ /* 0x000fe40003f04270 */
[----:B------:R-:W-:Y:S02]  /*6770*/  ISETP.GT.AND P4, PT, R2, 0x9, PT ;  /* 0x000000090200780c */ /* 0x000fe40003f84270 */
[----:B------:R-:W-:Y:S01]  /*6780*/  FSEL R151, R10, -INF , P1 ;  /* 0xff8000000a977808 */ /* 0x000fe20000800000 */
[C---:B------:R-:W-:Y:S03]  /*6790*/  HMMA.16816.F32 R28, R196.reuse, R152, R28 ;  /* 0x00000098c41c723c */ /* 0x040fe6000000181c */
[C---:B------:R-:W-:Y:S02]  /*67a0*/  ISETP.GT.AND P1, PT, R0.reuse, 0x10, PT ;  /* 0x000000100000780c */ /* 0x040fe40003f24270 */
[----:B------:R-:W-:Y:S02]  /*67b0*/  FSEL R158, R11, -INF , P0 ;  /* 0xff8000000b9e7808 */ /* 0x000fe40000000000 */
[----:B------:R-:W-:Y:S01]  /*67c0*/  ISETP.GT.AND P0, PT, R0, 0x11, PT ;  /* 0x000000110000780c */ /* 0x000fe20003f04270 */
[C---:B------:R-:W-:Y:S03]  /*67d0*/  HMMA.16816.F32 R32, R196.reuse, R154, R32 ;  /* 0x0000009ac420723c */ /* 0x040fe60000001820 */
[----:B------:R-:W-:Y:S02]  /*67e0*/  ISETP.GT.AND P6, PT, R2, 0x8, PT ;  /* 0x000000080200780c */ /* 0x000fe40003fc4270 */
[----:B------:R-:W-:Y:S02]  /*67f0*/  FSEL R150, R9, -INF , P4 ;  /* 0xff80000009967808 */ /* 0x000fe40002000000 */
[----:B------:R-:W-:Y:S01]  /*6800*/  FSEL R160, R14, -INF , P1 ;  /* 0xff8000000ea07808 */ /* 0x000fe20000800000 */
[C---:B-1----:R-:W-:Y:S04]  /*6810*/  HMMA.16816.F32 R36, R196.reuse, R144, R36 ;  /* 0x00000090c424723c */ /* 0x042fe80000001824 */
[----:B------:R-:W-:Y:S02]  /*6820*/  FSEL R161, R15, -INF , P0 ;  /* 0xff8000000fa17808 */ /* 0x000fe40000000000 */
[C---:B------:R-:W-:Y:S02]  /*6830*/  ISETP.GT.AND P1, PT, R0.reuse, 0x18, PT ;  /* 0x000000180000780c */ /* 0x040fe40003f24270 */
[----:B------:R-:W-:Y:S01]  /*6840*/  ISETP.GT.AND P0, PT, R0, 0x19, PT ;  /* 0x000000190000780c */ /* 0x000fe20003f04270 */
[C---:B------:R-:W-:Y:S03]  /*6850*/  HMMA.16816.F32 R40, R196.reuse, R146, R40 ;  /* 0x00000092c428723c */ /* 0x040fe60000001828 */
[----:B------:R-:W-:Y:S02]  /*6860*/  ISETP.GT.AND P4, PT, R2, 0x11, PT ;  /* 0x000000110200780c */ /* 0x000fe40003f84270 */
[----:B------:R-:W-:Y:S02]  /*6870*/  FSEL R162, R18, -INF , P1 ;  /* 0xff80000012a27808 */ /* 0x000fe40000800000 */
[----:B------:R-:W-:Y:S01]  /*6880*/  FSEL R163, R19, -INF , P0 ;  /* 0xff80000013a37808 */ /* 0x000fe20000000000 */
[C---:B--2---:R-:W-:Y:S01]  /*6890*/  HMMA.16816.F32 R44, R196.reuse, R4, R44 ;  /* 0x00000004c42c723c */ /* 0x044fe2000000182c */
[----:B------:R-:W2:Y:S02]  /*68a0*/  LDL.64 R18, [R1+0x10] ;  /* 0x0000100001127983 */ /* 0x000ea40000100a00 */
[----:B------:R-:W-:Y:S02]  /*68b0*/  ISETP.GT.AND P1, PT, R0, 0x20, PT ;  /* 0x000000200000780c */ /* 0x000fe40003f24270 */
[----:B------:R-:W-:Y:S02]  /*68c0*/  FSEL R153, R13, -INF , P4 ;  /* 0xff8000000d997808 */ /* 0x000fe40002000000 */
[----:B------:R-:W-:Y:S01]  /*68d0*/  ISETP.GT.AND P4, PT, R2, 0x19, PT ;  /* 0x000000190200780c */ /* 0x000fe20003f84270 */
[C---:B------:R-:W-:Y:S01]  /*68e0*/  HMMA.16816.F32 R48, R196.reuse, R6, R48 ;  /* 0x00000006c430723c */ /* 0x040fe20000001830 */
[----:B------:R-:W-:Y:S02]  /*68f0*/  LDSM.16.M88.4 R4, [R202+0x7800] ;  /* 0x00780000ca04783b */ /* 0x000fe40000000200 */
[----:B------:R-:W-:Y:S02]  /*6900*/  ISETP.GT.AND P0, PT, R0, 0x21, PT ;  /* 0x000000210000780c */ /* 0x000fe40003f04270 */
[----:B------:R-:W-:Y:S02]  /*6910*/  FSEL R155, R17, -INF , P4 ;  /* 0xff800000119b7808 */ /* 0x000fe40002000000 */
[----:B------:R-:W-:Y:S02]  /*6920*/  FSEL R148, R8, -INF , P6 ;  /* 0xff80000008947808 */ /* 0x000fe40003000000 */
[----:B------:R-:W3:Y:S01]  /*6930*/  LDL R17, [R1+0x20] ;  /* 0x0000200001117983 */ /* 0x000ee20000100800 */
[C---:B------:R-:W-:Y:S02]  /*6940*/  ISETP.GT.AND P6, PT, R2.reuse, 0x10, PT ;  /* 0x000000100200780c */ /* 0x040fe40003fc4270 */
[----:B------:R-:W-:Y:S01]  /*6950*/  ISETP.GT.AND P4, PT, R2, 0x21, PT ;  /* 0x000000210200780c */ /* 0x000fe20003f84270 */
[----:B------:R-:W1:Y:S01]  /*6960*/  LDSM.16.M88.4 R8, [R202+0x7000] ;  /* 0x00700000ca08783b */ /* 0x000e620000000200 */
[----:B------:R-:W-:Y:S01]  /*6970*/  FSEL R152, R12, -INF , P6 ;  /* 0xff8000000c987808 */ /* 0x000fe20003000000 */
[----:B------:R-:W-:Y:S04]  /*6980*/  DEPBAR.LE SB0, 0x0 ;  /* 0x000080000000791a */ /* 0x000fe80000000000 */
[----:B------:R-:W-:Y:S02]  /*6990*/  FMNMX.FTZ R12, R116, R3, !PT ;  /* 0x00000003740c7209 */ /* 0x000fe40007810000 */
[----:B------:R-:W-:Y:S01]  /*69a0*/  BAR.SYNC.DEFER_BLOCKING 0x0 ;  /* 0x0000000000007b1d */ /* 0x000fe20000010000 */
[----:B------:R-:W-:Y:S02]  /*69b0*/  FSEL R165, R21, -INF , P4 ;  /* 0xff80000015a57808 */ /* 0x000fe40002000000 */
[----:B------:R-:W-:Y:S02]  /*69c0*/  FMNMX.FTZ R12, R156, R12, !PT ;  /* 0x0000000c9c0c7209 */ /* 0x000fe40007810000 */
[----:B------:R-:W-:Y:S02]  /*69d0*/  FSEL R166, R22, -INF , P1 ;  /* 0xff80000016a67808 */ /* 0x000fe40000800000 */
[----:B------:R-:W-:Y:S02]  /*69e0*/  FMNMX.FTZ R12, R148, R12, !PT ;  /* 0x0000000c940c7209 */ /* 0x000fe40007810000 */
[----:B------:R-:W-:Y:S02]  /*69f0*/  FSEL R176, R23, -INF , P0 ;  /* 0xff80000017b07808 */ /* 0x000fe40000000000 */
[----:B------:R-:W-:Y:S02]  /*6a00*/  FMNMX.FTZ R12, R150, R12, !PT ;  /* 0x0000000c960c7209 */ /* 0x000fe40007810000 */
[----:B------:R-:W-:Y:S02]  /*6a10*/  ISETP.GT.AND P1, PT, R0, 0x28, PT ;  /* 0x000000280000780c */ /* 0x000fe40003f24270 */
[----:B------:R-:W-:Y:S02]  /*6a20*/  FMNMX.FTZ R12, R152, R12, !PT ;  /* 0x0000000c980c7209 */ /* 0x000fe40007810000 */
[----:B------:R-:W-:Y:S02]  /*6a30*/  ISETP.GT.AND P0, PT, R0, 0x29, PT ;  /* 0x000000290000780c */ /* 0x000fe40003f04270 */
[----:B------:R-:W-:Y:S02]  /*6a40*/  FSEL R178, R26, -INF , P1 ;  /* 0xff8000001ab27808 */ /* 0x000fe40000800000 */
[----:B------:R-:W-:Y:S02]  /*6a50*/  FSEL R179, R27, -INF , P0 ;  /* 0xff8000001bb37808 */ /* 0x000fe40000000000 */
[C---:B------:R-:W-:Y:S02]  /*6a60*/  ISETP.GT.AND P1, PT, R0.reuse, 0x30, PT ;  /* 0x000000300000780c */ /* 0x040fe40003f24270 */
[----:B------:R-:W-:Y:S02]  /*6a70*/  ISETP.GT.AND P0, PT, R0, 0x31, PT ;  /* 0x000000310000780c */ /* 0x000fe40003f04270 */
[----:B------:R-:W-:Y:S02]  /*6a80*/  FSEL R182, R30, -INF , P1 ;  /* 0xff8000001eb67808 */ /* 0x000fe40000800000 */
[----:B------:R-:W-:Y:S02]  /*6a90*/  FSEL R231, R31, -INF , P0 ;  /* 0xff8000001fe77808 */ /* 0x000fe40000000000 */
[----:B------:R-:W-:Y:S01]  /*6aa0*/  ISETP.GT.AND P1, PT, R0, 0x38, PT ;  /* 0x000000380000780c */ /* 0x000fe20003f24270 */
[C---:B-1----:R-:W-:Y:S05]  /*6ab0*/  HMMA.16816.F32 R52, R196.reuse, R8, R52 ;  /* 0x00000008c434723c */ /* 0x042fea0000001834 */
[C---:B------:R-:W-:Y:S02]  /*6ac0*/  ISETP.GT.AND P6, PT, R2.reuse, 0x18, PT ;  /* 0x000000180200780c */ /* 0x040fe40003fc4270 */
[----:B------:R-:W-:Y:S01]  /*6ad0*/  FMNMX.FTZ R8, R153, R12, !PT ;  /* 0x0000000c99087209 */ /* 0x000fe20007810000 */
[C---:B------:R-:W-:Y:S03]  /*6ae0*/  HMMA.16816.F32 R56, R196.reuse, R10, R56 ;  /* 0x0000000ac438723c */ /* 0x040fe60000001838 */
[----:B------:R-:W-:Y:S02]  /*6af0*/  ISETP.GT.AND P4, PT, R2, 0x29, PT ;  /* 0x000000290200780c */ /* 0x000fe40003f84270 */
[----:B------:R-:W-:Y:S02]  /*6b00*/  FSEL R154, R16, -INF , P6 ;  /* 0xff800000109a7808 */ /* 0x000fe40003000000 */
[----:B------:R-:W-:Y:S01]  /*6b10*/  ISETP.GT.AND P6, PT, R2, 0x20, PT ;  /* 0x000000200200780c */ /* 0x000fe20003fc4270 */
[C---:B------:R-:W-:Y:S03]  /*6b20*/  HMMA.16816.F32 R60, R196.reuse, R4, R60 ;  /* 0x00000004c43c723c */ /* 0x040fe6000000183c */
[----:B------:R-:W-:Y:S02]  /*6b30*/  ISETP.GT.AND P0, PT, R0, 0x39, PT ;  /* 0x000000390000780c */ /* 0x000fe40003f04270 */
[----:B------:R-:W-:Y:S02]  /*6b40*/  FMNMX.FTZ R8, R154, R8, !PT ;  /* 0x000000089a087209 */ /* 0x000fe40007810000 */
[----:B------:R-:W-:Y:S01]  /*6b50*/  FSEL R164, R20, -INF , P6 ;  /* 0xff80000014a47808 */ /* 0x000fe20003000000 */
[----:B------:R-:W-:Y:S03]  /*6b60*/  HMMA.16816.F32 R64, R196, R6, R64 ;  /* 0x00000006c440723c */ /* 0x000fe60000001840 */
[----:B------:R-:W-:Y:S02]  /*6b70*/  ISETP.GT.AND P6, PT, R2, 0x28, PT ;  /* 0x000000280200780c */ /* 0x000fe40003fc4270 */
[----:B------:R-:W-:Y:S02]  /*6b80*/  FMNMX.FTZ R9, R157, R118, !PT ;  /* 0x000000769d097209 */ /* 0x000fe40007810000 */
[----:B------:R-:W-:Y:S02]  /*6b90*/  FMNMX.FTZ R8, R155, R8, !PT ;  /* 0x000000089b087209 */ /* 0x000fe40007810000 */
[----:B------:R-:W-:Y:S03]  /*6ba0*/  FMNMX.FTZ R9, R159, R9, !PT ;  /* 0x000000099f097209 */ /* 0x000fe60007810000 */
[----:B------:R-:W-:Y:S02]  /*6bb0*/  FMNMX.FTZ R8, R164, R8, !PT ;  /* 0x00000008a4087209 */ /* 0x000fe40007810000 */
[----:B------:R-:W-:Y:S02]  /*6bc0*/  FMNMX.FTZ R9, R151, R9, !PT ;  /* 0x0000000997097209 */ /* 0x000fe40007810000 */
[----:B------:R-:W-:Y:S02]  /*6bd0*/  FSEL R167, R24, -INF , P6 ;  /* 0xff80000018a77808 */ /* 0x000fe40003000000 */
[----:B------:R-:W-:Y:S02]  /*6be0*/  FMNMX.FTZ R8, R165, R8, !PT ;  /* 0x00000008a5087209 */ /* 0x000fe40007810000 */
[----:B------:R-:W-:Y:S02]  /*6bf0*/  FSEL R177, R25, -INF , P4 ;  /* 0xff80000019b17808 */ /* 0x000fe40002000000 */
[----:B------:R-:W-:Y:S02]  /*6c00*/  ISETP.GT.AND P6, PT, R2, 0x30, PT ;  /* 0x000000300200780c */ /* 0x000fe40003fc4270 */
[----:B------:R-:W-:Y:S02]  /*6c10*/  FMNMX.FTZ R9, R158, R9, !PT ;  /* 0x000000099e097209 */ /* 0x000fe40007810000 */
[----:B------:R-:W-:Y:S02]  /*6c20*/  FMNMX.FTZ R8, R167, R8, !PT ;  /* 0x00000008a7087209 */ /* 0x000fe40007810000 */
[----:B------:R-:W-:Y:S02]  /*6c30*/  FSEL R180, R28, -INF , P6 ;  /* 0xff8000001cb47808 */ /* 0x000fe40003000000 */
[----:B------:R-:W-:Y:S02]  /*6c40*/  ISETP.GT.AND P4, PT, R2, 0x31, PT ;  /* 0x000000310200780c */ /* 0x000fe40003f84270 */
[----:B------:R-:W-:Y:S02]  /*6c50*/  FMNMX.FTZ R8, R177, R8, !PT ;  /* 0x00000008b1087209 */ /* 0x000fe40007810000 */
[----:B------:R-:W-:Y:S02]  /*6c60*/  FMNMX.FTZ R9, R160, R9, !PT ;  /* 0x00000009a0097209 */ /* 0x000fe40007810000 */
[----:B------:R-:W-:Y:S02]  /*6c70*/  FSEL R181, R29, -INF , P4 ;  /* 0xff8000001db57808 */ /* 0x000fe40002000000 */
[----:B------:R-:W-:Y:S02]  /*6c80*/  FMNMX.FTZ R8, R180, R8, !PT ;  /* 0x00000008b4087209 */ /* 0x000fe40007810000 */
[----:B------:R-:W-:Y:S02]  /*6c90*/  ISETP.GT.AND P6, PT, R2, 0x38, PT ;  /* 0x000000380200780c */ /* 0x000fe40003fc4270 */
[----:B------:R-:W-:Y:S02]  /*6ca0*/  FMNMX.FTZ R9, R161, R9, !PT ;  /* 0x00000009a1097209 */ /* 0x000fe40007810000 */
[----:B------:R-:W-:Y:S02]  /*6cb0*/  FSEL R183, R32, -INF , P6 ;  /* 0xff80000020b77808 */ /* 0x000fe40003000000 */
[----:B------:R-:W-:Y:S02]  /*6cc0*/  FMNMX.FTZ R4, R181, R8, !PT ;  /* 0x00000008b5047209 */ /* 0x000fe40007810000 */
[----:B------:R-:W-:Y:S02]  /*6cd0*/  ISETP.GT.AND P4, PT, R2, 0x39, PT ;  /* 0x000000390200780c */ /* 0x000fe40003f84270 */
[----:B------:R-:W-:Y:S02]  /*6ce0*/  FMNMX.FTZ R5, R162, R9, !PT ;  /* 0x00000009a2057209 */ /* 0x000fe40007810000 */
[----:B------:R-:W-:Y:S02]  /*6cf0*/  ISETP.GT.AND P6, PT, R2, 0x40, PT ;  /* 0x000000400200780c */ /* 0x000fe40003fc4270 */
[----:B------:R-:W-:Y:S02]  /*6d00*/  FSEL R232, R33, -INF , P4 ;  /* 0xff80000021e87808 */ /* 0x000fe40002000000 */
        /* <DEDUP_REMOVED lines=8> */
[----:B------:R-:W-:Y:S02]  /*6d90*/  FMNMX.FTZ R4, R235, R4, !PT ;  /* 0x00000004eb047209 */ /* 0x000fe40007810000 */
        /* <DEDUP_REMOVED lines=10> */
[----:B------:R-:W-:Y:S02]  /*6e40*/  FSEL R234, R35, -INF , P0 ;  /* 0xff80000023ea7808 */ /* 0x000fe40000000000 */
[----:B------:R-:W-:Y:S02]  /*6e50*/  FMNMX.FTZ R4, R233, R4, !PT ;  /* 0x00000004e9047209 */ /* 0x000fe40007810000 */
[----:B------:R-:W-:Y:S02]  /*6e60*/  ISETP.GT.AND P6, PT, R2, 0x50, PT ;  /* 0x000000500200780c */ /* 0x000fe40003fc4270 */
[----:B------:R-:W-:Y:S02]  /*6e70*/  FSEL R240, R41, -INF , P4 ;  /* 0xff80000029f07808 */ /* 0x000fe40002000000 */
[----:B------:R-:W-:Y:S02]  /*6e80*/  FMNMX.FTZ R117, R239, R117, !PT ;  /* 0x00000075ef757209 */ /* 0x000fe40007810000 */
[----:B------:R-:W-:Y:S02]  /*6e90*/  FSEL R237, R38, -INF , P1 ;  /* 0xff80000026ed7808 */ /* 0x000fe40000800000 */
[C---:B------:R-:W-:Y:S02]  /*6ea0*/  ISETP.GT.AND P0, PT, R0.reuse, 0x41, PT ;  /* 0x000000410000780c */ /* 0x040fe40003f04270 */
[----:B------:R-:W-:Y:S02]  /*6eb0*/  ISETP.GT.AND P1, PT, R0, 0x48, PT ;  /* 0x000000480000780c */ /* 0x000fe40003f24270 */
[----:B------:R-:W-:Y:S02]  /*6ec0*/  FMNMX.FTZ R4, R234, R4, !PT ;  /* 0x00000004ea047209 */ /* 0x000fe40007810000 */
[----:B------:R-:W-:Y:S02]  /*6ed0*/  FSEL R243, R44, -INF , P6 ;  /* 0xff8000002cf37808 */ /* 0x000fe40003000000 */
[----:B------:R-:W-:Y:S02]  /*6ee0*/  ISETP.GT.AND P4, PT, R2, 0x51, PT ;  /* 0x000000510200780c */ /* 0x000fe40003f84270 */
[----:B------:R-:W-:Y:S02]  /*6ef0*/  FMNMX.FTZ R117, R240, R117, !PT ;  /* 0x00000075f0757209 */ /* 0x000fe40007810000 */
[----:B------:R-:W-:Y:S02]  /*6f00*/  FSEL R238, R39, -INF , P0 ;  /* 0xff80000027ee7808 */ /* 0x000fe40000000000 */
[----:B------:R-:W-:Y:S02]  /*6f10*/  ISETP.GT.AND P0, PT, R0, 0x49, PT ;  /* 0x000000490000780c */ /* 0x000fe40003f04270 */
[----:B------:R-:W-:Y:S02]  /*6f20*/  FSEL R241, R42, -INF , P1 ;  /* 0xff8000002af17808 */ /* 0x000fe40000800000 */
[----:B------:R-:W-:Y:S02]  /*6f30*/  ISETP.GT.AND P1, PT, R0, 0x50, PT ;  /* 0x000000500000780c */ /* 0x000fe40003f24270 */
[----:B------:R-:W-:Y:S02]  /*6f40*/  FMNMX.FTZ R4, R237, R4, !PT ;  /* 0x00000004ed047209 */ /* 0x000fe40007810000 */
[----:B------:R-:W-:Y:S02]  /*6f50*/  FSEL R244, R45, -INF , P4 ;  /* 0xff8000002df47808 */ /* 0x000fe40002000000 */
[----:B------:R-:W-:Y:S02]  /*6f60*/  ISETP.GT.AND P6, PT, R2, 0x58, PT ;  /* 0x000000580200780c */ /* 0x000fe40003fc4270 */
[----:B------:R-:W-:Y:S02]  /*6f70*/  FMNMX.FTZ R117, R243, R117, !PT ;  /* 0x00000075f3757209 */ /* 0x000fe40007810000 */
[----:B------:R-:W-:Y:S02]  /*6f80*/  FSEL R245, R46, -INF , P1 ;  /* 0xff8000002ef57808 */ /* 0x000fe40000800000 */
[C---:B------:R-:W-:Y:S02]  /*6f90*/  ISETP.GT.AND P1, PT, R0.reuse, 0x58, PT ;  /* 0x000000580000780c */ /* 0x040fe40003f24270 */
[----:B------:R-:W-:Y:S02]  /*6fa0*/  FSEL R242, R43, -INF , P0 ;  /* 0xff8000002bf27808 */ /* 0x000fe40000000000 */
[----:B------:R-:W-:Y:S02]  /*6fb0*/  ISETP.GT.AND P0, PT, R0, 0x51, PT ;  /* 0x000000510000780c */ /* 0x000fe40003f04270 */
[----:B------:R-:W-:Y:S02]  /*6fc0*/  ISETP.GT.AND P4, PT, R2, 0x59, PT ;  /* 0x000000590200780c */ /* 0x000fe40003f84270 */
[----:B------:R-:W-:Y:S02]  /*6fd0*/  FMNMX.FTZ R4, R238, R4, !PT ;  /* 0x00000004ee047209 */ /* 0x000fe40007810000 */
[----:B------:R-:W-:Y:S02]  /*6fe0*/  FSEL R247, R48, -INF , P6 ;  /* 0xff80000030f77808 */ /* 0x000fe40003000000 */
[----:B------:R-:W-:Y:S02]  /*6ff0*/  FMNMX.FTZ R117, R244, R117, !PT ;  /* 0x00000075f4757209 */ /* 0x000fe40007810000 */
[----:B------:R-:W-:Y:S02]  /*7000*/  FSEL R246, R47, -INF , P0 ;  /* 0xff8000002ff67808 */ /* 0x000fe40000000000 */
[C---:B------:R-:W-:Y:S02]  /*7010*/  ISETP.GT.AND P0, PT, R2.reuse, 0x60, PT ;  /* 0x000000600200780c */ /* 0x040fe40003f04270 */
[C---:B------:R-:W-:Y:S02]  /*7020*/  ISETP.GT.AND P6, PT, R2.reuse, 0x61, PT ;  /* 0x000000610200780c */ /* 0x040fe40003fc4270 */
[----:B------:R-:W-:Y:S02]  /*7030*/  FSEL R249, R49, -INF , P4 ;  /* 0xff80000031f97808 */ /* 0x000fe40002000000 */
[----:B------:R-:W-:Y:S02]  /*7040*/  ISETP.GT.AND P4, PT, R2, 0x68, PT ;  /* 0x000000680200780c */ /* 0x000fe40003f84270 */
[----:B------:R-:W-:Y:S02]  /*7050*/  FSEL R250, R50, -INF , P1 ;  /* 0xff80000032fa7808 */ /* 0x000fe40000800000 */
[----:B------:R-:W-:Y:S02]  /*7060*/  ISETP.GT.AND P1, PT, R2, 0x69, PT ;  /* 0x000000690200780c */ /* 0x000fe40003f24270 */
[----:B------:R-:W-:Y:S02]  /*7070*/  FMNMX.FTZ R4, R241, R4, !PT ;  /* 0x00000004f1047209 */ /* 0x000fe40007810000 */
[----:B------:R-:W-:Y:S02]  /*7080*/  FMNMX.FTZ R117, R247, R117, !PT ;  /* 0x00000075f7757209 */ /* 0x000fe40007810000 */
[----:B------:R-:W-:Y:S02]  /*7090*/  FSEL R15, R52, -INF , P0 ;  /* 0xff800000340f7808 */ /* 0x000fe40000000000 */
[----:B------:R-:W-:Y:S02]  /*70a0*/  FSEL R53, R53, -INF , P6 ;  /* 0xff80000035357808 */ /* 0x000fe40003000000 */
[C---:B------:R-:W-:Y:S02]  /*70b0*/  ISETP.GT.AND P6, PT, R2.reuse, 0x71, PT ;  /* 0x000000710200780c */ /* 0x040fe40003fc4270 */
[----:B------:R-:W-:Y:S02]  /*70c0*/  ISETP.GT.AND P0, PT, R2, 0x70, PT ;  /* 0x000000700200780c */ /* 0x000fe40003f04270 */
[----:B------:R-:W-:Y:S02]  /*70d0*/  FSEL R251, R56, -INF , P4 ;  /* 0xff80000038fb7808 */ /* 0x000fe40002000000 */
[C---:B------:R-:W-:Y:S02]  /*70e0*/  ISETP.GT.AND P4, PT, R2.reuse, 0x78, PT ;  /* 0x000000780200780c */ /* 0x040fe40003f84270 */
[----:B------:R-:W-:Y:S02]  /*70f0*/  FSEL R57, R57, -INF , P1 ;  /* 0xff80000039397808 */ /* 0x000fe40000800000 */
[----:B------:R-:W-:Y:S02]  /*7100*/  ISETP.GT.AND P1, PT, R2, 0x79, PT ;  /* 0x000000790200780c */ /* 0x000fe40003f24270 */
[----:B------:R-:W-:Y:S02]  /*7110*/  FMNMX.FTZ R2, R242, R4, !PT ;  /* 0x00000004f2027209 */ /* 0x000fe40007810000 */
[----:B------:R-:W-:Y:S02]  /*7120*/  FMNMX.FTZ R117, R249, R117, !PT ;  /* 0x00000075f9757209 */ /* 0x000fe40007810000 */
[----:B------:R-:W-:Y:S02]  /*7130*/  FMNMX.FTZ R2, R245, R2, !PT ;  /* 0x00000002f5027209 */ /* 0x000fe40007810000 */
        /* <DEDUP_REMOVED lines=10> */
[----:B------:R-:W-:Y:S02]  /*71e0*/  FSEL R32, R54, -INF , P0 ;  /* 0xff80000036207808 */ /* 0x000fe40000000000 */
[----:B------:R-:W-:Y:S02]  /*71f0*/  ISETP.GT.AND P1, PT, R0, 0x61, PT ;  /* 0x000000610000780c */ /* 0x000fe40003f24270 */
[----:B------:R-:W-:Y:S02]  /*7200*/  FMNMX.FTZ R2, R248, R2, !PT ;  /* 0x00000002f8027209 */ /* 0x000fe40007810000 */
[----:B------:R-:W-:Y:S02]  /*7210*/  FMNMX.FTZ R117, R57, R117, !PT ;  /* 0x0000007539757209 */ /* 0x000fe40007810000 */
[----:B------:R-:W-:Y:S02]  /*7220*/  FSEL R34, R55, -INF , P1 ;  /* 0xff80000037227808 */ /* 0x000fe40000800000 */
[----:B------:R-:W-:Y:S02]  /*7230*/  ISETP.GT.AND P1, PT, R0, 0x68, PT ;  /* 0x000000680000780c */ /* 0x000fe40003f24270 */
[----:B------:R-:W-:Y:S02]  /*7240*/  FMNMX.FTZ R2, R32, R2, !PT ;  /* 0x0000000220027209 */ /* 0x000fe40007810000 */
[----:B------:R-:W-:Y:S02]  /*7250*/  FSEL R16, R61, -INF , P6 ;  /* 0xff8000003d107808 */ /* 0x000fe40003000000 */
[----:B------:R-:W-:Y:S02]  /*7260*/  FMNMX.FTZ R117, R252, R117, !PT ;  /* 0x00000075fc757209 */ /* 0x000fe40007810000 */
[----:B------:R-:W-:Y:S02]  /*7270*/  ISETP.GT.AND P0, PT, R0, 0x69, PT ;  /* 0x000000690000780c */ /* 0x000fe40003f04270 */
[----:B------:R-:W-:Y:S02]  /*7280*/  FSEL R58, R58, -INF , P1 ;  /* 0xff8000003a3a7808 */ /* 0x000fe40000800000 */
        /* <DEDUP_REMOVED lines=12> */
[----:B------:R-:W-:Y:S01]  /*7350*/  FMNMX.FTZ R2, R62, R2, !PT ;  /* 0x000000023e027209 */ /* 0x000fe20007810000 */
[----:B------:R-:W1:Y:S01]  /*7360*/  SHFL.BFLY PT, R4, R117, 0x2, 0x1f ;  /* 0x0c401f0075047f89 */ /* 0x000e6200000e0000 */
[C---:B------:R-:W-:Y:S02]  /*7370*/  ISETP.GT.AND P1, PT, R0.reuse, 0x78, PT ;  /* 0x000000780000780c */ /* 0x040fe40003f24270 */
[----:B------:R-:W-:Y:S02]  /*7380*/  ISETP.GT.AND P0, PT, R0, 0x79, PT ;  /* 0x000000790000780c */ /* 0x000fe40003f04270 */
[----:B------:R-:W-:Y:S02]  /*7390*/  FMNMX.FTZ R0, R63, R2, !PT ;  /* 0x000000023f007209 */ /* 0x000fe40007810000 */
[----:B------:R-:W-:Y:S02]  /*73a0*/  FSEL R66, R66, -INF , P1 ;  /* 0xff80000042427808 */ /* 0x000fe40000800000 */
[----:B------:R-:W-:Y:S02]  /*73b0*/  FSEL R119, R67, -INF , P0 ;  /* 0xff80000043777808 */ /* 0x000fe40000000000 */
[----:B------:R-:W-:Y:S02]  /*73c0*/  FMNMX.FTZ R0, R66, R0, !PT ;  /* 0x0000000042007209 */ /* 0x000fe40007810000 */
[----:B------:R-:W-:Y:S02]  /*73d0*/  ISETP.GT.AND P6, PT, R229, R230, PT ;  /* 0x000000e6e500720c */ /* 0x000fe40003fc4270 */
[----:B------:R-:W-:Y:S02]  /*73e0*/  FMNMX.FTZ R0, R119, R0, !PT ;  /* 0x0000000077007209 */ /* 0x000fe40007810000 */
[----:B------:R-:W-:Y:S03]  /*73f0*/  IADD3 R230, R229, -0x1, RZ ;  /* 0xffffffffe5e67810 */ /* 0x000fe60007ffe0ff */
[----:B------:R-:W4:Y:S01]  /*7400*/  SHFL.BFLY PT, R2, R0, 0x2, 0x1f ;  /* 0x0c401f0000027f89 */ /* 0x000f2200000e0000 */
[----:B-1----:R-:W-:Y:S05]  /*7410*/  FMNMX.FTZ R117, R117, R4, !PT ;  /* 0x0000000475757209 */ /* 0x002fea0007810000 */
[----:B------:R-:W-:Y:S01]  /*7420*/  @P6 SHF.R.S32.HI R6, RZ, 0x1f, R230 ;  /* 0x0000001fff066819 */ /* 0x000fe200000114e6 */
[----:B------:R-:W-:Y:S01]  /*7430*/  @P6 IMAD.MOV.U32 R11, RZ, RZ, c[0x0][0x1e0] ;  /* 0x00007800ff0b6624 */ /* 0x000fe200078e00ff */
[----:B------:R-:W1:Y:S03]  /*7440*/  SHFL.BFLY PT, R4, R117, 0x1, 0x1f ;  /* 0x0c201f0075047f89 */ /* 0x000e6600000e0000 */
[----:B------:R-:W-:Y:S02]  /*7450*/  @P6 IMAD R6, R6, c[0x0][0x1e0], RZ ;  /* 0x0000780006066a24 */ /* 0x000fe400078e02ff */
[----:B------:R-:W-:Y:S02]  /*7460*/  @P6 IMAD.SHL.U32 R10, R11, 0x40, RZ ;  /* 0x000000400b0a6824 */ /* 0x000fe400078e00ff */
[----:B------:R-:W-:Y:S01]  /*7470*/  @P6 IMAD R6, R230, c[0x0][0x1e4], R6 ;  /* 0x00007900e6066a24 */ /* 0x000fe200078e0206 */
[----:B----4-:R-:W-:Y:S05]  /*7480*/  FMNMX.FTZ R0, R0, R2, !PT ;  /* 0x0000000200007209 */ /* 0x010fea0007810000 */
[----:B------:R-:W4:Y:S01]  /*7490*/  SHFL.BFLY PT, R2, R0, 0x1, 0x1f ;  /* 0x0c201f0000027f89 */ /* 0x000f2200000e0000 */
[----:B-1----:R-:W-:Y:S04]  /*74a0*/  FMNMX.FTZ R117, R117, R4, !PT ;  /* 0x0000000475757209 */ /* 0x002fe80007810000 */
[C---:B------:R-:W-:Y:S01]  /*74b0*/  FSETP.NEU.FTZ.AND P1, PT, R117.reuse, -INF , PT ;  /* 0xff8000007500780b */ /* 0x040fe20003f3d000 */
[----:B------:R-:W-:Y:S05]  /*74c0*/  FMUL.FTZ R149, R117, c[0x0][0x2d0] ;  /* 0x0000b40075957a20 */ /* 0x000fea0000410000 */
[----:B------:R-:W-:Y:S05]  /*74d0*/  FSEL R149, R149, RZ, P1 ;  /* 0x000000ff95957208 */ /* 0x000fea0000800000 */
[--C-:B------:R-:W-:Y:S02]  /*74e0*/  FFMA.FTZ R4, R116, c[0x0][0x2d0], -R149.reuse ;  /* 0x0000b40074047a23 */ /* 0x100fe40000010895 */
[--C-:B------:R-:W-:Y:S02]  /*74f0*/  FFMA.FTZ R7, R156, c[0x0][0x2d0], -R149.reuse ;  /* 0x0000b4009c077a23 */ /* 0x100fe40000010895 */
[----:B------:R1:W-:Y:S01]  /*7500*/  MUFU.EX2 R49, R4 ;  /* 0x0000000400317308 */ /* 0x0003e20000000800 */
[----:B----4-:R-:W-:Y:S01]  /*7510*/  FMNMX.FTZ R116, R0, R2, !PT ;  /* 0x0000000200747209 */ /* 0x010fe20007810000 */
[----:B------:R-:W-:Y:S02]  /*7520*/  FFMA.FTZ R0, R148, c[0x0][0x2d0], -R149 ;  /* 0x0000b40094007a23 */ /* 0x000fe40000010895 */
[----:B------:R-:W-:Y:S02]  /*7530*/  IMAD.MOV.U32 R156, RZ, RZ, R15 ;  /* 0x000000ffff9c7224 */ /* 0x000fe400078e000f */
[----:B------:R-:W-:Y:S04]  /*7540*/  FMUL.FTZ R148, R116, c[0x0][0x2d0] ;  /* 0x0000b40074947a20 */ /* 0x000fe80000410000 */
[----:B------:R4:W-:Y:S10]  /*7550*/  MUFU.EX2 R12, R0 ;  /* 0x00000000000c7308 */ /* 0x0009f40000000800 */
[----:B------:R-:W5:Y:S01]  /*7560*/  MUFU.EX2 R48, R7 ;  /* 0x0000000700307308 */ /* 0x000f620000000800 */
[----:B-1----:R-:W-:Y:S05]  /*7570*/  @P6 IMAD.WIDE.U32 R4, R230, c[0x0][0x1e0], RZ ;  /* 0x00007800e6046a25 */ /* 0x002fea00078e00ff */
[----:B------:R-:W-:Y:S01]  /*7580*/  @P6 IADD3 R5, R5, R6, RZ ;  /* 0x0000000605056210 */ /* 0x000fe20007ffe0ff */
[C---:B------:R-:W-:Y:S03]  /*7590*/  @P6 IMAD.SHL.U32 R6, R4.reuse, 0x80, RZ ;  /* 0x0000008004066824 */ /* 0x040fe600078e00ff */
[----:B------:R-:W-:Y:S01]  /*75a0*/  @P6 SHF.L.U64.HI R4, R4, 0x7, R5 ;  /* 0x0000000704046819 */ /* 0x000fe20000010205 */
[----:B----4-:R-:W-:Y:S01]  /*75b0*/  FFMA.FTZ R0, R150, c[0x0][0x2d0], -R149 ;  /* 0x0000b40096007a23 */ /* 0x010fe20000010895 */
[----:B--2---:R-:W-:Y:S02]  /*75c0*/  @P6 IADD3 R5, P4, P0, R6, 0x40, R18 ;  /* 0x0000004006056810 */ /* 0x004fe4000789e012 */
[----:B------:R-:W-:Y:S01]  /*75d0*/  MOV R150, R57 ;  /* 0x0000003900967202 */ /* 0x000fe20000000f00 */
[----:B------:R1:W-:Y:S01]  /*75e0*/  MUFU.EX2 R40, R0 ;  /* 0x0000000000287308 */ /* 0x0003e20000000800 */
[--C-:B---3--:R-:W-:Y:S02]  /*75f0*/  @P6 IADD3.X R9, R4, RZ, R17.reuse, P4, P0 ;  /* 0x000000ff04096210 */ /* 0x108fe400027e0411 */
[----:B------:R-:W-:Y:S02]  /*7600*/  FSETP.NEU.FTZ.AND P0, PT, R116, -INF , PT ;  /* 0xff8000007400780b */ /* 0x000fe40003f1d000 */
[----:B-----5:R-:W-:Y:S02]  /*7610*/  F2FP.PACK_AB R144, R48, R49 ;  /* 0x000000313090723e */ /* 0x020fe400000000ff */
[----:B------:R-:W-:Y:S05]  /*7620*/  FSEL R148, R148, RZ, P0 ;  /* 0x000000ff94947208 */ /* 0x000fea0000000000 */
[----:B------:R-:W-:Y:S01]  /*7630*/  FFMA.FTZ R2, R157, c[0x0][0x2d0], -R148 ;  /* 0x0000b4009d027a23 */ /* 0x000fe20000010894 */
[----:B------:R-:W-:Y:S03]  /*7640*/  MOV R157, R16 ;  /* 0x00000010009d7202 */ /* 0x000fe60000000f00 */
[----:B------:R2:W-:Y:S01]  /*7650*/  MUFU.EX2 R42, R2 ;  /* 0x00000002002a7308 */ /* 0x0005e20000000800 */
[----:B-1----:R-:W-:Y:S05]  /*7660*/  @P6 IADD3 R0, P4, R6, R18, RZ ;  /* 0x0000001206006210 */ /* 0x002fea0007f9e0ff */
[----:B------:R-:W-:Y:S01]  /*7670*/  @P6 IMAD.X R4, R4, 0x1, R17, P4 ;  /* 0x0000000104046824 */ /* 0x000fe200020e0611 */
[C---:B------:R-:W-:Y:S04]  /*7680*/  @P6 LEA R6, P4, R0.reuse, c[0x0][0x1c8], 0x1 ;  /* 0x0000720000066a11 */ /* 0x040fe800078808ff */
[----:B------:R-:W-:Y:S01]  /*7690*/  @P6 LEA.HI.X R7, R0, c[0x0][0x1cc], R4, 0x1, P4 ;  /* 0x0000730000076a11 */ /* 0x000fe200020f0c04 */
[----:B------:R-:W-:Y:S01]  /*76a0*/  FFMA.FTZ R0, R159, c[0x0][0x2d0], -R148 ;  /* 0x0000b4009f007a23 */ /* 0x000fe20000010894 */
[C---:B------:R-:W-:Y:S01]  /*76b0*/  @P6 LEA R8, P4, R5.reuse, c[0x0][0x1c8], 0x1 ;  /* 0x0000720005086a11 */ /* 0x040fe200078808ff */
[----:B------:R-:W-:Y:S02]  /*76c0*/  IMAD.MOV.U32 R159, RZ, RZ, R14 ;  /* 0x000000ffff9f7224 */ /* 0x000fe400078e000e */
[----:B------:R1:W3:Y:S01]  /*76d0*/  MUFU.EX2 R43, R0 ;  /* 0x00000000002b7308 */ /* 0x0002e20000000800 */
[----:B------:R4:W-:Y:S01]  /*76e0*/  @P6 LDGSTS.E.BYPASS.LTC128B.128 [R228+0x8100], [R6.64], !P3 ;  /* 0x0810000006e46fae */ /* 0x0009e2000d901d46 */
[----:B------:R-:W-:Y:S01]  /*76f0*/  @P6 LEA.HI.X R9, R5, c[0x0][0x1cc], R9, 0x1, P4 ;  /* 0x0000730005096a11 */ /* 0x000fe200020f0c09 */
[----:B--2---:R-:W-:Y:S01]  /*7700*/  @P6 IMAD.MOV.U32 R2, RZ, RZ, 0x6 ;  /* 0x00000006ff026424 */ /* 0x004fe200078e00ff */
[----:B------:R-:W-:Y:S04]  /*7710*/  @P6 IADD3 R4, P4, R6, R10, RZ ;  /* 0x0000000a06046210 */ /* 0x000fe80007f9e0ff */
[----:B------:R-:W-:Y:S01]  /*7720*/  @P6 SHF.L.U64.HI R2, R11, R2, c[0x0][0x1e4] ;  /* 0x000079000b026619 */ /* 0x000fe20000010202 */
[----:B------:R2:W-:Y:S04]  /*7730*/  @P6 LDGSTS.E.BYPASS.LTC128B.128 [R228+0xc100], [R8.64], !P2 ;  /* 0x0c10000008e46fae */ /* 0x0005e8000d101d46 */
[----:B------:R-:W-:Y:S05]  /*7740*/  @P6 IMAD.X R5, R2, 0x1, R7, P4 ;  /* 0x0000000102056824 */ /* 0x000fea00020e0607 */
[----:B------:R5:W-:Y:S01]  /*7750*/  @P6 LDGSTS.E.BYPASS.LTC128B.128 [R228+0x9100], [R4.64], !P3 ;  /* 0x0910000004e46fae */ /* 0x000be2000d901d46 */
[----:B-1----:R-:W-:Y:S01]  /*7760*/  FFMA.FTZ R0, R151, c[0x0][0x2d0], -R148 ;  /* 0x0000b40097007a23 */ /* 0x002fe20000010894 */
[----:B---3--:R-:W-:Y:S06]  /*7770*/  F2FP.PACK_AB R145, R43, R42 ;  /* 0x0000002a2b91723e */ /* 0x008fec00000000ff */
[----:B------:R5:W-:Y:S01]  /*7780*/  @P6 LDGSTS.E.BYPASS.LTC128B.128 [R228+0xd100], [R4.64+0x80], !P2 ;  /* 0x0d10008004e46fae */ /* 0x000be2000d101d46 */
[----:B------:R-:W-:Y:S01]  /*7790*/  IMAD.MOV.U32 R151, RZ, RZ, R12 ;  /* 0x000000ffff977224 */ /* 0x000fe200078e000c */
[----:B------:R1:W-:Y:S01]  /*77a0*/  MUFU.EX2 R35, R0 ;  /* 0x0000000000237308 */ /* 0x0003e20000000800 */
[-C--:B----4-:R-:W-:Y:S03]  /*77b0*/  @P6 IADD3 R6, P4, R4, R10.reuse, RZ ;  /* 0x0000000a04066210 */ /* 0x090fe60007f9e0ff */
[----:B------:R-:W-:Y:S02]  /*77c0*/  F2FP.PACK_AB R146, R40, R151 ;  /* 0x000000972892723e */ /* 0x000fe400000000ff */
[----:B------:R-:W-:Y:S02]  /*77d0*/  @P6 IMAD.X R7, R5, 0x1, R2, P4 ;  /* 0x0000000105076824 */ /* 0x000fe400020e0602 */
[----:B--2---:R-:W-:Y:S02]  /*77e0*/  FFMA.FTZ R9, R158, c[0x0][0x2d0], -R148 ;  /* 0x0000b4009e097a23 */ /* 0x004fe40000010894 */
[----:B------:R-:W-:Y:S01]  /*77f0*/  IMAD.MOV.U32 R158, RZ, RZ, R13 ;  /* 0x000000ffff9e7224 */ /* 0x000fe200078e000d */
[----:B------:R2:W-:Y:S01]  /*7800*/  @P6 LDGSTS.E.BYPASS.LTC128B.128 [R228+0xa100], [R6.64], !P3 ;  /* 0x0a10000006e46fae */ /* 0x0005e2000d901d46 */
[----:B------:R3:W4:Y:S07]  /*7810*/  MUFU.EX2 R41, R9 ;  /* 0x0000000900297308 */ /* 0x00072e0000000800 */
[----:B------:R2:W-:Y:S01]  /*7820*/  @P6 LDGSTS.E.BYPASS.LTC128B.128 [R228+0xe100], [R6.64+0x80], !P2 ;  /* 0x0e10008006e46fae */ /* 0x0005e2000d101d46 */
[----:B-1----:R-:W-:Y:S02]  /*7830*/  FSEL R0, R117, RZ, P1 ;  /* 0x000000ff75007208 */ /* 0x002fe40000800000 */
[----:B------:R-:W-:Y:S03]  /*7840*/  @P6 IADD3 R8, P1, R6, R10, RZ ;  /* 0x0000000a06086210 */ /* 0x000fe60007f3e0ff */
[----:B------:R-:W-:Y:S04]  /*7850*/  FADD.FTZ R0, -R0, R3 ;  /* 0x0000000300007221 */ /* 0x000fe80000010100 */
[----:B------:R-:W-:Y:S01]  /*7860*/  FMUL.FTZ R0, R0, c[0x0][0x2d0] ;  /* 0x0000b40000007a20 */ /* 0x000fe20000410000 */
[----:B---3--:R-:W-:Y:S03]  /*7870*/  @P6 IADD3.X R9, R7, R2, RZ, P1, !PT ;  /* 0x0000000207096210 */ /* 0x008fe60000ffe4ff */
[----:B------:R1:W5:Y:S01]  /*7880*/  MUFU.EX2 R3, R0 ;  /* 0x0000000000037308 */ /* 0x0003620000000800 */
[----:B------:R-:W-:Y:S02]  /*7890*/  FSEL R2, R116, RZ, P0 ;  /* 0x000000ff74027208 */ /* 0x000fe40000000000 */
[----:B----4-:R-:W-:Y:S01]  /*78a0*/  F2FP.PACK_AB R147, R41, R35 ;  /* 0x000000232993723e */ /* 0x010fe200000000ff */
[----:B------:R3:W-:Y:S08]  /*78b0*/  @P6 LDGSTS.E.BYPASS.LTC128B.128 [R228+0xb100], [R8.64], !P3 ;  /* 0x0b10000008e46fae */ /* 0x0007f0000d901d46 */
[----:B------:R3:W-:Y:S08]  /*78c0*/  @P6 LDGSTS.E.BYPASS.LTC128B.128 [R228+0xf100], [R8.64+0x80], !P2 ;  /* 0x0f10008008e46fae */ /* 0x0007f0000d101d46 */
[----:B------:R-:W4:Y:S01]  /*78d0*/  LDSM.16.MT88.4 R12, [R200] ;  /* 0x00000000c80c783b */ /* 0x000f220000004200 */
[----:B-1----:R-:W-:Y:S02]  /*78e0*/  FADD.FTZ R0, -R2, R118 ;  /* 0x0000007602007221 */ /* 0x002fe40000010100 */
[----:B------:R-:W-:Y:S02]  /*78f0*/  FFMA.FTZ R2, R152, c[0x0][0x2d0], -R149 ;  /* 0x0000b40098027a23 */ /* 0x000fe40000010895 */
[----:B------:R-:W-:Y:S03]  /*7900*/  FMUL.FTZ R0, R0, c[0x0][0x2d0] ;  /* 0x0000b40000007a20 */ /* 0x000fe60000410000 */
[----:B------:R-:W1:Y:S01]  /*7910*/  LDSM.16.MT88.4 R20, [R204] ;  /* 0x00000000cc14783b */ /* 0x000e620000004200 */
[----:B------:R-:W-:Y:S02]  /*7920*/  IMAD.MOV.U32 R118, RZ, RZ, R66 ;  /* 0x000000ffff767224 */ /* 0x000fe400078e0042 */
[C---:B-----5:R-:W-:Y:S01]  /*7930*/  FMUL.FTZ R4, R3.reuse, R120 ;  /* 0x0000007803047220 */ /* 0x060fe20000410000 */
[----:B------:R-:W5:Y:S01]  /*7940*/  MUFU.EX2 R0, R0 ;  /* 0x0000000000007308 */ /* 0x000f620000000800 */
[C---:B------:R-:W-:Y:S01]  /*7950*/  FMUL.FTZ R5, R3.reuse, R121 ;  /* 0x0000007903057220 */ /* 0x040fe20000410000 */
[----:B------:R-:W-:Y:S01]  /*7960*/  MOV R121, R40 ;  /* 0x0000002800797202 */ /* 0x000fe20000000f00 */
[C---:B------:R-:W-:Y:S01]  /*7970*/  FMUL.FTZ R24, R3.reuse, R80 ;  /* 0x0000005003187220 */ /* 0x040fe20000410000 */
[----:B------:R-:W1:Y:S01]  /*7980*/  LDSM.16.MT88.4 R28, [R203] ;  /* 0x00000000cb1c783b */ /* 0x000e620000004200 */
[C---:B---3--:R-:W-:Y:S02]  /*7990*/  FMUL.FTZ R8, R3.reuse, R124 ;  /* 0x0000007c03087220 */ /* 0x048fe40000410000 */
[C---:B------:R-:W-:Y:S02]  /*79a0*/  FMUL.FTZ R9, R3.reuse, R125 ;  /* 0x0000007d03097220 */ /* 0x040fe40000410000 */
[C---:B------:R-:W-:Y:S02]  /*79b0*/  FMUL.FTZ R16, R3.reuse, R72 ;  /* 0x0000004803107220 */ /* 0x040fe40000410000 */
[C---:B------:R-:W-:Y:S01]  /*79c0*/  FMUL.FTZ R17, R3.reuse, R73 ;  /* 0x0000004903117220 */ /* 0x040fe20000410000 */
[----:B------:R-:W3:Y:S01]  /*79d0*/  LDSM.16.MT88.4 R36, [R223] ;  /* 0x00000000df24783b */ /* 0x000ee20000004200 */
[C---:B------:R-:W-:Y:S02]  /*79e0*/  FMUL.FTZ R25, R3.reuse, R81 ;  /* 0x0000005103197220 */ /* 0x040fe40000410000 */
[----:B------:R-:W-:Y:S02]  /*79f0*/  IMAD.MOV.U32 R152, RZ, RZ, R32 ;  /* 0x000000ffff987224 */ /* 0x000fe400078e0020 */
[C---:B------:R-:W-:Y:S02]  /*7a00*/  FMUL.FTZ R32, R3.reuse, R88 ;  /* 0x0000005803207220 */ /* 0x040fe40000410000 */
[----:B------:R-:W-:Y:S01]  /*7a10*/  IMAD.MOV.U32 R88, RZ, RZ, R33 ;  /* 0x000000ffff587224 */ /* 0x000fe200078e0021 */
[----:B------:R-:W1:Y:S01]  /*7a20*/  LDSM.16.MT88.4 R44, [R200+0x4000] ;  /* 0x00400000c82c783b */ /* 0x000e620000004200 */
[C---:B------:R-:W-:Y:S02]  /*7a30*/  FMUL.FTZ R33, R3.reuse, R89 ;  /* 0x0000005903217220 */ /* 0x040fe40000410000 */
[----:B------:R-:W-:Y:S02]  /*7a40*/  IMAD.MOV.U32 R89, RZ, RZ, R34 ;  /* 0x000000ffff597224 */ /* 0x000fe400078e0022 */
[C---:B-----5:R-:W-:Y:S02]  /*7a50*/  FMUL.FTZ R11, R0.reuse, R127 ;  /* 0x0000007f000b7220 */ /* 0x060fe40000410000 */
[----:B------:R5:W-:Y:S01]  /*7a60*/  MUFU.EX2 R127, R2 ;  /* 0x00000002007f7308 */ /* 0x000be20000000800 */
[C---:B--2---:R-:W-:Y:S01]  /*7a70*/  FMUL.FTZ R6, R0.reuse, R122 ;  /* 0x0000007a00067220 */ /* 0x044fe20000410000 */
[----:B------:R-:W0:Y:S01]  /*7a80*/  LDGDEPBAR ;  /* 0x00000000000079af */ /* 0x000e220000000000 */
[C---:B------:R-:W-:Y:S02]  /*7a90*/  FMUL.FTZ R7, R0.reuse, R123 ;  /* 0x0000007b00077220 */ /* 0x040fe40000410000 */
[C---:B------:R-:W-:Y:S02]  /*7aa0*/  FMUL.FTZ R18, R0.reuse, R74 ;  /* 0x0000004a00127220 */ /* 0x040fe40000410000 */
[C---:B------:R-:W-:Y:S02]  /*7ab0*/  FMUL.FTZ R19, R0.reuse, R75 ;  /* 0x0000004b00137220 */ /* 0x040fe40000410000 */
[C---:B------:R-:W-:Y:S01]  /*7ac0*/  FMUL.FTZ R26, R0.reuse, R82 ;  /* 0x00000052001a7220 */ /* 0x040fe20000410000 */
[C---:B----4-:R-:W-:Y:S01]  /*7ad0*/  HMMA.16816.F32 R4, R144.reuse, R12, R4 ;  /* 0x0000000c9004723c */ /* 0x050fe20000001804 */
[----:B------:R-:W-:Y:S04]  /*7ae0*/  LDSM.16.MT88.4 R72, [R200+0x800] ;  /* 0x00080000c848783b */ /* 0x000fe80000004200 */
[C---:B------:R-:W-:Y:S02]  /*7af0*/  FMUL.FTZ R10, R0.reuse, R126 ;  /* 0x0000007e000a7220 */ /* 0x040fe40000410000 */
[C---:B------:R-:W-:Y:S02]  /*7b00*/  FMUL.FTZ R12, R3.reuse, R68 ;  /* 0x00000044030c7220 */ /* 0x040fe40000410000 */
[----:B------:R-:W-:Y:S03]  /*7b10*/  FMUL.FTZ R13, R3, R69 ;  /* 0x00000045030d7220 */ /* 0x000fe60000410000 */
[C---:B------:R-:W-:Y:S03]  /*7b20*/  HMMA.16816.F32 R8, R144.reuse, R14, R8 ;  /* 0x0000000e9008723c */ /* 0x040fe60000001808 */
[----:B-----5:R-:W-:Y:S02]  /*7b30*/  FFMA.FTZ R2, R153, c[0x0][0x2d0], -R149 ;  /* 0x0000b40099027a23 */ /* 0x020fe40000010895 */
[----:B------:R-:W-:Y:S02]  /*7b40*/  IMAD.MOV.U32 R122, RZ, RZ, R35 ;  /* 0x000000ffff7a7224 */ /* 0x000fe400078e0023 */
[----:B------:R2:W-:Y:S01]  /*7b50*/  MUFU.EX2 R66, R2 ;  /* 0x0000000200427308 */ /* 0x0005e20000000800 */
[C---:B------:R-:W-:Y:S04]  /*7b60*/  FMUL.FTZ R14, R0.reuse, R70 ;  /* 0x00000046000e7220 */ /* 0x040fe80000410000 */
[C---:B------:R-:W-:Y:S02]  /*7b70*/  FMUL.FTZ R15, R0.reuse, R71 ;  /* 0x00000047000f7220 */ /* 0x040fe40000410000 */
[----:B------:R-:W-:Y:S01]  /*7b80*/  LDSM.16.MT88.4 R68, [R206+0x4000] ;  /* 0x00400000ce44783b */ /* 0x000fe20000004200 */
[C---:B------:R-:W-:Y:S02]  /*7b90*/  FMUL.FTZ R27, R0.reuse, R83 ;  /* 0x00000053001b7220 */ /* 0x040fe40000410000 */
[----:B------:R-:W-:Y:S02]  /*7ba0*/  IMAD.MOV.U32 R126, RZ, RZ, R43 ;  /* 0x000000ffff7e7224 */ /* 0x000fe400078e002b */
[C---:B-1----:R-:W-:Y:S03]  /*7bb0*/  HMMA.16816.F32 R12, R144.reuse, R20, R12 ;  /* 0x00000014900c723c */ /* 0x042fe6000000180c */
[----:B------:R-:W-:Y:S02]  /*7bc0*/  FMUL.FTZ R35, R0, R91 ;  /* 0x0000005b00237220 */ /* 0x000fe40000410000 */
[----:B------:R-:W-:Y:S02]  /*7bd0*/  IMAD.MOV.U32 R125, RZ, RZ, R48 ;  /* 0x000000ffff7d7224 */ /* 0x000fe400078e0030 */
[C---:B------:R-:W-:Y:S01]  /*7be0*/  FMUL.FTZ R20, R3.reuse, R76 ;  /* 0x0000004c03147220 */ /* 0x040fe20000410000 */
[C---:B------:R-:W-:Y:S04]  /*7bf0*/  HMMA.16816.F32 R16, R144.reuse, R22, R16 ;  /* 0x000000169010723c */ /* 0x040fe80000001810 */
[----:B--2---:R-:W-:Y:S02]  /*7c00*/  FFMA.FTZ R2, R160, c[0x0][0x2d0], -R148 ;  /* 0x0000b400a0027a23 */ /* 0x004fe40000010894 */
[C---:B------:R-:W-:Y:S02]  /*7c10*/  FMUL.FTZ R21, R3.reuse, R77 ;  /* 0x0000004d03157220 */ /* 0x040fe40000410000 */
[----:B------:R1:W2:Y:S01]  /*7c20*/  MUFU.EX2 R65, R2 ;  /* 0x0000000200417308 */ /* 0x0002a20000000800 */
[C---:B------:R-:W-:Y:S03]  /*7c30*/  FMUL.FTZ R22, R0.reuse, R78 ;  /* 0x0000004e00167220 */ /* 0x040fe60000410000 */
[C---:B------:R-:W-:Y:S02]  /*7c40*/  FMUL.FTZ R23, R0.reuse, R79 ;  /* 0x0000004f00177220 */ /* 0x040fe40000410000 */
[----:B------:R-:W-:Y:S01]  /*7c50*/  LDSM.16.MT88.4 R76, [R204+0x800] ;  /* 0x00080000cc4c783b */ /* 0x000fe20000004200 */
[C---:B------:R-:W-:Y:S02]  /*7c60*/  FMUL.FTZ R34, R0.reuse, R90 ;  /* 0x0000005a00227220 */ /* 0x040fe40000410000 */
[C---:B------:R-:W-:Y:S02]  /*7c70*/  FMUL.FTZ R51, R0.reuse, R103 ;  /* 0x0000006700337220 */ /* 0x040fe40000410000 */
[C---:B------:R-:W-:Y:S03]  /*7c80*/  HMMA.16816.F32 R20, R144.reuse, R28, R20 ;  /* 0x0000001c9014723c */ /* 0x040fe60000001814 */
[----:B------:R-:W-:Y:S02]  /*7c90*/  IMAD.MOV.U32 R123, RZ, RZ, R42 ;  /* 0x000000ffff7b7224 */ /* 0x000fe400078e002a */
[----:B------:R-:W-:Y:S02]  /*7ca0*/  IMAD.MOV.U32 R120, RZ, RZ, R41 ;  /* 0x000000ffff787224 */ /* 0x000fe400078e0029 */
[C---:B------:R-:W-:Y:S01]  /*7cb0*/  FMUL.FTZ R28, R3.reuse, R84 ;  /* 0x00000054031c7220 */ /* 0x040fe20000410000 */
[C---:B------:R-:W-:Y:S04]  /*7cc0*/  HMMA.16816.F32 R24, R144.reuse, R30, R24 ;  /* 0x0000001e9018723c */ /* 0x040fe80000001818 */
[----:B------:R-:W-:Y:S02]  /*7cd0*/  FMUL.FTZ R29, R3, R85 ;  /* 0x00000055031d7220 */ /* 0x000fe40000410000 */
[----:B-1----:R-:W-:Y:S02]  /*7ce0*/  FFMA.FTZ R2, R161, c[0x0][0x2d0], -R148 ;  /* 0x0000b400a1027a23 */ /* 0x002fe40000010894 */
[C---:B------:R-:W-:Y:S02]  /*7cf0*/  FMUL.FTZ R30, R0.reuse, R86 ;  /* 0x00000056001e7220 */ /* 0x040fe40000410000 */
[----:B------:R1:W4:Y:S02]  /*7d00*/  MUFU.EX2 R67, R2 ;  /* 0x0000000200437308 */ /* 0x0003240000000800 */
[----:B------:R-:W-:Y:S02]  /*7d10*/  FMUL.FTZ R31, R0, R87 ;  /* 0x00000057001f7220 */ /* 0x000fe40000410000 */
[----:B------:R-:W-:Y:S02]  /*7d20*/  IMAD.MOV.U32 R87, RZ, RZ, R53 ;  /* 0x000000ffff577224 */ /* 0x000fe400078e0035 */
[----:B------:R-:W5:Y:S01]  /*7d30*/  LDSM.16.MT88.4 R52, [R204+0x4000] ;  /* 0x00400000cc34783b */ /* 0x000f620000004200 */
[----:B------:R-:W-:Y:S02]  /*7d40*/  IMAD.MOV.U32 R84, RZ, RZ, R62 ;  /* 0x000000ffff547224 */ /* 0x000fe400078e003e */
[C---:B---3--:R-:W-:Y:S03]  /*7d50*/  HMMA.16816.F32 R28, R144.reuse, R36, R28 ;  /* 0x00000024901c723c */ /* 0x048fe6000000181c */
[----:B------:R-:W-:Y:S02]  /*7d60*/  IMAD.MOV.U32 R85, RZ, RZ, R63 ;  /* 0x000000ffff557224 */ /* 0x000fe400078e003f */
[----:B------:R-:W3:Y:S01]  /*7d70*/  LDSM.16.MT88.4 R60, [R203+0x4000] ;  /* 0x00400000cb3c783b */ /* 0x000ee20000004200 */
[----:B------:R-:W-:Y:S02]  /*7d80*/  IMAD.MOV.U32 R86, RZ, RZ, R49 ;  /* 0x000000ffff567224 */ /* 0x000fe400078e0031 */
[C---:B------:R-:W-:Y:S04]  /*7d90*/  HMMA.16816.F32 R32, R144.reuse, R38, R32 ;  /* 0x000000269020723c */ /* 0x040fe80000001820 */
[C---:B------:R-:W-:Y:S02]  /*7da0*/  FMUL.FTZ R36, R3.reuse, R92 ;  /* 0x0000005c03247220 */ /* 0x040fe40000410000 */
[C---:B------:R-:W-:Y:S02]  /*7db0*/  FMUL.FTZ R37, R3.reuse, R93 ;  /* 0x0000005d03257220 */ /* 0x040fe40000410000 */
[----:B-1----:R-:W-:Y:S04]  /*7dc0*/  FFMA.FTZ R2, R154, c[0x0][0x2d0], -R149 ;  /* 0x0000b4009a027a23 */ /* 0x002fe80000010895 */
[----:B------:R1:W1:Y:S01]  /*7dd0*/  MUFU.EX2 R80, R2 ;  /* 0x0000000200507308 */ /* 0x0002620000000800 */
[C---:B------:R-:W-:Y:S02]  /*7de0*/  FMUL.FTZ R38, R0.reuse, R94 ;  /* 0x0000005e00267220 */ /* 0x040fe40000410000 */
[C---:B------:R-:W-:Y:S02]  /*7df0*/  FMUL.FTZ R39, R0.reuse, R95 ;  /* 0x0000005f00277220 */ /* 0x040fe40000410000 */
[----:B------:R-:W-:Y:S01]  /*7e00*/  LDSM.16.MT88.4 R92, [R204+0x1000] ;  /* 0x00100000cc5c783b */ /* 0x000fe20000004200 */
[C---:B------:R-:W-:Y:S02]  /*7e10*/  FMUL.FTZ R40, R3.reuse, R96 ;  /* 0x0000006003287220 */ /* 0x040fe40000410000 */
[----:B------:R-:W-:Y:S02]  /*7e20*/  FMUL.FTZ R41, R3, R97 ;  /* 0x0000006103297220 */ /* 0x000fe40000410000 */
[C---:B------:R-:W-:Y:S03]  /*7e30*/  HMMA.16816.F32 R36, R144.reuse, R44, R36 ;  /* 0x0000002c9024723c */ /* 0x040fe60000001824 */
[C---:B------:R-:W-:Y:S02]  /*7e40*/  FMUL.FTZ R42, R0.reuse, R98 ;  /* 0x00000062002a7220 */ /* 0x040fe40000410000 */
[C---:B------:R-:W-:Y:S02]  /*7e50*/  FMUL.FTZ R43, R0.reuse, R99 ;  /* 0x00000063002b7220 */ /* 0x040fe40000410000 */
[----:B------:R-:W-:Y:S02]  /*7e60*/  IMAD.MOV.U32 R98, RZ, RZ, R85 ;  /* 0x000000ffff627224 */ /* 0x000fe400078e0055 */
[----:B------:R-:W-:Y:S03]  /*7e70*/  IMAD.MOV.U32 R97, RZ, RZ, R84 ;  /* 0x000000ffff617224 */ /* 0x000fe600078e0054 */
[C---:B------:R-:W-:Y:S03]  /*7e80*/  HMMA.16816.F32 R40, R144.reuse, R46, R40 ;  /* 0x0000002e9028723c */ /* 0x040fe60000001828 */
[----:B-1----:R-:W-:Y:S02]  /*7e90*/  FFMA.FTZ R2, R155, c[0x0][0x2d0], -R149 ;  /* 0x0000b4009b027a23 */ /* 0x002fe40000010895 */
[C---:B------:R-:W-:Y:S02]  /*7ea0*/  FMUL.FTZ R44, R3.reuse, R128 ;  /* 0x00000080032c7220 */ /* 0x040fe40000410000 */
[----:B------:R1:W1:Y:S01]  /*7eb0*/  MUFU.EX2 R91, R2 ;  /* 0x00000002005b7308 */ /* 0x0002620000000800 */
[----:B------:R-:W-:Y:S04]  /*7ec0*/  FMUL.FTZ R45, R3, R129 ;  /* 0x00000081032d7220 */ /* 0x000fe80000410000 */
[C---:B------:R-:W-:Y:S02]  /*7ed0*/  FMUL.FTZ R46, R0.reuse, R130 ;  /* 0x00000082002e7220 */ /* 0x040fe40000410000 */
[----:B------:R-:W-:Y:S02]  /*7ee0*/  FMUL.FTZ R47, R0, R131 ;  /* 0x00000083002f7220 */ /* 0x000fe40000410000 */
[--C-:B------:R-:W-:Y:S02]  /*7ef0*/  FFMA.FTZ R97, R97, c[0x0][0x2d0], -R148.reuse ;  /* 0x0000b40061617a23 */ /* 0x100fe40000010894 */
[--C-:B------:R-:W-:Y:S02]  /*7f00*/  FFMA.FTZ R98, R98, c[0x0][0x2d0], -R148.reuse ;  /* 0x0000b40062627a23 */ /* 0x100fe40000010894 */
[C---:B------:R-:W-:Y:S01]  /*7f10*/  FMUL.FTZ R48, R3.reuse, R100 ;  /* 0x0000006403307220 */ /* 0x040fe20000410000 */
[C---:B-----5:R-:W-:Y:S03]  /*7f20*/  HMMA.16816.F32 R44, R144.reuse, R52, R44 ;  /* 0x00000034902c723c */ /* 0x060fe6000000182c */
[C---:B------:R-:W-:Y:S01]  /*7f30*/  FMUL.FTZ R49, R3.reuse, R101 ;  /* 0x0000006503317220 */ /* 0x040fe20000410000 */
[----:B------:R-:W-:Y:S01]  /*7f40*/  MOV R100, R158 ;  /* 0x0000009e00647202 */ /* 0x000fe20000000f00 */
[----:B------:R-:W-:Y:S02]  /*7f50*/  FMUL.FTZ R50, R0, R102 ;  /* 0x0000006600327220 */ /* 0x000fe40000410000 */
[C---:B------:R-:W-:Y:S02]  /*7f60*/  FMUL.FTZ R52, R3.reuse, R104 ;  /* 0x0000006803347220 */ /* 0x040fe40000410000 */
[C---:B------:R-:W-:Y:S03]  /*7f70*/  FMUL.FTZ R53, R3.reuse, R105 ;  /* 0x0000006903357220 */ /* 0x040fe60000410000 */
[C---:B------:R-:W-:Y:S03]  /*7f80*/  HMMA.16816.F32 R48, R144.reuse, R54, R48 ;  /* 0x000000369030723c */ /* 0x040fe60000001830 */
[----:B-1----:R-:W-:Y:S02]  /*7f90*/  FFMA.FTZ R2, R162, c[0x0][0x2d0], -R148 ;  /* 0x0000b400a2027a23 */ /* 0x002fe40000010894 */
[----:B------:R-:W-:Y:S02]  /*7fa0*/  IMAD.MOV.U32 R124, RZ, RZ, R58 ;  /* 0x000000ffff7c7224 */ /* 0x000fe400078e003a */
[----:B------:R1:W5:Y:S01]  /*7fb0*/  MUFU.EX2 R90, R2 ;  /* 0x00000002005a7308 */ /* 0x0003620000000800 */
[C---:B------:R-:W-:Y:S04]  /*7fc0*/  FMUL.FTZ R54, R0.reuse, R106 ;  /* 0x0000006a00367220 */ /* 0x040fe80000410000 */
[C---:B------:R-:W-:Y:S02]  /*7fd0*/  FMUL.FTZ R55, R0.reuse, R107 ;  /* 0x0000006b00377220 */ /* 0x040fe40000410000 */
[C---:B------:R-:W-:Y:S02]  /*7fe0*/  FMUL.FTZ R56, R3.reuse, R108 ;  /* 0x0000006c03387220 */ /* 0x040fe40000410000 */
[C---:B------:R-:W-:Y:S02]  /*7ff0*/  FMUL.FTZ R57, R3.reuse, R109 ;  /* 0x0000006d03397220 */ /* 0x040fe40000410000 */
[C---:B------:R-:W-:Y:S01]  /*8000*/  FMUL.FTZ R58, R0.reuse, R110 ;  /* 0x0000006e003a7220 */ /* 0x040fe20000410000 */
[C---:B---3--:R-:W-:Y:S03]  /*8010*/  HMMA.16816.F32 R52, R144.reuse, R60, R52 ;  /* 0x0000003c9034723c */ /* 0x048fe60000001834 */
[C---:B------:R-:W-:Y:S02]  /*8020*/  FMUL.FTZ R59, R0.reuse, R111 ;  /* 0x0000006f003b7220 */ /* 0x040fe40000410000 */
[C---:B------:R-:W-:Y:S02]  /*8030*/  FMUL.FTZ R64, R3.reuse, R112 ;  /* 0x0000007003407220 */ /* 0x040fe40000410000 */
[----:B------:R-:W-:Y:S02]  /*8040*/  FMUL.FTZ R61, R3, R133 ;  /* 0x00000085033d7220 */ /* 0x000fe40000410000 */
[----:B------:R-:W-:Y:S01]  /*8050*/  IMAD.MOV.U32 R133, RZ, RZ, R252 ;  /* 0x000000ffff857224 */ /* 0x000fe200078e00fc */
[C---:B------:R-:W-:Y:S03]  /*8060*/  HMMA.16816.F32 R56, R144.reuse, R62, R56 ;  /* 0x0000003e9038723c */ /* 0x040fe60000001838 */
[----:B-1----:R-:W-:Y:S02]  /*8070*/  FFMA.FTZ R2, R163, c[0x0][0x2d0], -R148 ;  /* 0x0000b400a3027a23 */ /* 0x002fe40000010894 */
[C---:B------:R-:W-:Y:S02]  /*8080*/  FMUL.FTZ R60, R3.reuse, R132 ;  /* 0x00000084033c7220 */ /* 0x040fe40000410000 */
[----:B------:R1:W3:Y:S01]  /*8090*/  MUFU.EX2 R103, R2 ;  /* 0x0000000200677308 */ /* 0x0002e20000000800 */
[C---:B------:R-:W-:Y:S04]  /*80a0*/  FMUL.FTZ R62, R0.reuse, R134 ;  /* 0x00000086003e7220 */ /* 0x040fe80000410000 */
[C---:B------:R-:W-:Y:S01]  /*80b0*/  FMUL.FTZ R63, R0.reuse, R135 ;  /* 0x00000087003f7220 */ /* 0x040fe20000410000 */
[----:B------:R-:W-:Y:S01]  /*80c0*/  MOV R135, R88 ;  /* 0x0000005800877202 */ /* 0x000fe20000000f00 */
[----:B------:R-:W-:Y:S02]  /*80d0*/  IMAD.MOV.U32 R132, RZ, RZ, R87 ;  /* 0x000000ffff847224 */ /* 0x000fe400078e0057 */
[----:B------:R-:W-:Y:S02]  /*80e0*/  IMAD.MOV.U32 R134, RZ, RZ, R89 ;  /* 0x000000ffff867224 */ /* 0x000fe400078e0059 */
[----:B--2---:R-:W-:Y:S01]  /*80f0*/  IMAD.MOV.U32 R112, RZ, RZ, R65 ;  /* 0x000000ffff707224 */ /* 0x004fe200078e0041 */
[C---:B------:R-:W-:Y:S03]  /*8100*/  HMMA.16816.F32 R60, R144.reuse, R68, R60 ;  /* 0x00000044903c723c */ /* 0x040fe6000000183c */
[----:B------:R-:W-:Y:S01]  /*8110*/  FMUL.FTZ R65, R3, R113 ;  /* 0x0000007103417220 */ /* 0x000fe20000410000 */
[----:B------:R-:W-:Y:S01]  /*8120*/  MOV R113, R66 ;  /* 0x0000004200717202 */ /* 0x000fe20000000f00 */
[C---:B------:R-:W-:Y:S02]  /*8130*/  FMUL.FTZ R66, R0.reuse, R114 ;  /* 0x0000007200427220 */ /* 0x040fe40000410000 */
[----:B----4-:R-:W-:Y:S01]  /*8140*/  IMAD.MOV.U32 R114, RZ, RZ, R67 ;  /* 0x000000ffff727224 */ /* 0x010fe200078e0043 */
[----:B------:R-:W-:Y:S01]  /*8150*/  F2FP.PACK_AB R68, R113, R127 ;  /* 0x0000007f7144723e */ /* 0x000fe200000000ff */
[----:B------:R-:W-:Y:S03]  /*8160*/  FMUL.FTZ R67, R0, R115 ;  /* 0x0000007300437220 */ /* 0x000fe60000410000 */
[----:B-1----:R-:W-:Y:S01]  /*8170*/  FFMA.FTZ R2, R164, c[0x0][0x2d0], -R149 ;  /* 0x0000b400a4027a23 */ /* 0x002fe20000010895 */
[----:B------:R-:W-:Y:S01]  /*8180*/  F2FP.PACK_AB R69, R114, R112 ;  /* 0x000000707245723e */ /* 0x000fe200000000ff */
[----:B------:R-:W-:Y:S02]  /*8190*/  IMAD.MOV.U32 R115, RZ, RZ, R80 ;  /* 0x000000ffff737224 */ /* 0x000fe400078e0050 */
[----:B------:R-:W-:Y:S01]  /*81a0*/  HMMA.16816.F32 R64, R144, R70, R64 ;  /* 0x000000469040723c */ /* 0x000fe20000001840 */
[----:B------:R1:W-:Y:S01]  /*81b0*/  MUFU.EX2 R102, R2 ;  /* 0x0000000200667308 */ /* 0x0003e20000000800 */
[----:B------:R-:W2:Y:S01]  /*81c0*/  LDSM.16.MT88.4 R80, [R203+0x800] ;  /* 0x00080000cb50783b */ /* 0x000ea20000004200 */
[----:B------:R-:W-:Y:S02]  /*81d0*/  IMAD.MOV.U32 R99, RZ, RZ, R159 ;  /* 0x000000ffff637224 */ /* 0x000fe400078e009f */
[----:B------:R-:W-:Y:S02]  /*81e0*/  IMAD.MOV.U32 R96, RZ, RZ, R157 ;  /* 0x000000ffff607224 */ /* 0x000fe400078e009d */
[----:B------:R-:W-:Y:S02]  /*81f0*/  IMAD.MOV.U32 R144, RZ, RZ, R251 ;  /* 0x000000ffff907224 */ /* 0x000fe400078e00fb */
[----:B------:R-:W-:Y:S03]  /*8200*/  IMAD.MOV.U32 R145, RZ, RZ, R91 ;  /* 0x000000ffff917224 */ /* 0x000fe600078e005b */
[----:B-----5:R-:W-:Y:S02]  /*8210*/  IMAD.MOV.U32 R146, RZ, RZ, R90 ;  /* 0x000000ffff927224 */ /* 0x020fe400078e005a */
[----:B------:R-:W-:Y:S01]  /*8220*/  F2FP.PACK_AB R70, R145, R115 ;  /* 0x000000739146723e */ /* 0x000fe200000000ff */
[----:B------:R-:W-:Y:S01]  /*8230*/  IMAD.MOV.U32 R147, RZ, RZ, R152 ;  /* 0x000000ffff937224 */ /* 0x000fe200078e0098 */
[----:B------:R-:W-:Y:S01]  /*8240*/  LDSM.16.MT88.4 R88, [R206+0x4800] ;  /* 0x00480000ce58783b */ /* 0x000fe20000004200 */
[----:B---3--:R-:W-:Y:S01]  /*8250*/  F2FP.PACK_AB R71, R103, R146 ;  /* 0x000000926747723e */ /* 0x008fe200000000ff */
[----:B------:R-:W-:Y:S02]  /*8260*/  IMAD.MOV.U32 R152, RZ, RZ, R86 ;  /* 0x000000ffff987224 */ /* 0x000fe400078e0056 */
[--C-:B------:R-:W-:Y:S02]  /*8270*/  FFMA.FTZ R96, R96, c[0x0][0x2d0], -R149.reuse ;  /* 0x0000b40060607a23 */ /* 0x100fe40000010895 */
[--C-:B------:R-:W-:Y:S02]  /*8280*/  FFMA.FTZ R99, R99, c[0x0][0x2d0], -R149.reuse ;  /* 0x0000b40063637a23 */ /* 0x100fe40000010895 */
[C---:B------:R-:W-:Y:S01]  /*8290*/  HMMA.16816.F32 R4, R68.reuse, R72, R4 ;  /* 0x000000484404723c */ /* 0x040fe20000001804 */
[----:B------:R-:W3:Y:S04]  /*82a0*/  LDSM.16.MT88.4 R84, [R206+0x800] ;  /* 0x00080000ce54783b */ /* 0x000ee80000004200 */
[--C-:B-1----:R-:W-:Y:S02]  /*82b0*/  FFMA.FTZ R2, R165, c[0x0][0x2d0], -R149.reuse ;  /* 0x0000b400a5027a23 */ /* 0x102fe40000010895 */
[--C-:B------:R-:W-:Y:S01]  /*82c0*/  FFMA.FTZ R118, R118, c[0x0][0x2d0], -R148.reuse ;  /* 0x0000b40076767a23 */ /* 0x100fe20000010894 */
[C---:B------:R-:W-:Y:S01]  /*82d0*/  HMMA.16816.F32 R8, R68.reuse, R74, R8 ;  /* 0x0000004a4408723c */ /* 0x040fe20000001808 */
[----:B------:R1:W4:Y:S01]  /*82e0*/  MUFU.EX2 R252, R2 ;  /* 0x0000000200fc7308 */ /* 0x0003220000000800 */
[----:B------:R-:W5:Y:S06]  /*82f0*/  LDSM.16.MT88.4 R72, [R200+0x4800] ;  /* 0x00480000c848783b */ /* 0x000f6c0000004200 */
[C---:B------:R-:W-:Y:S03]  /*8300*/  HMMA.16816.F32 R12, R68.reuse, R76, R12 ;  /* 0x0000004c440c723c */ /* 0x040fe6000000180c */
[----:B------:R-:W-:Y:S05]  /*8310*/  MUFU.EX2 R118, R118 ;  /* 0x0000007600767308 */ /* 0x000fea0000000800 */
[C---:B------:R-:W-:Y:S01]  /*8320*/  HMMA.16816.F32 R16, R68.reuse, R78, R16 ;  /* 0x0000004e4410723c */ /* 0x040fe20000001810 */
[----:B------:R-:W4:Y:S07]  /*8330*/  LDSM.16.MT88.4 R76, [R204+0x4800] ;  /* 0x00480000cc4c783b */ /* 0x000f2e0000004200 */
[C---:B--2---:R-:W-:Y:S04]  /*8340*/  HMMA.16816.F32 R20, R68.reuse, R80, R20 ;  /* 0x000000504414723c */ /* 0x044fe80000001814 */
[--C-:B-1----:R-:W-:Y:S04]  /*8350*/  FFMA.FTZ R2, R166, c[0x0][0x2d0], -R148.reuse ;  /* 0x0000b400a6027a23 */ /* 0x102fe80000010894 */
[C---:B------:R-:W-:Y:S01]  /*8360*/  HMMA.16816.F32 R24, R68.reuse, R82, R24 ;  /* 0x000000524418723c */ /* 0x040fe20000001818 */
[----:B------:R1:W-:Y:S01]  /*8370*/  MUFU.EX2 R101, R2 ;  /* 0x0000000200657308 */ /* 0x0003e20000000800 */
[----:B------:R-:W2:Y:S06]  /*8380*/  LDSM.16.MT88.4 R80, [R203+0x4800] ;  /* 0x00480000cb50783b */ /* 0x000eac0000004200 */
[C---:B---3--:R-:W-:Y:S08]  /*8390*/  HMMA.16816.F32 R28, R68.reuse, R84, R28 ;  /* 0x00000054441c723c */ /* 0x048ff0000000181c */
[C---:B------:R-:W-:Y:S01]  /*83a0*/  HMMA.16816.F32 R32, R68.reuse, R86, R32 ;  /* 0x000000564420723c */ /* 0x040fe20000001820 */
[----:B------:R-:W3:Y:S07]  /*83b0*/  LDSM.16.MT88.4 R84, [R200+0x1000] ;  /* 0x00100000c854783b */ /* 0x000eee0000004200 */
[C---:B-----5:R-:W-:Y:S04]  /*83c0*/  HMMA.16816.F32 R36, R68.reuse, R72, R36 ;  /* 0x000000484424723c */ /* 0x060fe80000001824 */
[----:B-1----:R-:W-:Y:S04]  /*83d0*/  FFMA.FTZ R2, R176, c[0x0][0x2d0], -R148 ;  /* 0x0000b400b0027a23 */ /* 0x002fe80000010894 */
[C---:B------:R-:W-:Y:S01]  /*83e0*/  HMMA.16816.F32 R40, R68.reuse, R74, R40 ;  /* 0x0000004a4428723c */ /* 0x040fe20000001828 */
[----:B------:R1:W5:Y:S01]  /*83f0*/  MUFU.EX2 R251, R2 ;  /* 0x0000000200fb7308 */ /* 0x0003620000000800 */
[----:B------:R-:W3:Y:S06]  /*8400*/  LDSM.16.MT88.4 R72, [R203+0x1000] ;  /* 0x00100000cb48783b */ /* 0x000eec0000004200 */
[C---:B----4-:R-:W-:Y:S08]  /*8410*/  HMMA.16816.F32 R44, R68.reuse, R76, R44 ;  /* 0x0000004c442c723c */ /* 0x050ff0000000182c */
[C---:B------:R-:W-:Y:S01]  /*8420*/  HMMA.16816.F32 R48, R68.reuse, R78, R48 ;  /* 0x0000004e4430723c */ /* 0x040fe20000001830 */
[----:B------:R-:W4:Y:S07]  /*8430*/  LDSM.16.MT88.4 R76, [R206+0x1000] ;  /* 0x00100000ce4c783b */ /* 0x000f2e0000004200 */
[C---:B--2---:R-:W-:Y:S04]  /*8440*/  HMMA.16816.F32 R52, R68.reuse, R80, R52 ;  /* 0x000000504434723c */ /* 0x044fe80000001834 */
[--C-:B-1----:R-:W-:Y:S04]  /*8450*/  FFMA.FTZ R2, R167, c[0x0][0x2d0], -R149.reuse ;  /* 0x0000b400a7027a23 */ /* 0x102fe80000010895 */
[C---:B------:R-:W-:Y:S01]  /*8460*/  HMMA.16816.F32 R56, R68.reuse, R82, R56 ;  /* 0x000000524438723c */ /* 0x040fe20000001838 */
[----:B------:R1:W-:Y:S01]  /*8470*/  MUFU.EX2 R176, R2 ;  /* 0x0000000200b07308 */ /* 0x0003e20000000800 */
[----:B------:R-:W2:Y:S06]  /*8480*/  LDSM.16.MT88.4 R80, [R200+0x5000] ;  /* 0x00500000c850783b */ /* 0x000eac0000004200 */
[C---:B------:R-:W-:Y:S07]  /*8490*/  HMMA.16816.F32 R60, R68.reuse, R88, R60 ;  /* 0x00000058443c723c */ /* 0x040fee000000183c */
[--C-:B------:R-:W-:Y:S01]  /*84a0*/  FFMA.FTZ R88, R183, c[0x0][0x2d0], -R149.reuse ;  /* 0x0000b400b7587a23 */ /* 0x100fe20000010895 */
[----:B------:R-:W-:Y:S03]  /*84b0*/  HMMA.16816.F32 R64, R68, R90, R64 ;  /* 0x0000005a4440723c */ /* 0x000fe60000001840 */
[----:B------:R2:W-:Y:S04]  /*84c0*/  MUFU.EX2 R164, R88 ;  /* 0x0000005800a47308 */ /* 0x0005e80000000800 */
[----:B------:R-:W-:Y:S01]  /*84d0*/  F2FP.PACK_AB R68, R252, R102 ;  /* 0x00000066fc44723e */ /* 0x000fe200000000ff */
[--C-:B-1----:R-:W-:Y:S01]  /*84e0*/  FFMA.FTZ R2, R177, c[0x0][0x2d0], -R149.reuse ;  /* 0x0000b400b1027a23 */ /* 0x102fe20000010895 */
[----:B-----5:R-:W-:Y:S04]  /*84f0*/  F2FP.PACK_AB R69, R251, R101 ;  /* 0x00000065fb45723e */ /* 0x020fe800000000ff */
[----:B------:R1:W5:Y:S01]  /*8500*/  MUFU.EX2 R167, R2 ;  /* 0x0000000200a77308 */ /* 0x0003620000000800 */
[----:B------:R-:W-:Y:S01]  /*8510*/  IMAD.MOV.U32 R177, RZ, RZ, R156 ;  /* 0x000000ffffb17224 */ /* 0x000fe200078e009c */
[----:B--2---:R-:W-:Y:S01]  /*8520*/  LDSM.16.MT88.4 R88, [R206+0x5800] ;  /* 0x00580000ce58783b */ /* 0x004fe20000004200 */
[----:B-1----:R-:W-:Y:S01]  /*8530*/  FFMA.FTZ R2, R178, c[0x0][0x2d0], -R148 ;  /* 0x0000b400b2027a23 */ /* 0x002fe20000010894 */
[----:B-----5:R-:W-:Y:S01]  /*8540*/  F2FP.PACK_AB R70, R167, R176 ;  /* 0x000000b0a746723e */ /* 0x020fe200000000ff */
[----:B------:R-:W-:Y:S05]  /*8550*/  IMAD.MOV.U32 R178, RZ, RZ, R146 ;  /* 0x000000ffffb27224 */ /* 0x000fea00078e0092 */
[----:B------:R1:W-:Y:S02]  /*8560*/  MUFU.EX2 R111, R2 ;  /* 0x00000002006f7308 */ /* 0x0003e40000000800 */
[----:B-1----:R-:W-:Y:S01]  /*8570*/  FFMA.FTZ R2, R179, c[0x0][0x2d0], -R148 ;  /* 0x0000b400b3027a23 */ /* 0x002fe20000010894 */
[----:B------:R-:W-:Y:S07]  /*8580*/  MOV R179, R115 ;  /* 0x0000007300b37202 */ /* 0x000fee0000000f00 */
[----:B------:R1:W2:Y:S02]  /*8590*/  MUFU.EX2 R110, R2 ;  /* 0x00000002006e7308 */ /* 0x0002a40000000800 */
[--C-:B-1----:R-:W-:Y:S01]  /*85a0*/  FFMA.FTZ R2, R180, c[0x0][0x2d0], -R149.reuse ;  /* 0x0000b400b4027a23 */ /* 0x102fe20000010895 */
[----:B--2---:R-:W-:Y:S01]  /*85b0*/  F2FP.PACK_AB R71, R110, R111 ;  /* 0x0000006f6e47723e */ /* 0x004fe200000000ff */
[----:B------:R-:W-:Y:S06]  /*85c0*/  IMAD.MOV.U32 R180, RZ, RZ, R114 ;  /* 0x000000ffffb47224 */ /* 0x000fec00078e0072 */
[----:B------:R1:W-:Y:S01]  /*85d0*/  MUFU.EX2 R109, R2 ;  /* 0x00000002006d7308 */ /* 0x0003e20000000800 */
[C---:B---3--:R-:W-:Y:S08]  /*85e0*/  HMMA.16816.F32 R4, R68.reuse, R84, R4 ;  /* 0x000000544404723c */ /* 0x048ff00000001804 */
[C---:B------:R-:W-:Y:S01]  /*85f0*/  HMMA.16816.F32 R8, R68.reuse, R86, R8 ;  /* 0x000000564408723c */ /* 0x040fe20000001808 */
[----:B------:R-:W2:Y:S07]  /*8600*/  LDSM.16.MT88.4 R84, [R204+0x5000] ;  /* 0x00500000cc54783b */ /* 0x000eae0000004200 */
[C---:B------:R-:W-:Y:S04]  /*8610*/  HMMA.16816.F32 R12, R68.reuse, R92, R12 ;  /* 0x0000005c440c723c */ /* 0x040fe8000000180c */
[----:B-1----:R-:W-:Y:S02]  /*8620*/  FFMA.FTZ R2, R181, c[0x0][0x2d0], -R149 ;  /* 0x0000b400b5027a23 */ /* 0x002fe40000010895 */
[----:B------:R-:W-:Y:S01]  /*8630*/  IMAD.MOV.U32 R181, RZ, RZ, R113 ;  /* 0x000000ffffb57224 */ /* 0x000fe200078e0071 */
[----:B------:R-:W-:Y:S01]  /*8640*/  MOV R113, R125 ;  /* 0x0000007d00717202 */ /* 0x000fe20000000f00 */
[C---:B------:R-:W-:Y:S01]  /*8650*/  HMMA.16816.F32 R16, R68.reuse, R94, R16 ;  /* 0x0000005e4410723c */ /* 0x040fe20000001810 */
[----:B------:R1:W3:Y:S01]  /*8660*/  MUFU.EX2 R166, R2 ;  /* 0x0000000200a67308 */ /* 0x0002e20000000800 */
[----:B------:R-:W-:Y:S06]  /*8670*/  LDSM.16.MT88.4 R92, [R204+0x2000] ;  /* 0x00200000cc5c783b */ /* 0x000fec0000004200 */
[C---:B------:R-:W-:Y:S08]  /*8680*/  HMMA.16816.F32 R20, R68.reuse, R72, R20 ;  /* 0x000000484414723c */ /* 0x040ff00000001814 */
[C---:B------:R-:W-:Y:S01]  /*8690*/  HMMA.16816.F32 R24, R68.reuse, R74, R24 ;  /* 0x0000004a4418723c */ /* 0x040fe20000001818 */
[----:B------:R-:W5:Y:S07]  /*86a0*/  LDSM.16.MT88.4 R72, [R203+0x5000] ;  /* 0x00500000cb48783b */ /* 0x000f6e0000004200 */
[C---:B----4-:R-:W-:Y:S04]  /*86b0*/  HMMA.16816.F32 R28, R68.reuse, R76, R28 ;  /* 0x0000004c441c723c */ /* 0x050fe8000000181c */
[----:B-1----:R-:W-:Y:S02]  /*86c0*/  FFMA.FTZ R2, R182, c[0x0][0x2d0], -R148 ;  /* 0x0000b400b6027a23 */ /* 0x002fe40000010894 */
[----:B------:R-:W-:Y:S02]  /*86d0*/  IMAD.MOV.U32 R182, RZ, RZ, R112 ;  /* 0x000000ffffb67224 */ /* 0x000fe400078e0070 */
[C---:B------:R-:W-:Y:S01]  /*86e0*/  HMMA.16816.F32 R32, R68.reuse, R78, R32 ;  /* 0x0000004e4420723c */ /* 0x040fe20000001820 */
[----:B------:R1:W-:Y:S01]  /*86f0*/  MUFU.EX2 R108, R2 ;  /* 0x00000002006c7308 */ /* 0x0003e20000000800 */
[----:B------:R-:W4:Y:S02]  /*8700*/  LDSM.16.MT88.4 R76, [R206+0x5000] ;  /* 0x00500000ce4c783b */ /* 0x000f240000004200 */
[----:B------:R-:W-:Y:S04]  /*8710*/  IMAD.MOV.U32 R112, RZ, RZ, R126 ;  /* 0x000000ffff707224 */ /* 0x000fe800078e007e */
[C---:B------:R-:W-:Y:S08]  /*8720*/  HMMA.16816.F32 R36, R68.reuse, R80, R36 ;  /* 0x000000504424723c */ /* 0x040ff00000001824 */
[C---:B------:R-:W-:Y:S01]  /*8730*/  HMMA.16816.F32 R40, R68.reuse, R82, R40 ;  /* 0x000000524428723c */ /* 0x040fe20000001828 */
[----:B------:R-:W3:Y:S07]  /*8740*/  LDSM.16.MT88.4 R80, [R200+0x1800] ;  /* 0x00180000c850783b */ /* 0x000eee0000004200 */
[C---:B--2---:R-:W-:Y:S04]  /*8750*/  HMMA.16816.F32 R44, R68.reuse, R84, R44 ;  /* 0x00000054442c723c */ /* 0x044fe8000000182c */
[--C-:B-1----:R-:W-:Y:S02]  /*8760*/  FFMA.FTZ R2, R231, c[0x0][0x2d0], -R148.reuse ;  /* 0x0000b400e7027a23 */ /* 0x102fe40000010894 */
[----:B------:R-:W-:Y:S02]  /*8770*/  IMAD.MOV.U32 R231, RZ, RZ, R127 ;  /* 0x000000ffffe77224 */ /* 0x000fe400078e007f */
[C---:B------:R-:W-:Y:S01]  /*8780*/  HMMA.16816.F32 R48, R68.reuse, R86, R48 ;  /* 0x000000564430723c */ /* 0x040fe20000001830 */
[----:B------:R1:W2:Y:S01]  /*8790*/  MUFU.EX2 R165, R2 ;  /* 0x0000000200a57308 */ /* 0x0002a20000000800 */
[----:B------:R-:W2:Y:S06]  /*87a0*/  LDSM.16.MT88.4 R84, [R204+0x1800] ;  /* 0x00180000cc54783b */ /* 0x000eac0000004200 */
[C---:B-----5:R-:W-:Y:S08]  /*87b0*/  HMMA.16816.F32 R52, R68.reuse, R72, R52 ;  /* 0x000000484434723c */ /* 0x060ff00000001834 */
[C---:B------:R-:W-:Y:S01]  /*87c0*/  HMMA.16816.F32 R56, R68.reuse, R74, R56 ;  /* 0x0000004a4438723c */ /* 0x040fe20000001838 */
[----:B------:R-:W5:Y:S07]  /*87d0*/  LDSM.16.MT88.4 R72, [R203+0x1800] ;  /* 0x00180000cb48783b */ /* 0x000f6e0000004200 */
[C---:B----4-:R-:W-:Y:S04]  /*87e0*/  HMMA.16816.F32 R60, R68.reuse, R76, R60 ;  /* 0x0000004c443c723c */ /* 0x050fe8000000183c */
[--C-:B-1----:R-:W-:Y:S04]  /*87f0*/  FFMA.FTZ R2, R232, c[0x0][0x2d0], -R149.reuse ;  /* 0x0000b400e8027a23 */ /* 0x102fe80000010895 */
[----:B------:R-:W-:Y:S01]  /*8800*/  HMMA.16816.F32 R64, R68, R78, R64 ;  /* 0x0000004e4440723c */ /* 0x000fe20000001840 */
[----:B------:R1:W4:Y:S01]  /*8810*/  MUFU.EX2 R163, R2 ;  /* 0x0000000200a37308 */ /* 0x0003220000000800 */
[----:B------:R-:W5:Y:S05]  /*8820*/  LDSM.16.MT88.4 R76, [R206+0x1800] ;  /* 0x00180000ce4c783b */ /* 0x000f6a0000004200 */
[----:B---3--:R-:W-:Y:S02]  /*8830*/  F2FP.PACK_AB R68, R166, R109 ;  /* 0x0000006da644723e */ /* 0x008fe400000000ff */
[----:B--2---:R-:W-:Y:S03]  /*8840*/  F2FP.PACK_AB R69, R165, R108 ;  /* 0x0000006ca545723e */ /* 0x004fe600000000ff */
[--C-:B-1----:R-:W-:Y:S01]  /*8850*/  FFMA.FTZ R2, R233, c[0x0][0x2d0], -R148.reuse ;  /* 0x0000b400e9027a23 */ /* 0x102fe20000010894 */
[----:B----4-:R-:W-:Y:S03]  /*8860*/  F2FP.PACK_AB R70, R163, R164 ;  /* 0x000000a4a346723e */ /* 0x010fe600000000ff */
[----:B------:R1:W-:Y:S02]  /*8870*/  MUFU.EX2 R162, R2 ;  /* 0x0000000200a27308 */ /* 0x0003e40000000800 */
[--C-:B-1----:R-:W-:Y:S08]  /*8880*/  FFMA.FTZ R2, R234, c[0x0][0x2d0], -R148.reuse ;  /* 0x0000b400ea027a23 */ /* 0x102ff00000010894 */
[----:B------:R1:W2:Y:S02]  /*8890*/  MUFU.EX2 R161, R2 ;  /* 0x0000000200a17308 */ /* 0x0002a40000000800 */
[--C-:B-1----:R-:W-:Y:S01]  /*88a0*/  FFMA.FTZ R2, R235, c[0x0][0x2d0], -R149.reuse ;  /* 0x0000b400eb027a23 */ /* 0x102fe20000010895 */
[----:B--2---:R-:W-:Y:S07]  /*88b0*/  F2FP.PACK_AB R71, R161, R162 ;  /* 0x000000a2a147723e */ /* 0x004fee00000000ff */
[----:B------:R1:W-:Y:S01]  /*88c0*/  MUFU.EX2 R159, R2 ;  /* 0x00000002009f7308 */ /* 0x0003e20000000800 */
[C---:B------:R-:W-:Y:S08]  /*88d0*/  HMMA.16816.F32 R4, R68.reuse, R80, R4 ;  /* 0x000000504404723c */ /* 0x040ff00000001804 */
[C---:B------:R-:W-:Y:S01]  /*88e0*/  HMMA.16816.F32 R8, R68.reuse, R82, R8 ;  /* 0x000000524408723c */ /* 0x040fe20000001808 */
[----:B------:R-:W2:Y:S07]  /*88f0*/  LDSM.16.MT88.4 R80, [R200+0x5800] ;  /* 0x00580000c850783b */ /* 0x000eae0000004200 */
[C---:B------:R-:W-:Y:S04]  /*8900*/  HMMA.16816.F32 R12, R68.reuse, R84, R12 ;  /* 0x00000054440c723c */ /* 0x040fe8000000180c */
[--C-:B-1----:R-:W-:Y:S04]  /*8910*/  FFMA.FTZ R2, R236, c[0x0][0x2d0], -R149.reuse ;  /* 0x0000b400ec027a23 */ /* 0x102fe80000010895 */
[C---:B------:R-:W-:Y:S01]  /*8920*/  HMMA.16816.F32 R16, R68.reuse, R86, R16 ;  /* 0x000000564410723c */ /* 0x040fe20000001810 */
[----:B------:R1:W3:Y:S01]  /*8930*/  MUFU.EX2 R160, R2 ;  /* 0x0000000200a07308 */ /* 0x0002e20000000800 */
[----:B------:R-:W4:Y:S06]  /*8940*/  LDSM.16.MT88.4 R84, [R204+0x5800] ;  /* 0x00580000cc54783b */ /* 0x000f2c0000004200 */
[C---:B-----5:R-:W-:Y:S08]  /*8950*/  HMMA.16816.F32 R20, R68.reuse, R72, R20 ;  /* 0x000000484414723c */ /* 0x060ff00000001814 */
[C---:B------:R-:W-:Y:S01]  /*8960*/  HMMA.16816.F32 R24, R68.reuse, R74, R24 ;  /* 0x0000004a4418723c */ /* 0x040fe20000001818 */
[----:B------:R-:W5:Y:S07]  /*8970*/  LDSM.16.MT88.4 R72, [R203+0x5800] ;  /* 0x00580000cb48783b */ /* 0x000f6e0000004200 */
[C---:B------:R-:W-:Y:S04]  /*8980*/  HMMA.16816.F32 R28, R68.reuse, R76, R28 ;  /* 0x0000004c441c723c */ /* 0x040fe8000000181c */
[--C-:B-1----:R-:W-:Y:S04]  /*8990*/  FFMA.FTZ R2, R237, c[0x0][0x2d0], -R148.reuse ;  /* 0x0000b400ed027a23 */ /* 0x102fe80000010894 */
[C---:B------:R-:W-:Y:S01]  /*89a0*/  HMMA.16816.F32 R32, R68.reuse, R78, R32 ;  /* 0x0000004e4420723c */ /* 0x040fe20000001820 */
[----:B------:R1:W-:Y:S01]  /*89b0*/  MUFU.EX2 R131, R2 ;  /* 0x0000000200837308 */ /* 0x0003e20000000800 */
[----:B------:R-:W3:Y:S06]  /*89c0*/  LDSM.16.MT88.4 R76, [R200+0x2000] ;  /* 0x00200000c84c783b */ /* 0x000eec0000004200 */
[C---:B--2---:R-:W-:Y:S08]  /*89d0*/  HMMA.16816.F32 R36, R68.reuse, R80, R36 ;  /* 0x000000504424723c */ /* 0x044ff00000001824 */
[C---:B------:R-:W-:Y:S01]  /*89e0*/  HMMA.16816.F32 R40, R68.reuse, R82, R40 ;  /* 0x000000524428723c */ /* 0x040fe20000001828 */
[----:B------:R-:W2:Y:S07]  /*89f0*/  LDSM.16.MT88.4 R80, [R203+0x2000] ;  /* 0x00200000cb50783b */ /* 0x000eae0000004200 */
[C---:B----4-:R-:W-:Y:S04]  /*8a00*/  HMMA.16816.F32 R44, R68.reuse, R84, R44 ;  /* 0x00000054442c723c */ /* 0x050fe8000000182c */
[--C-:B-1----:R-:W-:Y:S04]  /*8a10*/  FFMA.FTZ R2, R238, c[0x0][0x2d0], -R148.reuse ;  /* 0x0000b400ee027a23 */ /* 0x102fe80000010894 */
[C---:B------:R-:W-:Y:S01]  /*8a20*/  HMMA.16816.F32 R48, R68.reuse, R86, R48 ;  /* 0x000000564430723c */ /* 0x040fe20000001830 */
[----:B------:R1:W4:Y:S01]  /*8a30*/  MUFU.EX2 R130, R2 ;  /* 0x0000000200827308 */ /* 0x0003220000000800 */
[----:B------:R-:W-:Y:S06]  /*8a40*/  LDSM.16.MT88.4 R84, [R204+0x6000] ;  /* 0x00600000cc54783b */ /* 0x000fec0000004200 */
[C---:B-----5:R-:W-:Y:S08]  /*8a50*/  HMMA.16816.F32 R52, R68.reuse, R72, R52 ;  /* 0x000000484434723c */ /* 0x060ff00000001834 */
[C---:B------:R-:W-:Y:S01]  /*8a60*/  HMMA.16816.F32 R56, R68.reuse, R74, R56 ;  /* 0x0000004a4438723c */ /* 0x040fe20000001838 */
[----:B------:R-:W5:Y:S07]  /*8a70*/  LDSM.16.MT88.4 R72, [R206+0x2000] ;  /* 0x00200000ce48783b */ /* 0x000f6e0000004200 */
[C---:B------:R-:W-:Y:S04]  /*8a80*/  HMMA.16816.F32 R60, R68.reuse, R88, R60 ;  /* 0x00000058443c723c */ /* 0x040fe8000000183c */
[--C-:B-1----:R-:W-:Y:S04]  /*8a90*/  FFMA.FTZ R2, R239, c[0x0][0x2d0], -R149.reuse ;  /* 0x0000b400ef027a23 */ /* 0x102fe80000010895 */
[----:B------:R-:W-:Y:S01]  /*8aa0*/  HMMA.16816.F32 R64, R68, R90, R64 ;  /* 0x0000005a4440723c */ /* 0x000fe20000001840 */
[----:B------:R1:W-:Y:S01]  /*8ab0*/  MUFU.EX2 R129, R2 ;  /* 0x0000000200817308 */ /* 0x0003e20000000800 */
[----:B------:R-:W-:Y:S05]  /*8ac0*/  LDSM.16.MT88.4 R88, [R206+0x6000] ;  /* 0x00600000ce58783b */ /* 0x000fea0000004200 */
[----:B---3--:R-:W-:Y:S02]  /*8ad0*/  F2FP.PACK_AB R68, R160, R159 ;  /* 0x0000009fa044723e */ /* 0x008fe400000000ff */
[----:B----4-:R-:W-:Y:S03]  /*8ae0*/  F2FP.PACK_AB R69, R130, R131 ;  /* 0x000000838245723e */ /* 0x010fe600000000ff */
[--C-:B-1----:R-:W-:Y:S04]  /*8af0*/  FFMA.FTZ R2, R240, c[0x0][0x2d0], -R149.reuse ;  /* 0x0000b400f0027a23 */ /* 0x102fe80000010895 */
[----:B------:R1:W3:Y:S02]  /*8b00*/  MUFU.EX2 R158, R2 ;  /* 0x00000002009e7308 */ /* 0x0002e40000000800 */
[--C-:B-1----:R-:W-:Y:S01]  /*8b10*/  FFMA.FTZ R2, R241, c[0x0][0x2d0], -R148.reuse ;  /* 0x0000b400f1027a23 */ /* 0x102fe20000010894 */
[----:B---3--:R-:W-:Y:S07]  /*8b20*/  F2FP.PACK_AB R70, R158, R129 ;  /* 0x000000819e46723e */ /* 0x008fee00000000ff */
[----:B------:R1:W-:Y:S02]  /*8b30*/  MUFU.EX2 R128, R2 ;  /* 0x0000000200807308 */ /* 0x0003e40000000800 */
[--C-:B-1----:R-:W-:Y:S08]  /*8b40*/  FFMA.FTZ R2, R242, c[0x0][0x2d0], -R148.reuse ;  /* 0x0000b400f2027a23 */ /* 0x102ff00000010894 */
[----:B------:R1:W3:Y:S02]  /*8b50*/  MUFU.EX2 R157, R2 ;  /* 0x00000002009d7308 */ /* 0x0002e40000000800 */
[--C-:B-1----:R-:W-:Y:S01]  /*8b60*/  FFMA.FTZ R2, R243, c[0x0][0x2d0], -R149.reuse ;  /* 0x0000b400f3027a23 */ /* 0x102fe20000010895 */
[----:B---3--:R-:W-:Y:S07]  /*8b70*/  F2FP.PACK_AB R71, R157, R128 ;  /* 0x000000809d47723e */ /* 0x008fee00000000ff */
[----:B------:R1:W-:Y:S01]  /*8b80*/  MUFU.EX2 R156, R2 ;  /* 0x00000002009c7308 */ /* 0x0003e20000000800 */
[C---:B------:R-:W-:Y:S08]  /*8b90*/  HMMA.16816.F32 R4, R68.reuse, R76, R4 ;  /* 0x0000004c4404723c */ /* 0x040ff00000001804 */
[C---:B------:R-:W-:Y:S01]  /*8ba0*/  HMMA.16816.F32 R8, R68.reuse, R78, R8 ;  /* 0x0000004e4408723c */ /* 0x040fe20000001808 */
[----:B------:R-:W3:Y:S07]  /*8bb0*/  LDSM.16.MT88.4 R76, [R200+0x6000] ;  /* 0x00600000c84c783b */ /* 0x000eee0000004200 */
[C---:B------:R-:W-:Y:S04]  /*8bc0*/  HMMA.16816.F32 R12, R68.reuse, R92, R12 ;  /* 0x0000005c440c723c */ /* 0x040fe8000000180c */
[--C-:B-1----:R-:W-:Y:S04]  /*8bd0*/  FFMA.FTZ R2, R244, c[0x0][0x2d0], -R149.reuse ;  /* 0x0000b400f4027a23 */ /* 0x102fe80000010895 */
[C---:B------:R-:W-:Y:S01]  /*8be0*/  HMMA.16816.F32 R16, R68.reuse, R94, R16 ;  /* 0x0000005e4410723c */ /* 0x040fe20000001810 */
[----:B------:R1:W4:Y:S01]  /*8bf0*/  MUFU.EX2 R155, R2 ;  /* 0x00000002009b7308 */ /* 0x0003220000000800 */
[----:B------:R-:W-:Y:S06]  /*8c00*/  LDSM.16.MT88.4 R92, [R203+0x2800] ;  /* 0x00280000cb5c783b */ /* 0x000fec0000004200 */
[C---:B--2---:R-:W-:Y:S08]  /*8c10*/  HMMA.16816.F32 R20, R68.reuse, R80, R20 ;  /* 0x000000504414723c */ /* 0x044ff00000001814 */
[C---:B------:R-:W-:Y:S01]  /*8c20*/  HMMA.16816.F32 R24, R68.reuse, R82, R24 ;  /* 0x000000524418723c */ /* 0x040fe20000001818 */
[----:B------:R-:W2:Y:S07]  /*8c30*/  LDSM.16.MT88.4 R80, [R203+0x6000] ;  /* 0x00600000cb50783b */ /* 0x000eae0000004200 */
[C---:B-----5:R-:W-:Y:S04]  /*8c40*/  HMMA.16816.F32 R28, R68.reuse, R72, R28 ;  /* 0x00000048441c723c */ /* 0x060fe8000000181c */
[--C-:B-1----:R-:W-:Y:S04]  /*8c50*/  FFMA.FTZ R2, R245, c[0x0][0x2d0], -R148.reuse ;  /* 0x0000b400f5027a23 */ /* 0x102fe80000010894 */
[C---:B------:R-:W-:Y:S01]  /*8c60*/  HMMA.16816.F32 R32, R68.reuse, R74, R32 ;  /* 0x0000004a4420723c */ /* 0x040fe20000001820 */
[----:B------:R1:W-:Y:S01]  /*8c70*/  MUFU.EX2 R107, R2 ;  /* 0x00000002006b7308 */ /* 0x0003e20000000800 */
[----:B------:R-:W5:Y:S06]  /*8c80*/  LDSM.16.MT88.4 R72, [R200+0x2800] ;  /* 0x00280000c848783b */ /* 0x000f6c0000004200 */
[C---:B---3--:R-:W-:Y:S08]  /*8c90*/  HMMA.16816.F32 R36, R68.reuse, R76, R36 ;  /* 0x0000004c4424723c */ /* 0x048ff00000001824 */
[C---:B------:R-:W-:Y:S01]  /*8ca0*/  HMMA.16816.F32 R40, R68.reuse, R78, R40 ;  /* 0x0000004e4428723c */ /* 0x040fe20000001828 */
[----:B------:R-:W3:Y:S07]  /*8cb0*/  LDSM.16.MT88.4 R76, [R204+0x2800] ;  /* 0x00280000cc4c783b */ /* 0x000eee0000004200 */
[C---:B------:R-:W-:Y:S04]  /*8cc0*/  HMMA.16816.F32 R44, R68.reuse, R84, R44 ;  /* 0x00000054442c723c */ /* 0x040fe8000000182c */
[--C-:B-1----:R-:W-:Y:S04]  /*8cd0*/  FFMA.FTZ R2, R246, c[0x0][0x2d0], -R148.reuse ;  /* 0x0000b400f6027a23 */ /* 0x102fe80000010894 */
[C---:B------:R-:W-:Y:S01]  /*8ce0*/  HMMA.16816.F32 R48, R68.reuse, R86, R48 ;  /* 0x000000564430723c */ /* 0x040fe20000001830 */
[----:B------:R1:W1:Y:S01]  /*8cf0*/  MUFU.EX2 R106, R2 ;  /* 0x00000002006a7308 */ /* 0x0002620000000800 */
[----:B------:R-:W-:Y:S06]  /*8d00*/  LDSM.16.MT88.4 R84, [R200+0x6800] ;  /* 0x00680000c854783b */ /* 0x000fec0000004200 */
[C---:B--2---:R-:W-:Y:S08]  /*8d10*/  HMMA.16816.F32 R52, R68.reuse, R80, R52 ;  /* 0x000000504434723c */ /* 0x044ff00000001834 */
[C---:B------:R-:W-:Y:S01]  /*8d20*/  HMMA.16816.F32 R56, R68.reuse, R82, R56 ;  /* 0x000000524438723c */ /* 0x040fe20000001838 */
[----:B------:R-:W3:Y:S07]  /*8d30*/  LDSM.16.MT88.4 R80, [R206+0x2800] ;  /* 0x00280000ce50783b */ /* 0x000eee0000004200 */
[C---:B------:R-:W-:Y:S01]  /*8d40*/  HMMA.16816.F32 R60, R68.reuse, R88, R60 ;  /* 0x00000058443c723c */ /* 0x040fe2000000183c */
[----:B------:R-:W2:Y:S03]  /*8d50*/  LDL.LU R88, [R1+0x4] ;  /* 0x0000040001587983 */ /* 0x000ea60000300800 */
[--C-:B-1----:R-:W-:Y:S01]  /*8d60*/  FFMA.FTZ R2, R247, c[0x0][0x2d0], -R149.reuse ;  /* 0x0000b400f7027a23 */ /* 0x102fe20000010895 */
[----:B------:R-:W2:Y:S03]  /*8d70*/  LDL.LU R114, [R1+0x8] ;  /* 0x0000080001727983 */ /* 0x000ea60000300800 */
[----:B------:R-:W-:Y:S01]  /*8d80*/  HMMA.16816.F32 R64, R68, R90, R64 ;  /* 0x0000005a4440723c */ /* 0x000fe20000001840 */
[----:B------:R1:W-:Y:S06]  /*8d90*/  MUFU.EX2 R105, R2 ;  /* 0x0000000200697308 */ /* 0x0003ec0000000800 */
[----:B----4-:R-:W-:Y:S02]  /*8da0*/  F2FP.PACK_AB R68, R155, R156 ;  /* 0x0000009c9b44723e */ /* 0x010fe400000000ff */
[----:B------:R-:W-:Y:S03]  /*8db0*/  F2FP.PACK_AB R69, R106, R107 ;  /* 0x0000006b6a45723e */ /* 0x000fe600000000ff */
[--C-:B-1----:R-:W-:Y:S04]  /*8dc0*/  FFMA.FTZ R2, R249, c[0x0][0x2d0], -R149.reuse ;  /* 0x0000b400f9027a23 */ /* 0x102fe80000010895 */
[----:B------:R1:W4:Y:S02]  /*8dd0*/  MUFU.EX2 R154, R2 ;  /* 0x00000002009a7308 */ /* 0x0003240000000800 */
[--C-:B-1----:R-:W-:Y:S01]  /*8de0*/  FFMA.FTZ R2, R250, c[0x0][0x2d0], -R148.reuse ;  /* 0x0000b400fa027a23 */ /* 0x102fe20000010894 */
[----:B----4-:R-:W-:Y:S07]  /*8df0*/  F2FP.PACK_AB R70, R154, R105 ;  /* 0x000000699a46723e */ /* 0x010fee00000000ff */
[----:B------:R1:W-:Y:S02]  /*8e00*/  MUFU.EX2 R104, R2 ;  /* 0x0000000200687308 */ /* 0x0003e40000000800 */
[----:B-1----:R-:W-:Y:S08]  /*8e10*/  FFMA.FTZ R2, R248, c[0x0][0x2d0], -R148 ;  /* 0x0000b400f8027a23 */ /* 0x002ff00000010894 */
[----:B------:R1:W4:Y:S02]  /*8e20*/  MUFU.EX2 R153, R2 ;  /* 0x0000000200997308 */ /* 0x0003240000000800 */
[----:B-1----:R-:W-:Y:S01]  /*8e30*/  FFMA.FTZ R2, R177, c[0x0][0x2d0], -R149 ;  /* 0x0000b400b1027a23 */ /* 0x002fe20000010895 */
[----:B------:R-:W-:Y:S01]  /*8e40*/  MOV R177, R144 ;  /* 0x0000009000b17202 */ /* 0x000fe20000000f00 */
[----:B------:R-:W-:Y:S01]  /*8e50*/  IMAD.MOV.U32 R144, RZ, RZ, R133 ;  /* 0x000000ffff907224 */ /* 0x000fe200078e0085 */
[----:B----4-:R-:W-:Y:S01]  /*8e60*/  F2FP.PACK_AB R71, R153, R104 ;  /* 0x000000689947723e */ /* 0x010fe200000000ff */
[----:B------:R-:W-:Y:S02]  /*8e70*/  IMAD.MOV.U32 R133, RZ, RZ, R100 ;  /* 0x000000ffff857224 */ /* 0x000fe400078e0064 */
[----:B------:R-:W-:Y:S02]  /*8e80*/  IMAD.MOV.U32 R100, RZ, RZ, R152 ;  /* 0x000000ffff647224 */ /* 0x000fe400078e0098 */
[----:B------:R1:W-:Y:S02]  /*8e90*/  MUFU.EX2 R152, R2 ;  /* 0x0000000200987308 */ /* 0x0003e40000000800 */
[C---:B-----5:R-:W-:Y:S08]  /*8ea0*/  HMMA.16816.F32 R4, R68.reuse, R72, R4 ;  /* 0x000000484404723c */ /* 0x060ff00000001804 */
[C---:B------:R-:W-:Y:S01]  /*8eb0*/  HMMA.16816.F32 R8, R68.reuse, R74, R8 ;  /* 0x0000004a4408723c */ /* 0x040fe20000001808 */
[----:B------:R-:W4:Y:S07]  /*8ec0*/  LDSM.16.MT88.4 R72, [R204+0x6800] ;  /* 0x00680000cc48783b */ /* 0x000f2e0000004200 */
[C---:B---3--:R-:W-:Y:S04]  /*8ed0*/  HMMA.16816.F32 R12, R68.reuse, R76, R12 ;  /* 0x0000004c440c723c */ /* 0x048fe8000000180c */
[----:B-1----:R-:W-:Y:S04]  /*8ee0*/  FFMA.FTZ R2, R132, c[0x0][0x2d0], -R149 ;  /* 0x0000b40084027a23 */ /* 0x002fe80000010895 */
[C---:B------:R-:W-:Y:S01]  /*8ef0*/  HMMA.16816.F32 R16, R68.reuse, R78, R16 ;  /* 0x0000004e4410723c */ /* 0x040fe20000001810 */
[----:B------:R-:W1:Y:S03]  /*8f00*/  LDSM.16.MT88.4 R76, [R203+0x6800] ;  /* 0x00680000cb4c783b */ /* 0x000e660000004200 */
[----:B------:R-:W-:Y:S02]  /*8f10*/  IMAD.MOV.U32 R132, RZ, RZ, R124 ;  /* 0x000000ffff847224 */ /* 0x000fe400078e007c */
[----:B------:R-:W-:Y:S01]  /*8f20*/  IMAD.MOV.U32 R124, RZ, RZ, R123 ;  /* 0x000000ffff7c7224 */ /* 0x000fe200078e007b */
[----:B------:R-:W-:Y:S01]  /*8f30*/  MOV R123, R151 ;  /* 0x00000097007b7202 */ /* 0x000fe20000000f00 */
[C---:B------:R-:W-:Y:S01]  /*8f40*/  HMMA.16816.F32 R20, R68.reuse, R92, R20 ;  /* 0x0000005c4414723c */ /* 0x040fe20000001814 */
[----:B------:R3:W5:Y:S03]  /*8f50*/  MUFU.EX2 R151, R2 ;  /* 0x0000000200977308 */ /* 0x0007660000000800 */
[----:B------:R-:W-:Y:S02]  /*8f60*/  IMAD.MOV.U32 R115, RZ, RZ, R124 ;  /* 0x000000ffff737224 */ /* 0x000fe400078e007c */
[----:B------:R-:W-:Y:S02]  /*8f70*/  LDSM.16.MT88.4 R124, [R200+0x3800] ;  /* 0x00380000c87c783b */ /* 0x000fe40000004200 */
[C---:B------:R-:W-:Y:S06]  /*8f80*/  HMMA.16816.F32 R24, R68.reuse, R94, R24 ;  /* 0x0000005e4418723c */ /* 0x040fec0000001818 */
[----:B------:R-:W-:Y:S02]  /*8f90*/  LDSM.16.MT88.4 R92, [R204+0x7000] ;  /* 0x00700000cc5c783b */ /* 0x000fe40000004200 */
[C---:B------:R-:W-:Y:S08]  /*8fa0*/  HMMA.16816.F32 R28, R68.reuse, R80, R28 ;  /* 0x00000050441c723c */ /* 0x040ff0000000181c */
[C---:B------:R-:W-:Y:S01]  /*8fb0*/  HMMA.16816.F32 R32, R68.reuse, R82, R32 ;  /* 0x000000524420723c */ /* 0x040fe20000001820 */
[----:B------:R-:W5:Y:S03]  /*8fc0*/  LDSM.16.MT88.4 R80, [R206+0x6800] ;  /* 0x00680000ce50783b */ /* 0x000f660000004200 */
[--C-:B---3--:R-:W-:Y:S02]  /*8fd0*/  FFMA.FTZ R2, R147, c[0x0][0x2d0], -R148.reuse ;  /* 0x0000b40093027a23 */ /* 0x108fe40000010894 */
[----:B------:R-:W-:Y:S02]  /*8fe0*/  IMAD.MOV.U32 R147, RZ, RZ, R135 ;  /* 0x000000ffff937224 */ /* 0x000fe400078e0087 */
[C---:B------:R-:W-:Y:S01]  /*8ff0*/  HMMA.16816.F32 R36, R68.reuse, R84, R36 ;  /* 0x000000544424723c */ /* 0x040fe20000001824 */
[----:B------:R3:W-:Y:S07]  /*9000*/  MUFU.EX2 R135, R2 ;  /* 0x0000000200877308 */ /* 0x0007ee0000000800 */
[C---:B------:R-:W-:Y:S01]  /*9010*/  HMMA.16816.F32 R40, R68.reuse, R86, R40 ;  /* 0x000000564428723c */ /* 0x040fe20000001828 */
[----:B------:R-:W-:Y:S07]  /*9020*/  LDSM.16.MT88.4 R84, [R203+0x3000] ;  /* 0x00300000cb54783b */ /* 0x000fee0000004200 */
[C---:B----4-:R-:W-:Y:S08]  /*9030*/  HMMA.16816.F32 R44, R68.reuse, R72, R44 ;  /* 0x00000048442c723c */ /* 0x050ff0000000182c */
[C---:B------:R-:W-:Y:S01]  /*9040*/  HMMA.16816.F32 R48, R68.reuse, R74, R48 ;  /* 0x0000004a4430723c */ /* 0x040fe20000001830 */
[----:B------:R-:W4:Y:S03]  /*9050*/  LDSM.16.MT88.4 R72, [R200+0x3000] ;  /* 0x00300000c848783b */ /* 0x000f260000004200 */
[----:B---3--:R-:W-:Y:S04]  /*9060*/  FFMA.FTZ R2, R134, c[0x0][0x2d0], -R148 ;  /* 0x0000b40086027a23 */ /* 0x008fe80000010894 */
[C---:B-1----:R-:W-:Y:S01]  /*9070*/  HMMA.16816.F32 R52, R68.reuse, R76, R52 ;  /* 0x0000004c4434723c */ /* 0x042fe20000001834 */
[----:B------:R1:W3:Y:S07]  /*9080*/  MUFU.EX2 R134, R2 ;  /* 0x0000000200867308 */ /* 0x0002ee0000000800 */
[C---:B------:R-:W-:Y:S01]  /*9090*/  HMMA.16816.F32 R56, R68.reuse, R78, R56 ;  /* 0x0000004e4438723c */ /* 0x040fe20000001838 */
[----:B------:R-:W2:Y:S07]  /*90a0*/  LDSM.16.MT88.4 R76, [R204+0x3000] ;  /* 0x00300000cc4c783b */ /* 0x000eae0000004200 */
[C---:B-----5:R-:W-:Y:S08]  /*90b0*/  HMMA.16816.F32 R60, R68.reuse, R80, R60 ;  /* 0x00000050443c723c */ /* 0x060ff0000000183c */
[----:B------:R-:W-:Y:S01]  /*90c0*/  HMMA.16816.F32 R64, R68, R82, R64 ;  /* 0x000000524440723c */ /* 0x000fe20000001840 */
[----:B------:R-:W-:Y:S03]  /*90d0*/  LDSM.16.MT88.4 R80, [R200+0x7000] ;  /* 0x00700000c850783b */ /* 0x000fe60000004200 */
[----:B-1----:R-:W-:Y:S02]  /*90e0*/  FFMA.FTZ R2, R177, c[0x0][0x2d0], -R149 ;  /* 0x0000b400b1027a23 */ /* 0x002fe40000010895 */
[----:B------:R-:W-:Y:S01]  /*90f0*/  IMAD.MOV.U32 R177, RZ, RZ, R144 ;  /* 0x000000ffffb17224 */ /* 0x000fe200078e0090 */
[----:B------:R-:W-:Y:S01]  /*9100*/  F2FP.PACK_AB R68, R151, R152 ;  /* 0x000000989744723e */ /* 0x000fe200000000ff */
[----:B------:R-:W-:Y:S01]  /*9110*/  IMAD.MOV.U32 R144, RZ, RZ, R133 ;  /* 0x000000ffff907224 */ /* 0x000fe200078e0085 */
[----:B---3--:R-:W-:Y:S01]  /*9120*/  F2FP.PACK_AB R69, R134, R135 ;  /* 0x000000878645723e */ /* 0x008fe200000000ff */
[----:B------:R1:W-:Y:S02]  /*9130*/  MUFU.EX2 R133, R2 ;  /* 0x0000000200857308 */ /* 0x0003e40000000800 */
[----:B-1----:R-:W-:Y:S08]  /*9140*/  FFMA.FTZ R2, R150, c[0x0][0x2d0], -R149 ;  /* 0x0000b40096027a23 */ /* 0x002ff00000010895 */
[----:B------:R1:W3:Y:S01]  /*9150*/  MUFU.EX2 R150, R2 ;  /* 0x0000000200967308 */ /* 0x0002e20000000800 */
[----:B--2---:R-:W-:Y:S02]  /*9160*/  FFMA.FTZ R100, R3, R88, R100 ;  /* 0x0000005803647223 */ /* 0x004fe40000010064 */
[----:B------:R-:W2:Y:S07]  /*9170*/  LDSM.16.MT88.4 R88, [R206+0x3000] ;  /* 0x00300000ce58783b */ /* 0x000eae0000004200 */
[----:B------:R-:W-:Y:S01]  /*9180*/  MUFU.EX2 R3, R97 ;  /* 0x0000006100037308 */ /* 0x000fe20000000800 */
[----:B------:R-:W-:Y:S02]  /*9190*/  FFMA.FTZ R0, R0, R114, R115 ;  /* 0x0000007200007223 */ /* 0x000fe40000010073 */
[----:B-1----:R-:W-:Y:S01]  /*91a0*/  FFMA.FTZ R2, R132, c[0x0][0x2d0], -R148 ;  /* 0x0000b40084027a23 */ /* 0x002fe20000010894 */
[----:B---3--:R-:W-:Y:S01]  /*91b0*/  F2FP.PACK_AB R70, R150, R133 ;  /* 0x000000859646723e */ /* 0x008fe200000000ff */
[----:B------:R-:W-:Y:S05]  /*91c0*/  FADD.FTZ R0, R112, R0 ;  /* 0x0000000070007221 */ /* 0x000fea0000010000 */
[----:B------:R1:W-:Y:S01]  /*91d0*/  MUFU.EX2 R132, R2 ;  /* 0x0000000200847308 */ /* 0x0003e20000000800 */
[----:B------:R-:W-:Y:S04]  /*91e0*/  FADD.FTZ R0, R122, R0 ;  /* 0x000000007a007221 */ /* 0x000fe80000010000 */
[----:B------:R-:W-:Y:S04]  /*91f0*/  FADD.FTZ R0, R120, R0 ;  /* 0x0000000078007221 */ /* 0x000fe80000010000 */
[----:B------:R-:W-:Y:S04]  /*9200*/  FADD.FTZ R0, R182, R0 ;  /* 0x00000000b6007221 */ /* 0x000fe80000010000 */
[----:B------:R-:W-:Y:S04]  /*9210*/  FADD.FTZ R0, R180, R0 ;  /* 0x00000000b4007221 */ /* 0x000fe80000010000 */
[----:B------:R-:W-:Y:S04]  /*9220*/  FADD.FTZ R0, R178, R0 ;  /* 0x00000000b2007221 */ /* 0x000fe80000010000 */
[----:B------:R-:W-:Y:S02]  /*9230*/  FADD.FTZ R0, R103, R0 ;  /* 0x0000000067007221 */ /* 0x000fe40000010000 */
[--C-:B-1----:R-:W-:Y:S02]  /*9240*/  FFMA.FTZ R2, R147, c[0x0][0x2d0], -R148.reuse ;  /* 0x0000b40093027a23 */ /* 0x102fe40000010894 */
[----:B------:R-:W-:Y:S02]  /*9250*/  FFMA.FTZ R148, R119, c[0x0][0x2d0], -R148 ;  /* 0x0000b40077947a23 */ /* 0x000fe40000010894 */
[----:B------:R-:W1:Y:S01]  /*9260*/  MUFU.EX2 R147, R2 ;  /* 0x0000000200937308 */ /* 0x000e620000000800 */
[----:B------:R-:W-:Y:S04]  /*9270*/  FADD.FTZ R0, R101, R0 ;  /* 0x0000000065007221 */ /* 0x000fe80000010000 */
[----:B------:R-:W-:Y:S04]  /*9280*/  FADD.FTZ R0, R251, R0 ;  /* 0x00000000fb007221 */ /* 0x000fe80000010000 */
[----:B------:R-:W-:Y:S01]  /*9290*/  FADD.FTZ R0, R111, R0 ;  /* 0x000000006f007221 */ /* 0x000fe20000010000 */
[----:B------:R-:W-:Y:S03]  /*92a0*/  MUFU.EX2 R119, R99 ;  /* 0x0000006300777308 */ /* 0x000fe60000000800 */
[----:B------:R-:W-:Y:S04]  /*92b0*/  FADD.FTZ R0, R110, R0 ;  /* 0x000000006e007221 */ /* 0x000fe80000010000 */
[----:B------:R-:W-:Y:S03]  /*92c0*/  FADD.FTZ R0, R108, R0 ;  /* 0x000000006c007221 */ /* 0x000fe60000010000 */
[----:B------:R-:W3:Y:S01]  /*92d0*/  MUFU.EX2 R148, R148 ;  /* 0x0000009400947308 */ /* 0x000ee20000000800 */
[----:B------:R-:W-:Y:S01]  /*92e0*/  FADD.FTZ R0, R165, R0 ;  /* 0x00000000a5007221 */ /* 0x000fe20000010000 */
[----:B-1----:R-:W-:Y:S01]  /*92f0*/  F2FP.PACK_AB R71, R147, R132 ;  /* 0x000000849347723e */ /* 0x002fe200000000ff */
[--C-:B------:R-:W-:Y:S02]  /*9300*/  FFMA.FTZ R2, R177, c[0x0][0x2d0], -R149.reuse ;  /* 0x0000b400b1027a23 */ /* 0x100fe40000010895 */
[----:B------:R-:W-:Y:S02]  /*9310*/  FFMA.FTZ R149, R144, c[0x0][0x2d0], -R149 ;  /* 0x0000b40090957a23 */ /* 0x000fe40000010895 */
[----:B------:R-:W-:Y:S03]  /*9320*/  IMAD.MOV.U32 R177, RZ, RZ, R145 ;  /* 0x000000ffffb17224 */ /* 0x000fe600078e0091 */
[----:B------:R-:W-:Y:S01]  /*9330*/  MUFU.EX2 R144, R98 ;  /* 0x0000006200907308 */ /* 0x000fe20000000800 */
[C---:B----4-:R-:W-:Y:S03]  /*9340*/  HMMA.16816.F32 R4, R68.reuse, R72, R4 ;  /* 0x000000484404723c */ /* 0x050fe60000001804 */
[----:B------:R-:W-:Y:S04]  /*9350*/  FADD.FTZ R0, R162, R0 ;  /* 0x00000000a2007221 */ /* 0x000fe80000010000 */
[----:B------:R-:W-:Y:S01]  /*9360*/  FADD.FTZ R0, R161, R0 ;  /* 0x00000000a1007221 */ /* 0x000fe20000010000 */
[C---:B------:R-:W-:Y:S01]  /*9370*/  HMMA.16816.F32 R8, R68.reuse, R74, R8 ;  /* 0x0000004a4408723c */ /* 0x040fe20000001808 */
[----:B------:R-:W1:Y:S01]  /*9380*/  LDSM.16.MT88.4 R72, [R203+0x7000] ;  /* 0x00700000cb48783b */ /* 0x000e620000004200 */
[----:B------:R4:W-:Y:S02]  /*9390*/  MUFU.EX2 R145, R96 ;  /* 0x0000006000917308 */ /* 0x0009e40000000800 */
[----:B------:R-:W-:Y:S01]  /*93a0*/  FADD.FTZ R0, R131, R0 ;  /* 0x0000000083007221 */ /* 0x000fe20000010000 */
[----:B---3--:R-:W-:Y:S03]  /*93b0*/  F2FP.PACK_AB R115, R148, R118 ;  /* 0x000000769473723e */ /* 0x008fe600000000ff */
[C---:B------:R-:W-:Y:S04]  /*93c0*/  HMMA.16816.F32 R12, R68.reuse, R76, R12 ;  /* 0x0000004c440c723c */ /* 0x040fe8000000180c */
[----:B------:R3:W5:Y:S01]  /*93d0*/  MUFU.EX2 R146, R2 ;  /* 0x0000000200927308 */ /* 0x0007620000000800 */
[----:B------:R-:W-:Y:S03]  /*93e0*/  FADD.FTZ R0, R130, R0 ;  /* 0x0000000082007221 */ /* 0x000fe60000010000 */
[C---:B------:R-:W-:Y:S01]  /*93f0*/  HMMA.16816.F32 R16, R68.reuse, R78, R16 ;  /* 0x0000004e4410723c */ /* 0x040fe20000001810 */
[----:B------:R-:W1:Y:S03]  /*9400*/  LDSM.16.MT88.4 R76, [R206+0x7000] ;  /* 0x00700000ce4c783b */ /* 0x000e660000004200 */
[----:B------:R-:W-:Y:S02]  /*9410*/  FADD.FTZ R0, R128, R0 ;  /* 0x0000000080007221 */ /* 0x000fe40000010000 */
[----:B------:R-:W2:Y:S02]  /*9420*/  MUFU.EX2 R149, R149 ;  /* 0x0000009500957308 */ /* 0x000ea40000000800 */
[C---:B------:R-:W-:Y:S01]  /*9430*/  HMMA.16816.F32 R20, R68.reuse, R84, R20 ;  /* 0x000000544414723c */ /* 0x040fe20000001814 */
[----:B----4-:R-:W-:Y:S03]  /*9440*/  LDSM.16.MT88.4 R96, [R200+0x7800] ;  /* 0x00780000c860783b */ /* 0x010fe60000004200 */
[----:B------:R-:W-:Y:S04]  /*9450*/  FADD.FTZ R0, R157, R0 ;  /* 0x000000009d007221 */ /* 0x000fe80000010000 */
[C---:B------:R-:W-:Y:S01]  /*9460*/  HMMA.16816.F32 R24, R68.reuse, R86, R24 ;  /* 0x000000564418723c */ /* 0x040fe20000001818 */
[----:B------:R-:W-:Y:S03]  /*9470*/  LDSM.16.MT88.4 R84, [R203+0x3800] ;  /* 0x00380000cb54783b */ /* 0x000fe60000004200 */
[----:B---3--:R-:W-:Y:S01]  /*9480*/  FADD.FTZ R2, R113, R100 ;  /* 0x0000006471027221 */ /* 0x008fe20000010000 */
[----:B-----5:R-:W-:Y:S01]  /*9490*/  F2FP.PACK_AB R112, R145, R146 ;  /* 0x000000929170723e */ /* 0x020fe200000000ff */
[----:B------:R-:W-:Y:S01]  /*94a0*/  FADD.FTZ R0, R107, R0 ;  /* 0x000000006b007221 */ /* 0x000fe20000010000 */
[----:B------:R-:W-:Y:S01]  /*94b0*/  F2FP.PACK_AB R113, R144, R3 ;  /* 0x000000039071723e */ /* 0x000fe200000000ff */
[C---:B--2---:R-:W-:Y:S04]  /*94c0*/  HMMA.16816.F32 R28, R68.reuse, R88, R28 ;  /* 0x00000058441c723c */ /* 0x044fe8000000181c */
[----:B------:R-:W-:Y:S01]  /*94d0*/  FADD.FTZ R2, R123, R2 ;  /* 0x000000027b027221 */ /* 0x000fe20000010000 */
[----:B------:R-:W-:Y:S01]  /*94e0*/  F2FP.PACK_AB R114, R149, R119 ;  /* 0x000000779572723e */ /* 0x000fe200000000ff */
[----:B------:R-:W-:Y:S02]  /*94f0*/  FADD.FTZ R0, R106, R0 ;  /* 0x000000006a007221 */ /* 0x000fe40000010000 */
[C---:B------:R-:W-:Y:S01]  /*9500*/  HMMA.16816.F32 R32, R68.reuse, R90, R32 ;  /* 0x0000005a4420723c */ /* 0x040fe20000001820 */
[----:B------:R-:W-:Y:S03]  /*9510*/  LDSM.16.MT88.4 R88, [R206+0x3800] ;  /* 0x00380000ce58783b */ /* 0x000fe60000004200 */
[----:B------:R-:W-:Y:S02]  /*9520*/  FADD.FTZ R2, R121, R2 ;  /* 0x0000000279027221 */ /* 0x000fe40000010000 */
[----:B------:R-:W-:Y:S02]  /*9530*/  FADD.FTZ R0, R104, R0 ;  /* 0x0000000068007221 */ /* 0x000fe40000010000 */
[C---:B------:R-:W-:Y:S04]  /*9540*/  HMMA.16816.F32 R36, R68.reuse, R80, R36 ;  /* 0x000000504424723c */ /* 0x040fe80000001824 */
[----:B------:R-:W-:Y:S02]  /*9550*/  FADD.FTZ R2, R231, R2 ;  /* 0x00000002e7027221 */ /* 0x000fe40000010000 */
[----:B------:R-:W-:Y:S02]  /*9560*/  FADD.FTZ R0, R153, R0 ;  /* 0x0000000099007221 */ /* 0x000fe40000010000 */
[C---:B------:R-:W-:Y:S01]  /*9570*/  HMMA.16816.F32 R40, R68.reuse, R82, R40 ;  /* 0x000000524428723c */ /* 0x040fe20000001828 */
[----:B------:R-:W2:Y:S03]  /*9580*/  LDSM.16.MT88.4 R80, [R204+0x3800] ;  /* 0x00380000cc50783b */ /* 0x000ea60000004200 */
        /* <DEDUP_REMOVED lines=8> */
[C---:B-1----:R-:W-:Y:S04]  /*9610*/  HMMA.16816.F32 R52, R68.reuse, R72, R52 ;  /* 0x000000484434723c */ /* 0x042fe80000001834 */
[----:B------:R-:W-:Y:S02]  /*9620*/  FADD.FTZ R2, R102, R2 ;  /* 0x0000000266027221 */ /* 0x000fe40000010000 */
[----:B------:R-:W1:Y:S01]  /*9630*/  LDSM.16.MT88.4 R100, [R204+0x7800] ;  /* 0x00780000cc64783b */ /* 0x000e620000004200 */
[----:B------:R-:W-:Y:S01]  /*9640*/  FADD.FTZ R0, R147, R0 ;  /* 0x0000000093007221 */ /* 0x000fe20000010000 */
[C---:B------:R-:W-:Y:S04]  /*9650*/  HMMA.16816.F32 R56, R68.reuse, R74, R56 ;  /* 0x0000004a4438723c */ /* 0x040fe80000001838 */
[----:B------:R-:W-:Y:S02]  /*9660*/  FADD.FTZ R2, R252, R2 ;  /* 0x00000002fc027221 */ /* 0x000fe40000010000 */
[----:B------:R-:W-:Y:S02]  /*9670*/  FADD.FTZ R3, R3, R0 ;  /* 0x0000000003037221 */ /* 0x000fe40000010000 */
[C---:B------:R-:W-:Y:S04]  /*9680*/  HMMA.16816.F32 R60, R68.reuse, R76, R60 ;  /* 0x0000004c443c723c */ /* 0x040fe8000000183c */
[----:B------:R-:W-:Y:S02]  /*9690*/  FADD.FTZ R2, R176, R2 ;  /* 0x00000002b0027221 */ /* 0x000fe40000010000 */
[----:B------:R-:W-:Y:S02]  /*96a0*/  FADD.FTZ R3, R144, R3 ;  /* 0x0000000390037221 */ /* 0x000fe40000010000 */
[----:B------:R-:W-:Y:S04]  /*96b0*/  HMMA.16816.F32 R64, R68, R78, R64 ;  /* 0x0000004e4440723c */ /* 0x000fe80000001840 */
[----:B------:R-:W-:Y:S04]  /*96c0*/  FADD.FTZ R2, R167, R2 ;  /* 0x00000002a7027221 */ /* 0x000fe80000010000 */
[C---:B------:R-:W-:Y:S01]  /*96d0*/  HMMA.16816.F32 R120, R112.reuse, R124, R4 ;  /* 0x0000007c7078723c */ /* 0x040fe20000001804 */
[----:B------:R-:W-:Y:S04]  /*96e0*/  LDSM.16.MT88.4 R4, [R206+0x7800] ;  /* 0x00780000ce04783b */ /* 0x000fe80000004200 */
[----:B------:R-:W-:Y:S03]  /*96f0*/  FADD.FTZ R2, R109, R2 ;  /* 0x000000026d027221 */ /* 0x000fe60000010000 */
[C---:B------:R-:W-:Y:S01]  /*9700*/  HMMA.16816.F32 R124, R112.reuse, R126, R8 ;  /* 0x0000007e707c723c */ /* 0x040fe20000001808 */
[----:B------:R-:W3:Y:S03]  /*9710*/  LDL R8, [R1+0x28] ;  /* 0x0000280001087983 */ /* 0x000ee60000100800 */
[----:B------:R-:W-:Y:S01]  /*9720*/  FADD.FTZ R2, R166, R2 ;  /* 0x00000002a6027221 */ /* 0x000fe20000010000 */
[----:B------:R-:W4:Y:S03]  /*9730*/  LDSM.16.MT88.4 R108, [R203+0x7800] ;  /* 0x00780000cb6c783b */ /* 0x000f260000004200 */
[C---:B--2---:R-:W-:Y:S04]  /*9740*/  HMMA.16816.F32 R68, R112.reuse, R80, R12 ;  /* 0x000000507044723c */ /* 0x044fe8000000180c */
[----:B------:R-:W-:Y:S04]  /*9750*/  FADD.FTZ R2, R164, R2 ;  /* 0x00000002a4027221 */ /* 0x000fe80000010000 */
[C---:B------:R-:W-:Y:S04]  /*9760*/  HMMA.16816.F32 R72, R112.reuse, R82, R16 ;  /* 0x000000527048723c */ /* 0x040fe80000001810 */
        /* <DEDUP_REMOVED lines=13> */
[C---:B-1----:R-:W-:Y:S04]  /*9840*/  HMMA.16816.F32 R128, R112.reuse, R100, R44 ;  /* 0x000000647080723c */ /* 0x042fe8000000182c */
[----:B------:R-:W-:Y:S04]  /*9850*/  FADD.FTZ R2, R105, R2 ;  /* 0x0000000269027221 */ /* 0x000fe80000010000 */
[C---:B------:R-:W-:Y:S04]  /*9860*/  HMMA.16816.F32 R100, R112.reuse, R102, R48 ;  /* 0x000000667064723c */ /* 0x040fe80000001830 */
[----:B------:R-:W-:Y:S04]  /*9870*/  FADD.FTZ R2, R154, R2 ;  /* 0x000000029a027221 */ /* 0x000fe80000010000 */
[C---:B----4-:R-:W-:Y:S04]  /*9880*/  HMMA.16816.F32 R104, R112.reuse, R108, R52 ;  /* 0x0000006c7068723c */ /* 0x050fe80000001834 */
[----:B------:R-:W-:Y:S04]  /*9890*/  FADD.FTZ R2, R152, R2 ;  /* 0x0000000298027221 */ /* 0x000fe80000010000 */
[C---:B------:R-:W-:Y:S04]  /*98a0*/  HMMA.16816.F32 R108, R112.reuse, R110, R56 ;  /* 0x0000006e706c723c */ /* 0x040fe80000001838 */
[----:B------:R-:W-:Y:S04]  /*98b0*/  FADD.FTZ R2, R151, R2 ;  /* 0x0000000297027221 */ /* 0x000fe80000010000 */
[----:B------:R-:W-:Y:S02]  /*98c0*/  FADD.FTZ R2, R133, R2 ;  /* 0x0000000285027221 */ /* 0x000fe40000010000 */
[C---:B------:R-:W-:Y:S03]  /*98d0*/  HMMA.16816.F32 R132, R112.reuse, R4, R60 ;  /* 0x000000047084723c */ /* 0x040fe6000000183c */
[----:B------:R-:W-:Y:S04]  /*98e0*/  FADD.FTZ R2, R150, R2 ;  /* 0x0000000296027221 */ /* 0x000fe80000010000 */
[----:B------:R-:W-:Y:S01]  /*98f0*/  FADD.FTZ R2, R146, R2 ;  /* 0x0000000292027221 */ /* 0x000fe20000010000 */
[----:B------:R-:W-:Y:S04]  /*9900*/  HMMA.16816.F32 R112, R112, R6, R64 ;  /* 0x000000067070723c */ /* 0x000fe80000001840 */
[----:B------:R-:W-:Y:S04]  /*9910*/  FADD.FTZ R0, R145, R2 ;  /* 0x0000000291007221 */ /* 0x000fe80000010000 */
[----:B------:R-:W-:Y:S04]  /*9920*/  FADD.FTZ R2, R119, R0 ;  /* 0x0000000077027221 */ /* 0x000fe80000010000 */
[----:B------:R-:W-:Y:S02]  /*9930*/  FADD.FTZ R0, R118, R3 ;  /* 0x0000000376007221 */ /* 0x000fe40000010000 */
[----:B------:R-:W-:Y:S02]  /*9940*/  FADD.FTZ R2, R149, R2 ;  /* 0x0000000295027221 */ /* 0x000fe40000010000 */
[----:B------:R-:W-:Y:S02]  /*9950*/  FADD.FTZ R0, R148, R0 ;  /* 0x0000000094007221 */ /* 0x000fe40000010000 */
[----:B------:R-:W-:Y:S01]  /*9960*/  IMAD.MOV.U32 R118, RZ, RZ, R116 ;  /* 0x000000ffff767224 */ /* 0x000fe200078e0074 */
[----:B------:R1:W-:Y:S01]  /*9970*/  STL [R1+0x4], R2 ;  /* 0x0000040201007387 */ /* 0x0003e20000100800 */
[----:B------:R-:W-:Y:S03]  /*9980*/  IMAD.MOV.U32 R3, RZ, RZ, R117 ;  /* 0x000000ffff037224 */ /* 0x000fe600078e0075 */
[----:B------:R1:W-:Y:S01]  /*9990*/  STL [R1+0x8], R0 ;  /* 0x0000080001007387 */ /* 0x0003e20000100800 */
[----:B---3--:R-:W-:Y:S01]  /*99a0*/  ISETP.GT.AND P0, PT, R229, R8, PT ;  /* 0x00000008e500720c */ /* 0x008fe20003f04270 */
[----:B------:R-:W-:Y:S11]  /*99b0*/  IMAD.MOV.U32 R229, RZ, RZ, R230 ;  /* 0x000000ffffe57224 */ /* 0x000ff600078e00e6 */
[----:B------:R-:W-:Y:S01]  /*99c0*/  @!UPT UIADD3 URZ, URZ, URZ, URZ ;  /* 0x0000003f3f3ff290 */ /* 0x000fe2000fffe03f */
[----:B-1----:R-:W-:-:S05]  /*99d0*/  @P0 BRA `(.L_x_71) ;  /* 0xffffbe2000000947 */ /* 0x002fca000383ffff */
.L_x_70:
[----:B-1----:R-:W2:Y:S02]  /*99e0*/  LDL R0, [R1] ;  /* 0x0000000001007983 */ /* 0x002ea40000100800 */
[----:B--2---:R-:W-:-:S13]  /*99f0*/  ISETP.GE.AND P0, PT, R230, R0, PT ;  /* 0x00000000e600720c */ /* 0x004fda0003f06270 */
[----:B------:R-:W-:Y:S05]  /*9a00*/  @!P0 BRA `(.L_x_72) ;  /* 0x000034b000008947 */ /* 0x000fea0003800000 */
[----:B------:R-:W-:Y:S02]  /*9a10*/  MOV R119, R116 ;  /* 0x0000007400777202 */ /* 0x000fe40000000f00 */
[----:B------:R-:W-:Y:S02]  /*9a20*/  MOV R118, R117 ;  /* 0x0000007500767202 */ /* 0x000fe40000000f00 */
.L_x_73:
[----:B------:R-:W2:Y:S01]  /*9a30*/  LDL.64 R154, [R1+0x18] ;  /* 0x00001800019a7983 */ /* 0x000ea20000100a00 */
[----:B------:R-:W-:Y:S04]  /*9a40*/  DEPBAR.LE SB0, 0x0 ;  /* 0x000080000000791a */ /* 0x000fe80000000000 */
[----:B------:R-:W-:Y:S01]  /*9a50*/  WARPSYNC 0xffffffff ;  /* 0xffffffff00007948 */ /* 0x000fe20003800000 */
[----:B------:R-:W3:Y:S01]  /*9a60*/  LDL R152, [R1+0x24] ;  /* 0x0000240001987983 */ /* 0x000ee20000100800 */
[----:B------:R-:W-:Y:S01]  /*9a70*/  SHF.R.S32.HI R0, RZ, 0x1f, R230 ;  /* 0x0000001fff007819 */ /* 0x000fe200000114e6 */
[----:B------:R-:W-:Y:S01]  /*9a80*/  IMAD.WIDE.U32 R2, R230, c[0x0][0x208], RZ ;  /* 0x00008200e6027a25 */ /* 0x000fe200078e00ff */
[----:B------:R-:W-:Y:S01]  /*9a90*/  MOV R232, 0x6 ;  /* 0x0000000600e87802 */ /* 0x000fe20000000f00 */
[----:B------:R-:W-:Y:S02]  /*9aa0*/  BAR.SYNC.DEFER_BLOCKING 0x0 ;  /* 0x0000000000007b1d */ /* 0x000fe40000010000 */
[----:B------:R-:W-:Y:S01]  /*9ab0*/  IMAD R0, R0, c[0x0][0x208], RZ ;  /* 0x0000820000007a24 */ /* 0x000fe200078e02ff */
[----:B------:R-:W-:Y:S03]  /*9ac0*/  SHF.L.U32 R116, R2, 0x7, RZ ;  /* 0x0000000702747819 */ /* 0x000fe600000006ff */
[----:B------:R-:W-:Y:S05]  /*9ad0*/  IMAD R0, R230, c[0x0][0x20c], R0 ;  /* 0x00008300e6007a24 */ /* 0x000fea00078e0200 */
[----:B------:R-:W-:Y:S04]  /*9ae0*/  IADD3 R0, R3, R0, RZ ;  /* 0x0000000003007210 */ /* 0x000fe80007ffe0ff */
[----:B------:R-:W-:Y:S01]  /*9af0*/  SHF.L.U64.HI R0, R2, 0x7, R0 ;  /* 0x0000000702007819 */ /* 0x000fe20000010200 */
[----:B------:R-:W1:Y:S08]  /*9b00*/  LDSM.16.M88.4 R8, [R201] ;  /* 0x00000000c908783b */ /* 0x000e700000000200 */
[----:B------:R-:W4:Y:S08]  /*9b10*/  LDSM.16.M88.4 R16, [R201+0x800] ;  /* 0x00080000c910783b */ /* 0x000f300000000200 */
[----:B------:R-:W5:Y:S08]  /*9b20*/  LDSM.16.M88.4 R24, [R201+0x1000] ;  /* 0x00100000c918783b */ /* 0x000f700000000200 */
[----:B------:R-:W3:Y:S04]  /*9b30*/  LDL R229, [R1] ;  /* 0x0000000001e57983 */ /* 0x000ee80000100800 */
[----:B------:R-:W5:Y:S08]  /*9b40*/  LDSM.16.M88.4 R32, [R201+0x1800] ;  /* 0x00180000c920783b */ /* 0x000f700000000200 */
[----:B------:R-:W3:Y:S01]  /*9b50*/  LDL.64 R234, [R1+0x10] ;  /* 0x0000100001ea7983 */ /* 0x000ee20000100a00 */
[C---:B-1----:R-:W-:Y:S05]  /*9b60*/  HMMA.16816.F32 R4, R136.reuse, R8, RZ ;  /* 0x000000088804723c */ /* 0x042fea00000018ff */
[----:B------:R-:W1:Y:S03]  /*9b70*/  LDSM.16.M88.4 R40, [R201+0x2000] ;  /* 0x00200000c928783b */ /* 0x000e660000000200 */
[C---:B------:R-:W-:Y:S05]  /*9b80*/  HMMA.16816.F32 R8, R136.reuse, R10, RZ ;  /* 0x0000000a8808723c */ /* 0x040fea00000018ff */
[----:B------:R-:W3:Y:S04]  /*9b90*/  LDL R233, [R1+0x20] ;  /* 0x0000200001e97983 */ /* 0x000ee80000100800 */
[----:B------:R-:W1:Y:S01]  /*9ba0*/  LDSM.16.M88.4 R48, [R201+0x2800] ;  /* 0x00280000c930783b */ /* 0x000e620000000200 */
[C---:B----4-:R-:W-:Y:S07]  /*9bb0*/  HMMA.16816.F32 R12, R136.reuse, R16, RZ ;  /* 0x00000010880c723c */ /* 0x050fee00000018ff */
[----:B------:R-:W4:Y:S01]  /*9bc0*/  LDSM.16.M88.4 R56, [R201+0x3000] ;  /* 0x00300000c938783b */ /* 0x000f220000000200 */
[C---:B------:R-:W-:Y:S07]  /*9bd0*/  HMMA.16816.F32 R16, R136.reuse, R18, RZ ;  /* 0x000000128810723c */ /* 0x040fee00000018ff */
[----:B------:R-:W4:Y:S01]  /*9be0*/  LDSM.16.M88.4 R64, [R201+0x3800] ;  /* 0x00380000c940783b */ /* 0x000f220000000200 */
[C---:B-----5:R-:W-:Y:S07]  /*9bf0*/  HMMA.16816.F32 R20, R136.reuse, R24, RZ ;  /* 0x000000188814723c */ /* 0x060fee00000018ff */
[----:B------:R-:W5:Y:S01]  /*9c00*/  LDSM.16.M88.4 R144, [R207] ;  /* 0x00000000cf90783b */ /* 0x000f620000000200 */
[C---:B------:R-:W-:Y:S07]  /*9c10*/  HMMA.16816.F32 R24, R136.reuse, R26, RZ ;  /* 0x0000001a8818723c */ /* 0x040fee00000018ff */
[----:B------:R-:W4:Y:S01]  /*9c20*/  LDSM.16.M88.4 R148, [R222] ;  /* 0x00000000de94783b */ /* 0x000f220000000200 */
[C---:B------:R-:W-:Y:S07]  /*9c30*/  HMMA.16816.F32 R28, R136.reuse, R32, RZ ;  /* 0x00000020881c723c */ /* 0x040fee00000018ff */
[----:B------:R-:W-:Y:S01]  /*9c40*/  LDSM.16.M88.4 R156, [R219] ;  /* 0x00000000db9c783b */ /* 0x000fe20000000200 */
[C---:B------:R-:W-:Y:S07]  /*9c50*/  HMMA.16816.F32 R32, R136.reuse, R34, RZ ;  /* 0x000000228820723c */ /* 0x040fee00000018ff */
[----:B------:R-:W-:Y:S01]  /*9c60*/  LDSM.16.M88.4 R160, [R218] ;  /* 0x00000000daa0783b */ /* 0x000fe20000000200 */
[C---:B-1----:R-:W-:Y:S07]  /*9c70*/  HMMA.16816.F32 R36, R136.reuse, R40, RZ ;  /* 0x000000288824723c */ /* 0x042fee00000018ff */
[----:B------:R-:W-:Y:S01]  /*9c80*/  LDSM.16.M88.4 R164, [R217] ;  /* 0x00000000d9a4783b */ /* 0x000fe20000000200 */
[C---:B------:R-:W-:Y:S07]  /*9c90*/  HMMA.16816.F32 R40, R136.reuse, R42, RZ ;  /* 0x0000002a8828723c */ /* 0x040fee00000018ff */
[----:B------:R-:W-:Y:S01]  /*9ca0*/  LDSM.16.M88.4 R176, [R216] ;  /* 0x00000000d8b0783b */ /* 0x000fe20000000200 */
[C---:B------:R-:W-:Y:S08]  /*9cb0*/  HMMA.16816.F32 R44, R136.reuse, R48, RZ ;  /* 0x00000030882c723c */ /* 0x040ff000000018ff */
[C---:B------:R-:W-:Y:S08]  /*9cc0*/  HMMA.16816.F32 R48, R136.reuse, R50, RZ ;  /* 0x000000328830723c */ /* 0x040ff000000018ff */
[C---:B----4-:R-:W-:Y:S08]  /*9cd0*/  HMMA.16816.F32 R52, R136.reuse, R56, RZ ;  /* 0x000000388834723c */ /* 0x050ff000000018ff */
[C---:B------:R-:W-:Y:S08]  /*9ce0*/  HMMA.16816.F32 R56, R136.reuse, R58, RZ ;  /* 0x0000003a8838723c */ /* 0x040ff000000018ff */
[C---:B------:R-:W-:Y:S08]  /*9cf0*/  HMMA.16816.F32 R60, R136.reuse, R64, RZ ;  /* 0x00000040883c723c */ /* 0x040ff000000018ff */
[----:B------:R-:W-:Y:S08]  /*9d00*/  HMMA.16816.F32 R64, R136, R66, RZ ;  /* 0x000000428840723c */ /* 0x000ff000000018ff */
[C---:B-----5:R-:W-:Y:S08]  /*9d10*/  HMMA.16816.F32 R4, R140.reuse, R144, R4 ;  /* 0x000000908c04723c */ /* 0x060ff00000001804 */
[C---:B------:R-:W-:Y:S01]  /*9d20*/  HMMA.16816.F32 R8, R140.reuse, R146, R8 ;  /* 0x000000928c08723c */ /* 0x040fe20000001808 */
[----:B------:R-:W1:Y:S07]  /*9d30*/  LDSM.16.M88.4 R144, [R221] ;  /* 0x00000000dd90783b */ /* 0x000e6e0000000200 */
[C---:B------:R-:W-:Y:S08]  /*9d40*/  HMMA.16816.F32 R12, R140.reuse, R148, R12 ;  /* 0x000000948c0c723c */ /* 0x040ff0000000180c */
[C---:B------:R-:W-:Y:S08]  /*9d50*/  HMMA.16816.F32 R16, R140.reuse, R150, R16 ;  /* 0x000000968c10723c */ /* 0x040ff00000001810 */
[C---:B-1----:R-:W-:Y:S08]  /*9d60*/  HMMA.16816.F32 R20, R140.reuse, R144, R20 ;  /* 0x000000908c14723c */ /* 0x042ff00000001814 */
[C---:B------:R-:W-:Y:S04]  /*9d70*/  HMMA.16816.F32 R24, R140.reuse, R146, R24 ;  /* 0x000000928c18723c */ /* 0x040fe80000001818 */
[C---:B--2---:R-:W-:Y:S02]  /*9d80*/  IADD3 R3, P6, R116.reuse, R154, RZ ;  /* 0x0000009a74037210 */ /* 0x044fe40007fde0ff */
[----:B------:R-:W-:Y:S02]  /*9d90*/  IADD3 R116, P4, P1, R116, 0x40, R154 ;  /* 0x0000004074747810 */ /* 0x000fe4000799e09a */
[C---:B------:R-:W-:Y:S04]  /*9da0*/  LEA R2, P5, R3.reuse, c[0x0][0x1f8], 0x1 ;  /* 0x00007e0003027a11 */ /* 0x040fe800078a08ff */
[C---:B---3--:R-:W-:Y:S02]  /*9db0*/  IADD3.X R117, R0.reuse, R152, RZ, P6, !PT ;  /* 0x0000009800757210 */ /* 0x048fe400037fe4ff */
[----:B------:R-:W-:Y:S02]  /*9dc0*/  IADD3.X R0, R0, RZ, R152, P4, P1 ;  /* 0x000000ff00007210 */ /* 0x000fe400027e2498 */
[----:B------:R-:W1:Y:S01]  /*9dd0*/  LDSM.16.M88.4 R152, [R220] ;  /* 0x00000000dc98783b */ /* 0x000e620000000200 */
[----:B------:R-:W-:Y:S02]  /*9de0*/  LEA.HI.X R3, R3, c[0x0][0x1fc], R117, 0x1, P5 ;  /* 0x00007f0003037a11 */ /* 0x000fe400028f0c75 */
[C---:B------:R-:W-:Y:S04]  /*9df0*/  LEA R180, P0, R116.reuse, c[0x0][0x1f8], 0x1 ;  /* 0x00007e0074b47a11 */ /* 0x040fe800078008ff */
[----:B------:R-:W-:Y:S01]  /*9e00*/  LEA.HI.X R181, R116, c[0x0][0x1fc], R0, 0x1, P0 ;  /* 0x00007f0074b57a11 */ /* 0x000fe200000f0c00 */
[----:B------:R-:W-:Y:S01]  /*9e10*/  @!PT LDS RZ, [RZ] ;  /* 0x00000000fffff984 */ /* 0x000fe20000000800 */
[----:B------:R-:W-:Y:S01]  /*9e20*/  @!PT LDS RZ, [RZ] ;  /* 0x00000000fffff984 */ /* 0x000fe20000000800 */
[----:B------:R-:W-:Y:S01]  /*9e30*/  @!PT LDS RZ, [RZ] ;  /* 0x00000000fffff984 */ /* 0x000fe20000000800 */
[----:B------:R2:W-:Y:S01]  /*9e40*/  LDGSTS.E.BYPASS.LTC128B.128 [R228+0x100], [R2.64], !P3 ;  /* 0x0010000002e47fae */ /* 0x0005e2000d901d46 */
[----:B------:R-:W-:Y:S04]  /*9e50*/  MOV R0, c[0x0][0x208] ;  /* 0x0000820000007a02 */ /* 0x000fe80000000f00 */
[C---:B------:R-:W-:Y:S02]  /*9e60*/  SHF.L.U32 R148, R0.reuse, 0x6, RZ ;  /* 0x0000000600947819 */ /* 0x040fe400000006ff */
[----:B------:R-:W-:Y:S01]  /*9e70*/  SHF.L.U64.HI R0, R0, R232, c[0x0][0x20c] ;  /* 0x0000830000007619 */ /* 0x000fe200000102e8 */
[----:B------:R3:W-:Y:S01]  /*9e80*/  LDGSTS.E.BYPASS.LTC128B.128 [R228+0x4100], [R180.64], !P2 ;  /* 0x04100000b4e47fae */ /* 0x0007e2000d101d46 */
[----:B------:R-:W-:Y:S04]  /*9e90*/  IADD3 R116, P0, R2, R148, RZ ;  /* 0x0000009402747210 */ /* 0x000fe80007f1e0ff */
[----:B------:R-:W-:Y:S05]  /*9ea0*/  IADD3.X R117, R3, R0, RZ, P0, !PT ;  /* 0x0000000003757210 */ /* 0x000fea00007fe4ff */
[----:B------:R4:W-:Y:S08]  /*9eb0*/  LDGSTS.E.BYPASS.LTC128B.128 [R228+0x1100], [R116.64], !P3 ;  /* 0x0110000074e47fae */ /* 0x0009f0000d901d46 */
[----:B------:R4:W-:Y:S01]  /*9ec0*/  LDGSTS.E.BYPASS.LTC128B.128 [R228+0x5100], [R116.64+0x80], !P2 ;  /* 0x0510008074e47fae */ /* 0x0009e2000d101d46 */
[----:B--2---:R-:W-:Y:S04]  /*9ed0*/  IADD3 R2, P1, R116, R148, RZ ;  /* 0x0000009474027210 */ /* 0x004fe80007f3e0ff */
[----:B------:R-:W-:Y:S01]  /*9ee0*/  IADD3.X R3, R117, R0, RZ, P1, !PT ;  /* 0x0000000075037210 */ /* 0x000fe20000ffe4ff */
[C---:B-1----:R-:W-:Y:S03]  /*9ef0*/  HMMA.16816.F32 R28, R140.reuse, R152, R28 ;  /* 0x000000988c1c723c */ /* 0x042fe6000000181c */
[----:B------:R-:W-:Y:S01]  /*9f00*/  IADD3 R148, P0, R2, R148, RZ ;  /* 0x0000009402947210 */ /* 0x000fe20007f1e0ff */
[----:B------:R1:W-:Y:S03]  /*9f10*/  LDGSTS.E.BYPASS.LTC128B.128 [R228+0x2100], [R2.64], !P3 ;  /* 0x0210000002e47fae */ /* 0x0003e6000d901d46 */
[----:B------:R-:W-:Y:S01]  /*9f20*/  IADD3.X R149, R3, R0, RZ, P0, !PT ;  /* 0x0000000003957210 */ /* 0x000fe200007fe4ff */
[C---:B------:R-:W-:Y:S03]  /*9f30*/  HMMA.16816.F32 R32, R140.reuse, R154, R32 ;  /* 0x0000009a8c20723c */ /* 0x040fe60000001820 */
[C---:B------:R-:W-:Y:S01]  /*9f40*/  ISETP.GT.AND P0, PT, R230.reuse, R229, PT ;  /* 0x000000e5e600720c */ /* 0x040fe20003f04270 */
[----:B------:R1:W-:Y:S01]  /*9f50*/  LDGSTS.E.BYPASS.LTC128B.128 [R228+0x6100], [R2.64+0x80], !P2 ;  /* 0x0610008002e47fae */ /* 0x0003e2000d101d46 */
[----:B------:R-:W-:Y:S03]  /*9f60*/  IADD3 R230, R230, -0x1, RZ ;  /* 0xffffffffe6e67810 */ /* 0x000fe60007ffe0ff */
[C---:B------:R-:W-:Y:S04]  /*9f70*/  HMMA.16816.F32 R36, R140.reuse, R156, R36 ;  /* 0x0000009c8c24723c */ /* 0x040fe80000001824 */
[----:B------:R2:W-:Y:S04]  /*9f80*/  LDGSTS.E.BYPASS.LTC128B.128 [R228+0x3100], [R148.64], !P3 ;  /* 0x0310000094e47fae */ /* 0x0005e8000d901d46 */
[C---:B------:R-:W-:Y:S04]  /*9f90*/  HMMA.16816.F32 R40, R140.reuse, R158, R40 ;  /* 0x0000009e8c28723c */ /* 0x040fe80000001828 */
[----:B------:R2:W-:Y:S04]  /*9fa0*/  LDGSTS.E.BYPASS.LTC128B.128 [R228+0x7100], [R148.64+0x80], !P2 ;  /* 0x0710008094e47fae */ /* 0x0005e8000d101d46 */
[C---:B------:R-:W-:Y:S04]  /*9fb0*/  HMMA.16816.F32 R44, R140.reuse, R160, R44 ;  /* 0x000000a08c2c723c */ /* 0x040fe8000000182c */
[----:B---3--:R-:W3:Y:S04]  /*9fc0*/  LDSM.16.M88.4 R180, [R205] ;  /* 0x00000000cdb4783b */ /* 0x008ee80000000200 */
[C---:B------:R-:W-:Y:S04]  /*9fd0*/  HMMA.16816.F32 R48, R140.reuse, R162, R48 ;  /* 0x000000a28c30723c */ /* 0x040fe80000001830 */
[----:B------:R-:W0:Y:S04]  /*9fe0*/  LDGDEPBAR ;  /* 0x00000000000079af */ /* 0x000e280000000000 */
[C---:B------:R-:W-:Y:S04]  /*9ff0*/  HMMA.16816.F32 R52, R140.reuse, R164, R52 ;  /* 0x000000a48c34723c */ /* 0x040fe80000001834 */
[----:B------:R-:W-:Y:S04]  /*a000*/  LDSM.16.M88.4 R144, [R205+0x1000] ;  /* 0x00100000cd90783b */ /* 0x000fe80000000200 */
[C---:B------:R-:W-:Y:S04]  /*a010*/  HMMA.16816.F32 R56, R140.reuse, R166, R56 ;  /* 0x000000a68c38723c */ /* 0x040fe80000001838 */
[----:B--2---:R-:W2:Y:S04]  /*a020*/  LDSM.16.M88.4 R148, [R205+0x800] ;  /* 0x00080000cd94783b */ /* 0x004ea80000000200 */
[C---:B------:R-:W-:Y:S04]  /*a030*/  HMMA.16816.F32 R60, R140.reuse, R176, R60 ;  /* 0x000000b08c3c723c */ /* 0x040fe8000000183c */
[----:B------:R-:W5:Y:S04]  /*a040*/  LDSM.16.M88.4 R152, [R205+0x1800] ;  /* 0x00180000cd98783b */ /* 0x000f680000000200 */
[----:B------:R-:W-:Y:S04]  /*a050*/  HMMA.16816.F32 R64, R140, R178, R64 ;  /* 0x000000b28c40723c */ /* 0x000fe80000001840 */
[----:B------:R-:W1:Y:S04]  /*a060*/  LDSM.16.M88.4 R156, [R205+0x2000] ;  /* 0x00200000cd9c783b */ /* 0x000e680000000200 */
[C---:B---3--:R-:W-:Y:S04]  /*a070*/  HMMA.16816.F32 R4, R168.reuse, R180, R4 ;  /* 0x000000b4a804723c */ /* 0x048fe80000001804 */
[----:B------:R-:W-:Y:S04]  /*a080*/  LDSM.16.M88.4 R160, [R205+0x3800] ;  /* 0x00380000cda0783b */ /* 0x000fe80000000200 */
[C---:B------:R-:W-:Y:S04]  /*a090*/  HMMA.16816.F32 R8, R168.reuse, R182, R8 ;  /* 0x000000b6a808723c */ /* 0x040fe80000001808 */
[----:B------:R-:W-:Y:S04]  /*a0a0*/  LDSM.16.M88.4 R164, [R202] ;  /* 0x00000000caa4783b */ /* 0x000fe80000000200 */
[C---:B--2---:R-:W-:Y:S04]  /*a0b0*/  HMMA.16816.F32 R12, R168.reuse, R148, R12 ;  /* 0x00000094a80c723c */ /* 0x044fe8000000180c */
[----:B------:R-:W-:Y:S04]  /*a0c0*/  LDSM.16.M88.4 R176, [R202+0x800] ;  /* 0x00080000cab0783b */ /* 0x000fe80000000200 */
[C---:B------:R-:W-:Y:S04]  /*a0d0*/  HMMA.16816.F32 R16, R168.reuse, R150, R16 ;  /* 0x00000096a810723c */ /* 0x040fe80000001810 */
[----:B------:R-:W2:Y:S04]  /*a0e0*/  LDSM.16.M88.4 R148, [R205+0x2800] ;  /* 0x00280000cd94783b */ /* 0x000ea80000000200 */
[C---:B------:R-:W-:Y:S04]  /*a0f0*/  HMMA.16816.F32 R20, R168.reuse, R144, R20 ;  /* 0x00000090a814723c */ /* 0x040fe80000001814 */
[----:B------:R-:W-:Y:S04]  /*a100*/  LDSM.16.M88.4 R180, [R201+0x6800] ;  /* 0x00680000c9b4783b */ /* 0x000fe80000000200 */
[C---:B------:R-:W-:Y:S04]  /*a110*/  HMMA.16816.F32 R24, R168.reuse, R146, R24 ;  /* 0x00000092a818723c */ /* 0x040fe80000001818 */
[----:B------:R-:W3:Y:S04]  /*a120*/  LDSM.16.M88.4 R144, [R205+0x3000] ;  /* 0x00300000cd90783b */ /* 0x000ee80000000200 */
[C---:B-----5:R-:W-:Y:S08]  /*a130*/  HMMA.16816.F32 R28, R168.reuse, R152, R28 ;  /* 0x00000098a81c723c */ /* 0x060ff0000000181c */
[C---:B------:R-:W-:Y:S01]  /*a140*/  HMMA.16816.F32 R32, R168.reuse, R154, R32 ;  /* 0x0000009aa820723c */ /* 0x040fe20000001820 */
[----:B------:R-:W5:Y:S07]  /*a150*/  LDSM.16.M88.4 R152, [R202+0x1000] ;  /* 0x00100000ca98783b */ /* 0x000f6e0000000200 */
        /* <DEDUP_REMOVED lines=32> */
[----:B------:R-:W2:Y:S07]  /*a360*/  LDSM.16.M88.4 R160, [R201+0x7000] ;  /* 0x00700000c9a0783b */ /* 0x000eae0000000200 */
[C---:B-----5:R-:W-:Y:S08]  /*a370*/  HMMA.16816.F32 R60, R172.reuse, R152, R60 ;  /* 0x00000098ac3c723c */ /* 0x060ff0000000183c */
[----:B------:R-:W-:Y:S01]  /*a380*/  HMMA.16816.F32 R64, R172, R154, R64 ;  /* 0x0000009aac40723c */ /* 0x000fe20000001840 */
[----:B------:R-:W5:Y:S07]  /*a390*/  LDSM.16.M88.4 R152, [R201+0x7800] ;  /* 0x00780000c998783b */ /* 0x000f6e0000000200 */
[C---:B-1----:R-:W-:Y:S08]  /*a3a0*/  HMMA.16816.F32 R4, R184.reuse, R156, R4 ;  /* 0x0000009cb804723c */ /* 0x042ff00000001804 */
[C---:B------:R-:W-:Y:S01]  /*a3b0*/  HMMA.16816.F32 R8, R184.reuse, R158, R8 ;  /* 0x0000009eb808723c */ /* 0x040fe20000001808 */
[----:B------:R-:W1:Y:S07]  /*a3c0*/  LDSM.16.M88.4 R156, [R215] ;  /* 0x00000000d79c783b */ /* 0x000e6e0000000200 */
[C---:B------:R-:W-:Y:S08]  /*a3d0*/  HMMA.16816.F32 R12, R184.reuse, R164, R12 ;  /* 0x000000a4b80c723c */ /* 0x040ff0000000180c */
[C---:B------:R-:W-:Y:S01]  /*a3e0*/  HMMA.16816.F32 R16, R184.reuse, R166, R16 ;  /* 0x000000a6b810723c */ /* 0x040fe20000001810 */
[----:B------:R-:W1:Y:S07]  /*a3f0*/  LDSM.16.M88.4 R164, [R214] ;  /* 0x00000000d6a4783b */ /* 0x000e6e0000000200 */
[C---:B--2---:R-:W-:Y:S08]  /*a400*/  HMMA.16816.F32 R20, R184.reuse, R148, R20 ;  /* 0x00000094b814723c */ /* 0x044ff00000001814 */
[C---:B------:R-:W-:Y:S01]  /*a410*/  HMMA.16816.F32 R24, R184.reuse, R150, R24 ;  /* 0x00000096b818723c */ /* 0x040fe20000001818 */
[----:B------:R-:W-:Y:S07]  /*a420*/  LDSM.16.M88.4 R148, [R212] ;  /* 0x00000000d494783b */ /* 0x000fee0000000200 */
[C---:B---3--:R-:W-:Y:S08]  /*a430*/  HMMA.16816.F32 R28, R184.reuse, R144, R28 ;  /* 0x00000090b81c723c */ /* 0x048ff0000000181c */
[C---:B------:R-:W-:Y:S01]  /*a440*/  HMMA.16816.F32 R32, R184.reuse, R146, R32 ;  /* 0x00000092b820723c */ /* 0x040fe20000001820 */
[----:B------:R-:W2:Y:S07]  /*a450*/  LDSM.16.M88.4 R144, [R213] ;  /* 0x00000000d590783b */ /* 0x000eae0000000200 */
[C---:B------:R-:W-:Y:S08]  /*a460*/  HMMA.16816.F32 R36, R184.reuse, R176, R36 ;  /* 0x000000b0b824723c */ /* 0x040ff00000001824 */
[C---:B------:R-:W-:Y:S01]  /*a470*/  HMMA.16816.F32 R40, R184.reuse, R178, R40 ;  /* 0x000000b2b828723c */ /* 0x040fe20000001828 */
[----:B------:R-:W3:Y:S07]  /*a480*/  LDSM.16.M88.4 R176, [R211] ;  /* 0x00000000d3b0783b */ /* 0x000eee0000000200 */
[C---:B------:R-:W-:Y:S08]  /*a490*/  HMMA.16816.F32 R44, R184.reuse, R180, R44 ;  /* 0x000000b4b82c723c */ /* 0x040ff0000000182c */
[C---:B------:R-:W-:Y:S01]  /*a4a0*/  HMMA.16816.F32 R48, R184.reuse, R182, R48 ;  /* 0x000000b6b830723c */ /* 0x040fe20000001830 */
[----:B------:R-:W-:Y:S07]  /*a4b0*/  LDSM.16.M88.4 R180, [R205+0x7000] ;  /* 0x00700000cdb4783b */ /* 0x000fee0000000200 */
[C---:B------:R-:W-:Y:S08]  /*a4c0*/  HMMA.16816.F32 R52, R184.reuse, R160, R52 ;  /* 0x000000a0b834723c */ /* 0x040ff00000001834 */
[C---:B------:R-:W-:Y:S01]  /*a4d0*/  HMMA.16816.F32 R56, R184.reuse, R162, R56 ;  /* 0x000000a2b838723c */ /* 0x040fe20000001838 */
[----:B------:R-:W2:Y:S07]  /*a4e0*/  LDSM.16.M88.4 R160, [R210] ;  /* 0x00000000d2a0783b */ /* 0x000eae0000000200 */
[C---:B-----5:R-:W-:Y:S08]  /*a4f0*/  HMMA.16816.F32 R60, R184.reuse, R152, R60 ;  /* 0x00000098b83c723c */ /* 0x060ff0000000183c */
[----:B------:R-:W-:Y:S01]  /*a500*/  HMMA.16816.F32 R64, R184, R154, R64 ;  /* 0x0000009ab840723c */ /* 0x000fe20000001840 */
[----:B------:R-:W5:Y:S07]  /*a510*/  LDSM.16.M88.4 R152, [R209] ;  /* 0x00000000d198783b */ /* 0x000f6e0000000200 */
[C---:B-1----:R-:W-:Y:S08]  /*a520*/  HMMA.16816.F32 R4, R188.reuse, R156, R4 ;  /* 0x0000009cbc04723c */ /* 0x042ff00000001804 */
[C---:B------:R-:W-:Y:S01]  /*a530*/  HMMA.16816.F32 R8, R188.reuse, R158, R8 ;  /* 0x0000009ebc08723c */ /* 0x040fe20000001808 */
[----:B------:R-:W1:Y:S07]  /*a540*/  LDSM.16.M88.4 R156, [R208] ;  /* 0x00000000d09c783b */ /* 0x000e6e0000000200 */
[C---:B------:R-:W-:Y:S08]  /*a550*/  HMMA.16816.F32 R12, R188.reuse, R164, R12 ;  /* 0x000000a4bc0c723c */ /* 0x040ff0000000180c */
[C---:B------:R-:W-:Y:S01]  /*a560*/  HMMA.16816.F32 R16, R188.reuse, R166, R16 ;  /* 0x000000a6bc10723c */ /* 0x040fe20000001810 */
[----:B------:R-:W-:Y:S07]  /*a570*/  LDSM.16.M88.4 R164, [R205+0x5000] ;  /* 0x00500000cda4783b */ /* 0x000fee0000000200 */
        /* <DEDUP_REMOVED lines=8> */
[----:B------:R-:W-:Y:S07]  /*a600*/  LDSM.16.M88.4 R176, [R205+0x6800] ;  /* 0x00680000cdb0783b */ /* 0x000fee0000000200 */
[C---:B------:R-:W-:Y:S08]  /*a610*/  HMMA.16816.F32 R44, R188.reuse, R160, R44 ;  /* 0x000000a0bc2c723c */ /* 0x040ff0000000182c */
[C---:B------:R-:W-:Y:S01]  /*a620*/  HMMA.16816.F32 R48, R188.reuse, R162, R48 ;  /* 0x000000a2bc30723c */ /* 0x040fe20000001830 */
[----:B------:R-:W3:Y:S07]  /*a630*/  LDSM.16.M88.4 R160, [R205+0x5800] ;  /* 0x00580000cda0783b */ /* 0x000eee0000000200 */
[C---:B-----5:R-:W-:Y:S08]  /*a640*/  HMMA.16816.F32 R52, R188.reuse, R152, R52 ;  /* 0x00000098bc34723c */ /* 0x060ff00000001834 */
[C---:B------:R-:W-:Y:S01]  /*a650*/  HMMA.16816.F32 R56, R188.reuse, R154, R56 ;  /* 0x0000009abc38723c */ /* 0x040fe20000001838 */
[----:B------:R-:W5:Y:S07]  /*a660*/  LDSM.16.M88.4 R152, [R205+0x6000] ;  /* 0x00600000cd98783b */ /* 0x000f6e0000000200 */
[C---:B-1----:R-:W-:Y:S08]  /*a670*/  HMMA.16816.F32 R60, R188.reuse, R156, R60 ;  /* 0x0000009cbc3c723c */ /* 0x042ff0000000183c */
[----:B------:R-:W-:Y:S01]  /*a680*/  HMMA.16816.F32 R64, R188, R158, R64 ;  /* 0x0000009ebc40723c */ /* 0x000fe20000001840 */
[----:B------:R-:W1:Y:S07]  /*a690*/  LDSM.16.M88.4 R156, [R205+0x7800] ;  /* 0x00780000cd9c783b */ /* 0x000e6e0000000200 */
[C---:B--2---:R-:W-:Y:S08]  /*a6a0*/  HMMA.16816.F32 R4, R192.reuse, R144, R4 ;  /* 0x00000090c004723c */ /* 0x044ff00000001804 */
[C---:B------:R-:W-:Y:S01]  /*a6b0*/  HMMA.16816.F32 R8, R192.reuse, R146, R8 ;  /* 0x00000092c008723c */ /* 0x040fe20000001808 */
[----:B------:R-:W2:Y:S07]  /*a6c0*/  LDSM.16.M88.4 R144, [R202+0x4000] ;  /* 0x00400000ca90783b */ /* 0x000eae0000000200 */
[C---:B------:R-:W-:Y:S08]  /*a6d0*/  HMMA.16816.F32 R12, R192.reuse, R148, R12 ;  /* 0x00000094c00c723c */ /* 0x040ff0000000180c */
[C---:B------:R-:W-:Y:S01]  /*a6e0*/  HMMA.16816.F32 R16, R192.reuse, R150, R16 ;  /* 0x00000096c010723c */ /* 0x040fe20000001810 */
[----:B------:R-:W1:Y:S07]  /*a6f0*/  LDSM.16.M88.4 R148, [R202+0x4800] ;  /* 0x00480000ca94783b */ /* 0x000e6e0000000200 */
[C---:B------:R-:W-:Y:S08]  /*a700*/  HMMA.16816.F32 R20, R192.reuse, R164, R20 ;  /* 0x000000a4c014723c */ /* 0x040ff00000001814 */
[C---:B------:R-:W-:Y:S08]  /*a710*/  HMMA.16816.F32 R24, R192.reuse, R166, R24 ;  /* 0x000000a6c018723c */ /* 0x040ff00000001818 */
[C---:B---3--:R-:W-:Y:S08]  /*a720*/  HMMA.16816.F32 R28, R192.reuse, R160, R28 ;  /* 0x000000a0c01c723c */ /* 0x048ff0000000181c */
[C---:B------:R-:W-:Y:S08]  /*a730*/  HMMA.16816.F32 R32, R192.reuse, R162, R32 ;  /* 0x000000a2c020723c */ /* 0x040ff00000001820 */
[C---:B-----5:R-:W-:Y:S08]  /*a740*/  HMMA.16816.F32 R36, R192.reuse, R152, R36 ;  /* 0x00000098c024723c */ /* 0x060ff00000001824 */
        /* <DEDUP_REMOVED lines=14> */
[----:B------:R-:W5:Y:S03]  /*a830*/  LDSM.16.M88.4 R148, [R202+0x6800] ;  /* 0x00680000ca94783b */ /* 0x000f660000000200 */
[----:B------:R-:W-:Y:S02]  /*a840*/  FMNMX.FTZ R0, R4, R118, !PT ;  /* 0x0000007604007209 */ /* 0x000fe40007810000 */
[----:B------:R-:W-:Y:S02]  /*a850*/  FMNMX.FTZ R2, R6, R119, !PT ;  /* 0x0000007706027209 */ /* 0x000fe40007810000 */
[C---:B---3--:R-:W-:Y:S04]  /*a860*/  HMMA.16816.F32 R20, R196.reuse, R152, R20 ;  /* 0x00000098c414723c */ /* 0x048fe80000001814 */
[----:B------:R-:W-:Y:S02]  /*a870*/  FMNMX.FTZ R0, R5, R0, !PT ;  /* 0x0000000005007209 */ /* 0x000fe40007810000 */
[----:B------:R-:W-:Y:S02]  /*a880*/  FMNMX.FTZ R2, R7, R2, !PT ;  /* 0x0000000207027209 */ /* 0x000fe40007810000 */
[C---:B------:R-:W-:Y:S01]  /*a890*/  HMMA.16816.F32 R24, R196.reuse, R154, R24 ;  /* 0x0000009ac418723c */ /* 0x040fe20000001818 */
[----:B------:R-:W3:Y:S03]  /*a8a0*/  LDSM.16.M88.4 R152, [R202+0x7000] ;  /* 0x00700000ca98783b */ /* 0x000ee60000000200 */
[----:B------:R-:W-:Y:S02]  /*a8b0*/  FMNMX.FTZ R0, R8, R0, !PT ;  /* 0x0000000008007209 */ /* 0x000fe40007810000 */
[----:B------:R-:W-:Y:S02]  /*a8c0*/  FMNMX.FTZ R2, R10, R2, !PT ;  /* 0x000000020a027209 */ /* 0x000fe40007810000 */
[C---:B-1----:R-:W-:Y:S04]  /*a8d0*/  HMMA.16816.F32 R28, R196.reuse, R156, R28 ;  /* 0x0000009cc41c723c */ /* 0x042fe8000000181c */
        /* <DEDUP_REMOVED lines=9> */
[----:B------:R-:W1:Y:S01]  /*a970*/  LDSM.16.M88.4 R144, [R202+0x7800] ;  /* 0x00780000ca90783b */ /* 0x000e620000000200 */
[----:B------:R-:W-:Y:S04]  /*a980*/  DEPBAR.LE SB0, 0x0 ;  /* 0x000080000000791a */ /* 0x000fe80000000000 */
[----:B------:R-:W-:Y:S02]  /*a990*/  FMNMX.FTZ R0, R16, R0, !PT ;  /* 0x0000000010007209 */ /* 0x000fe40007810000 */
[C---:B-----5:R-:W-:Y:S01]  /*a9a0*/  HMMA.16816.F32 R44, R196.reuse, R148, R44 ;  /* 0x00000094c42c723c */ /* 0x060fe2000000182c */
[----:B------:R-:W-:Y:S04]  /*a9b0*/  BAR.SYNC.DEFER_BLOCKING 0x0 ;  /* 0x0000000000007b1d */ /* 0x000fe80000010000 */
[----:B------:R-:W-:Y:S02]  /*a9c0*/  FMNMX.FTZ R0, R17, R0, !PT ;  /* 0x0000000011007209 */ /* 0x000fe40007810000 */
[----:B------:R-:W-:Y:S01]  /*a9d0*/  FMNMX.FTZ R2, R18, R2, !PT ;  /* 0x0000000212027209 */ /* 0x000fe20007810000 */
[C---:B------:R-:W-:Y:S04]  /*a9e0*/  HMMA.16816.F32 R48, R196.reuse, R150, R48 ;  /* 0x00000096c430723c */ /* 0x040fe80000001830 */
[----:B------:R-:W-:Y:S02]  /*a9f0*/  FMNMX.FTZ R0, R20, R0, !PT ;  /* 0x0000000014007209 */ /* 0x000fe40007810000 */
[----:B------:R-:W-:Y:S02]  /*aa00*/  FMNMX.FTZ R2, R19, R2, !PT ;  /* 0x0000000213027209 */ /* 0x000fe40007810000 */
[C---:B---3--:R-:W-:Y:S04]  /*aa10*/  HMMA.16816.F32 R52, R196.reuse, R152, R52 ;  /* 0x00000098c434723c */ /* 0x048fe80000001834 */
[----:B------:R-:W-:Y:S02]  /*aa20*/  FMNMX.FTZ R0, R21, R0, !PT ;  /* 0x0000000015007209 */ /* 0x000fe40007810000 */
[----:B------:R-:W-:Y:S02]  /*aa30*/  FMNMX.FTZ R2, R22, R2, !PT ;  /* 0x0000000216027209 */ /* 0x000fe40007810000 */
[C---:B------:R-:W-:Y:S04]  /*aa40*/  HMMA.16816.F32 R56, R196.reuse, R154, R56 ;  /* 0x0000009ac438723c */ /* 0x040fe80000001838 */
[----:B------:R-:W-:Y:S02]  /*aa50*/  FMNMX.FTZ R0, R24, R0, !PT ;  /* 0x0000000018007209 */ /* 0x000fe40007810000 */
[----:B------:R-:W-:Y:S02]  /*aa60*/  FMNMX.FTZ R2, R23, R2, !PT ;  /* 0x0000000217027209 */ /* 0x000fe40007810000 */
[----:B------:R-:W-:Y:S01]  /*aa70*/  FMNMX.FTZ R0, R25, R0, !PT ;  /* 0x0000000019007209 */ /* 0x000fe20007810000 */
[C---:B-1----:R-:W-:Y:S03]  /*aa80*/  HMMA.16816.F32 R60, R196.reuse, R144, R60 ;  /* 0x00000090c43c723c */ /* 0x042fe6000000183c */
[----:B------:R-:W-:Y:S02]  /*aa90*/  FMNMX.FTZ R0, R28, R0, !PT ;  /* 0x000000001c007209 */ /* 0x000fe40007810000 */
[----:B------:R-:W-:Y:S02]  /*aaa0*/  FMNMX.FTZ R2, R26, R2, !PT ;  /* 0x000000021a027209 */ /* 0x000fe40007810000 */
[----:B------:R-:W-:Y:S01]  /*aab0*/  FMNMX.FTZ R0, R29, R0, !PT ;  /* 0x000000001d007209 */ /* 0x000fe20007810000 */
        /* <DEDUP_REMOVED lines=34> */
[----:B----4-:R-:W-:Y:S02]  /*ace0*/  FMNMX.FTZ R117, R64, R0, !PT ;  /* 0x0000000040757209 */ /* 0x010fe40007810000 */
[----:B------:R-:W-:Y:S02]  /*acf0*/  FMNMX.FTZ R2, R62, R2, !PT ;  /* 0x000000023e027209 */ /* 0x000fe40007810000 */
[----:B------:R-:W-:Y:S02]  /*ad00*/  FMNMX.FTZ R117, R65, R117, !PT ;  /* 0x0000007541757209 */ /* 0x000fe40007810000 */
[----:B------:R-:W-:Y:S03]  /*ad10*/  FMNMX.FTZ R0, R63, R2, !PT ;  /* 0x000000023f007209 */ /* 0x000fe60007810000 */
[----:B------:R-:W1:Y:S01]  /*ad20*/  SHFL.BFLY PT, R3, R117, 0x2, 0x1f ;  /* 0x0c401f0075037f89 */ /* 0x000e6200000e0000 */
[----:B------:R-:W-:Y:S04]  /*ad30*/  FMNMX.FTZ R0, R66, R0, !PT ;  /* 0x0000000042007209 */ /* 0x000fe80007810000 */
[----:B------:R-:W-:Y:S05]  /*ad40*/  FMNMX.FTZ R0, R67, R0, !PT ;  /* 0x0000000043007209 */ /* 0x000fea0007810000 */
[----:B------:R-:W2:Y:S01]  /*ad50*/  SHFL.BFLY PT, R2, R0, 0x2, 0x1f ;  /* 0x0c401f0000027f89 */ /* 0x000ea200000e0000 */
[----:B-1----:R-:W-:Y:S07]  /*ad60*/  FMNMX.FTZ R117, R117, R3, !PT ;  /* 0x0000000375757209 */ /* 0x002fee0007810000 */
[----:B------:R-:W1:Y:S01]  /*ad70*/  SHFL.BFLY PT, R116, R117, 0x1, 0x1f ;  /* 0x0c201f0075747f89 */ /* 0x000e6200000e0000 */
[----:B--2---:R-:W-:Y:S07]  /*ad80*/  FMNMX.FTZ R0, R0, R2, !PT ;  /* 0x0000000200007209 */ /* 0x004fee0007810000 */
[----:B------:R-:W2:Y:S01]  /*ad90*/  SHFL.BFLY PT, R3, R0, 0x1, 0x1f ;  /* 0x0c201f0000037f89 */ /* 0x000ea200000e0000 */
[----:B-1----:R-:W-:Y:S05]  /*ada0*/  FMNMX.FTZ R117, R117, R116, !PT ;  /* 0x0000007475757209 */ /* 0x002fea0007810000 */
[C---:B------:R-:W-:Y:S02]  /*adb0*/  FMUL.FTZ R156, R117.reuse, c[0x0][0x2d0] ;  /* 0x0000b400759c7a20 */ /* 0x040fe40000410000 */
[----:B------:R-:W-:Y:S02]  /*adc0*/  FADD.FTZ R2, -R117, R118 ;  /* 0x0000007675027221 */ /* 0x000fe40000010100 */
[----:B------:R-:W-:Y:S01]  /*add0*/  FFMA.FTZ R4, R4, c[0x0][0x2d0], -R156 ;  /* 0x0000b40004047a23 */ /* 0x000fe2000001089c */
[----:B--2---:R-:W-:Y:S01]  /*ade0*/  FMNMX.FTZ R116, R0, R3, !PT ;  /* 0x0000000300747209 */ /* 0x004fe20007810000 */
[----:B------:R-:W-:Y:S01]  /*adf0*/  FMUL.FTZ R0, R2, c[0x0][0x2d0] ;  /* 0x0000b40002007a20 */ /* 0x000fe20000410000 */
[----:B------:R-:W-:Y:S01]  /*ae00*/  @P0 SHF.R.S32.HI R3, RZ, 0x1f, R230 ;  /* 0x0000001fff030819 */ /* 0x000fe200000114e6 */
[----:B------:R1:W-:Y:S01]  /*ae10*/  MUFU.EX2 R229, R4 ;  /* 0x0000000400e57308 */ /* 0x0003e20000000800 */
[--C-:B------:R-:W-:Y:S02]  /*ae20*/  FFMA.FTZ R5, R5, c[0x0][0x2d0], -R156.reuse ;  /* 0x0000b40005057a23 */ /* 0x100fe4000001089c */
[--C-:B------:R-:W-:Y:S02]  /*ae30*/  FFMA.FTZ R9, R9, c[0x0][0x2d0], -R156.reuse ;  /* 0x0000b40009097a23 */ /* 0x100fe4000001089c */
[----:B------:R-:W-:Y:S02]  /*ae40*/  @P0 IMAD R3, R3, c[0x0][0x1e0], RZ ;  /* 0x0000780003030a24 */ /* 0x000fe400078e02ff */
[--C-:B------:R-:W-:Y:S02]  /*ae50*/  FFMA.FTZ R12, R12, c[0x0][0x2d0], -R156.reuse ;  /* 0x0000b4000c0c7a23 */ /* 0x100fe4000001089c */
[--C-:B------:R-:W-:Y:S01]  /*ae60*/  FFMA.FTZ R13, R13, c[0x0][0x2d0], -R156.reuse ;  /* 0x0000b4000d0d7a23 */ /* 0x100fe2000001089c */
[----:B------:R2:W3:Y:S01]  /*ae70*/  MUFU.EX2 R2, R0 ;  /* 0x0000000000027308 */ /* 0x0004e20000000800 */
[--C-:B------:R-:W-:Y:S02]  /*ae80*/  FFMA.FTZ R20, R20, c[0x0][0x2d0], -R156.reuse ;  /* 0x0000b40014147a23 */ /* 0x100fe4000001089c */
[--C-:B------:R-:W-:Y:S02]  /*ae90*/  FFMA.FTZ R21, R21, c[0x0][0x2d0], -R156.reuse ;  /* 0x0000b40015157a23 */ /* 0x100fe4000001089c */
[--C-:B------:R-:W-:Y:S02]  /*aea0*/  FFMA.FTZ R24, R24, c[0x0][0x2d0], -R156.reuse ;  /* 0x0000b40018187a23 */ /* 0x100fe4000001089c */
[--C-:B------:R-:W-:Y:S02]  /*aeb0*/  FFMA.FTZ R25, R25, c[0x0][0x2d0], -R156.reuse ;  /* 0x0000b40019197a23 */ /* 0x100fe4000001089c */
[--C-:B------:R-:W-:Y:S01]  /*aec0*/  FFMA.FTZ R28, R28, c[0x0][0x2d0], -R156.reuse ;  /* 0x0000b4001c1c7a23 */ /* 0x100fe2000001089c */
[----:B------:R4:W-:Y:S01]  /*aed0*/  MUFU.EX2 R231, R5 ;  /* 0x0000000500e77308 */ /* 0x0009e20000000800 */
[--C-:B------:R-:W-:Y:S02]  /*aee0*/  FFMA.FTZ R29, R29, c[0x0][0x2d0], -R156.reuse ;  /* 0x0000b4001d1d7a23 */ /* 0x100fe4000001089c */
[--C-:B------:R-:W-:Y:S02]  /*aef0*/  FFMA.FTZ R32, R32, c[0x0][0x2d0], -R156.reuse ;  /* 0x0000b40020207a23 */ /* 0x100fe4000001089c */
[----:B-1----:R-:W-:Y:S02]  /*af00*/  @P0 IMAD R4, R230, c[0x0][0x1e4], R3 ;  /* 0x00007900e6040a24 */ /* 0x002fe400078e0203 */
[--C-:B------:R-:W-:Y:S02]  /*af10*/  FFMA.FTZ R33, R33, c[0x0][0x2d0], -R156.reuse ;  /* 0x0000b40021217a23 */ /* 0x100fe4000001089c */
[--C-:B------:R-:W-:Y:S01]  /*af20*/  FFMA.FTZ R36, R36, c[0x0][0x2d0], -R156.reuse ;  /* 0x0000b40024247a23 */ /* 0x100fe2000001089c */
[----:B------:R-:W-:Y:S01]  /*af30*/  MUFU.EX2 R182, R12 ;  /* 0x0000000c00b67308 */ /* 0x000fe20000000800 */
[--C-:B------:R-:W-:Y:S02]  /*af40*/  FFMA.FTZ R37, R37, c[0x0][0x2d0], -R156.reuse ;  /* 0x0000b40025257a23 */ /* 0x100fe4000001089c */
[----:B------:R-:W-:Y:S02]  /*af50*/  FFMA.FTZ R40, R40, c[0x0][0x2d0], -R156 ;  /* 0x0000b40028287a23 */ /* 0x000fe4000001089c */
[----:B--2---:R-:W-:Y:S02]  /*af60*/  FADD.FTZ R0, -R116, R119 ;  /* 0x0000007774007221 */ /* 0x004fe40000010100 */
[----:B------:R-:W-:Y:S03]  /*af70*/  @P0 IMAD.WIDE.U32 R118, R230, c[0x0][0x1e0], RZ ;  /* 0x00007800e6760a25 */ /* 0x000fe600078e00ff */
[----:B------:R-:W-:Y:S01]  /*af80*/  MUFU.EX2 R181, R13 ;  /* 0x0000000d00b57308 */ /* 0x000fe20000000800 */
[----:B------:R-:W-:Y:S01]  /*af90*/  FMUL.FTZ R0, R0, c[0x0][0x2d0] ;  /* 0x0000b40000007a20 */ /* 0x000fe20000410000 */
[----:B------:R-:W-:Y:S01]  /*afa0*/  @P0 IADD3 R4, R119, R4, RZ ;  /* 0x0000000477040210 */ /* 0x000fe20007ffe0ff */
[----:B---3--:R-:W-:Y:S01]  /*afb0*/  FMUL.FTZ R68, R2, R68 ;  /* 0x0000004402447220 */ /* 0x008fe20000410000 */
[----:B------:R-:W-:Y:S01]  /*afc0*/  @P0 SHF.L.U32 R3, R118, 0x7, RZ ;  /* 0x0000000776030819 */ /* 0x000fe200000006ff */
[----:B------:R-:W-:Y:S01]  /*afd0*/  FMUL.FTZ R69, R2, R69 ;  /* 0x0000004502457220 */ /* 0x000fe20000410000 */
[----:B------:R-:W-:Y:S01]  /*afe0*/  @P0 SHF.L.U64.HI R119, R118, 0x7, R4 ;  /* 0x0000000776770819 */ /* 0x000fe20000010204 */
[----:B------:R-:W-:Y:S01]  /*aff0*/  FFMA.FTZ R118, R8, c[0x0][0x2d0], -R156 ;  /* 0x0000b40008767a23 */ /* 0x000fe2000001089c */
[----:B----4-:R-:W-:Y:S01]  /*b000*/  @P0 IADD3 R5, P4, R3, R234, RZ ;  /* 0x000000ea03050210 */ /* 0x010fe20007f9e0ff */
[C---:B------:R-:W-:Y:S01]  /*b010*/  FMUL.FTZ R72, R2.reuse, R72 ;  /* 0x0000004802487220 */ /* 0x040fe20000410000 */
[----:B------:R-:W1:Y:S01]  /*b020*/  MUFU.EX2 R0, R0 ;  /* 0x0000000000007308 */ /* 0x000e620000000800 */
[C---:B------:R-:W-:Y:S01]  /*b030*/  FMUL.FTZ R73, R2.reuse, R73 ;  /* 0x0000004902497220 */ /* 0x040fe20000410000 */
[----:B------:R-:W-:Y:S01]  /*b040*/  @P0 LEA R4, P1, R5, c[0x0][0x1c8], 0x1 ;  /* 0x0000720005040a11 */ /* 0x000fe200078208ff */
[C---:B------:R-:W-:Y:S01]  /*b050*/  FMUL.FTZ R76, R2.reuse, R76 ;  /* 0x0000004c024c7220 */ /* 0x040fe20000410000 */
[----:B------:R-:W-:Y:S01]  /*b060*/  @P0 IADD3.X R8, R119, R233, RZ, P4, !PT ;  /* 0x000000e977080210 */ /* 0x000fe200027fe4ff */
[C---:B------:R-:W-:Y:S01]  /*b070*/  FMUL.FTZ R77, R2.reuse, R77 ;  /* 0x0000004d024d7220 */ /* 0x040fe20000410000 */
[----:B------:R-:W-:Y:S01]  /*b080*/  @P0 IADD3 R3, P5, P4, R3, 0x40, R234 ;  /* 0x0000004003030810 */ /* 0x000fe20007cbe0ea */
[C---:B------:R-:W-:Y:S01]  /*b090*/  FMUL.FTZ R80, R2.reuse, R80 ;  /* 0x0000005002507220 */ /* 0x040fe20000410000 */
[----:B------:R-:W-:Y:S01]  /*b0a0*/  @P0 LEA.HI.X R5, R5, c[0x0][0x1cc], R8, 0x1, P1 ;  /* 0x0000730005050a11 */ /* 0x000fe200008f0c08 */
[C---:B------:R-:W-:Y:S01]  /*b0b0*/  FMUL.FTZ R81, R2.reuse, R81 ;  /* 0x0000005102517220 */ /* 0x040fe20000410000 */
[----:B------:R2:W-:Y:S01]  /*b0c0*/  MUFU.EX2 R183, R118 ;  /* 0x0000007600b77308 */ /* 0x0005e20000000800 */
[----:B------:R-:W-:Y:S01]  /*b0d0*/  @P0 IADD3.X R8, R119, RZ, R233, P5, P4 ;  /* 0x000000ff77080210 */ /* 0x000fe20002fe84e9 */
[C---:B------:R-:W-:Y:S01]  /*b0e0*/  FMUL.FTZ R84, R2.reuse, R84 ;  /* 0x0000005402547220 */ /* 0x040fe20000410000 */
[----:B------:R3:W-:Y:S01]  /*b0f0*/  @P0 LDGSTS.E.BYPASS.LTC128B.128 [R228+0x8100], [R4.64], !P3 ;  /* 0x0810000004e40fae */ /* 0x0007e2000d901d46 */
[C---:B------:R-:W-:Y:S01]  /*b100*/  @P0 LEA R144, P1, R3.reuse, c[0x0][0x1c8], 0x1 ;  /* 0x0000720003900a11 */ /* 0x040fe200078208ff */
[C---:B------:R-:W-:Y:S02]  /*b110*/  FMUL.FTZ R85, R2.reuse, R85 ;  /* 0x0000005502557220 */ /* 0x040fe40000410000 */
[----:B------:R-:W-:Y:S01]  /*b120*/  FMUL.FTZ R88, R2, R88 ;  /* 0x0000005802587220 */ /* 0x000fe20000410000 */
[----:B------:R-:W-:Y:S01]  /*b130*/  @P0 LEA.HI.X R145, R3, c[0x0][0x1cc], R8, 0x1, P1 ;  /* 0x0000730003910a11 */ /* 0x000fe200008f0c08 */
[----:B------:R-:W-:Y:S01]  /*b140*/  FMUL.FTZ R3, R116, c[0x0][0x2d0] ;  /* 0x0000b40074037a20 */ /* 0x000fe20000410000 */
[----:B------:R-:W-:Y:S01]  /*b150*/  MUFU.EX2 R178, R20 ;  /* 0x0000001400b27308 */ /* 0x000fe20000000800 */
[----:B------:R-:W-:Y:S01]  /*b160*/  FMUL.FTZ R89, R2, R89 ;  /* 0x0000005902597220 */ /* 0x000fe20000410000 */
[----:B------:R-:W4:Y:S01]  /*b170*/  LDL.LU R234, [R1+0x4] ;  /* 0x0000040001ea7983 */ /* 0x000f220000300800 */
[--C-:B------:R-:W-:Y:S02]  /*b180*/  FFMA.FTZ R6, R6, c[0x0][0x2d0], -R3.reuse ;  /* 0x0000b40006067a23 */ /* 0x100fe40000010803 */
[--C-:B------:R-:W-:Y:S01]  /*b190*/  FFMA.FTZ R7, R7, c[0x0][0x2d0], -R3.reuse ;  /* 0x0000b40007077a23 */ /* 0x100fe20000010803 */
[----:B------:R5:W-:Y:S01]  /*b1a0*/  @P0 LDGSTS.E.BYPASS.LTC128B.128 [R228+0xc100], [R144.64], !P2 ;  /* 0x0c10000090e40fae */ /* 0x000be2000d101d46 */
[--C-:B------:R-:W-:Y:S02]  /*b1b0*/  FFMA.FTZ R10, R10, c[0x0][0x2d0], -R3.reuse ;  /* 0x0000b4000a0a7a23 */ /* 0x100fe40000010803 */
[--C-:B------:R-:W-:Y:S01]  /*b1c0*/  FFMA.FTZ R11, R11, c[0x0][0x2d0], -R3.reuse ;  /* 0x0000b4000b0b7a23 */ /* 0x100fe20000010803 */
[----:B------:R-:W-:Y:S01]  /*b1d0*/  MUFU.EX2 R163, R6 ;  /* 0x0000000600a37308 */ /* 0x000fe20000000800 */
[C---:B-1----:R-:W-:Y:S02]  /*b1e0*/  FMUL.FTZ R70, R0.reuse, R70 ;  /* 0x0000004600467220 */ /* 0x042fe40000410000 */
[C---:B------:R-:W-:Y:S01]  /*b1f0*/  FMUL.FTZ R71, R0.reuse, R71 ;  /* 0x0000004700477220 */ /* 0x040fe20000410000 */
[----:B--2---:R-:W-:Y:S01]  /*b200*/  @P0 MOV R118, c[0x0][0x1e0] ;  /* 0x0000780000760a02 */ /* 0x004fe20000000f00 */
[C---:B------:R-:W-:Y:S01]  /*b210*/  FMUL.FTZ R74, R0.reuse, R74 ;  /* 0x0000004a004a7220 */ /* 0x040fe20000410000 */
[----:B------:R-:W2:Y:S01]  /*b220*/  LDL.LU R233, [R1+0x8] ;  /* 0x0000080001e97983 */ /* 0x000ea20000300800 */
[----:B------:R-:W-:Y:S01]  /*b230*/  FMUL.FTZ R75, R0, R75 ;  /* 0x0000004b004b7220 */ /* 0x000fe20000410000 */
[----:B------:R-:W-:Y:S01]  /*b240*/  @P0 SHF.L.U64.HI R119, R118, R232, c[0x0][0x1e4] ;  /* 0x0000790076770619 */ /* 0x000fe200000102e8 */
[----:B------:R-:W-:Y:S01]  /*b250*/  FMUL.FTZ R78, R0, R78 ;  /* 0x0000004e004e7220 */ /* 0x000fe20000410000 */
[----:B------:R1:W-:Y:S01]  /*b260*/  MUFU.EX2 R232, R9 ;  /* 0x0000000900e87308 */ /* 0x0003e20000000800 */
[----:B------:R-:W-:Y:S01]  /*b270*/  @P0 SHF.L.U32 R118, R118, 0x6, RZ ;  /* 0x0000000676760819 */ /* 0x000fe200000006ff */
[C---:B------:R-:W-:Y:S02]  /*b280*/  FMUL.FTZ R79, R0.reuse, R79 ;  /* 0x0000004f004f7220 */ /* 0x040fe40000410000 */
[----:B------:R-:W-:Y:S01]  /*b290*/  FMUL.FTZ R82, R0, R82 ;  /* 0x0000005200527220 */ /* 0x000fe20000410000 */
[----:B------:R-:W-:Y:S01]  /*b2a0*/  @P0 IADD3 R8, P1, R4, R118, RZ ;  /* 0x0000007604080210 */ /* 0x000fe20007f3e0ff */
[C---:B------:R-:W-:Y:S02]  /*b2b0*/  FMUL.FTZ R83, R0.reuse, R83 ;  /* 0x0000005300537220 */ /* 0x040fe40000410000 */
[----:B------:R-:W-:Y:S01]  /*b2c0*/  FMUL.FTZ R86, R0, R86 ;  /* 0x0000005600567220 */ /* 0x000fe20000410000 */
[----:B---3--:R-:W-:Y:S01]  /*b2d0*/  @P0 IADD3 R4, P4, R8, R118, RZ ;  /* 0x0000007608040210 */ /* 0x008fe20007f9e0ff */
[----:B------:R3:W3:Y:S01]  /*b2e0*/  MUFU.EX2 R162, R7 ;  /* 0x0000000700a27308 */ /* 0x0006e20000000800 */
[----:B------:R-:W-:Y:S02]  /*b2f0*/  FMUL.FTZ R87, R0, R87 ;  /* 0x0000005700577220 */ /* 0x000fe40000410000 */
[--C-:B------:R-:W-:Y:S02]  /*b300*/  FFMA.FTZ R14, R14, c[0x0][0x2d0], -R3.reuse ;  /* 0x0000b4000e0e7a23 */ /* 0x100fe40000010803 */
[--C-:B------:R-:W-:Y:S02]  /*b310*/  FFMA.FTZ R15, R15, c[0x0][0x2d0], -R3.reuse ;  /* 0x0000b4000f0f7a23 */ /* 0x100fe40000010803 */
[C---:B------:R-:W-:Y:S02]  /*b320*/  FMUL.FTZ R90, R0.reuse, R90 ;  /* 0x0000005a005a7220 */ /* 0x040fe40000410000 */
[----:B------:R-:W-:Y:S01]  /*b330*/  FMUL.FTZ R91, R0, R91 ;  /* 0x0000005b005b7220 */ /* 0x000fe20000410000 */
[----:B------:R5:W-:Y:S01]  /*b340*/  MUFU.EX2 R161, R10 ;  /* 0x0000000a00a17308 */ /* 0x000be20000000800 */
[C---:B------:R-:W-:Y:S02]  /*b350*/  FMUL.FTZ R12, R2.reuse, R128 ;  /* 0x00000080020c7220 */ /* 0x040fe40000410000 */
[----:B------:R-:W-:Y:S01]  /*b360*/  FMUL.FTZ R13, R2, R129 ;  /* 0x00000081020d7220 */ /* 0x000fe20000410000 */
[-C--:B-1----:R-:W-:Y:S01]  /*b370*/  @P0 IADD3.X R9, R5, R119.reuse, RZ, P1, !PT ;  /* 0x0000007705090210 */ /* 0x082fe20000ffe4ff */
[--C-:B------:R-:W-:Y:S01]  /*b380*/  FFMA.FTZ R22, R22, c[0x0][0x2d0], -R3.reuse ;  /* 0x0000b40016167a23 */ /* 0x100fe20000010803 */
[----:B------:R-:W-:Y:S01]  /*b390*/  @P0 IADD3 R6, P1, R4, R118, RZ ;  /* 0x0000007604060210 */ /* 0x000fe20007f3e0ff */
[--C-:B------:R-:W-:Y:S01]  /*b3a0*/  FFMA.FTZ R23, R23, c[0x0][0x2d0], -R3.reuse ;  /* 0x0000b40017177a23 */ /* 0x100fe20000010803 */
[-C--:B------:R-:W-:Y:S01]  /*b3b0*/  @P0 IADD3.X R5, R9, R119.reuse, RZ, P4, !PT ;  /* 0x0000007709050210 */ /* 0x080fe200027fe4ff */
[----:B------:R1:W-:Y:S01]  /*b3c0*/  @P0 LDGSTS.E.BYPASS.LTC128B.128 [R228+0x9100], [R8.64], !P3 ;  /* 0x0910000008e40fae */ /* 0x0003e2000d901d46 */
[----:B------:R1:W1:Y:S01]  /*b3d0*/  MUFU.EX2 R164, R11 ;  /* 0x0000000b00a47308 */ /* 0x0002620000000800 */
[--C-:B------:R-:W-:Y:S02]  /*b3e0*/  FFMA.FTZ R26, R26, c[0x0][0x2d0], -R3.reuse ;  /* 0x0000b4001a1a7a23 */ /* 0x100fe40000010803 */
[--C-:B------:R-:W-:Y:S01]  /*b3f0*/  FFMA.FTZ R27, R27, c[0x0][0x2d0], -R3.reuse ;  /* 0x0000b4001b1b7a23 */ /* 0x100fe20000010803 */
[----:B---3--:R-:W-:Y:S01]  /*b400*/  @P0 IADD3.X R7, R5, R119, RZ, P1, !PT ;  /* 0x0000007705070210 */ /* 0x008fe20000ffe4ff */
[--C-:B------:R-:W-:Y:S02]  /*b410*/  FFMA.FTZ R30, R30, c[0x0][0x2d0], -R3.reuse ;  /* 0x0000b4001e1e7a23 */ /* 0x100fe40000010803 */
[----:B------:R3:W-:Y:S01]  /*b420*/  @P0 LDGSTS.E.BYPASS.LTC128B.128 [R228+0xd100], [R8.64+0x80], !P2 ;  /* 0x0d10008008e40fae */ /* 0x0007e2000d101d46 */
[--C-:B------:R-:W-:Y:S02]  /*b430*/  FFMA.FTZ R31, R31, c[0x0][0x2d0], -R3.reuse ;  /* 0x0000b4001f1f7a23 */ /* 0x100fe40000010803 */
[----:B------:R3:W-:Y:S01]  /*b440*/  MUFU.EX2 R160, R14 ;  /* 0x0000000e00a07308 */ /* 0x0007e20000000800 */
[--C-:B------:R-:W-:Y:S02]  /*b450*/  FFMA.FTZ R34, R34, c[0x0][0x2d0], -R3.reuse ;  /* 0x0000b40022227a23 */ /* 0x100fe40000010803 */
[--C-:B------:R-:W-:Y:S02]  /*b460*/  FFMA.FTZ R35, R35, c[0x0][0x2d0], -R3.reuse ;  /* 0x0000b40023237a23 */ /* 0x100fe40000010803 */
[----:B------:R3:W-:Y:S01]  /*b470*/  @P0 LDGSTS.E.BYPASS.LTC128B.128 [R228+0xa100], [R4.64], !P3 ;  /* 0x0a10000004e40fae */ /* 0x0007e2000d901d46 */
[----:B-----5:R-:W-:Y:S02]  /*b480*/  FMUL.FTZ R10, R0, R126 ;  /* 0x0000007e000a7220 */ /* 0x020fe40000410000 */
[--C-:B------:R-:W-:Y:S02]  /*b490*/  FFMA.FTZ R38, R38, c[0x0][0x2d0], -R3.reuse ;  /* 0x0000b40026267a23 */ /* 0x100fe40000010803 */
[----:B------:R5:W5:Y:S01]  /*b4a0*/  MUFU.EX2 R159, R15 ;  /* 0x0000000f009f7308 */ /* 0x000b620000000800 */
[--C-:B------:R-:W-:Y:S02]  /*b4b0*/  FFMA.FTZ R39, R39, c[0x0][0x2d0], -R3.reuse ;  /* 0x0000b40027277a23 */ /* 0x100fe40000010803 */
[----:B------:R5:W-:Y:S01]  /*b4c0*/  @P0 LDGSTS.E.BYPASS.LTC128B.128 [R228+0xe100], [R4.64+0x80], !P2 ;  /* 0x0e10008004e40fae */ /* 0x000be2000d101d46 */
[----:B-1----:R-:W-:Y:S02]  /*b4d0*/  FMUL.FTZ R11, R0, R127 ;  /* 0x0000007f000b7220 */ /* 0x002fe40000410000 */
[--C-:B------:R-:W-:Y:S02]  /*b4e0*/  FFMA.FTZ R41, R41, c[0x0][0x2d0], -R156.reuse ;  /* 0x0000b40029297a23 */ /* 0x100fe4000001089c */
[--C-:B------:R-:W-:Y:S02]  /*b4f0*/  FFMA.FTZ R42, R42, c[0x0][0x2d0], -R3.reuse ;  /* 0x0000b4002a2a7a23 */ /* 0x100fe40000010803 */
[----:B------:R-:W-:Y:S01]  /*b500*/  MUFU.EX2 R177, R21 ;  /* 0x0000001500b17308 */ /* 0x000fe20000000800 */
[----:B------:R1:W-:Y:S01]  /*b510*/  @P0 LDGSTS.E.BYPASS.LTC128B.128 [R228+0xb100], [R6.64], !P3 ;  /* 0x0b10000006e40fae */ /* 0x0003e2000d901d46 */
[--C-:B------:R-:W-:Y:S02]  /*b520*/  FFMA.FTZ R43, R43, c[0x0][0x2d0], -R3.reuse ;  /* 0x0000b4002b2b7a23 */ /* 0x100fe40000010803 */
[C---:B---3--:R-:W-:Y:S02]  /*b530*/  FMUL.FTZ R8, R2.reuse, R124 ;  /* 0x0000007c02087220 */ /* 0x048fe40000410000 */
[----:B------:R-:W-:Y:S02]  /*b540*/  FMUL.FTZ R9, R2, R125 ;  /* 0x0000007d02097220 */ /* 0x000fe40000410000 */
[----:B------:R-:W-:Y:S01]  /*b550*/  FMUL.FTZ R14, R0, R130 ;  /* 0x00000082000e7220 */ /* 0x000fe20000410000 */
[----:B------:R1:W-:Y:S01]  /*b560*/  @P0 LDGSTS.E.BYPASS.LTC128B.128 [R228+0xf100], [R6.64+0x80], !P2 ;  /* 0x0f10008006e40fae */ /* 0x0003e2000d101d46 */
[----:B------:R-:W-:Y:S01]  /*b570*/  MUFU.EX2 R176, R24 ;  /* 0x0000001800b07308 */ /* 0x000fe20000000800 */
[--C-:B------:R-:W-:Y:S02]  /*b580*/  FFMA.FTZ R44, R44, c[0x0][0x2d0], -R156.reuse ;  /* 0x0000b4002c2c7a23 */ /* 0x100fe4000001089c */
[--C-:B------:R-:W-:Y:S02]  /*b590*/  FFMA.FTZ R45, R45, c[0x0][0x2d0], -R156.reuse ;  /* 0x0000b4002d2d7a23 */ /* 0x100fe4000001089c */
[----:B-----5:R-:W-:Y:S02]  /*b5a0*/  FMUL.FTZ R15, R0, R131 ;  /* 0x00000083000f7220 */ /* 0x020fe40000410000 */
[----:B------:R-:W3:Y:S01]  /*b5b0*/  LDSM.16.MT88.4 R144, [R200] ;  /* 0x00000000c890783b */ /* 0x000ee20000004200 */
[--C-:B------:R-:W-:Y:S02]  /*b5c0*/  FFMA.FTZ R46, R46, c[0x0][0x2d0], -R3.reuse ;  /* 0x0000b4002e2e7a23 */ /* 0x100fe40000010803 */
[C---:B------:R-:W-:Y:S01]  /*b5d0*/  FMUL.FTZ R4, R2.reuse, R120 ;  /* 0x0000007802047220 */ /* 0x040fe20000410000 */
[----:B------:R-:W-:Y:S01]  /*b5e0*/  F2FP.PACK_AB R120, R231, R229 ;  /* 0x000000e5e778723e */ /* 0x000fe200000000ff */
[----:B------:R-:W-:Y:S01]  /*b5f0*/  FMUL.FTZ R5, R2, R121 ;  /* 0x0000007902057220 */ /* 0x000fe20000410000 */
[----:B------:R-:W-:Y:S01]  /*b600*/  F2FP.PACK_AB R121, R162, R163 ;  /* 0x000000a3a279723e */ /* 0x000fe200000000ff */
[----:B------:R-:W-:Y:S01]  /*b610*/  MUFU.EX2 R167, R25 ;  /* 0x0000001900a77308 */ /* 0x000fe20000000800 */
[----:B------:R-:W5:Y:S01]  /*b620*/  LDSM.16.MT88.4 R148, [R204] ;  /* 0x00000000cc94783b */ /* 0x000f620000004200 */
[--C-:B------:R-:W-:Y:S02]  /*b630*/  FFMA.FTZ R47, R47, c[0x0][0x2d0], -R3.reuse ;  /* 0x0000b4002f2f7a23 */ /* 0x100fe40000010803 */
[C---:B------:R-:W-:Y:S02]  /*b640*/  FMUL.FTZ R92, R2.reuse, R92 ;  /* 0x0000005c025c7220 */ /* 0x040fe40000410000 */
[----:B------:R-:W-:Y:S02]  /*b650*/  FMUL.FTZ R93, R2, R93 ;  /* 0x0000005d025d7220 */ /* 0x000fe40000410000 */
[C---:B------:R-:W-:Y:S01]  /*b660*/  FMUL.FTZ R94, R0.reuse, R94 ;  /* 0x0000005e005e7220 */ /* 0x040fe20000410000 */
[----:B------:R-:W5:Y:S01]  /*b670*/  LDSM.16.MT88.4 R152, [R203] ;  /* 0x00000000cb98783b */ /* 0x000f620000004200 */
[----:B------:R-:W-:Y:S01]  /*b680*/  MUFU.EX2 R166, R28 ;  /* 0x0000001c00a67308 */ /* 0x000fe20000000800 */
[C---:B------:R-:W-:Y:S02]  /*b690*/  FMUL.FTZ R95, R0.reuse, R95 ;  /* 0x0000005f005f7220 */ /* 0x040fe40000410000 */
[----:B-1----:R-:W-:Y:S01]  /*b6a0*/  FMUL.FTZ R6, R0, R122 ;  /* 0x0000007a00067220 */ /* 0x002fe20000410000 */
[----:B------:R-:W-:Y:S01]  /*b6b0*/  F2FP.PACK_AB R122, R232, R183 ;  /* 0x000000b7e87a723e */ /* 0x000fe200000000ff */
[----:B------:R-:W-:Y:S01]  /*b6c0*/  FMUL.FTZ R7, R0, R123 ;  /* 0x0000007b00077220 */ /* 0x000fe20000410000 */
[----:B------:R-:W-:Y:S01]  /*b6d0*/  F2FP.PACK_AB R123, R164, R161 ;  /* 0x000000a1a47b723e */ /* 0x000fe200000000ff */
[----:B------:R-:W1:Y:S01]  /*b6e0*/  LDSM.16.MT88.4 R124, [R223] ;  /* 0x00000000df7c783b */ /* 0x000e620000004200 */
[C---:B------:R-:W-:Y:S02]  /*b6f0*/  FMUL.FTZ R96, R2.reuse, R96 ;  /* 0x0000006002607220 */ /* 0x040fe40000410000 */
[----:B------:R-:W-:Y:S01]  /*b700*/  MUFU.EX2 R165, R29 ;  /* 0x0000001d00a57308 */ /* 0x000fe20000000800 */
[----:B------:R-:W-:Y:S02]  /*b710*/  FMUL.FTZ R97, R2, R97 ;  /* 0x0000006102617220 */ /* 0x000fe40000410000 */
[C---:B------:R-:W-:Y:S02]  /*b720*/  FMUL.FTZ R98, R0.reuse, R98 ;  /* 0x0000006200627220 */ /* 0x040fe40000410000 */
[----:B------:R-:W-:Y:S01]  /*b730*/  LDSM.16.MT88.4 R128, [R206+0x4000] ;  /* 0x00400000ce80783b */ /* 0x000fe20000004200 */
[----:B------:R-:W-:Y:S02]  /*b740*/  FMUL.FTZ R99, R0, R99 ;  /* 0x0000006300637220 */ /* 0x000fe40000410000 */
[--C-:B------:R-:W-:Y:S02]  /*b750*/  FFMA.FTZ R16, R16, c[0x0][0x2d0], -R156.reuse ;  /* 0x0000b40010107a23 */ /* 0x100fe4000001089c */
[----:B------:R-:W-:Y:S01]  /*b760*/  MUFU.EX2 R119, R46 ;  /* 0x0000002e00777308 */ /* 0x000fe20000000800 */
[--C-:B------:R-:W-:Y:S01]  /*b770*/  FFMA.FTZ R17, R17, c[0x0][0x2d0], -R156.reuse ;  /* 0x0000b40011117a23 */ /* 0x100fe2000001089c */
[C---:B---3--:R-:W-:Y:S01]  /*b780*/  HMMA.16816.F32 R4, R120.reuse, R144, R4 ;  /* 0x000000907804723c */ /* 0x048fe20000001804 */
[----:B------:R-:W0:Y:S04]  /*b790*/  LDGDEPBAR ;  /* 0x00000000000079af */ /* 0x000e280000000000 */
[--C-:B------:R-:W-:Y:S03]  /*b7a0*/  FFMA.FTZ R18, R18, c[0x0][0x2d0], -R3.reuse ;  /* 0x0000b40012127a23 */ /* 0x100fe60000010803 */
[----:B------:R-:W-:Y:S01]  /*b7b0*/  MUFU.EX2 R118, R47 ;  /* 0x0000002f00767308 */ /* 0x000fe20000000800 */
[C---:B------:R-:W-:Y:S01]  /*b7c0*/  HMMA.16816.F32 R8, R120.reuse, R146, R8 ;  /* 0x000000927808723c */ /* 0x040fe20000001808 */
[----:B------:R-:W3:Y:S02]  /*b7d0*/  LDSM.16.MT88.4 R144, [R200+0x4000] ;  /* 0x00400000c890783b */ /* 0x000ee40000004200 */
[--C-:B------:R-:W-:Y:S02]  /*b7e0*/  FFMA.FTZ R19, R19, c[0x0][0x2d0], -R3.reuse ;  /* 0x0000b40013137a23 */ /* 0x100fe40000010803 */
[C---:B------:R-:W-:Y:S03]  /*b7f0*/  FMUL.FTZ R100, R2.reuse, R100 ;  /* 0x0000006402647220 */ /* 0x040fe60000410000 */
[C---:B-----5:R-:W-:Y:S01]  /*b800*/  HMMA.16816.F32 R68, R120.reuse, R148, R68 ;  /* 0x000000947844723c */ /* 0x060fe20000001844 */
[----:B------:R5:W-:Y:S03]  /*b810*/  MUFU.EX2 R180, R16 ;  /* 0x0000001000b47308 */ /* 0x000be60000000800 */
[----:B------:R-:W-:Y:S02]  /*b820*/  FMUL.FTZ R101, R2, R101 ;  /* 0x0000006502657220 */ /* 0x000fe40000410000 */
[C---:B------:R-:W-:Y:S02]  /*b830*/  FMUL.FTZ R102, R0.reuse, R102 ;  /* 0x0000006600667220 */ /* 0x040fe40000410000 */
[C---:B------:R-:W-:Y:S01]  /*b840*/  HMMA.16816.F32 R72, R120.reuse, R150, R72 ;  /* 0x000000967848723c */ /* 0x040fe20000001848 */
[----:B------:R-:W3:Y:S02]  /*b850*/  LDSM.16.MT88.4 R148, [R204+0x4000] ;  /* 0x00400000cc94783b */ /* 0x000ee40000004200 */
[----:B------:R1:W1:Y:S01]  /*b860*/  MUFU.EX2 R179, R17 ;  /* 0x0000001100b37308 */ /* 0x0002620000000800 */
[----:B------:R-:W-:Y:S02]  /*b870*/  FMUL.FTZ R103, R0, R103 ;  /* 0x0000006700677220 */ /* 0x000fe40000410000 */
[C---:B------:R-:W-:Y:S02]  /*b880*/  FMUL.FTZ R104, R2.reuse, R104 ;  /* 0x0000006802687220 */ /* 0x040fe40000410000 */
[C---:B------:R-:W-:Y:S04]  /*b890*/  HMMA.16816.F32 R76, R120.reuse, R152, R76 ;  /* 0x00000098784c723c */ /* 0x040fe8000000184c */
[----:B------:R-:W-:Y:S01]  /*b8a0*/  FMUL.FTZ R105, R2, R105 ;  /* 0x0000006902697220 */ /* 0x000fe20000410000 */
[----:B------:R-:W-:Y:S01]  /*b8b0*/  MUFU.EX2 R153, R26 ;  /* 0x0000001a00997308 */ /* 0x000fe20000000800 */
[----:B------:R-:W-:Y:S02]  /*b8c0*/  FMUL.FTZ R106, R0, R106 ;  /* 0x0000006a006a7220 */ /* 0x000fe40000410000 */
[C---:B------:R-:W-:Y:S04]  /*b8d0*/  HMMA.16816.F32 R80, R120.reuse, R154, R80 ;  /* 0x0000009a7850723c */ /* 0x040fe80000001850 */
[----:B-----5:R-:W-:Y:S02]  /*b8e0*/  FMUL.FTZ R16, R2, R132 ;  /* 0x0000008402107220 */ /* 0x020fe40000410000 */
[----:B------:R-:W-:Y:S01]  /*b8f0*/  FMUL.FTZ R107, R0, R107 ;  /* 0x0000006b006b7220 */ /* 0x000fe20000410000 */
[----:B------:R-:W-:Y:S01]  /*b900*/  MUFU.EX2 R155, R22 ;  /* 0x00000016009b7308 */ /* 0x000fe20000000800 */
[C---:B-1----:R-:W-:Y:S04]  /*b910*/  HMMA.16816.F32 R84, R120.reuse, R124, R84 ;  /* 0x0000007c7854723c */ /* 0x042fe80000001854 */
[C---:B------:R-:W-:Y:S02]  /*b920*/  FMUL.FTZ R17, R2.reuse, R133 ;  /* 0x0000008502117220 */ /* 0x040fe40000410000 */
[C---:B------:R-:W-:Y:S02]  /*b930*/  FMUL.FTZ R108, R2.reuse, R108 ;  /* 0x0000006c026c7220 */ /* 0x040fe40000410000 */
[C---:B------:R-:W-:Y:S01]  /*b940*/  HMMA.16816.F32 R88, R120.reuse, R126, R88 ;  /* 0x0000007e7858723c */ /* 0x040fe20000001858 */
[----:B------:R-:W1:Y:S01]  /*b950*/  LDSM.16.MT88.4 R124, [R203+0x4000] ;  /* 0x00400000cb7c783b */ /* 0x000e620000004200 */
[----:B------:R5:W-:Y:S02]  /*b960*/  MUFU.EX2 R154, R23 ;  /* 0x00000017009a7308 */ /* 0x000be40000000800 */
[----:B------:R-:W-:Y:S02]  /*b970*/  FMUL.FTZ R109, R2, R109 ;  /* 0x0000006d026d7220 */ /* 0x000fe40000410000 */
[C---:B------:R-:W-:Y:S02]  /*b980*/  FMUL.FTZ R110, R0.reuse, R110 ;  /* 0x0000006e006e7220 */ /* 0x040fe40000410000 */
[C---:B---3--:R-:W-:Y:S04]  /*b990*/  HMMA.16816.F32 R92, R120.reuse, R144, R92 ;  /* 0x00000090785c723c */ /* 0x048fe8000000185c */
[----:B------:R3:W-:Y:S01]  /*b9a0*/  MUFU.EX2 R152, R27 ;  /* 0x0000001b00987308 */ /* 0x0007e20000000800 */
[----:B------:R-:W-:Y:S02]  /*b9b0*/  FMUL.FTZ R111, R0, R111 ;  /* 0x0000006f006f7220 */ /* 0x000fe40000410000 */
[C---:B------:R-:W-:Y:S01]  /*b9c0*/  FMUL.FTZ R112, R2.reuse, R112 ;  /* 0x0000007002707220 */ /* 0x040fe20000410000 */
[C---:B------:R-:W-:Y:S01]  /*b9d0*/  HMMA.16816.F32 R96, R120.reuse, R146, R96 ;  /* 0x000000927860723c */ /* 0x040fe20000001860 */
[----:B------:R-:W3:Y:S03]  /*b9e0*/  LDSM.16.MT88.4 R144, [R200+0x800] ;  /* 0x00080000c890783b */ /* 0x000ee60000004200 */
[----:B------:R-:W-:Y:S02]  /*b9f0*/  FMUL.FTZ R113, R2, R113 ;  /* 0x0000007102717220 */ /* 0x000fe40000410000 */
[----:B------:R3:W-:Y:S01]  /*ba00*/  MUFU.EX2 R158, R18 ;  /* 0x00000012009e7308 */ /* 0x0007e20000000800 */
[C---:B------:R-:W-:Y:S01]  /*ba10*/  FMUL.FTZ R114, R0.reuse, R114 ;  /* 0x0000007200727220 */ /* 0x040fe20000410000 */
[C---:B------:R-:W-:Y:S01]  /*ba20*/  HMMA.16816.F32 R12, R120.reuse, R148, R12 ;  /* 0x00000094780c723c */ /* 0x040fe2000000180c */
[----:B-----5:R-:W-:Y:S03]  /*ba30*/  LDSM.16.MT88.4 R20, [R204+0x4800] ;  /* 0x00480000cc14783b */ /* 0x020fe60000004200 */
[----:B------:R-:W-:Y:S02]  /*ba40*/  FMUL.FTZ R115, R0, R115 ;  /* 0x0000007300737220 */ /* 0x000fe40000410000 */
[--C-:B------:R-:W-:Y:S02]  /*ba50*/  FFMA.FTZ R48, R48, c[0x0][0x2d0], -R156.reuse ;  /* 0x0000b40030307a23 */ /* 0x100fe4000001089c */
[C---:B------:R-:W-:Y:S01]  /*ba60*/  HMMA.16816.F32 R100, R120.reuse, R150, R100 ;  /* 0x000000967864723c */ /* 0x040fe20000001864 */
[----:B------:R5:W3:Y:S01]  /*ba70*/  MUFU.EX2 R157, R19 ;  /* 0x00000013009d7308 */ /* 0x000ae20000000800 */
[----:B------:R-:W-:Y:S02]  /*ba80*/  LDSM.16.MT88.4 R148, [R206+0x4800] ;  /* 0x00480000ce94783b */ /* 0x000fe40000004200 */
[--C-:B------:R-:W-:Y:S02]  /*ba90*/  FFMA.FTZ R49, R49, c[0x0][0x2d0], -R156.reuse ;  /* 0x0000b40031317a23 */ /* 0x100fe4000001089c */
[--C-:B------:R-:W-:Y:S02]  /*baa0*/  FFMA.FTZ R50, R50, c[0x0][0x2d0], -R3.reuse ;  /* 0x0000b40032327a23 */ /* 0x100fe40000010803 */
[--C-:B------:R-:W-:Y:S01]  /*bab0*/  FFMA.FTZ R51, R51, c[0x0][0x2d0], -R3.reuse ;  /* 0x0000b40033337a23 */ /* 0x100fe20000010803 */
[C---:B-1----:R-:W-:Y:S01]  /*bac0*/  HMMA.16816.F32 R104, R120.reuse, R124, R104 ;  /* 0x0000007c7868723c */ /* 0x042fe20000001868 */
[----:B---3--:R-:W-:Y:S01]  /*bad0*/  LDSM.16.MT88.4 R24, [R204+0x1000] ;  /* 0x00100000cc18783b */ /* 0x008fe20000004200 */
[----:B------:R-:W-:Y:S01]  /*bae0*/  MUFU.EX2 R48, R48 ;  /* 0x0000003000307308 */ /* 0x000fe20000000800 */
[--C-:B------:R-:W-:Y:S02]  /*baf0*/  FFMA.FTZ R52, R52, c[0x0][0x2d0], -R156.reuse ;  /* 0x0000b40034347a23 */ /* 0x100fe4000001089c */
[----:B------:R-:W-:Y:S02]  /*bb00*/  FMUL.FTZ R18, R0, R134 ;  /* 0x0000008600127220 */ /* 0x000fe40000410000 */
[--C-:B------:R-:W-:Y:S01]  /*bb10*/  FFMA.FTZ R53, R53, c[0x0][0x2d0], -R156.reuse ;  /* 0x0000b40035357a23 */ /* 0x100fe2000001089c */
[C---:B------:R-:W-:Y:S01]  /*bb20*/  HMMA.16816.F32 R108, R120.reuse, R126, R108 ;  /* 0x0000007e786c723c */ /* 0x040fe2000000186c */
[----:B------:R-:W1:Y:S03]  /*bb30*/  LDSM.16.MT88.4 R124, [R204+0x800] ;  /* 0x00080000cc7c783b */ /* 0x000e660000004200 */
[----:B------:R-:W-:Y:S01]  /*bb40*/  MUFU.EX2 R49, R49 ;  /* 0x0000003100317308 */ /* 0x000fe20000000800 */
[--C-:B------:R-:W-:Y:S02]  /*bb50*/  FFMA.FTZ R54, R54, c[0x0][0x2d0], -R3.reuse ;  /* 0x0000b40036367a23 */ /* 0x100fe40000010803 */
[--C-:B------:R-:W-:Y:S02]  /*bb60*/  FFMA.FTZ R55, R55, c[0x0][0x2d0], -R3.reuse ;  /* 0x0000b40037377a23 */ /* 0x100fe40000010803 */
[----:B-----5:R-:W-:Y:S02]  /*bb70*/  FMUL.FTZ R19, R0, R135 ;  /* 0x0000008700137220 */ /* 0x020fe40000410000 */
[----:B------:R-:W3:Y:S01]  /*bb80*/  LDSM.16.MT88.4 R132, [R203+0x800] ;  /* 0x00080000cb84783b */ /* 0x000ee20000004200 */
[--C-:B------:R-:W-:Y:S02]  /*bb90*/  FFMA.FTZ R56, R56, c[0x0][0x2d0], -R156.reuse ;  /* 0x0000b40038387a23 */ /* 0x100fe4000001089c */
[----:B------:R-:W-:Y:S01]  /*bba0*/  MUFU.EX2 R50, R50 ;  /* 0x0000003200327308 */ /* 0x000fe20000000800 */
[--C-:B------:R-:W-:Y:S01]  /*bbb0*/  FFMA.FTZ R57, R57, c[0x0][0x2d0], -R156.reuse ;  /* 0x0000b40039397a23 */ /* 0x100fe2000001089c */
[C---:B------:R-:W-:Y:S03]  /*bbc0*/  HMMA.16816.F32 R16, R120.reuse, R128, R16 ;  /* 0x000000807810723c */ /* 0x040fe60000001810 */
[--C-:B------:R-:W-:Y:S02]  /*bbd0*/  FFMA.FTZ R58, R58, c[0x0][0x2d0], -R3.reuse ;  /* 0x0000b4003a3a7a23 */ /* 0x100fe40000010803 */
[--C-:B------:R-:W-:Y:S02]  /*bbe0*/  FFMA.FTZ R59, R59, c[0x0][0x2d0], -R3.reuse ;  /* 0x0000b4003b3b7a23 */ /* 0x100fe40000010803 */
[--C-:B------:R-:W-:Y:S01]  /*bbf0*/  FFMA.FTZ R60, R60, c[0x0][0x2d0], -R156.reuse ;  /* 0x0000b4003c3c7a23 */ /* 0x100fe2000001089c */
[----:B------:R-:W-:Y:S01]  /*bc00*/  HMMA.16816.F32 R112, R120, R130, R112 ;  /* 0x000000827870723c */ /* 0x000fe20000001870 */
[----:B------:R-:W5:Y:S01]  /*bc10*/  LDSM.16.MT88.4 R128, [R206+0x800] ;  /* 0x00080000ce80783b */ /* 0x000f620000004200 */
[----:B------:R-:W-:Y:S02]  /*bc20*/  MUFU.EX2 R51, R51 ;  /* 0x0000003300337308 */ /* 0x000fe40000000800 */
[--C-:B------:R-:W-:Y:S02]  /*bc30*/  FFMA.FTZ R61, R61, c[0x0][0x2d0], -R156.reuse ;  /* 0x0000b4003d3d7a23 */ /* 0x100fe4000001089c */
[--C-:B------:R-:W-:Y:S01]  /*bc40*/  FFMA.FTZ R64, R64, c[0x0][0x2d0], -R156.reuse ;  /* 0x0000b40040407a23 */ /* 0x100fe2000001089c */
[----:B------:R-:W-:Y:S01]  /*bc50*/  F2FP.PACK_AB R120, R181, R182 ;  /* 0x000000b6b578723e */ /* 0x000fe200000000ff */
[----:B------:R-:W-:Y:S01]  /*bc60*/  FFMA.FTZ R156, R65, c[0x0][0x2d0], -R156 ;  /* 0x0000b400419c7a23 */ /* 0x000fe2000001089c */
[----:B------:R-:W-:Y:S03]  /*bc70*/  F2FP.PACK_AB R121, R159, R160 ;  /* 0x000000a09f79723e */ /* 0x000fe600000000ff */
[----:B------:R-:W-:Y:S01]  /*bc80*/  F2FP.PACK_AB R122, R179, R180 ;  /* 0x000000b4b37a723e */ /* 0x000fe200000000ff */
[----:B------:R-:W-:Y:S01]  /*bc90*/  MUFU.EX2 R52, R52 ;  /* 0x0000003400347308 */ /* 0x000fe20000000800 */
[----:B------:R-:W-:Y:S01]  /*bca0*/  F2FP.PACK_AB R123, R157, R158 ;  /* 0x0000009e9d7b723e */ /* 0x000fe200000000ff */
[--C-:B------:R-:W-:Y:S02]  /*bcb0*/  FFMA.FTZ R62, R62, c[0x0][0x2d0], -R3.reuse ;  /* 0x0000b4003e3e7a23 */ /* 0x100fe40000010803 */
[--C-:B------:R-:W-:Y:S02]  /*bcc0*/  FFMA.FTZ R63, R63, c[0x0][0x2d0], -R3.reuse ;  /* 0x0000b4003f3f7a23 */ /* 0x100fe40000010803 */
[--C-:B------:R-:W-:Y:S02]  /*bcd0*/  FFMA.FTZ R66, R66, c[0x0][0x2d0], -R3.reuse ;  /* 0x0000b40042427a23 */ /* 0x100fe40000010803 */
[C---:B------:R-:W-:Y:S02]  /*bce0*/  HMMA.16816.F32 R4, R120.reuse, R144, R4 ;  /* 0x000000907804723c */ /* 0x040fe40000001804 */
[----:B------:R-:W-:Y:S01]  /*bcf0*/  MUFU.EX2 R156, R156 ;  /* 0x0000009c009c7308 */ /* 0x000fe20000000800 */
[----:B------:R-:W-:Y:S05]  /*bd00*/  FFMA.FTZ R3, R67, c[0x0][0x2d0], -R3 ;  /* 0x0000b40043037a23 */ /* 0x000fea0000010803 */
[C---:B------:R-:W-:Y:S01]  /*bd10*/  HMMA.16816.F32 R8, R120.reuse, R146, R8 ;  /* 0x000000927808723c */ /* 0x040fe20000001808 */
[----:B------:R-:W5:Y:S03]  /*bd20*/  LDSM.16.MT88.4 R144, [R200+0x4800] ;  /* 0x00480000c890783b */ /* 0x000f660000004200 */
[----:B------:R-:W-:Y:S01]  /*bd30*/  MUFU.EX2 R53, R53 ;  /* 0x0000003500357308 */ /* 0x000fe20000000800 */
[----:B----4-:R-:W-:Y:S03]  /*bd40*/  FFMA.FTZ R2, R2, R234, R229 ;  /* 0x000000ea02027223 */ /* 0x010fe600000100e5 */
[C---:B-1----:R-:W-:Y:S04]  /*bd50*/  HMMA.16816.F32 R68, R120.reuse, R124, R68 ;  /* 0x0000007c7844723c */ /* 0x042fe80000001844 */
[----:B------:R-:W-:Y:S02]  /*bd60*/  FADD.FTZ R2, R231, R2 ;  /* 0x00000002e7027221 */ /* 0x000fe40000010000 */
[----:B------:R-:W-:Y:S02]  /*bd70*/  MUFU.EX2 R54, R54 ;  /* 0x0000003600367308 */ /* 0x000fe40000000800 */
[C---:B------:R-:W-:Y:S01]  /*bd80*/  HMMA.16816.F32 R72, R120.reuse, R126, R72 ;  /* 0x0000007e7848723c */ /* 0x040fe20000001848 */
[----:B------:R-:W1:Y:S03]  /*bd90*/  LDSM.16.MT88.4 R124, [R203+0x4800] ;  /* 0x00480000cb7c783b */ /* 0x000e660000004200 */
[----:B------:R-:W-:Y:S02]  /*bda0*/  FADD.FTZ R2, R183, R2 ;  /* 0x00000002b7027221 */ /* 0x000fe40000010000 */
[----:B--2---:R-:W-:Y:S02]  /*bdb0*/  FFMA.FTZ R0, R0, R233, R163 ;  /* 0x000000e900007223 */ /* 0x004fe400000100a3 */
[C---:B---3--:R-:W-:Y:S01]  /*bdc0*/  HMMA.16816.F32 R76, R120.reuse, R132, R76 ;  /* 0x00000084784c723c */ /* 0x048fe2000000184c */
[----:B------:R-:W-:Y:S03]  /*bdd0*/  MUFU.EX2 R55, R55 ;  /* 0x0000003700377308 */ /* 0x000fe60000000800 */
[----:B------:R-:W-:Y:S02]  /*bde0*/  FADD.FTZ R2, R232, R2 ;  /* 0x00000002e8027221 */ /* 0x000fe40000010000 */
[----:B------:R-:W-:Y:S02]  /*bdf0*/  FADD.FTZ R0, R162, R0 ;  /* 0x00000000a2007221 */ /* 0x000fe40000010000 */
[C---:B------:R-:W-:Y:S01]  /*be00*/  HMMA.16816.F32 R80, R120.reuse, R134, R80 ;  /* 0x000000867850723c */ /* 0x040fe20000001850 */
[----:B------:R-:W-:Y:S02]  /*be10*/  LDSM.16.MT88.4 R132, [R204+0x1800] ;  /* 0x00180000cc84783b */ /* 0x000fe40000004200 */
[----:B------:R-:W-:Y:S01]  /*be20*/  MUFU.EX2 R56, R56 ;  /* 0x0000003800387308 */ /* 0x000fe20000000800 */
[----:B------:R-:W-:Y:S02]  /*be30*/  FADD.FTZ R2, R182, R2 ;  /* 0x00000002b6027221 */ /* 0x000fe40000010000 */
[----:B------:R-:W-:Y:S02]  /*be40*/  FADD.FTZ R0, R161, R0 ;  /* 0x00000000a1007221 */ /* 0x000fe40000010000 */
[C---:B-----5:R-:W-:Y:S04]  /*be50*/  HMMA.16816.F32 R84, R120.reuse, R128, R84 ;  /* 0x000000807854723c */ /* 0x060fe80000001854 */
[----:B------:R-:W-:Y:S01]  /*be60*/  FADD.FTZ R2, R181, R2 ;  /* 0x00000002b5027221 */ /* 0x000fe20000010000 */
[----:B------:R-:W-:Y:S01]  /*be70*/  MUFU.EX2 R57, R57 ;  /* 0x0000003900397308 */ /* 0x000fe20000000800 */
[----:B------:R-:W-:Y:S02]  /*be80*/  FADD.FTZ R0, R164, R0 ;  /* 0x00000000a4007221 */ /* 0x000fe40000010000 */
[C---:B------:R-:W-:Y:S01]  /*be90*/  HMMA.16816.F32 R88, R120.reuse, R130, R88 ;  /* 0x000000827858723c */ /* 0x040fe20000001858 */
[----:B------:R-:W2:Y:S03]  /*bea0*/  LDSM.16.MT88.4 R128, [R200+0x1000] ;  /* 0x00100000c880783b */ /* 0x000ea60000004200 */
[----:B------:R-:W-:Y:S02]  /*beb0*/  FADD.FTZ R2, R180, R2 ;  /* 0x00000002b4027221 */ /* 0x000fe40000010000 */
[----:B------:R-:W-:Y:S01]  /*bec0*/  FADD.FTZ R0, R160, R0 ;  /* 0x00000000a0007221 */ /* 0x000fe20000010000 */
[----:B------:R-:W-:Y:S01]  /*bed0*/  MUFU.EX2 R58, R58 ;  /* 0x0000003a003a7308 */ /* 0x000fe20000000800 */
[C---:B------:R-:W-:Y:S04]  /*bee0*/  HMMA.16816.F32 R92, R120.reuse, R144, R92 ;  /* 0x00000090785c723c */ /* 0x040fe8000000185c */
[----:B------:R-:W-:Y:S02]  /*bef0*/  FADD.FTZ R2, R179, R2 ;  /* 0x00000002b3027221 */ /* 0x000fe40000010000 */
[----:B------:R-:W-:Y:S02]  /*bf00*/  FADD.FTZ R0, R159, R0 ;  /* 0x000000009f007221 */ /* 0x000fe40000010000 */
[C---:B------:R-:W-:Y:S01]  /*bf10*/  HMMA.16816.F32 R96, R120.reuse, R146, R96 ;  /* 0x000000927860723c */ /* 0x040fe20000001860 */
[----:B------:R-:W3:Y:S03]  /*bf20*/  MUFU.EX2 R147, R30 ;  /* 0x0000001e00937308 */ /* 0x000ee60000000800 */
[----:B------:R-:W-:Y:S02]  /*bf30*/  FADD.FTZ R2, R178, R2 ;  /* 0x00000002b2027221 */ /* 0x000fe40000010000 */
[----:B------:R-:W-:Y:S02]  /*bf40*/  FADD.FTZ R0, R158, R0 ;  /* 0x000000009e007221 */ /* 0x000fe40000010000 */
[C---:B------:R-:W-:Y:S03]  /*bf50*/  HMMA.16816.F32 R12, R120.reuse, R20, R12 ;  /* 0x00000014780c723c */ /* 0x040fe6000000180c */
[----:B------:R4:W-:Y:S01]  /*bf60*/  MUFU.EX2 R146, R31 ;  /* 0x0000001f00927308 */ /* 0x0009e20000000800 */
[----:B------:R-:W-:Y:S02]  /*bf70*/  FADD.FTZ R2, R177, R2 ;  /* 0x00000002b1027221 */ /* 0x000fe40000010000 */
[----:B------:R-:W-:Y:S01]  /*bf80*/  FADD.FTZ R0, R157, R0 ;  /* 0x000000009d007221 */ /* 0x000fe20000010000 */
[----:B------:R-:W-:Y:S01]  /*bf90*/  F2FP.PACK_AB R20, R177, R178 ;  /* 0x000000b2b114723e */ /* 0x000fe200000000ff */
[C---:B------:R-:W-:Y:S04]  /*bfa0*/  HMMA.16816.F32 R100, R120.reuse, R22, R100 ;  /* 0x000000167864723c */ /* 0x040fe80000001864 */
[----:B------:R-:W-:Y:S01]  /*bfb0*/  F2FP.PACK_AB R21, R154, R155 ;  /* 0x0000009b9a15723e */ /* 0x000fe200000000ff */
[----:B------:R-:W-:Y:S01]  /*bfc0*/  MUFU.EX2 R145, R34 ;  /* 0x0000002200917308 */ /* 0x000fe20000000800 */
[----:B------:R-:W-:Y:S01]  /*bfd0*/  FADD.FTZ R2, R176, R2 ;  /* 0x00000002b0027221 */ /* 0x000fe20000010000 */
[C---:B------:R-:W-:Y:S01]  /*bfe0*/  F2FP.PACK_AB R22, R167.reuse, R176 ;  /* 0x000000b0a716723e */ /* 0x040fe200000000ff */
[C---:B-1----:R-:W-:Y:S04]  /*bff0*/  HMMA.16816.F32 R104, R120.reuse, R124, R104 ;  /* 0x0000007c7868723c */ /* 0x042fe80000001868 */
[----:B------:R-:W-:Y:S01]  /*c000*/  F2FP.PACK_AB R23, R152, R153 ;  /* 0x000000999817723e */ /* 0x000fe200000000ff */
[----:B------:R-:W-:Y:S02]  /*c010*/  FADD.FTZ R2, R167, R2 ;  /* 0x00000002a7027221 */ /* 0x000fe40000010000 */
[----:B------:R-:W-:Y:S01]  /*c020*/  MUFU.EX2 R144, R35 ;  /* 0x0000002300907308 */ /* 0x000fe20000000800 */
[C---:B------:R-:W-:Y:S01]  /*c030*/  HMMA.16816.F32 R108, R120.reuse, R126, R108 ;  /* 0x0000007e786c723c */ /* 0x040fe2000000186c */
[----:B------:R-:W1:Y:S03]  /*c040*/  LDSM.16.MT88.4 R124, [R203+0x1000] ;  /* 0x00100000cb7c783b */ /* 0x000e660000004200 */
[----:B------:R-:W-:Y:S02]  /*c050*/  FADD.FTZ R2, R166, R2 ;  /* 0x00000002a6027221 */ /* 0x000fe40000010000 */
[----:B------:R-:W-:Y:S02]  /*c060*/  FADD.FTZ R0, R155, R0 ;  /* 0x000000009b007221 */ /* 0x000fe40000010000 */
[C---:B------:R-:W-:Y:S01]  /*c070*/  HMMA.16816.F32 R16, R120.reuse, R148, R16 ;  /* 0x000000947810723c */ /* 0x040fe20000001810 */
[----:B----4-:R-:W-:Y:S01]  /*c080*/  LDSM.16.MT88.4 R28, [R203+0x5000] ;  /* 0x00500000cb1c783b */ /* 0x010fe20000004200 */
[----:B------:R-:W-:Y:S02]  /*c090*/  MUFU.EX2 R149, R40 ;  /* 0x0000002800957308 */ /* 0x000fe40000000800 */
[----:B------:R-:W-:Y:S02]  /*c0a0*/  FADD.FTZ R2, R165, R2 ;  /* 0x00000002a5027221 */ /* 0x000fe40000010000 */
[----:B------:R-:W-:Y:S02]  /*c0b0*/  FADD.FTZ R0, R154, R0 ;  /* 0x000000009a007221 */ /* 0x000fe40000010000 */
[----:B------:R-:W-:Y:S01]  /*c0c0*/  HMMA.16816.F32 R112, R120, R150, R112 ;  /* 0x000000967870723c */ /* 0x000fe20000001870 */
[----:B------:R-:W4:Y:S03]  /*c0d0*/  LDSM.16.MT88.4 R120, [R206+0x1000] ;  /* 0x00100000ce78783b */ /* 0x000f260000004200 */
[----:B------:R-:W5:Y:S01]  /*c0e0*/  MUFU.EX2 R151, R32 ;  /* 0x0000002000977308 */ /* 0x000f620000000800 */
[----:B------:R-:W-:Y:S03]  /*c0f0*/  FADD.FTZ R0, R153, R0 ;  /* 0x0000000099007221 */ /* 0x000fe60000010000 */
[C---:B--2---:R-:W-:Y:S05]  /*c100*/  HMMA.16816.F32 R4, R20.reuse, R128, R4 ;  /* 0x000000801404723c */ /* 0x044fea0000001804 */
[----:B------:R-:W-:Y:S01]  /*c110*/  FADD.FTZ R0, R152, R0 ;  /* 0x0000000098007221 */ /* 0x000fe20000010000 */
[----:B------:R-:W2:Y:S02]  /*c120*/  MUFU.EX2 R150, R33 ;  /* 0x0000002100967308 */ /* 0x000ea40000000800 */
[C---:B------:R-:W-:Y:S01]  /*c130*/  HMMA.16816.F32 R8, R20.reuse, R130, R8 ;  /* 0x000000821408723c */ /* 0x040fe20000001808 */
[----:B------:R-:W4:Y:S03]  /*c140*/  LDSM.16.MT88.4 R128, [R200+0x5000] ;  /* 0x00500000c880783b */ /* 0x000f260000004200 */
[----:B---3--:R-:W-:Y:S04]  /*c150*/  FADD.FTZ R0, R147, R0 ;  /* 0x0000000093007221 */ /* 0x008fe80000010000 */
[C---:B------:R-:W-:Y:S01]  /*c160*/  HMMA.16816.F32 R68, R20.reuse, R24, R68 ;  /* 0x000000181444723c */ /* 0x040fe20000001844 */
[----:B------:R-:W-:Y:S03]  /*c170*/  MUFU.EX2 R148, R41 ;  /* 0x0000002900947308 */ /* 0x000fe60000000800 */
[----:B-----5:R-:W-:Y:S02]  /*c180*/  FADD.FTZ R2, R151, R2 ;  /* 0x0000000297027221 */ /* 0x020fe40000010000 */
[----:B------:R-:W-:Y:S02]  /*c190*/  FADD.FTZ R0, R146, R0 ;  /* 0x0000000092007221 */ /* 0x000fe40000010000 */
[C---:B------:R-:W-:Y:S01]  /*c1a0*/  HMMA.16816.F32 R72, R20.reuse, R26, R72 ;  /* 0x0000001a1448723c */ /* 0x040fe20000001848 */
[----:B------:R-:W3:Y:S02]  /*c1b0*/  LDSM.16.MT88.4 R24, [R204+0x5000] ;  /* 0x00500000cc18783b */ /* 0x000ee40000004200 */
[----:B------:R-:W-:Y:S01]  /*c1c0*/  MUFU.EX2 R59, R59 ;  /* 0x0000003b003b7308 */ /* 0x000fe20000000800 */
[----:B------:R-:W-:Y:S02]  /*c1d0*/  FADD.FTZ R0, R145, R0 ;  /* 0x0000000091007221 */ /* 0x000fe40000010000 */
[----:B--2---:R-:W-:Y:S02]  /*c1e0*/  FADD.FTZ R2, R150, R2 ;  /* 0x0000000296027221 */ /* 0x004fe40000010000 */
[C---:B-1----:R-:W-:Y:S01]  /*c1f0*/  HMMA.16816.F32 R76, R20.reuse, R124, R76 ;  /* 0x0000007c144c723c */ /* 0x042fe2000000184c */
[----:B------:R-:W-:Y:S03]  /*c200*/  LDSM.16.MT88.4 R32, [R203+0x1800] ;  /* 0x00180000cb20783b */ /* 0x000fe60000004200 */
[----:B------:R-:W-:Y:S01]  /*c210*/  FADD.FTZ R0, R144, R0 ;  /* 0x0000000090007221 */ /* 0x000fe20000010000 */
[----:B------:R-:W-:Y:S03]  /*c220*/  MUFU.EX2 R60, R60 ;  /* 0x0000003c003c7308 */ /* 0x000fe60000000800 */
[C---:B------:R-:W-:Y:S01]  /*c230*/  HMMA.16816.F32 R80, R20.reuse, R126, R80 ;  /* 0x0000007e1450723c */ /* 0x040fe20000001850 */
[----:B------:R-:W1:Y:S06]  /*c240*/  LDSM.16.MT88.4 R124, [R206+0x5000] ;  /* 0x00500000ce7c783b */ /* 0x000e6c0000004200 */
[----:B------:R-:W-:Y:S01]  /*c250*/  MUFU.EX2 R61, R61 ;  /* 0x0000003d003d7308 */ /* 0x000fe20000000800 */
[C---:B----4-:R-:W-:Y:S08]  /*c260*/  HMMA.16816.F32 R84, R20.reuse, R120, R84 ;  /* 0x000000781454723c */ /* 0x050ff00000001854 */
[C---:B------:R-:W-:Y:S01]  /*c270*/  HMMA.16816.F32 R88, R20.reuse, R122, R88 ;  /* 0x0000007a1458723c */ /* 0x040fe20000001858 */
[----:B------:R-:W2:Y:S01]  /*c280*/  LDSM.16.MT88.4 R120, [R200+0x1800] ;  /* 0x00180000c878783b */ /* 0x000ea20000004200 */
[----:B------:R-:W-:Y:S06]  /*c290*/  MUFU.EX2 R62, R62 ;  /* 0x0000003e003e7308 */ /* 0x000fec0000000800 */
[C---:B------:R-:W-:Y:S04]  /*c2a0*/  HMMA.16816.F32 R92, R20.reuse, R128, R92 ;  /* 0x00000080145c723c */ /* 0x040fe8000000185c */
[----:B------:R-:W4:Y:S04]  /*c2b0*/  MUFU.EX2 R129, R38 ;  /* 0x0000002600817308 */ /* 0x000f280000000800 */
[C---:B------:R-:W-:Y:S06]  /*c2c0*/  HMMA.16816.F32 R96, R20.reuse, R130, R96 ;  /* 0x000000821460723c */ /* 0x040fec0000001860 */
[----:B------:R-:W5:Y:S02]  /*c2d0*/  MUFU.EX2 R131, R36 ;  /* 0x0000002400837308 */ /* 0x000f640000000800 */
[C---:B---3--:R-:W-:Y:S08]  /*c2e0*/  HMMA.16816.F32 R12, R20.reuse, R24, R12 ;  /* 0x00000018140c723c */ /* 0x048ff0000000180c */
[C---:B------:R-:W-:Y:S01]  /*c2f0*/  HMMA.16816.F32 R100, R20.reuse, R26, R100 ;  /* 0x0000001a1464723c */ /* 0x040fe20000001864 */
[----:B------:R-:W3:Y:S01]  /*c300*/  LDSM.16.MT88.4 R24, [R206+0x1800] ;  /* 0x00180000ce18783b */ /* 0x000ee20000004200 */
[----:B------:R-:W2:Y:S02]  /*c310*/  MUFU.EX2 R130, R37 ;  /* 0x0000002500827308 */ /* 0x000ea40000000800 */
[----:B----4-:R-:W-:Y:S04]  /*c320*/  FADD.FTZ R0, R129, R0 ;  /* 0x0000000081007221 */ /* 0x010fe80000010000 */
[C---:B------:R-:W-:Y:S04]  /*c330*/  HMMA.16816.F32 R104, R20.reuse, R28, R104 ;  /* 0x0000001c1468723c */ /* 0x040fe80000001868 */
[----:B------:R-:W4:Y:S01]  /*c340*/  MUFU.EX2 R128, R39 ;  /* 0x0000002700807308 */ /* 0x000f220000000800 */
[----:B-----5:R-:W-:Y:S03]  /*c350*/  FADD.FTZ R2, R131, R2 ;  /* 0x0000000283027221 */ /* 0x020fe60000010000 */
[C---:B------:R-:W-:Y:S01]  /*c360*/  HMMA.16816.F32 R108, R20.reuse, R30, R108 ;  /* 0x0000001e146c723c */ /* 0x040fe2000000186c */
[----:B------:R-:W5:Y:S05]  /*c370*/  LDSM.16.MT88.4 R28, [R200+0x5800] ;  /* 0x00580000c81c783b */ /* 0x000f6a0000004200 */
[----:B------:R-:W-:Y:S02]  /*c380*/  MUFU.EX2 R63, R63 ;  /* 0x0000003f003f7308 */ /* 0x000fe40000000800 */
[C---:B-1----:R-:W-:Y:S04]  /*c390*/  HMMA.16816.F32 R16, R20.reuse, R124, R16 ;  /* 0x0000007c1410723c */ /* 0x042fe80000001810 */
[----:B--2---:R-:W-:Y:S04]  /*c3a0*/  FADD.FTZ R2, R130, R2 ;  /* 0x0000000282027221 */ /* 0x004fe80000010000 */
[----:B------:R-:W-:Y:S01]  /*c3b0*/  HMMA.16816.F32 R112, R20, R126, R112 ;  /* 0x0000007e1470723c */ /* 0x000fe20000001870 */
[----:B------:R-:W-:Y:S01]  /*c3c0*/  LDSM.16.MT88.4 R124, [R200+0x3800] ;  /* 0x00380000c87c783b */ /* 0x000fe20000004200 */
[----:B------:R-:W-:Y:S02]  /*c3d0*/  MUFU.EX2 R64, R64 ;  /* 0x0000004000407308 */ /* 0x000fe40000000800 */
[----:B------:R-:W-:Y:S02]  /*c3e0*/  FADD.FTZ R2, R149, R2 ;  /* 0x0000000295027221 */ /* 0x000fe40000010000 */
[----:B----4-:R-:W-:Y:S01]  /*c3f0*/  FADD.FTZ R0, R128, R0 ;  /* 0x0000000080007221 */ /* 0x010fe20000010000 */
[----:B------:R-:W-:Y:S01]  /*c400*/  F2FP.PACK_AB R20, R165, R166 ;  /* 0x000000a6a514723e */ /* 0x000fe200000000ff */
[----:B------:R-:W-:Y:S01]  /*c410*/  FADD.FTZ R2, R148, R2 ;  /* 0x0000000294027221 */ /* 0x000fe20000010000 */
[----:B------:R-:W-:Y:S01]  /*c420*/  F2FP.PACK_AB R21, R146, R147 ;  /* 0x000000939215723e */ /* 0x000fe200000000ff */
[----:B------:R-:W-:Y:S02]  /*c430*/  LDSM.16.MT88.4 R36, [R204+0x2000] ;  /* 0x00200000cc24783b */ /* 0x000fe40000004200 */
[----:B------:R-:W-:Y:S02]  /*c440*/  F2FP.PACK_AB R22, R150, R151 ;  /* 0x000000979616723e */ /* 0x000fe400000000ff */
[----:B------:R-:W-:Y:S07]  /*c450*/  F2FP.PACK_AB R23, R144, R145 ;  /* 0x000000919017723e */ /* 0x000fee00000000ff */
[C---:B------:R-:W-:Y:S08]  /*c460*/  HMMA.16816.F32 R4, R20.reuse, R120, R4 ;  /* 0x000000781404723c */ /* 0x040ff00000001804 */
[C---:B------:R-:W-:Y:S01]  /*c470*/  HMMA.16816.F32 R8, R20.reuse, R122, R8 ;  /* 0x0000007a1408723c */ /* 0x040fe20000001808 */
[----:B------:R-:W1:Y:S07]  /*c480*/  LDSM.16.MT88.4 R120, [R204+0x5800] ;  /* 0x00580000cc78783b */ /* 0x000e6e0000004200 */
[C---:B------:R-:W-:Y:S01]  /*c490*/  HMMA.16816.F32 R68, R20.reuse, R132, R68 ;  /* 0x000000841444723c */ /* 0x040fe20000001844 */
[----:B------:R-:W2:Y:S07]  /*c4a0*/  MUFU.EX2 R133, R42 ;  /* 0x0000002a00857308 */ /* 0x000eae0000000800 */
[C---:B------:R-:W-:Y:S03]  /*c4b0*/  HMMA.16816.F32 R72, R20.reuse, R134, R72 ;  /* 0x000000861448723c */ /* 0x040fe60000001848 */
[----:B------:R4:W1:Y:S05]  /*c4c0*/  MUFU.EX2 R132, R43 ;  /* 0x0000002b00847308 */ /* 0x00086a0000000800 */
[C---:B------:R-:W-:Y:S05]  /*c4d0*/  HMMA.16816.F32 R76, R20.reuse, R32, R76 ;  /* 0x00000020144c723c */ /* 0x040fea000000184c */
[----:B------:R-:W5:Y:S03]  /*c4e0*/  MUFU.EX2 R135, R44 ;  /* 0x0000002c00877308 */ /* 0x000f660000000800 */
[C---:B------:R-:W-:Y:S01]  /*c4f0*/  HMMA.16816.F32 R80, R20.reuse, R34, R80 ;  /* 0x000000221450723c */ /* 0x040fe20000001850 */
[----:B------:R-:W5:Y:S03]  /*c500*/  LDSM.16.MT88.4 R32, [R203+0x5800] ;  /* 0x00580000cb20783b */ /* 0x000f660000004200 */
[----:B--2---:R-:W-:Y:S03]  /*c510*/  FADD.FTZ R0, R133, R0 ;  /* 0x0000000085007221 */ /* 0x004fe60000010000 */
[----:B------:R2:W2:Y:S01]  /*c520*/  MUFU.EX2 R134, R45 ;  /* 0x0000002d00867308 */ /* 0x0004a20000000800 */
[C---:B---3--:R-:W-:Y:S01]  /*c530*/  HMMA.16816.F32 R84, R20.reuse, R24, R84 ;  /* 0x000000181454723c */ /* 0x048fe20000001854 */
[----:B----4-:R-:W-:Y:S03]  /*c540*/  LDSM.16.MT88.4 R40, [R203+0x2000] ;  /* 0x00200000cb28783b */ /* 0x010fe60000004200 */
[----:B-1----:R-:W-:Y:S04]  /*c550*/  FADD.FTZ R0, R132, R0 ;  /* 0x0000000084007221 */ /* 0x002fe80000010000 */
[C---:B------:R-:W-:Y:S01]  /*c560*/  HMMA.16816.F32 R88, R20.reuse, R26, R88 ;  /* 0x0000001a1458723c */ /* 0x040fe20000001858 */
[----:B------:R-:W1:Y:S03]  /*c570*/  LDSM.16.MT88.4 R24, [R206+0x5800] ;  /* 0x00580000ce18783b */ /* 0x000e660000004200 */
[----:B------:R-:W-:Y:S02]  /*c580*/  FADD.FTZ R0, R119, R0 ;  /* 0x0000000077007221 */ /* 0x000fe40000010000 */
[----:B-----5:R-:W-:Y:S02]  /*c590*/  FADD.FTZ R2, R135, R2 ;  /* 0x0000000287027221 */ /* 0x020fe40000010000 */
[C---:B------:R-:W-:Y:S04]  /*c5a0*/  HMMA.16816.F32 R92, R20.reuse, R28, R92 ;  /* 0x0000001c145c723c */ /* 0x040fe8000000185c */
[----:B------:R-:W-:Y:S01]  /*c5b0*/  FADD.FTZ R0, R118, R0 ;  /* 0x0000000076007221 */ /* 0x000fe20000010000 */
[----:B--2---:R-:W-:Y:S03]  /*c5c0*/  LDSM.16.MT88.4 R44, [R203+0x2800] ;  /* 0x00280000cb2c783b */ /* 0x004fe60000004200 */
[C---:B------:R-:W-:Y:S04]  /*c5d0*/  HMMA.16816.F32 R96, R20.reuse, R30, R96 ;  /* 0x0000001e1460723c */ /* 0x040fe80000001860 */
[----:B------:R-:W-:Y:S02]  /*c5e0*/  FADD.FTZ R0, R50, R0 ;  /* 0x0000000032007221 */ /* 0x000fe40000010000 */
[----:B------:R-:W-:Y:S01]  /*c5f0*/  FADD.FTZ R2, R134, R2 ;  /* 0x0000000286027221 */ /* 0x000fe20000010000 */
[----:B------:R-:W2:Y:S01]  /*c600*/  LDSM.16.MT88.4 R28, [R200+0x2000] ;  /* 0x00200000c81c783b */ /* 0x000ea20000004200 */
        /* <DEDUP_REMOVED lines=9> */
[C---:B------:R-:W-:Y:S01]  /*c6a0*/  HMMA.16816.F32 R108, R20.reuse, R34, R108 ;  /* 0x00000022146c723c */ /* 0x040fe2000000186c */
[----:B------:R-:W-:Y:S03]  /*c6b0*/  LDSM.16.MT88.4 R32, [R204+0x6000] ;  /* 0x00600000cc20783b */ /* 0x000fe60000004200 */
[----:B------:R-:W-:Y:S02]  /*c6c0*/  FADD.FTZ R0, R58, R0 ;  /* 0x000000003a007221 */ /* 0x000fe40000010000 */
[----:B------:R-:W-:Y:S02]  /*c6d0*/  FADD.FTZ R2, R53, R2 ;  /* 0x0000000235027221 */ /* 0x000fe40000010000 */
[C---:B-1----:R-:W-:Y:S04]  /*c6e0*/  HMMA.16816.F32 R16, R20.reuse, R24, R16 ;  /* 0x000000181410723c */ /* 0x042fe80000001810 */
[----:B------:R-:W-:Y:S04]  /*c6f0*/  FADD.FTZ R2, R56, R2 ;  /* 0x0000000238027221 */ /* 0x000fe80000010000 */
[----:B------:R-:W-:Y:S01]  /*c700*/  HMMA.16816.F32 R112, R20, R26, R112 ;  /* 0x0000001a1470723c */ /* 0x000fe20000001870 */
[----:B------:R-:W1:Y:S03]  /*c710*/  LDSM.16.MT88.4 R24, [R206+0x2000] ;  /* 0x00200000ce18783b */ /* 0x000e660000004200 */
[----:B------:R-:W-:Y:S03]  /*c720*/  FADD.FTZ R2, R57, R2 ;  /* 0x0000000239027221 */ /* 0x000fe60000010000 */
        /* <DEDUP_REMOVED lines=9> */
[----:B------:R-:W3:Y:S07]  /*c7c0*/  LDSM.16.MT88.4 R36, [R203+0x6000] ;  /* 0x00600000cb24783b */ /* 0x000eee0000004200 */
[C---:B------:R-:W-:Y:S08]  /*c7d0*/  HMMA.16816.F32 R76, R20.reuse, R40, R76 ;  /* 0x00000028144c723c */ /* 0x040ff0000000184c */
[C---:B------:R-:W-:Y:S01]  /*c7e0*/  HMMA.16816.F32 R80, R20.reuse, R42, R80 ;  /* 0x0000002a1450723c */ /* 0x040fe20000001850 */
[----:B------:R-:W4:Y:S07]  /*c7f0*/  LDSM.16.MT88.4 R40, [R206+0x6000] ;  /* 0x00600000ce28783b */ /* 0x000f2e0000004200 */
        /* <DEDUP_REMOVED lines=8> */
[----:B------:R-:W5:Y:S07]  /*c880*/  LDSM.16.MT88.4 R32, [R206+0x2800] ;  /* 0x00280000ce20783b */ /* 0x000f6e0000004200 */
[C---:B---3--:R-:W-:Y:S08]  /*c890*/  HMMA.16816.F32 R104, R20.reuse, R36, R104 ;  /* 0x000000241468723c */ /* 0x048ff00000001868 */
[C---:B------:R-:W-:Y:S01]  /*c8a0*/  HMMA.16816.F32 R108, R20.reuse, R38, R108 ;  /* 0x00000026146c723c */ /* 0x040fe2000000186c */
[----:B------:R-:W3:Y:S07]  /*c8b0*/  LDSM.16.MT88.4 R36, [R200+0x6800] ;  /* 0x00680000c824783b */ /* 0x000eee0000004200 */
[C---:B----4-:R-:W-:Y:S08]  /*c8c0*/  HMMA.16816.F32 R16, R20.reuse, R40, R16 ;  /* 0x000000281410723c */ /* 0x050ff00000001810 */
[----:B------:R-:W-:Y:S01]  /*c8d0*/  HMMA.16816.F32 R112, R20, R42, R112 ;  /* 0x0000002a1470723c */ /* 0x000fe20000001870 */
[----:B------:R-:W-:Y:S06]  /*c8e0*/  LDSM.16.MT88.4 R40, [R206+0x3000] ;  /* 0x00300000ce28783b */ /* 0x000fec0000004200 */
[----:B------:R-:W-:Y:S02]  /*c8f0*/  F2FP.PACK_AB R20, R134, R135 ;  /* 0x000000878614723e */ /* 0x000fe400000000ff */
[----:B------:R-:W-:Y:S03]  /*c900*/  F2FP.PACK_AB R21, R118, R119 ;  /* 0x000000777615723e */ /* 0x000fe600000000ff */
[----:B------:R-:W-:Y:S02]  /*c910*/  F2FP.PACK_AB R22, R49, R48 ;  /* 0x000000303116723e */ /* 0x000fe400000000ff */
[----:B------:R-:W-:Y:S02]  /*c920*/  F2FP.PACK_AB R23, R51, R50 ;  /* 0x000000323317723e */ /* 0x000fe400000000ff */
[----:B------:R-:W-:Y:S02]  /*c930*/  MOV R119, R116 ;  /* 0x0000007400777202 */ /* 0x000fe40000000f00 */
[----:B------:R-:W-:Y:S03]  /*c940*/  MOV R118, R117 ;  /* 0x0000007500767202 */ /* 0x000fe60000000f00 */
        /* <DEDUP_REMOVED lines=8> */
[----:B------:R-:W-:Y:S07]  /*c9d0*/  LDSM.16.MT88.4 R44, [R204+0x7000] ;  /* 0x00700000cc2c783b */ /* 0x000fee0000004200 */
[C---:B-----5:R-:W-:Y:S08]  /*c9e0*/  HMMA.16816.F32 R84, R20.reuse, R32, R84 ;  /* 0x000000201454723c */ /* 0x060ff00000001854 */
[C---:B------:R-:W-:Y:S01]  /*c9f0*/  HMMA.16816.F32 R88, R20.reuse, R34, R88 ;  /* 0x000000221458723c */ /* 0x040fe20000001858 */
[----:B------:R-:W4:Y:S07]  /*ca00*/  LDSM.16.MT88.4 R32, [R206+0x6800] ;  /* 0x00680000ce20783b */ /* 0x000f2e0000004200 */
[C---:B---3--:R-:W-:Y:S08]  /*ca10*/  HMMA.16816.F32 R92, R20.reuse, R36, R92 ;  /* 0x00000024145c723c */ /* 0x048ff0000000185c */
[C---:B------:R-:W-:Y:S01]  /*ca20*/  HMMA.16816.F32 R96, R20.reuse, R38, R96 ;  /* 0x000000261460723c */ /* 0x040fe20000001860 */
[----:B------:R-:W-:Y:S07]  /*ca30*/  LDSM.16.MT88.4 R36, [R203+0x3000] ;  /* 0x00300000cb24783b */ /* 0x000fee0000004200 */
[C---:B-1----:R-:W-:Y:S08]  /*ca40*/  HMMA.16816.F32 R12, R20.reuse, R24, R12 ;  /* 0x00000018140c723c */ /* 0x042ff0000000180c */
[C---:B------:R-:W-:Y:S01]  /*ca50*/  HMMA.16816.F32 R100, R20.reuse, R26, R100 ;  /* 0x0000001a1464723c */ /* 0x040fe20000001864 */
[----:B------:R-:W1:Y:S07]  /*ca60*/  LDSM.16.MT88.4 R24, [R200+0x3000] ;  /* 0x00300000c818783b */ /* 0x000e6e0000004200 */
[C---:B--2---:R-:W-:Y:S08]  /*ca70*/  HMMA.16816.F32 R104, R20.reuse, R28, R104 ;  /* 0x0000001c1468723c */ /* 0x044ff00000001868 */
[C---:B------:R-:W-:Y:S01]  /*ca80*/  HMMA.16816.F32 R108, R20.reuse, R30, R108 ;  /* 0x0000001e146c723c */ /* 0x040fe2000000186c */
[----:B------:R-:W2:Y:S07]  /*ca90*/  LDSM.16.MT88.4 R28, [R204+0x3000] ;  /* 0x00300000cc1c783b */ /* 0x000eae0000004200 */
[C---:B----4-:R-:W-:Y:S08]  /*caa0*/  HMMA.16816.F32 R16, R20.reuse, R32, R16 ;  /* 0x000000201410723c */ /* 0x050ff00000001810 */
[----:B------:R-:W-:Y:S01]  /*cab0*/  HMMA.16816.F32 R112, R20, R34, R112 ;  /* 0x000000221470723c */ /* 0x000fe20000001870 */
[----:B------:R-:W3:Y:S06]  /*cac0*/  LDSM.16.MT88.4 R32, [R200+0x7000] ;  /* 0x00700000c820783b */ /* 0x000eec0000004200 */
[----:B------:R-:W-:Y:S02]  /*cad0*/  F2FP.PACK_AB R20, R53, R52 ;  /* 0x000000343514723e */ /* 0x000fe400000000ff */
[----:B------:R-:W-:Y:S03]  /*cae0*/  F2FP.PACK_AB R21, R55, R54 ;  /* 0x000000363715723e */ /* 0x000fe600000000ff */
[----:B------:R-:W-:Y:S02]  /*caf0*/  F2FP.PACK_AB R22, R57, R56 ;  /* 0x000000383916723e */ /* 0x000fe400000000ff */
[C---:B------:R-:W-:Y:S07]  /*cb00*/  F2FP.PACK_AB R23, R59.reuse, R58 ;  /* 0x0000003a3b17723e */ /* 0x040fee00000000ff */
[C---:B-1----:R-:W-:Y:S08]  /*cb10*/  HMMA.16816.F32 R4, R20.reuse, R24, R4 ;  /* 0x000000181404723c */ /* 0x042ff00000001804 */
[C---:B------:R-:W-:Y:S01]  /*cb20*/  HMMA.16816.F32 R8, R20.reuse, R26, R8 ;  /* 0x0000001a1408723c */ /* 0x040fe20000001808 */
[----:B------:R-:W1:Y:S07]  /*cb30*/  LDSM.16.MT88.4 R24, [R203+0x7000] ;  /* 0x00700000cb18783b */ /* 0x000e6e0000004200 */
[C---:B--2---:R-:W-:Y:S08]  /*cb40*/  HMMA.16816.F32 R68, R20.reuse, R28, R68 ;  /* 0x0000001c1444723c */ /* 0x044ff00000001844 */
[C---:B------:R-:W-:Y:S01]  /*cb50*/  HMMA.16816.F32 R72, R20.reuse, R30, R72 ;  /* 0x0000001e1448723c */ /* 0x040fe20000001848 */
[----:B------:R-:W2:Y:S07]  /*cb60*/  LDSM.16.MT88.4 R28, [R206+0x7000] ;  /* 0x00700000ce1c783b */ /* 0x000eae0000004200 */
[C---:B------:R-:W-:Y:S01]  /*cb70*/  HMMA.16816.F32 R76, R20.reuse, R36, R76 ;  /* 0x00000024144c723c */ /* 0x040fe2000000184c */
[----:B------:R4:W-:Y:S07]  /*cb80*/  MUFU.EX2 R36, R3 ;  /* 0x0000000300247308 */ /* 0x0009ee0000000800 */
[C---:B------:R-:W-:Y:S03]  /*cb90*/  HMMA.16816.F32 R80, R20.reuse, R38, R80 ;  /* 0x000000261450723c */ /* 0x040fe60000001850 */
[----:B------:R-:W5:Y:S05]  /*cba0*/  MUFU.EX2 R37, R66 ;  /* 0x0000004200257308 */ /* 0x000f6a0000000800 */
[C---:B------:R-:W-:Y:S08]  /*cbb0*/  HMMA.16816.F32 R84, R20.reuse, R40, R84 ;  /* 0x000000281454723c */ /* 0x040ff00000001854 */
[C---:B------:R-:W-:Y:S04]  /*cbc0*/  HMMA.16816.F32 R88, R20.reuse, R42, R88 ;  /* 0x0000002a1458723c */ /* 0x040fe80000001858 */
[----:B----4-:R-:W-:Y:S02]  /*cbd0*/  FADD.FTZ R3, R59, R0 ;  /* 0x000000003b037221 */ /* 0x010fe40000010000 */
[----:B------:R-:W-:Y:S02]  /*cbe0*/  FADD.FTZ R0, R60, R2 ;  /* 0x000000023c007221 */ /* 0x000fe40000010000 */
[C---:B---3--:R-:W-:Y:S04]  /*cbf0*/  HMMA.16816.F32 R92, R20.reuse, R32, R92 ;  /* 0x00000020145c723c */ /* 0x048fe8000000185c */
[----:B------:R-:W-:Y:S02]  /*cc00*/  FADD.FTZ R0, R61, R0 ;  /* 0x000000003d007221 */ /* 0x000fe40000010000 */
[----:B------:R-:W-:Y:S02]  /*cc10*/  FADD.FTZ R3, R62, R3 ;  /* 0x000000033e037221 */ /* 0x000fe40000010000 */
[C---:B------:R-:W-:Y:S01]  /*cc20*/  HMMA.16816.F32 R96, R20.reuse, R34, R96 ;  /* 0x000000221460723c */ /* 0x040fe20000001860 */
[----:B------:R-:W3:Y:S03]  /*cc30*/  LDSM.16.MT88.4 R32, [R204+0x3800] ;  /* 0x00380000cc20783b */ /* 0x000ee60000004200 */
[----:B------:R-:W-:Y:S02]  /*cc40*/  FADD.FTZ R2, R64, R0 ;  /* 0x0000000040027221 */ /* 0x000fe40000010000 */
[----:B------:R-:W-:Y:S02]  /*cc50*/  FADD.FTZ R3, R63, R3 ;  /* 0x000000033f037221 */ /* 0x000fe40000010000 */
[C---:B------:R-:W-:Y:S04]  /*cc60*/  HMMA.16816.F32 R12, R20.reuse, R44, R12 ;  /* 0x0000002c140c723c */ /* 0x040fe8000000180c */
[----:B------:R-:W-:Y:S02]  /*cc70*/  FADD.FTZ R2, R156, R2 ;  /* 0x000000029c027221 */ /* 0x000fe40000010000 */
[----:B-----5:R-:W-:Y:S02]  /*cc80*/  FADD.FTZ R0, R37, R3 ;  /* 0x0000000325007221 */ /* 0x020fe40000010000 */
[C---:B------:R-:W-:Y:S01]  /*cc90*/  HMMA.16816.F32 R100, R20.reuse, R46, R100 ;  /* 0x0000002e1464723c */ /* 0x040fe20000001864 */
[----:B------:R-:W-:Y:S03]  /*cca0*/  STL [R1+0x4], R2 ;  /* 0x0000040201007387 */ /* 0x000fe60000100800 */
[----:B------:R-:W-:Y:S04]  /*ccb0*/  FADD.FTZ R0, R36, R0 ;  /* 0x0000000024007221 */ /* 0x000fe80000010000 */
[C---:B-1----:R-:W-:Y:S01]  /*ccc0*/  HMMA.16816.F32 R104, R20.reuse, R24, R104 ;  /* 0x000000181468723c */ /* 0x042fe20000001868 */
[----:B------:R-:W-:Y:S07]  /*ccd0*/  STL [R1+0x8], R0 ;  /* 0x0000080001007387 */ /* 0x000fee0000100800 */
[C---:B------:R-:W-:Y:S01]  /*cce0*/  HMMA.16816.F32 R108, R20.reuse, R26, R108 ;  /* 0x0000001a146c723c */ /* 0x040fe2000000186c */
[----:B------:R-:W1:Y:S07]  /*ccf0*/  LDSM.16.MT88.4 R24, [R203+0x3800] ;  /* 0x00380000cb18783b */ /* 0x000e6e0000004200 */
[C---:B--2---:R-:W-:Y:S08]  /*cd00*/  HMMA.16816.F32 R16, R20.reuse, R28, R16 ;  /* 0x0000001c1410723c */ /* 0x044ff00000001810 */
[----:B------:R-:W-:Y:S01]  /*cd10*/  HMMA.16816.F32 R112, R20, R30, R112 ;  /* 0x0000001e1470723c */ /* 0x000fe20000001870 */
[----:B------:R-:W2:Y:S06]  /*cd20*/  LDSM.16.MT88.4 R28, [R206+0x3800] ;  /* 0x00380000ce1c783b */ /* 0x000eac0000004200 */
[----:B------:R-:W-:Y:S02]  /*cd30*/  F2FP.PACK_AB R20, R61, R60 ;  /* 0x0000003c3d14723e */ /* 0x000fe400000000ff */
[----:B------:R-:W-:Y:S03]  /*cd40*/  F2FP.PACK_AB R21, R63, R62 ;  /* 0x0000003e3f15723e */ /* 0x000fe600000000ff */
[----:B------:R-:W-:Y:S02]  /*cd50*/  F2FP.PACK_AB R22, R156, R64 ;  /* 0x000000409c16723e */ /* 0x000fe400000000ff */
[----:B------:R-:W-:Y:S07]  /*cd60*/  F2FP.PACK_AB R23, R36, R37 ;  /* 0x000000252417723e */ /* 0x000fee00000000ff */
[C---:B------:R-:W-:Y:S01]  /*cd70*/  HMMA.16816.F32 R120, R20.reuse, R124, R4 ;  /* 0x0000007c1478723c */ /* 0x040fe20000001804 */
[----:B------:R-:W4:Y:S07]  /*cd80*/  LDSM.16.MT88.4 R4, [R200+0x7800] ;  /* 0x00780000c804783b */ /* 0x000f2e0000004200 */
[C---:B------:R-:W-:Y:S01]  /*cd90*/  HMMA.16816.F32 R124, R20.reuse, R126, R8 ;  /* 0x0000007e147c723c */ /* 0x040fe20000001808 */
[----:B------:R-:W5:Y:S07]  /*cda0*/  LDSM.16.MT88.4 R8, [R204+0x7800] ;  /* 0x00780000cc08783b */ /* 0x000f6e0000004200 */
        /* <DEDUP_REMOVED lines=8> */
[C---:B------:R-:W-:Y:S01]  /*ce30*/  HMMA.16816.F32 R96, R20.reuse, R6, R96 ;  /* 0x000000061460723c */ /* 0x040fe20000001860 */
[----:B------:R-:W2:Y:S07]  /*ce40*/  LDSM.16.MT88.4 R4, [R206+0x7800] ;  /* 0x00780000ce04783b */ /* 0x000eae0000004200 */
[C---:B-----5:R-:W-:Y:S08]  /*ce50*/  HMMA.16816.F32 R128, R20.reuse, R8, R12 ;  /* 0x000000081480723c */ /* 0x060ff0000000180c */
[C---:B------:R-:W-:Y:S08]  /*ce60*/  HMMA.16816.F32 R100, R20.reuse, R10, R100 ;  /* 0x0000000a1464723c */ /* 0x040ff00000001864 */
[C---:B-1----:R-:W-:Y:S08]  /*ce70*/  HMMA.16816.F32 R104, R20.reuse, R24, R104 ;  /* 0x000000181468723c */ /* 0x042ff00000001868 */
[C---:B------:R-:W-:Y:S08]  /*ce80*/  HMMA.16816.F32 R108, R20.reuse, R26, R108 ;  /* 0x0000001a146c723c */ /* 0x040ff0000000186c */
[C---:B--2---:R-:W-:Y:S08]  /*ce90*/  HMMA.16816.F32 R132, R20.reuse, R4, R16 ;  /* 0x000000041484723c */ /* 0x044ff00000001810 */
[----:B------:R-:W-:Y:S01]  /*cea0*/  HMMA.16816.F32 R112, R20, R6, R112 ;  /* 0x000000061470723c */ /* 0x000fe20000001870 */
[----:B------:R-:W-:-:S07]  /*ceb0*/  @P0 BRA `(.L_x_73) ;  /* 0xffffcb7000000947 */ /* 0x000fce000383ffff */
.L_x_72:
[----:B------:R-:W-:Y:S07]  /*cec0*/  @!UPT UIADD3 URZ, URZ, URZ, URZ ;  /* 0x0000003f3f3ff290 */ /* 0x000fee000fffe03f */
[----:B------:R-:W-:Y:S02]  /*ced0*/  MOV R7, 0x1f ;  /* 0x0000001f00077802 */ /* 0x000fe40000000f00 */
[----:B------:R-:W-:Y:S01]  /*cee0*/  MOV R6, 0xffffffff ;  /* 0xffffffff00067802 */ /* 0x000fe20000000f00 */
[----:B------:R-:W-:Y:S06]  /*cef0*/  BRA.DIV ~URZ, `(.L_x_74) ;  /* 0x00001c427f007947 */ /* 0x000fec000b800000 */
[----:B------:R-:W2:Y:S04]  /*cf00*/  LDL R2, [R1+0x4] ;  /* 0x0000040001027983 */ /* 0x000ea80000100800 */
[----:B--2---:R1:W2:Y:S02]  /*cf10*/  SHFL.BFLY PT, R0, R2, 0x2, 0x1f ;  /* 0x0c401f0002007f89 */ /* 0x0042a400000e0000 */
.L_x_88:
[----:B-1----:R-:W3:Y:S02]  /*cf20*/  LDL.LU R2, [R1+0x4] ;  /* 0x0000040001027983 */ /* 0x002ee40000300800 */
[----:B--23--:R-:W-:Y:S01]  /*cf30*/  FADD.FTZ R0, R0, R2 ;  /* 0x0000000200007221 */ /* 0x00cfe20000010000 */
[----:B------:R-:W-:Y:S05]  /*cf40*/  BRA.DIV ~URZ, `(.L_x_75) ;  /* 0x00001c527f007947 */ /* 0x000fea000b800000 */
[----:B------:R-:W2:Y:S04]  /*cf50*/  LDL.LU R5, [R1+0x8] ;  /* 0x0000080001057983 */ /* 0x000ea80000300800 */
[----:B------:R-:W1:Y:S02]  /*cf60*/  SHFL.BFLY PT, R2, R0, 0x1, 0x1f ;  /* 0x0c201f0000027f89 */ /* 0x000e6400000e0000 */
[----:B-1----:R-:W-:-:S02]  /*cf70*/  FADD.FTZ R0, R0, R2 ;  /* 0x0000000200007221 */ /* 0x002fc40000010000 */
[----:B--2---:R-:W1:Y:S02]  /*cf80*/  SHFL.BFLY PT, R3, R5, 0x2, 0x1f ;  /* 0x0c401f0005037f89 */ /* 0x004e6400000e0000 */
[----:B-1----:R-:W-:-:S05]  /*cf90*/  FADD.FTZ R3, R3, R5 ;  /* 0x0000000503037221 */ /* 0x002fca0000010000 */
[----:B------:R1:W2:Y:S02]  /*cfa0*/  SHFL.BFLY PT, R4, R3, 0x1, 0x1f ;  /* 0x0c201f0003047f89 */ /* 0x0002a400000e0000 */
.L_x_89:
[----:B------:R-:W-:Y:S01]  /*cfb0*/  FSETP.NE.FTZ.AND P1, PT, R0, RZ, PT ;  /* 0x000000ff0000720b */ /* 0x000fe20003f35000 */
[----:B-12---:R-:W-:Y:S01]  /*cfc0*/  FADD.FTZ R3, R4, R3 ;  /* 0x0000000304037221 */ /* 0x006fe20000010000 */
[----:B------:R-:W-:Y:S02]  /*cfd0*/  MOV R2, RZ ;  /* 0x000000ff00027202 */ /* 0x000fe40000000f00 */
[----:B------:R-:W-:Y:S02]  /*cfe0*/  MOV R16, 0xff800000 ;  /* 0xff80000000107802 */ /* 0x000fe40000000f00 */
[----:B------:R-:W-:Y:S02]  /*cff0*/  FSETP.NE.FTZ.AND P0, PT, R3, RZ, PT ;  /* 0x000000ff0300720b */ /* 0x000fe40003f15000 */
[----:B------:R-:W-:-:S05]  /*d000*/  MOV R15, 0xff800000 ;  /* 0xff800000000f7802 */ /* 0x000fca0000000f00 */
[----:B------:R-:W1:Y:S01]  /*d010*/  @P1 MUFU.RCP R2, R0 ;  /* 0x0000000000021308 */ /* 0x000e620000001000 */
[----:B------:R-:W-:-:S05]  /*d020*/  @P1 MOV R4, 0x3f317218 ;  /* 0x3f31721800041802 */ /* 0x000fca0000000f00 */
[----:B------:R-:W-:Y:S02]  /*d030*/  @P1 FMUL.FTZ R4, R4, c[0x0][0x2d0] ;  /* 0x0000b40004041a20 */ /* 0x000fe40000410000 */
[----:B------:R2:W3:Y:S01]  /*d040*/  @P1 MUFU.LG2 R5, R0 ;  /* 0x0000000000051308 */ /* 0x0004e20000000c00 */
[C---:B-1----:R-:W-:Y:S02]  /*d050*/  FMUL.FTZ R120, R2.reuse, R120 ;  /* 0x0000007802787220 */ /* 0x042fe40000410000 */
[C---:B------:R-:W-:Y:S02]  /*d060*/  FMUL.FTZ R121, R2.reuse, R121 ;  /* 0x0000007902797220 */ /* 0x040fe40000410000 */
[C---:B------:R-:W-:Y:S02]  /*d070*/  FMUL.FTZ R124, R2.reuse, R124 ;  /* 0x0000007c027c7220 */ /* 0x040fe40000410000 */
[C---:B------:R-:W-:Y:S01]  /*d080*/  FMUL.FTZ R125, R2.reuse, R125 ;  /* 0x0000007d027d7220 */ /* 0x040fe20000410000 */
[----:B--2---:R-:W-:Y:S01]  /*d090*/  MOV R0, RZ ;  /* 0x000000ff00007202 */ /* 0x004fe20000000f00 */
[----:B------:R-:W-:-:S02]  /*d0a0*/  FMUL.FTZ R68, R2, R68 ;  /* 0x0000004402447220 */ /* 0x000fc40000410000 */
[C---:B------:R-:W-:Y:S02]  /*d0b0*/  FMUL.FTZ R69, R2.reuse, R69 ;  /* 0x0000004502457220 */ /* 0x040fe40000410000 */
[C---:B------:R-:W-:Y:S01]  /*d0c0*/  FMUL.FTZ R72, R2.reuse, R72 ;  /* 0x0000004802487220 */ /* 0x040fe20000410000 */
[----:B------:R-:W1:Y:S01]  /*d0d0*/  @P0 MUFU.RCP R0, R3 ;  /* 0x0000000300000308 */ /* 0x000e620000001000 */
        /* <DEDUP_REMOVED lines=24> */
[----:B------:R-:W-:Y:S02]  /*d260*/  FMUL.FTZ R113, R2, R113 ;  /* 0x0000007102717220 */ /* 0x000fe40000410000 */
[----:B------:R2:W4:Y:S01]  /*d270*/  @P0 MUFU.LG2 R2, R3 ;  /* 0x0000000300020308 */ /* 0x0005220000000c00 */
[----:B---3--:R-:W-:Y:S02]  /*d280*/  @P1 FMUL.FTZ R5, R5, 0.69314718246459960938 ;  /* 0x3f31721805051820 */ /* 0x008fe40000410000 */
[----:B-1----:R-:W-:Y:S02]  /*d290*/  FMUL.FTZ R122, R0, R122 ;  /* 0x0000007a007a7220 */ /* 0x002fe40000410000 */
[----:B------:R-:W-:Y:S01]  /*d2a0*/  @P1 FFMA.FTZ R16, R4, R117, R5 ;  /* 0x0000007504101223 */ /* 0x000fe20000010005 */
[----:B------:R-:W-:Y:S01]  /*d2b0*/  MOV R4, 0x1 ;  /* 0x0000000100047802 */ /* 0x000fe20000000f00 */
[----:B------:R-:W-:-:S02]  /*d2c0*/  FMUL.FTZ R123, R0, R123 ;  /* 0x0000007b007b7220 */ /* 0x000fc40000410000 */
[C---:B------:R-:W-:Y:S02]  /*d2d0*/  FMUL.FTZ R126, R0.reuse, R126 ;  /* 0x0000007e007e7220 */ /* 0x040fe40000410000 */
[C---:B------:R-:W-:Y:S02]  /*d2e0*/  FMUL.FTZ R127, R0.reuse, R127 ;  /* 0x0000007f007f7220 */ /* 0x040fe40000410000 */
[C---:B------:R-:W-:Y:S02]  /*d2f0*/  FMUL.FTZ R70, R0.reuse, R70 ;  /* 0x0000004600467220 */ /* 0x040fe40000410000 */
[----:B------:R-:W-:Y:S01]  /*d300*/  FMUL.FTZ R71, R0, R71 ;  /* 0x0000004700477220 */ /* 0x000fe20000410000 */
[----:B--2---:R-:W-:Y:S01]  /*d310*/  @P0 MOV R3, 0x3f317218 ;  /* 0x3f31721800030802 */ /* 0x004fe20000000f00 */
[----:B----4-:R-:W-:Y:S02]  /*d320*/  @P0 FMUL.FTZ R2, R2, 0.69314718246459960938 ;  /* 0x3f31721802020820 */ /* 0x010fe40000410000 */
[----:B------:R-:W-:-:S02]  /*d330*/  FMUL.FTZ R74, R0, R74 ;  /* 0x0000004a004a7220 */ /* 0x000fc40000410000 */
[----:B------:R-:W-:Y:S02]  /*d340*/  @P0 FMUL.FTZ R3, R3, c[0x0][0x2d0] ;  /* 0x0000b40003030a20 */ /* 0x000fe40000410000 */
        /* <DEDUP_REMOVED lines=24> */
[----:B------:R-:W-:Y:S01]  /*d4d0*/  FMUL.FTZ R115, R0, R115 ;  /* 0x0000007300737220 */ /* 0x000fe20000410000 */
[----:B------:R-:W-:Y:S01]  /*d4e0*/  PRMT R0, R4, 0x7610, R0 ;  /* 0x0000761004007816 */ /* 0x000fe20000000000 */
[----:B------:R-:W-:Y:S02]  /*d4f0*/  @P0 FFMA.FTZ R15, R3, R116, R2 ;  /* 0x00000074030f0223 */ /* 0x000fe40000010002 */
.L_x_67:
[----:B--2---:R2:W5:Y:S01]  /*d500*/  LDL R7, [R1+0x48] ;  /* 0x0000480001077983 */ /* 0x0045620000100800 */
[----:B------:R-:W-:Y:S03]  /*d510*/  BSSY B0, `(.L_x_76) ;  /* 0x0000012000007945 */ /* 0x000fe60003800000 */
[----:B------:R-:W3:Y:S02]  /*d520*/  S2R R6, SR_TID.X ;  /* 0x0000000000067919 */ /* 0x000ee40000002100 */
[----:B---3--:R-:W-:-:S13]  /*d530*/  LOP3.LUT P6, RZ, R6, 0xff, RZ, 0xc0, !PT ;  /* 0x000000ff06ff7812 */ /* 0x008fda00078cc0ff */
[----:B------:R-:W-:Y:S05]  /*d540*/  @P6 BRA `(.L_x_77) ;  /* 0x000000e000006947 */ /* 0x000fea0003800000 */
[----:B--2---:R-:W2:Y:S01]  /*d550*/  S2R R4, SR_LANEID ;  /* 0x0000000000047919 */ /* 0x004ea20000000000 */
[----:B------:R-:W-:Y:S01]  /*d560*/  VOTEU.ANY UR4, UPT, PT ;  /* 0x0000000000047886 */ /* 0x000fe200038e0100 */
[----:B------:R-:W-:Y:S01]  /*d570*/  IMAD.MOV.U32 R5, RZ, RZ, c[0x0][0x584] ;  /* 0x00016100ff057624 */ /* 0x000fe200078e00ff */
[----:B------:R-:W2:Y:S08]  /*d580*/  FLO.U32 R3, UR4 ;  /* 0x0000000400037d00 */ /* 0x000eb000080e0000 */
[----:B------:R-:W3:Y:S01]  /*d590*/  POPC R2, UR4 ;  /* 0x0000000400027d09 */ /* 0x000ee20008000000 */
[----:B--2---:R-:W-:Y:S01]  /*d5a0*/  ISETP.EQ.U32.AND P0, PT, R3, R4, PT ;  /* 0x000000040300720c */ /* 0x004fe20003f02070 */
[----:B------:R-:W-:-:S12]  /*d5b0*/  IMAD.MOV.U32 R4, RZ, RZ, c[0x0][0x580] ;  /* 0x00016000ff047624 */ /* 0x000fd800078e00ff */
[----:B---3--:R2:W3:Y:S04]  /*d5c0*/  @P0 ATOMG.E.ADD.STRONG.GPU PT, R2, [R4.64], R2 ;  /* 0x00000002040209a8 */ /* 0x0084e800081ee1c6 */
[----:B--2---:R-:W2:Y:S04]  /*d5d0*/  S2R R4, SR_LTMASK ;  /* 0x0000000000047919 */ /* 0x004ea80000003900 */
[----:B---3--:R2:W3:Y:S02]  /*d5e0*/  SHFL.IDX PT, R3, R2, R3, 0x1f ;  /* 0x00001f0302037589 */ /* 0x0084e400000e0000 */
[----:B--2---:R-:W-:-:S06]  /*d5f0*/  LOP3.LUT R2, R4, UR4, RZ, 0xc0, !PT ;  /* 0x0000000404027c12 */ /* 0x004fcc000f8ec0ff */
[----:B------:R-:W3:Y:S02]  /*d600*/  POPC R2, R2 ;  /* 0x0000000200027309 */ /* 0x000ee40000000000 */
[----:B---3-5:R-:W-:-:S05]  /*d610*/  IADD3 R7, R3, c[0x0][0xc], R2 ;  /* 0x0000030003077a10 */ /* 0x028fca0007ffe002 */
[----:B------:R2:W-:Y:S02]  /*d620*/  STL [R1+0x48], R7 ;  /* 0x0000480701007387 */ /* 0x0005e40000100800 */
.L_x_77:
[----:B--2---:R-:W-:Y:S05]  /*d630*/  BSYNC B0 ;  /* 0x0000000000007941 */ /* 0x004fea0003800000 */
.L_x_76:
[----:B------:R-:W-:Y:S01]  /*d640*/  PRMT R0, R0, 0x9910, RZ ;  /* 0x0000991000007816 */ /* 0x000fe200000000ff */
[----:B------:R-:W-:Y:S01]  /*d650*/  BSSY B1, `(.L_x_78) ;  /* 0x000013a000017945 */ /* 0x000fe20003800000 */
[----:B-----5:R-:W-:Y:S01]  /*d660*/  IMAD.MOV.U32 R41, RZ, RZ, R7 ;  /* 0x000000ffff297224 */ /* 0x020fe200078e0007 */
[----:B------:R-:W-:Y:S01]  /*d670*/  MOV R43, 0x1f ;  /* 0x0000001f002b7802 */ /* 0x000fe20000000f00 */
[----:B------:R-:W-:Y:S01]  /*d680*/  IMAD.MOV.U32 R44, RZ, RZ, RZ ;  /* 0x000000ffff2c7224 */ /* 0x000fe200078e00ff */
[----:B------:R-:W-:Y:S01]  /*d690*/  ISETP.NE.AND P0, PT, R0, RZ, PT ;  /* 0x000000ff0000720c */ /* 0x000fe20003f05270 */
[----:B------:R-:W-:-:S12]  /*d6a0*/  IMAD.MOV.U32 R42, RZ, RZ, -0x1 ;  /* 0xffffffffff2a7424 */ /* 0x000fd800078e00ff */
[----:B------:R-:W-:Y:S05]  /*d6b0*/  @!P0 BRA `(.L_x_79) ;  /* 0x0000107000008947 */ /* 0x000fea0003800000 */
[----:B------:R-:W-:Y:S01]  /*d6c0*/  WARPSYNC 0xffffffff ;  /* 0xffffffff00007948 */ /* 0x000fe20003800000 */
[----:B------:R-:W-:Y:S06]  /*d6d0*/  BAR.SYNC.DEFER_BLOCKING 0x1, 0x100 ;  /* 0x0044000000007b1d */ /* 0x000fec0000010000 */
[----:B------:R-:W-:Y:S05]  /*d6e0*/  BRA.CONV ~URZ, `(.L_x_80) ;  /* 0x000000537f007947 */ /* 0x000fea000b800000 */
[----:B------:R-:W-:Y:S02]  /*d6f0*/  SHF.R.S32.HI R0, RZ, 0x1f, R6 ;  /* 0x0000001fff007819 */ /* 0x000fe40000011406 */
[----:B------:R-:W-:Y:S02]  /*d700*/  MOV R2, 0xd740 ;  /* 0x0000d74000027802 */ /* 0x000fe40000000f00 */
[----:B------:R-:W-:-:S04]  /*d710*/  LEA.HI R0, R0, R6, RZ, 0x7 ;  /* 0x0000000600007211 */ /* 0x000fc800078f38ff */
[----:B------:R-:W-:Y:S02]  /*d720*/  SHF.R.S32.HI R0, RZ, 0x7, R0 ;  /* 0x00000007ff007819 */ /* 0x000fe40000011400 */
[----:B-1----:R-:W-:Y:S05]  /*d730*/  CALL.REL.NOINC `($__internal_1_$__cuda_sm70_shflsync_idx_p) ;  /* 0x000015f000007944 */ /* 0x002fea0003c00000 */
.L_x_80:
[----:B------:R-:W3:Y:S04]  /*d740*/  LDL R8, [R1+0x50] ;  /* 0x0000500001087983 */ /* 0x000ee80000100800 */
[----:B------:R-:W4:Y:S04]  /*d750*/  LDL.LU R5, [R1+0x30] ;  /* 0x0000300001057983 */ /* 0x000f280000300800 */
[----:B-1----:R-:W5:Y:S04]  /*d760*/  LDL.LU R11, [R1+0x34] ;  /* 0x00003400010b7983 */ /* 0x002f680000300800 */
[----:B--2---:R-:W2:Y:S04]  /*d770*/  LDL.LU R17, [R1+0x38] ;  /* 0x0000380001117983 */ /* 0x004ea80000300800 */
[----:B------:R-:W3:Y:S01]  /*d780*/  LDL.LU R19, [R1+0x3c] ;  /* 0x00003c0001137983 */ /* 0x000ee20000300800 */
[----:B------:R-:W-:-:S03]  /*d790*/  IMAD.MOV.U32 R3, RZ, RZ, 0x1 ;  /* 0x00000001ff037424 */ /* 0x000fc600078e00ff */
[----:B------:R-:W2:Y:S02]  /*d7a0*/  LDL R18, [R1+0x58] ;  /* 0x0000580001127983 */ /* 0x000ea40000100800 */
[----:B------:R-:W-:Y:S02]  /*d7b0*/  ISETP.NE.AND P1, PT, R3, c[0x0][0x4e8], PT ;  /* 0x00013a0003007a0c */ /* 0x000fe40003f25270 */
[----:B------:R-:W2:Y:S04]  /*d7c0*/  LDL R45, [R1+0x2c] ;  /* 0x00002c00012d7983 */ /* 0x000ea80000100800 */
[----:B------:R-:W1:Y:S01]  /*d7d0*/  S2R R20, SR_TID.X ;  /* 0x0000000000147919 */ /* 0x000e620000002100 */
[----:B------:R-:W-:Y:S02]  /*d7e0*/  ULDC UR5, c[0x0][0x4e8] ;  /* 0x00013a0000057ab9 */ /* 0x000fe40000000800 */
[----:B------:R-:W-:-:S02]  /*d7f0*/  ULDC UR4, c[0x0][0x388] ;  /* 0x0000e20000047ab9 */ /* 0x000fc40000000800 */
[----:B------:R-:W-:Y:S01]  /*d800*/  UIMAD UR4, UR5, UR4, URZ ;  /* 0x00000004050472a4 */ /* 0x000fe2000f8e023f */
[----:B------:R-:W-:Y:S01]  /*d810*/  BSSY B0, `(.L_x_81) ;  /* 0x00000ad000007945 */ /* 0x000fe20003800000 */
[----:B----4-:R-:W-:Y:S01]  /*d820*/  SHF.R.S32.HI R0, RZ, 0x1f, R5 ;  /* 0x0000001fff007819 */ /* 0x010fe20000011405 */
[----:B------:R-:W-:-:S04]  /*d830*/  IMAD.WIDE.U32 R6, R5, c[0x0][0x4d0], RZ ;  /* 0x0001340005067a25 */ /* 0x000fc800078e00ff */
[C---:B------:R-:W-:Y:S02]  /*d840*/  IMAD R2, R0.reuse, c[0x0][0x4d0], RZ ;  /* 0x0001340000027a24 */ /* 0x040fe400078e02ff */
[----:B------:R-:W-:Y:S02]  /*d850*/  IMAD R4, R0, c[0x0][0x438], RZ ;  /* 0x00010e0000047a24 */ /* 0x000fe400078e02ff */
[----:B------:R-:W-:Y:S01]  /*d860*/  IMAD R3, R5, c[0x0][0x4d4], R2 ;  /* 0x0001350005037a24 */ /* 0x000fe200078e0202 */
[----:B-----5:R-:W-:Y:S01]  /*d870*/  SHF.R.S32.HI R2, RZ, 0x1f, R11 ;  /* 0x0000001fff027819 */ /* 0x020fe2000001140b */
[----:B---3--:R-:W-:Y:S02]  /*d880*/  IMAD.IADD R0, R8, 0x1, R19 ;  /* 0x0000000108007824 */ /* 0x008fe400078e0213 */
[----:B------:R-:W-:Y:S02]  /*d890*/  IMAD.IADD R7, R7, 0x1, R3 ;  /* 0x0000000107077824 */ /* 0x000fe400078e0203 */
[----:B------:R-:W-:-:S02]  /*d8a0*/  IMAD R9, R2, c[0x0][0x4d8], RZ ;  /* 0x0001360002097a24 */ /* 0x000fc400078e02ff */
[----:B------:R-:W-:-:S04]  /*d8b0*/  @P1 IMAD.HI.U32 R10, R0, c[0x0][0x4ec], RZ ;  /* 0x00013b00000a1a27 */ /* 0x000fc800078e00ff */
[----:B------:R-:W-:Y:S02]  /*d8c0*/  IMAD R8, R5, c[0x0][0x43c], R4 ;  /* 0x00010f0005087a24 */ /* 0x000fe400078e0204 */
[----:B------:R-:W-:Y:S01]  /*d8d0*/  IMAD.MOV.U32 R3, RZ, RZ, R0 ;  /* 0x000000ffff037224 */ /* 0x000fe200078e0000 */
[----:B------:R-:W-:Y:S01]  /*d8e0*/  @P1 SHF.R.U32.HI R3, RZ, c[0x0][0x4f0], R10 ;  /* 0x00013c00ff031a19 */ /* 0x000fe2000001160a */
[C---:B------:R-:W-:Y:S02]  /*d8f0*/  IMAD R9, R11.reuse, c[0x0][0x4dc], R9 ;  /* 0x000137000b097a24 */ /* 0x040fe400078e0209 */
[----:B------:R-:W-:-:S04]  /*d900*/  IMAD.WIDE.U32 R6, R11, c[0x0][0x4d8], R6 ;  /* 0x000136000b067a25 */ /* 0x000fc800078e0006 */
[----:B------:R-:W-:-:S04]  /*d910*/  IMAD.WIDE.U32 R4, R5, c[0x0][0x438], RZ ;  /* 0x00010e0005047a25 */ /* 0x000fc800078e00ff */
[----:B------:R-:W-:Y:S01]  /*d920*/  IMAD.IADD R7, R7, 0x1, R9 ;  /* 0x0000000107077824 */ /* 0x000fe200078e0209 */
[----:B--2---:R-:W-:Y:S01]  /*d930*/  SHF.R.S32.HI R9, RZ, 0x1f, R17 ;  /* 0x0000001fff097819 */ /* 0x004fe20000011411 */
[----:B------:R-:W-:Y:S02]  /*d940*/  IMAD.IADD R5, R5, 0x1, R8 ;  /* 0x0000000105057824 */ /* 0x000fe400078e0208 */
[----:B------:R-:W-:Y:S02]  /*d950*/  IMAD.MOV R8, RZ, RZ, -R3 ;  /* 0x000000ffff087224 */ /* 0x000fe400078e0a03 */
[----:B------:R-:W-:Y:S02]  /*d960*/  IMAD R2, R2, c[0x0][0x440], RZ ;  /* 0x0001100002027a24 */ /* 0x000fe400078e02ff */
[----:B------:R-:W-:Y:S02]  /*d970*/  IMAD R10, R9, c[0x0][0x4e0], RZ ;  /* 0x00013800090a7a24 */ /* 0x000fe400078e02ff */
[----:B------:R-:W-:-:S02]  /*d980*/  IMAD R8, R8, c[0x0][0x4e8], R0 ;  /* 0x00013a0008087a24 */ /* 0x000fc400078e0200 */
[----:B------:R-:W-:Y:S01]  /*d990*/  IMAD.WIDE.U32 R6, R17, c[0x0][0x4e0], R6 ;  /* 0x0001380011067a25 */ /* 0x000fe200078e0006 */
[----:B------:R-:W-:-:S03]  /*d9a0*/  SHF.R.S32.HI R12, RZ, 0x1f, R3 ;  /* 0x0000001fff0c7819 */ /* 0x000fc60000011403 */
[C---:B------:R-:W-:Y:S02]  /*d9b0*/  IMAD R14, R11.reuse, c[0x0][0x444], R2 ;  /* 0x000111000b0e7a24 */ /* 0x040fe400078e0202 */
[----:B------:R-:W-:Y:S01]  /*d9c0*/  IMAD.WIDE.U32 R4, R11, c[0x0][0x440], R4 ;  /* 0x000110000b047a25 */ /* 0x000fe200078e0004 */
[----:B------:R-:W-:Y:S02]  /*d9d0*/  SHF.R.S32.HI R13, RZ, 0x1f, R8 ;  /* 0x0000001fff0d7819 */ /* 0x000fe40000011408 */
[----:B------:R-:W-:Y:S01]  /*d9e0*/  IADD3 R6, P0, R3, R6, RZ ;  /* 0x0000000603067210 */ /* 0x000fe20007f1e0ff */
[----:B------:R-:W-:Y:S02]  /*d9f0*/  IMAD R11, R17, c[0x0][0x4e4], R10 ;  /* 0x00013900110b7a24 */ /* 0x000fe400078e020a */
[----:B------:R-:W-:-:S03]  /*da00*/  @P1 IMAD.HI.U32 R10, R0, c[0x0][0x4ec], RZ ;  /* 0x00013b00000a1a27 */ /* 0x000fc600078e00ff */
[----:B------:R-:W-:Y:S01]  /*da10*/  IADD3.X R7, R12, R7, R11, P0, !PT ;  /* 0x000000070c077210 */ /* 0x000fe200007fe40b */
[----:B------:R-:W-:Y:S02]  /*da20*/  IMAD R9, R9, c[0x0][0x448], RZ ;  /* 0x0001120009097a24 */ /* 0x000fe400078e02ff */
[----:B------:R-:W-:Y:S01]  /*da30*/  IMAD.MOV.U32 R2, RZ, RZ, R0 ;  /* 0x000000ffff027224 */ /* 0x000fe200078e0000 */
[----:B------:R-:W-:Y:S01]  /*da40*/  @P1 SHF.R.U32.HI R2, RZ, c[0x0][0x4f0], R10 ;  /* 0x00013c00ff021a19 */ /* 0x000fe2000001160a */
[----:B------:R-:W-:Y:S02]  /*da50*/  IMAD.IADD R5, R5, 0x1, R14 ;  /* 0x0000000105057824 */ /* 0x000fe400078e020e */
[----:B------:R-:W-:Y:S02]  /*da60*/  IMAD R3, R13, c[0x0][0x4c8], RZ ;  /* 0x000132000d037a24 */ /* 0x000fe400078e02ff */
[C---:B------:R-:W-:Y:S02]  /*da70*/  IMAD R10, R17.reuse, c[0x0][0x44c], R9 ;  /* 0x00011300110a7a24 */ /* 0x040fe400078e0209 */
[----:B------:R-:W-:Y:S01]  /*da80*/  IMAD.WIDE.U32 R4, R17, c[0x0][0x448], R4 ;  /* 0x0001120011047a25 */ /* 0x000fe200078e0004 */
[----:B-1----:R-:W-:-:S03]  /*da90*/  SHF.R.S32.HI R17, RZ, 0x1f, R20 ;  /* 0x0000001fff117819 */ /* 0x002fc60000011414 */
[C---:B------:R-:W-:Y:S02]  /*daa0*/  IMAD R9, R8.reuse, c[0x0][0x4cc], R3 ;  /* 0x0001330008097a24 */ /* 0x040fe400078e0203 */
[----:B------:R-:W-:Y:S01]  /*dab0*/  IMAD.WIDE.U32 R6, R8, c[0x0][0x4c8], R6 ;  /* 0x0001320008067a25 */ /* 0x000fe200078e0006 */
[----:B------:R-:W-:-:S03]  /*dac0*/  SHF.R.S32.HI R8, RZ, 0x1f, R2 ;  /* 0x0000001fff087819 */ /* 0x000fc60000011402 */
[----:B------:R-:W-:Y:S02]  /*dad0*/  IMAD.MOV R3, RZ, RZ, -R2 ;  /* 0x000000ffff037224 */ /* 0x000fe400078e0a02 */
[----:B------:R-:W-:Y:S01]  /*dae0*/  IMAD.IADD R5, R5, 0x1, R10 ;  /* 0x0000000105057824 */ /* 0x000fe200078e020a */
[----:B------:R-:W-:Y:S01]  /*daf0*/  LEA R10, P0, R6, c[0x0][0x4a8], 0x2 ;  /* 0x00012a00060a7a11 */ /* 0x000fe200078010ff */
[----:B------:R-:W-:Y:S01]  /*db00*/  IMAD.IADD R9, R7, 0x1, R9 ;  /* 0x0000000107097824 */ /* 0x000fe200078e0209 */
[----:B------:R-:W-:Y:S01]  /*db10*/  LEA.HI R17, R17, R20, RZ, 0x5 ;  /* 0x0000001411117211 */ /* 0x000fe200078f28ff */
[----:B------:R-:W-:Y:S02]  /*db20*/  IMAD R7, R3, c[0x0][0x4e8], R0 ;  /* 0x00013a0003077a24 */ /* 0x000fe400078e0200 */
[----:B------:R-:W-:Y:S01]  /*db30*/  IMAD R0, R8, c[0x0][0x430], RZ ;  /* 0x00010c0008007a24 */ /* 0x000fe200078e02ff */
[----:B------:R-:W-:Y:S02]  /*db40*/  LEA.HI.X R6, R6, c[0x0][0x4ac], R9, 0x2, P0 ;  /* 0x00012b0006067a11 */ /* 0x000fe400000f1409 */
[----:B------:R-:W-:Y:S01]  /*db50*/  LOP3.LUT R17, R17, 0xffffffe0, RZ, 0xc0, !PT ;  /* 0xffffffe011117812 */ /* 0x000fe200078ec0ff */
[----:B------:R-:W-:-:S02]  /*db60*/  IMAD R0, R2, c[0x0][0x434], R0 ;  /* 0x00010d0002007a24 */ /* 0x000fc400078e0200 */
[----:B------:R-:W-:Y:S01]  /*db70*/  IMAD.WIDE.U32 R2, R2, c[0x0][0x430], R4 ;  /* 0x00010c0002027a25 */ /* 0x000fe200078e0004 */
[----:B------:R-:W-:Y:S04]  /*db80*/  SHFL.IDX PT, R8, R10, RZ, 0x1c1f ;  /* 0x001c1fff0a087589 */ /* 0x000fe800000e0000 */
[----:B------:R-:W1:Y:S01]  /*db90*/  SHFL.IDX PT, R9, R6, RZ, 0x1c1f ;  /* 0x001c1fff06097589 */ /* 0x000e6200000e0000 */
[----:B------:R-:W-:Y:S02]  /*dba0*/  IMAD.IADD R17, R20, 0x1, -R17 ;  /* 0x0000000114117824 */ /* 0x000fe400078e0a11 */
[----:B------:R-:W-:Y:S01]  /*dbb0*/  IMAD.IADD R3, R3, 0x1, R0 ;  /* 0x0000000103037824 */ /* 0x000fe200078e0200 */
[----:B------:R-:W-:Y:S01]  /*dbc0*/  SHFL.IDX PT, R4, R10, 0x1, 0x1c1f ;  /* 0x003c1f000a047f89 */ /* 0x000fe200000e0000 */
[----:B------:R-:W-:-:S03]  /*dbd0*/  IMAD.IADD R0, R18, 0x1, R19 ;  /* 0x0000000112007824 */ /* 0x000fc600078e0213 */
[----:B------:R2:W3:Y:S01]  /*dbe0*/  SHFL.IDX PT, R5, R6, 0x1, 0x1c1f ;  /* 0x003c1f0006057f89 */ /* 0x0004e200000e0000 */
[----:B------:R-:W-:Y:S01]  /*dbf0*/  LOP3.LUT P3, RZ, R17, 0x3, RZ, 0xc0, !PT ;  /* 0x0000000311ff7812 */ /* 0x000fe2000786c0ff */
[----:B------:R-:W-:-:S03]  /*dc00*/  IMAD.WIDE.U32 R2, R7, c[0x0][0x428], R2 ;  /* 0x00010a0007027a25 */ /* 0x000fc600078e0002 */
[C---:B------:R-:W-:Y:S02]  /*dc10*/  ISETP.GE.OR P4, PT, R0.reuse, UR4, P3 ;  /* 0x0000000400007c0c */ /* 0x040fe40009f86670 */
[----:B------:R-:W-:Y:S02]  /*dc20*/  ISETP.GE.AND P1, PT, R0, UR4, PT ;  /* 0x0000000400007c0c */ /* 0x000fe4000bf26270 */
[----:B--2---:R-:W-:-:S05]  /*dc30*/  SHF.R.S32.HI R6, RZ, 0x1f, R7 ;  /* 0x0000001fff067819 */ /* 0x004fca0000011407 */
[----:B------:R-:W-:Y:S01]  /*dc40*/  IMAD R10, R6, c[0x0][0x428], RZ ;  /* 0x00010a00060a7a24 */ /* 0x000fe200078e02ff */
[----:B------:R-:W-:-:S03]  /*dc50*/  IADD3 R6, R0, 0x8, RZ ;  /* 0x0000000800067810 */ /* 0x000fc60007ffe0ff */
[----:B------:R-:W-:Y:S01]  /*dc60*/  IMAD R10, R7, c[0x0][0x42c], R10 ;  /* 0x00010b00070a7a24 */ /* 0x000fe200078e020a */
[----:B------:R-:W-:Y:S02]  /*dc70*/  ISETP.GE.OR P3, PT, R6, UR4, P3 ;  /* 0x0000000406007c0c */ /* 0x000fe40009f66670 */
[----:B------:R-:W-:Y:S01]  /*dc80*/  LEA R27, P2, R2, c[0x0][0x400], 0x2 ;  /* 0x00010000021b7a11 */ /* 0x000fe200078410ff */
[----:B------:R-:W-:Y:S01]  /*dc90*/  IMAD.IADD R3, R3, 0x1, R10 ;  /* 0x0000000103037824 */ /* 0x000fe200078e020a */
[----:B-1----:R1:W-:Y:S01]  /*dca0*/  @!P4 ST.E [R8.64], R16 ;  /* 0x000000100800c985 */ /* 0x0023e2000c101906 */
[----:B------:R-:W-:-:S03]  /*dcb0*/  ISETP.GE.AND P0, PT, R6, UR4, PT ;  /* 0x0000000406007c0c */ /* 0x000fc6000bf06270 */
[----:B------:R-:W-:Y:S02]  /*dcc0*/  LEA.HI.X R24, R2, c[0x0][0x404], R3, 0x2, P2 ;  /* 0x0001010002187a11 */ /* 0x000fe400010f1403 */
[C---:B------:R-:W-:Y:S01]  /*dcd0*/  IADD3 R17, R45.reuse, 0x8, RZ ;  /* 0x000000082d117810 */ /* 0x040fe20007ffe0ff */
[----:B------:R-:W2:Y:S01]  /*dce0*/  SHFL.IDX PT, R2, R27, RZ, 0x1c1f ;  /* 0x001c1fff1b027589 */ /* 0x000ea200000e0000 */
[C---:B------:R-:W-:Y:S02]  /*dcf0*/  IADD3 R14, R45.reuse, 0x20, RZ ;  /* 0x000000202d0e7810 */ /* 0x040fe40007ffe0ff */
[C---:B------:R-:W-:Y:S01]  /*dd00*/  IADD3 R13, R45.reuse, 0x28, RZ ;  /* 0x000000282d0d7810 */ /* 0x040fe20007ffe0ff */
[----:B---3--:R3:W-:Y:S01]  /*dd10*/  @!P3 ST.E [R4.64], R15 ;  /* 0x0000000f0400b985 */ /* 0x0087e2000c101906 */
[C---:B------:R-:W-:Y:S02]  /*dd20*/  IADD3 R12, R45.reuse, 0x30, RZ ;  /* 0x000000302d0c7810 */ /* 0x040fe40007ffe0ff */
[C---:B------:R-:W-:Y:S01]  /*dd30*/  IADD3 R11, R45.reuse, 0x38, RZ ;  /* 0x000000382d0b7810 */ /* 0x040fe20007ffe0ff */
[----:B------:R4:W2:Y:S01]  /*dd40*/  SHFL.IDX PT, R3, R24, RZ, 0x1c1f ;  /* 0x001c1fff18037589 */ /* 0x0008a200000e0000 */
[----:B------:R-:W-:-:S02]  /*dd50*/  IADD3 R10, R45, 0x40, RZ ;  /* 0x000000402d0a7810 */ /* 0x000fc40007ffe0ff */
[C---:B------:R-:W-:Y:S02]  /*dd60*/  IADD3 R7, R45.reuse, 0x58, RZ ;  /* 0x000000582d077810 */ /* 0x040fe40007ffe0ff */
[C---:B------:R-:W-:Y:S02]  /*dd70*/  IADD3 R6, R45.reuse, 0x60, RZ ;  /* 0x000000602d067810 */ /* 0x040fe40007ffe0ff */
[C---:B------:R-:W-:Y:S02]  /*dd80*/  IADD3 R0, R45.reuse, 0x78, RZ ;  /* 0x000000782d007810 */ /* 0x040fe40007ffe0ff */
[C---:B-1----:R-:W-:Y:S02]  /*dd90*/  IADD3 R16, R45.reuse, 0x10, RZ ;  /* 0x000000102d107810 */ /* 0x042fe40007ffe0ff */
[C---:B------:R-:W-:Y:S02]  /*dda0*/  IADD3 R9, R45.reuse, 0x48, RZ ;  /* 0x000000482d097810 */ /* 0x040fe40007ffe0ff */
[----:B------:R-:W-:-:S02]  /*ddb0*/  IADD3 R8, R45, 0x50, RZ ;  /* 0x000000502d087810 */ /* 0x000fc40007ffe0ff */
[----:B------:R-:W-:Y:S02]  /*ddc0*/  SHF.R.S32.HI R25, RZ, 0x1f, R17 ;  /* 0x0000001fff197819 */ /* 0x000fe40000011411 */
[C---:B---3--:R-:W-:Y:S02]  /*ddd0*/  IADD3 R15, R45.reuse, 0x18, RZ ;  /* 0x000000182d0f7810 */ /* 0x048fe40007ffe0ff */
[C---:B------:R-:W-:Y:S02]  /*dde0*/  IADD3 R5, R45.reuse, 0x68, RZ ;  /* 0x000000682d057810 */ /* 0x040fe40007ffe0ff */
[----:B------:R-:W-:Y:S02]  /*ddf0*/  IADD3 R4, R45, 0x70, RZ ;  /* 0x000000702d047810 */ /* 0x000fe40007ffe0ff */
[----:B------:R-:W-:Y:S02]  /*de00*/  SHF.R.S32.HI R26, RZ, 0x1f, R16 ;  /* 0x0000001fff1a7819 */ /* 0x000fe40000011410 */
[----:B------:R-:W-:-:S02]  /*de10*/  SHF.R.S32.HI R29, RZ, 0x1f, R15 ;  /* 0x0000001fff1d7819 */ /* 0x000fc4000001140f */
[----:B------:R-:W-:Y:S02]  /*de20*/  SHF.R.S32.HI R28, RZ, 0x1f, R14 ;  /* 0x0000001fff1c7819 */ /* 0x000fe4000001140e */
[----:B------:R-:W-:Y:S02]  /*de30*/  SHF.R.S32.HI R30, RZ, 0x1f, R13 ;  /* 0x0000001fff1e7819 */ /* 0x000fe4000001140d */
[----:B------:R-:W-:Y:S02]  /*de40*/  SHF.R.S32.HI R31, RZ, 0x1f, R12 ;  /* 0x0000001fff1f7819 */ /* 0x000fe4000001140c */
[----:B------:R-:W-:Y:S02]  /*de50*/  SHF.R.S32.HI R32, RZ, 0x1f, R11 ;  /* 0x0000001fff207819 */ /* 0x000fe4000001140b */
[----:B------:R-:W-:Y:S02]  /*de60*/  SHF.R.S32.HI R33, RZ, 0x1f, R10 ;  /* 0x0000001fff217819 */ /* 0x000fe4000001140a */
[----:B------:R-:W-:-:S02]  /*de70*/  SHF.R.S32.HI R34, RZ, 0x1f, R9 ;  /* 0x0000001fff227819 */ /* 0x000fc40000011409 */
[----:B------:R-:W-:Y:S02]  /*de80*/  SHF.R.S32.HI R36, RZ, 0x1f, R8 ;  /* 0x0000001fff247819 */ /* 0x000fe40000011408 */
[----:B------:R-:W-:Y:S02]  /*de90*/  SHF.R.S32.HI R35, RZ, 0x1f, R7 ;  /* 0x0000001fff237819 */ /* 0x000fe40000011407 */
[----:B------:R-:W-:Y:S02]  /*dea0*/  SHF.R.S32.HI R37, RZ, 0x1f, R6 ;  /* 0x0000001fff257819 */ /* 0x000fe40000011406 */
[----:B------:R-:W-:Y:S02]  /*deb0*/  SHF.R.S32.HI R38, RZ, 0x1f, R5 ;  /* 0x0000001fff267819 */ /* 0x000fe40000011405 */
[----:B------:R-:W-:Y:S02]  /*dec0*/  SHF.R.S32.HI R39, RZ, 0x1f, R4 ;  /* 0x0000001fff277819 */ /* 0x000fe40000011404 */
[----:B------:R-:W-:Y:S01]  /*ded0*/  SHF.R.S32.HI R40, RZ, 0x1f, R0 ;  /* 0x0000001fff287819 */ /* 0x000fe20000011400 */
[----:B------:R-:W-:Y:S05]  /*dee0*/  @P1 BRA `(.L_x_82) ;  /* 0x000003f000001947 */ /* 0x000fea0003800000 */
[----:B--2-4-:R-:W-:Y:S02]  /*def0*/  ISETP.GE.AND P5, PT, R45, c[0x0][0x3c8], PT ;  /* 0x0000f2002d007a0c */ /* 0x014fe40003fa6270 */
[----:B------:R-:W-:-:S02]  /*df00*/  ISETP.GE.AND P1, PT, R17, c[0x0][0x3c8], PT ;  /* 0x0000f20011007a0c */ /* 0x000fc40003f26270 */
[----:B------:R-:W-:Y:S02]  /*df10*/  ISETP.GE.AND P4, PT, R16, c[0x0][0x3c8], PT ;  /* 0x0000f20010007a0c */ /* 0x000fe40003f86270 */
[----:B------:R-:W-:-:S07]  /*df20*/  ISETP.GE.AND P2, PT, R15, c[0x0][0x3c8], PT ;  /* 0x0000f2000f007a0c */ /* 0x000fce0003f46270 */
[----:B------:R-:W-:Y:S02]  /*df30*/  @!P5 IMAD.WIDE R20, R45, 0x4, R2 ;  /* 0x000000042d14d825 */ /* 0x000fe400078e0202 */
[----:B------:R-:W-:-:S03]  /*df40*/  @!P1 LEA R18, P3, R17, R2, 0x2 ;  /* 0x0000000211129211 */ /* 0x000fc600078610ff */
[----:B------:R1:W-:Y:S01]  /*df50*/  @!P5 ST.E.64 [R20.64], R120 ;  /* 0x000000781400d985 */ /* 0x0003e2000c101b06 */
[----:B------:R-:W-:Y:S02]  /*df60*/  @!P1 LEA.HI.X R19, R17, R3, R25, 0x2, P3 ;  /* 0x0000000311139211 */ /* 0x000fe400018f1419 */
[----:B------:R-:W-:-:S03]  /*df70*/  ISETP.GE.AND P5, PT, R14, c[0x0][0x3c8], PT ;  /* 0x0000f2000e007a0c */ /* 0x000fc60003fa6270 */
[----:B------:R2:W-:Y:S01]  /*df80*/  @!P1 ST.E.64 [R18.64], R124 ;  /* 0x0000007c12009985 */ /* 0x0005e2000c101b06 */
[----:B------:R-:W-:Y:S02]  /*df90*/  ISETP.GE.AND P1, PT, R13, c[0x0][0x3c8], PT ;  /* 0x0000f2000d007a0c */ /* 0x000fe40003f26270 */
[----:B-1----:R-:W-:-:S04]  /*dfa0*/  @!P4 LEA R20, P3, R16, R2, 0x2 ;  /* 0x000000021014c211 */ /* 0x002fc800078610ff */
[----:B------:R-:W-:Y:S02]  /*dfb0*/  @!P4 LEA.HI.X R21, R16, R3, R26, 0x2, P3 ;  /* 0x000000031015c211 */ /* 0x000fe400018f141a */
[----:B--2---:R-:W-:-:S03]  /*dfc0*/  @!P2 LEA R18, P3, R15, R2, 0x2 ;  /* 0x000000020f12a211 */ /* 0x004fc600078610ff */
        /* <DEDUP_REMOVED lines=28> */
[----:B-1----:R-:W-:-:S04]  /*e190*/  @!P3 LEA R20, P4, R8, R2, 0x2 ;  /* 0x000000020814b211 */ /* 0x002fc800078810ff */
[-C--:B------:R-:W-:Y:S02]  /*e1a0*/  @!P3 LEA.HI.X R21, R8, R3.reuse, R36, 0x2, P4 ;  /* 0x000000030815b211 */ /* 0x080fe400020f1424 */
[-C--:B--2---:R-:W-:Y:S02]  /*e1b0*/  @!P2 LEA R18, P1, R7, R2.reuse, 0x2 ;  /* 0x000000020712a211 */ /* 0x084fe400078210ff */
[----:B------:R-:W-:Y:S01]  /*e1c0*/  ISETP.GE.AND P4, PT, R5, c[0x0][0x3c8], PT ;  /* 0x0000f20005007a0c */ /* 0x000fe20003f86270 */
[----:B------:R1:W-:Y:S01]  /*e1d0*/  @!P3 ST.E.64 [R20.64], R128 ;  /* 0x000000801400b985 */ /* 0x0003e2000c101b06 */
[----:B------:R-:W-:Y:S02]  /*e1e0*/  @!P2 LEA.HI.X R19, R7, R3, R35, 0x2, P1 ;  /* 0x000000030713a211 */ /* 0x000fe400008f1423 */
[----:B------:R-:W-:Y:S02]  /*e1f0*/  ISETP.GE.AND P3, PT, R4, c[0x0][0x3c8], PT ;  /* 0x0000f20004007a0c */ /* 0x000fe40003f66270 */
[----:B------:R-:W-:Y:S01]  /*e200*/  @!P5 LEA R22, P1, R6, R2, 0x2 ;  /* 0x000000020616d211 */ /* 0x000fe200078210ff */
[----:B------:R2:W-:Y:S01]  /*e210*/  @!P2 ST.E.64 [R18.64], R100 ;  /* 0x000000641200a985 */ /* 0x0005e2000c101b06 */
[----:B------:R-:W-:-:S02]  /*e220*/  ISETP.GE.AND P2, PT, R0, c[0x0][0x3c8], PT ;  /* 0x0000f20000007a0c */ /* 0x000fc40003f46270 */
[----:B------:R-:W-:-:S05]  /*e230*/  @!P5 LEA.HI.X R23, R6, R3, R37, 0x2, P1 ;  /* 0x000000030617d211 */ /* 0x000fca00008f1425 */
[----:B------:R3:W-:Y:S01]  /*e240*/  @!P5 ST.E.64 [R22.64], R104 ;  /* 0x000000681600d985 */ /* 0x0007e2000c101b06 */
[----:B-1----:R-:W-:-:S04]  /*e250*/  @!P4 LEA R20, P1, R5, R2, 0x2 ;  /* 0x000000020514c211 */ /* 0x002fc800078210ff */
[----:B------:R-:W-:Y:S02]  /*e260*/  @!P4 LEA.HI.X R21, R5, R3, R38, 0x2, P1 ;  /* 0x000000030515c211 */ /* 0x000fe400008f1426 */
[----:B--2---:R-:W-:-:S03]  /*e270*/  @!P3 LEA R18, P1, R4, R2, 0x2 ;  /* 0x000000020412b211 */ /* 0x004fc600078210ff */
[----:B------:R3:W-:Y:S01]  /*e280*/  @!P4 ST.E.64 [R20.64], R108 ;  /* 0x0000006c1400c985 */ /* 0x0007e2000c101b06 */
[----:B------:R-:W-:Y:S02]  /*e290*/  @!P3 LEA.HI.X R19, R4, R3, R39, 0x2, P1 ;  /* 0x000000030413b211 */ /* 0x000fe400008f1427 */
[----:B------:R-:W-:-:S03]  /*e2a0*/  @!P2 LEA R2, P1, R0, R2, 0x2 ;  /* 0x000000020002a211 */ /* 0x000fc600078210ff */
[----:B------:R3:W-:Y:S01]  /*e2b0*/  @!P3 ST.E.64 [R18.64], R132 ;  /* 0x000000841200b985 */ /* 0x0007e2000c101b06 */
[----:B------:R-:W-:-:S05]  /*e2c0*/  @!P2 LEA.HI.X R3, R0, R3, R40, 0x2, P1 ;  /* 0x000000030003a211 */ /* 0x000fca00008f1428 */
[----:B------:R3:W-:Y:S04]  /*e2d0*/  @!P2 ST.E.64 [R2.64], R112 ;  /* 0x000000700200a985 */ /* 0x0007e8000c101b06 */
.L_x_82:
[----:B--2-4-:R-:W-:Y:S05]  /*e2e0*/  BSYNC B0 ;  /* 0x0000000000007941 */ /* 0x014fea0003800000 */
.L_x_81:
[----:B---3--:R1:W2:Y:S04]  /*e2f0*/  SHFL.IDX PT, R3, R24, 0x1, 0x1c1f ;  /* 0x003c1f0018037f89 */ /* 0x0082a800000e0000 */
[----:B------:R1:W3:Y:S01]  /*e300*/  SHFL.IDX PT, R2, R27, 0x1, 0x1c1f ;  /* 0x003c1f001b027f89 */ /* 0x0002e200000e0000 */
[----:B------:R-:W-:Y:S05]  /*e310*/  @P0 BRA `(.L_x_83) ;  /* 0x000006d000000947 */ /* 0x000fea0003800000 */
[----:B------:R-:W-:Y:S02]  /*e320*/  ISETP.GE.AND P2, PT, R17, c[0x0][0x3c8], PT ;  /* 0x0000f20011007a0c */ /* 0x000fe40003f46270 */
[----:B------:R-:W-:Y:S02]  /*e330*/  ISETP.GE.AND P3, PT, R45, c[0x0][0x3c8], PT ;  /* 0x0000f2002d007a0c */ /* 0x000fe40003f66270 */
[----:B------:R-:W-:Y:S02]  /*e340*/  ISETP.GE.AND P1, PT, R16, c[0x0][0x3c8], PT ;  /* 0x0000f20010007a0c */ /* 0x000fe40003f26270 */
[----:B------:R-:W-:-:S02]  /*e350*/  ISETP.GE.AND P0, PT, R15, c[0x0][0x3c8], PT ;  /* 0x0000f2000f007a0c */ /* 0x000fc40003f06270 */
[----:B------:R-:W-:-:S05]  /*e360*/  ISETP.GE.AND P4, PT, R14, c[0x0][0x3c8], PT ;  /* 0x0000f2000e007a0c */ /* 0x000fca0003f86270 */
[----:B---3--:R-:W-:Y:S02]  /*e370*/  @!P2 LEA R20, P5, R17, R2, 0x2 ;  /* 0x000000021114a211 */ /* 0x008fe400078a10ff */
[----:B--2---:R-:W-:Y:S02]  /*e380*/  @!P3 IMAD.WIDE R18, R45, 0x4, R2 ;  /* 0x000000042d12b825 */ /* 0x004fe400078e0202 */
[----:B------:R-:W-:-:S03]  /*e390*/  @!P2 LEA.HI.X R21, R17, R3, R25, 0x2, P5 ;  /* 0x000000031115a211 */ /* 0x000fc600028f1419 */
[----:B------:R2:W-:Y:S01]  /*e3a0*/  @!P3 ST.E.64 [R18.64], R122 ;  /* 0x0000007a1200b985 */ /* 0x0005e2000c101b06 */
[----:B------:R-:W-:-:S03]  /*e3b0*/  ISETP.GE.AND P3, PT, R13, c[0x0][0x3c8], PT ;  /* 0x0000f2000d007a0c */ /* 0x000fc60003f66270 */
[----:B------:R3:W-:Y:S01]  /*e3c0*/  @!P2 ST.E.64 [R20.64], R126 ;  /* 0x0000007e1400a985 */ /* 0x0007e2000c101b06 */
[CC--:B--2---:R-:W-:Y:S02]  /*e3d0*/  @!P1 LEA R18, P5, R16.reuse, R2.reuse, 0x2 ;  /* 0x0000000210129211 */ /* 0x0c4fe400078a10ff */
[CC--:B---3--:R-:W-:Y:S02]  /*e3e0*/  @!P0 LEA R20, P2, R15.reuse, R2.reuse, 0x2 ;  /* 0x000000020f148211 */ /* 0x0c8fe400078410ff */
[-C--:B------:R-:W-:Y:S02]  /*e3f0*/  @!P1 LEA.HI.X R19, R16, R3.reuse, R26, 0x2, P5 ;  /* 0x0000000310139211 */ /* 0x080fe400028f141a */
[----:B------:R-:W-:Y:S02]  /*e400*/  @!P0 LEA.HI.X R21, R15, R3, R29, 0x2, P2 ;  /* 0x000000030f158211 */ /* 0x000fe400010f141d */
[----:B------:R-:W-:Y:S01]  /*e410*/  ISETP.GE.AND P2, PT, R12, c[0x0][0x3c8], PT ;  /* 0x0000f2000c007a0c */ /* 0x000fe20003f46270 */
[----:B------:R2:W-:Y:S01]  /*e420*/  @!P1 ST.E.64 [R18.64], R70 ;  /* 0x0000004612009985 */ /* 0x0005e2000c101b06 */
[----:B------:R-:W-:-:S02]  /*e430*/  @!P4 LEA R22, P5, R14, R2, 0x2 ;  /* 0x000000020e16c211 */ /* 0x000fc400078a10ff */
[----:B------:R-:W-:Y:S01]  /*e440*/  ISETP.GE.AND P1, PT, R11, c[0x0][0x3c8], PT ;  /* 0x0000f2000b007a0c */ /* 0x000fe20003f26270 */
[----:B------:R-:W-:Y:S01]  /*e450*/  @!P0 ST.E.64 [R20.64], R74 ;  /* 0x0000004a14008985 */ /* 0x000fe2000c101b06 */
[----:B------:R-:W-:Y:S02]  /*e460*/  @!P4 LEA.HI.X R23, R14, R3, R28, 0x2, P5 ;  /* 0x000000030e17c211 */ /* 0x000fe400028f141c */
[----:B------:R-:W-:-:S03]  /*e470*/  ISETP.GE.AND P0, PT, R10, c[0x0][0x3c8], PT ;  /* 0x0000f2000a007a0c */ /* 0x000fc60003f06270 */
[----:B------:R-:W-:Y:S01]  /*e480*/  @!P4 ST.E.64 [R22.64], R78 ;  /* 0x0000004e1600c985 */ /* 0x000fe2000c101b06 */
[----:B--2---:R-:W-:-:S04]  /*e490*/  @!P3 LEA R18, P5, R13, R2, 0x2 ;  /* 0x000000020d12b211 */ /* 0x004fc800078a10ff */
[----:B------:R-:W-:Y:S02]  /*e4a0*/  @!P3 LEA.HI.X R19, R13, R3, R30, 0x2, P5 ;  /* 0x000000030d13b211 */ /* 0x000fe400028f141e */
[----:B------:R-:W-:-:S03]  /*e4b0*/  @!P2 LEA R16, P5, R12, R2, 0x2 ;  /* 0x000000020c10a211 */ /* 0x000fc600078a10ff */
[----:B------:R-:W-:Y:S01]  /*e4c0*/  @!P3 ST.E.64 [R18.64], R82 ;  /* 0x000000521200b985 */ /* 0x000fe2000c101b06 */
[-C--:B------:R-:W-:Y:S02]  /*e4d0*/  @!P2 LEA.HI.X R17, R12, R3.reuse, R31, 0x2, P5 ;  /* 0x000000030c11a211 */ /* 0x080fe400028f141f */
[CC--:B------:R-:W-:Y:S02]  /*e4e0*/  @!P1 LEA R14, P5, R11.reuse, R2.reuse, 0x2 ;  /* 0x000000020b0e9211 */ /* 0x0c0fe400078a10ff */
[C---:B------:R-:W-:Y:S01]  /*e4f0*/  @!P0 LEA R12, P4, R10.reuse, R2, 0x2 ;  /* 0x000000020a0c8211 */ /* 0x040fe200078810ff */
[----:B------:R-:W-:Y:S01]  /*e500*/  @!P2 ST.E.64 [R16.64], R86 ;  /* 0x000000561000a985 */ /* 0x000fe2000c101b06 */
[-C--:B------:R-:W-:Y:S02]  /*e510*/  @!P1 LEA.HI.X R15, R11, R3.reuse, R32, 0x2, P5 ;  /* 0x000000030b0f9211 */ /* 0x080fe400028f1420 */
[----:B------:R-:W-:Y:S02]  /*e520*/  ISETP.GE.AND P5, PT, R9, c[0x0][0x3c8], PT ;  /* 0x0000f20009007a0c */ /* 0x000fe40003fa6270 */
[----:B------:R-:W-:Y:S01]  /*e530*/  @!P0 LEA.HI.X R13, R10, R3, R33, 0x2, P4 ;  /* 0x000000030a0d8211 */ /* 0x000fe200020f1421 */
[----:B------:R2:W-:Y:S01]  /*e540*/  @!P1 ST.E.64 [R14.64], R90 ;  /* 0x0000005a0e009985 */ /* 0x0005e2000c101b06 */
[----:B------:R-:W-:-:S02]  /*e550*/  ISETP.GE.AND P4, PT, R8, c[0x0][0x3c8], PT ;  /* 0x0000f20008007a0c */ /* 0x000fc40003f86270 */
[----:B------:R-:W-:Y:S01]  /*e560*/  ISETP.GE.AND P3, PT, R7, c[0x0][0x3c8], PT ;  /* 0x0000f20007007a0c */ /* 0x000fe20003f66270 */
[----:B------:R3:W-:Y:S01]  /*e570*/  @!P0 ST.E.64 [R12.64], R94 ;  /* 0x0000005e0c008985 */ /* 0x0007e2000c101b06 */
[----:B------:R-:W-:-:S05]  /*e580*/  ISETP.GE.AND P2, PT, R6, c[0x0][0x3c8], PT ;  /* 0x0000f20006007a0c */ /* 0x000fca0003f46270 */
[----:B------:R-:W-:-:S04]  /*e590*/  @!P5 LEA R10, P1, R9, R2, 0x2 ;  /* 0x00000002090ad211 */ /* 0x000fc800078210ff */
[----:B------:R-:W-:Y:S02]  /*e5a0*/  @!P5 LEA.HI.X R11, R9, R3, R34, 0x2, P1 ;  /* 0x00000003090bd211 */ /* 0x000fe400008f1422 */
[----:B------:R-:W-:-:S03]  /*e5b0*/  ISETP.GE.AND P1, PT, R5, c[0x0][0x3c8], PT ;  /* 0x0000f20005007a0c */ /* 0x000fc60003f26270 */
[----:B------:R4:W-:Y:S01]  /*e5c0*/  @!P5 ST.E.64 [R10.64], R98 ;  /* 0x000000620a00d985 */ /* 0x0009e2000c101b06 */
[CC--:B--2---:R-:W-:Y:S02]  /*e5d0*/  @!P4 LEA R14, P0, R8.reuse, R2.reuse, 0x2 ;  /* 0x00000002080ec211 */ /* 0x0c4fe400078010ff */
[CC--:B---3--:R-:W-:Y:S02]  /*e5e0*/  @!P3 LEA R12, P5, R7.reuse, R2.reuse, 0x2 ;  /* 0x00000002070cb211 */ /* 0x0c8fe400078a10ff */
[-C--:B------:R-:W-:Y:S02]  /*e5f0*/  @!P4 LEA.HI.X R15, R8, R3.reuse, R36, 0x2, P0 ;  /* 0x00000003080fc211 */ /* 0x080fe400000f1424 */
[----:B------:R-:W-:Y:S02]  /*e600*/  ISETP.GE.AND P0, PT, R4, c[0x0][0x3c8], PT ;  /* 0x0000f20004007a0c */ /* 0x000fe40003f06270 */
[----:B------:R-:W-:Y:S01]  /*e610*/  @!P3 LEA.HI.X R13, R7, R3, R35, 0x2, P5 ;  /* 0x00000003070db211 */ /* 0x000fe200028f1423 */
[----:B------:R2:W-:Y:S04]  /*e620*/  @!P4 ST.E.64 [R14.64], R130 ;  /* 0x000000820e00c985 */ /* 0x0005e8000c101b06 */
[----:B------:R2:W-:Y:S01]  /*e630*/  @!P3 ST.E.64 [R12.64], R102 ;  /* 0x000000660c00b985 */ /* 0x0005e2000c101b06 */
[----:B----4-:R-:W-:-:S04]  /*e640*/  @!P2 LEA R10, P5, R6, R2, 0x2 ;  /* 0x00000002060aa211 */ /* 0x010fc800078a10ff */
[----:B------:R-:W-:Y:S02]  /*e650*/  @!P2 LEA.HI.X R11, R6, R3, R37, 0x2, P5 ;  /* 0x00000003060ba211 */ /* 0x000fe400028f1425 */
[----:B------:R-:W-:-:S03]  /*e660*/  @!P1 LEA R8, P5, R5, R2, 0x2 ;  /* 0x0000000205089211 */ /* 0x000fc600078a10ff */
[----:B------:R2:W-:Y:S01]  /*e670*/  @!P2 ST.E.64 [R10.64], R106 ;  /* 0x0000006a0a00a985 */ /* 0x0005e2000c101b06 */
[----:B------:R-:W-:Y:S02]  /*e680*/  @!P1 LEA.HI.X R9, R5, R3, R38, 0x2, P5 ;  /* 0x0000000305099211 */ /* 0x000fe400028f1426 */
[----:B------:R-:W-:-:S03]  /*e690*/  @!P0 LEA R6, P5, R4, R2, 0x2 ;  /* 0x0000000204068211 */ /* 0x000fc600078a10ff */
[----:B------:R2:W-:Y:S01]  /*e6a0*/  @!P1 ST.E.64 [R8.64], R110 ;  /* 0x0000006e08009985 */ /* 0x0005e2000c101b06 */
[----:B------:R-:W-:-:S05]  /*e6b0*/  @!P0 LEA.HI.X R7, R4, R3, R39, 0x2, P5 ;  /* 0x0000000304078211 */ /* 0x000fca00028f1427 */
[----:B------:R2:W-:Y:S01]  /*e6c0*/  @!P0 ST.E.64 [R6.64], R134 ;  /* 0x0000008606008985 */ /* 0x0005e2000c101b06 */
[----:B------:R-:W-:-:S13]  /*e6d0*/  ISETP.GE.AND P0, PT, R0, c[0x0][0x3c8], PT ;  /* 0x0000f20000007a0c */ /* 0x000fda0003f06270 */
[----:B------:R-:W-:Y:S05]  /*e6e0*/  @P0 BRA `(.L_x_83) ;  /* 0x0000030000000947 */ /* 0x000fea0003800000 */
[----:B------:R-:W-:-:S04]  /*e6f0*/  LEA R2, P0, R0, R2, 0x2 ;  /* 0x0000000200027211 */ /* 0x000fc800078010ff */
[----:B------:R-:W-:-:S05]  /*e700*/  LEA.HI.X R3, R0, R3, R40, 0x2, P0 ;  /* 0x0000000300037211 */ /* 0x000fca00000f1428 */
[----:B------:R3:W-:Y:S01]  /*e710*/  ST.E.64 [R2.64], R114 ;  /* 0x0000007202007985 */ /* 0x0007e2000c101b06 */
[----:B------:R-:W-:Y:S05]  /*e720*/  BRA `(.L_x_83) ;  /* 0x000002c000007947 */ /* 0x000fea0003800000 */
.L_x_79:
[----:B------:R-:W2:Y:S02]  /*e730*/  S2R R4, SR_TID.X ;  /* 0x0000000000047919 */ /* 0x000ea40000002100 */
[----:B--2---:R-:W-:-:S13]  /*e740*/  ISETP.GT.AND P0, PT, R4, 0x7f, PT ;  /* 0x0000007f0400780c */ /* 0x004fda0003f04270 */
[----:B------:R-:W-:Y:S05]  /*e750*/  @P0 BRA `(.L_x_83) ;  /* 0x0000029000000947 */ /* 0x000fea0003800000 */
[----:B------:R-:W2:Y:S01]  /*e760*/  LDL.LU R3, [R1+0x3c] ;  /* 0x00003c0001037983 */ /* 0x000ea20000300800 */
[----:B------:R-:W-:-:S05]  /*e770*/  MOV R2, c[0x0][0x4e8] ;  /* 0x00013a0000027a02 */ /* 0x000fca0000000f00 */
[----:B------:R-:W-:Y:S01]  /*e780*/  IMAD R0, R2, c[0x0][0x388], RZ ;  /* 0x0000e20002007a24 */ /* 0x000fe200078e02ff */
[----:B--2---:R-:W-:-:S04]  /*e790*/  IADD3 R4, R3, R4, RZ ;  /* 0x0000000403047210 */ /* 0x004fc80007ffe0ff */
[----:B------:R-:W-:-:S13]  /*e7a0*/  ISETP.GE.AND P0, PT, R4, R0, PT ;  /* 0x000000000400720c */ /* 0x000fda0003f06270 */
[----:B------:R-:W-:Y:S05]  /*e7b0*/  @P0 BRA `(.L_x_83) ;  /* 0x0000023000000947 */ /* 0x000fea0003800000 */
[----:B------:R-:W2:Y:S04]  /*e7c0*/  LDL.LU R3, [R1+0x30] ;  /* 0x0000300001037983 */ /* 0x000ea80000300800 */
[----:B------:R-:W3:Y:S04]  /*e7d0*/  LDL.LU R9, [R1+0x34] ;  /* 0x0000340001097983 */ /* 0x000ee80000300800 */
[----:B------:R-:W4:Y:S01]  /*e7e0*/  LDL.LU R8, [R1+0x38] ;  /* 0x0000380001087983 */ /* 0x000f220000300800 */
[----:B------:R-:W-:-:S13]  /*e7f0*/  ISETP.NE.AND P0, PT, R2, 0x1, PT ;  /* 0x000000010200780c */ /* 0x000fda0003f05270 */
[----:B------:R-:W-:Y:S01]  /*e800*/  @P0 IMAD.HI.U32 R7, R4, c[0x0][0x4ec], RZ ;  /* 0x00013b0004070a27 */ /* 0x000fe200078e00ff */
[----:B--2---:R-:W-:Y:S02]  /*e810*/  SHF.R.S32.HI R0, RZ, 0x1f, R3 ;  /* 0x0000001fff007819 */ /* 0x004fe40000011403 */
[----:B---3--:R-:W-:-:S03]  /*e820*/  SHF.R.S32.HI R6, RZ, 0x1f, R9 ;  /* 0x0000001fff067819 */ /* 0x008fc60000011409 */
[----:B------:R-:W-:-:S04]  /*e830*/  IMAD R0, R0, c[0x0][0x4d0], RZ ;  /* 0x0001340000007a24 */ /* 0x000fc800078e02ff */
[C---:B------:R-:W-:Y:S01]  /*e840*/  IMAD R5, R3.reuse, c[0x0][0x4d4], R0 ;  /* 0x0001350003057a24 */ /* 0x040fe200078e0200 */
[----:B------:R-:W-:Y:S01]  /*e850*/  MOV R0, R4 ;  /* 0x0000000400007202 */ /* 0x000fe20000000f00 */
[----:B------:R-:W-:Y:S01]  /*e860*/  IMAD.WIDE.U32 R2, R3, c[0x0][0x4d0], RZ ;  /* 0x0001340003027a25 */ /* 0x000fe200078e00ff */
[----:B------:R-:W-:-:S03]  /*e870*/  @P0 SHF.R.U32.HI R0, RZ, c[0x0][0x4f0], R7 ;  /* 0x00013c00ff000a19 */ /* 0x000fc60000011607 */
[----:B------:R-:W-:Y:S01]  /*e880*/  IMAD R6, R6, c[0x0][0x4d8], RZ ;  /* 0x0001360006067a24 */ /* 0x000fe200078e02ff */
[----:B------:R-:W-:Y:S02]  /*e890*/  IADD3 R3, R3, R5, RZ ;  /* 0x0000000503037210 */ /* 0x000fe40007ffe0ff */
[----:B----4-:R-:W-:Y:S01]  /*e8a0*/  SHF.R.S32.HI R5, RZ, 0x1f, R8 ;  /* 0x0000001fff057819 */ /* 0x010fe20000011408 */
[C---:B------:R-:W-:Y:S01]  /*e8b0*/  IMAD R7, R9.reuse, c[0x0][0x4dc], R6 ;  /* 0x0001370009077a24 */ /* 0x040fe200078e0206 */
[----:B------:R-:W-:Y:S01]  /*e8c0*/  IADD3 R6, -R0, RZ, RZ ;  /* 0x000000ff00067210 */ /* 0x000fe20007ffe1ff */
[----:B------:R-:W-:-:S04]  /*e8d0*/  IMAD.WIDE.U32 R2, R9, c[0x0][0x4d8], R2 ;  /* 0x0001360009027a25 */ /* 0x000fc800078e0002 */
[----:B------:R-:W-:Y:S01]  /*e8e0*/  IMAD R5, R5, c[0x0][0x4e0], RZ ;  /* 0x0001380005057a24 */ /* 0x000fe200078e02ff */
[----:B------:R-:W-:Y:S01]  /*e8f0*/  IADD3 R3, R3, R7, RZ ;  /* 0x0000000703037210 */ /* 0x000fe20007ffe0ff */
[----:B------:R-:W-:Y:S01]  /*e900*/  IMAD R4, R6, c[0x0][0x4e8], R4 ;  /* 0x00013a0006047a24 */ /* 0x000fe200078e0204 */
[----:B------:R-:W-:Y:S01]  /*e910*/  SHF.R.S32.HI R7, RZ, 0x1f, R0 ;  /* 0x0000001fff077819 */ /* 0x000fe20000011400 */
[C---:B------:R-:W-:Y:S02]  /*e920*/  IMAD R6, R8.reuse, c[0x0][0x4e4], R5 ;  /* 0x0001390008067a24 */ /* 0x040fe400078e0205 */
[----:B------:R-:W-:Y:S01]  /*e930*/  IMAD.WIDE.U32 R2, R8, c[0x0][0x4e0], R2 ;  /* 0x0001380008027a25 */ /* 0x000fe200078e0002 */
[----:B------:R-:W-:-:S04]  /*e940*/  SHF.R.S32.HI R5, RZ, 0x1f, R4 ;  /* 0x0000001fff057819 */ /* 0x000fc80000011404 */
[----:B------:R-:W-:Y:S01]  /*e950*/  IADD3 R2, P0, R0, R2, RZ ;  /* 0x0000000200027210 */ /* 0x000fe20007f1e0ff */
[----:B------:R-:W-:-:S03]  /*e960*/  IMAD R0, R5, c[0x0][0x4c8], RZ ;  /* 0x0001320005007a24 */ /* 0x000fc600078e02ff */
[----:B------:R-:W-:Y:S01]  /*e970*/  IADD3.X R3, R7, R3, R6, P0, !PT ;  /* 0x0000000307037210 */ /* 0x000fe200007fe406 */
[----:B------:R-:W-:-:S04]  /*e980*/  IMAD R0, R4, c[0x0][0x4cc], R0 ;  /* 0x0001330004007a24 */ /* 0x000fc800078e0200 */
[----:B------:R-:W-:-:S05]  /*e990*/  IMAD.WIDE.U32 R2, R4, c[0x0][0x4c8], R2 ;  /* 0x0001320004027a25 */ /* 0x000fca00078e0002 */
[----:B------:R-:W-:Y:S02]  /*e9a0*/  IADD3 R0, R3, R0, RZ ;  /* 0x0000000003007210 */ /* 0x000fe40007ffe0ff */
[----:B------:R-:W-:-:S04]  /*e9b0*/  LEA R4, P0, R2, c[0x0][0x4a8], 0x2 ;  /* 0x00012a0002047a11 */ /* 0x000fc800078010ff */
[----:B------:R-:W-:Y:S02]  /*e9c0*/  LEA.HI.X R5, R2, c[0x0][0x4ac], R0, 0x2, P0 ;  /* 0x00012b0002057a11 */ /* 0x000fe400000f1400 */
[----:B------:R-:W-:-:S05]  /*e9d0*/  MOV R0, 0xff800000 ;  /* 0xff80000000007802 */ /* 0x000fca0000000f00 */
[----:B------:R2:W-:Y:S02]  /*e9e0*/  STG.E [R4.64], R0 ;  /* 0x0000000004007986 */ /* 0x0005e4000c101906 */
.L_x_83:
[----:B------:R-:W-:Y:S05]  /*e9f0*/  BSYNC B1 ;  /* 0x0000000000017941 */ /* 0x000fea0003800000 */
.L_x_78:
[----:B--2---:R-:W2:Y:S02]  /*ea00*/  LDL R0, [R1+0x54] ;  /* 0x0000540001007983 */ /* 0x004ea40000100800 */
[----:B--2---:R-:W-:-:S13]  /*ea10*/  ISETP.NE.AND P0, PT, R0, RZ, PT ;  /* 0x000000ff0000720c */ /* 0x004fda0003f05270 */
[----:B------:R-:W-:Y:S01]  /*ea20*/  @P0 WARPSYNC 0xffffffff ;  /* 0xffffffff00000948 */ /* 0x000fe20003800000 */
[----:B------:R-:W-:Y:S06]  /*ea30*/  @P0 BAR.SYNC.DEFER_BLOCKING 0x5, 0x100 ;  /* 0x0144000000000b1d */ /* 0x000fec0000010000 */
[----:B------:R-:W2:Y:S04]  /*ea40*/  @P0 LDS R0, [0x10100] ;  /* 0x01010000ff000984 */ /* 0x000ea80000000800 */
[----:B--2---:R2:W-:Y:S04]  /*ea50*/  @P0 STL [R1+0x48], R0 ;  /* 0x0000480001000387 */ /* 0x0045e80000100800 */
[----:B------:R-:W-:Y:S06]  /*ea60*/  @P0 BAR.ARV 0x4, 0x100 ;  /* 0x0104000000000b1d */ /* 0x000fec0000002000 */
[----:B------:R-:W-:Y:S05]  /*ea70*/  @P0 BRA `(.L_x_84) ;  /* 0x0000007000000947 */ /* 0x000fea0003800000 */
[----:B------:R-:W-:Y:S05]  /*ea80*/  BRA.DIV ~URZ, `(.L_x_85) ;  /* 0x000002227f007947 */ /* 0x000fea000b800000 */
[----:B--2---:R2:W4:Y:S02]  /*ea90*/  SHFL.IDX PT, R0, R41, RZ, 0x1f ;  /* 0x00001fff29007589 */ /* 0x00452400000e0000 */
.L_x_90:
[----:B------:R-:W-:Y:S01]  /*eaa0*/  WARPSYNC 0xffffffff ;  /* 0xffffffff00007948 */ /* 0x000fe20003800000 */
[----:B------:R-:W-:Y:S06]  /*eab0*/  BAR.SYNC.DEFER_BLOCKING 0x4, 0x100 ;  /* 0x0104000000007b1d */ /* 0x000fec0000010000 */
[----:B----4-:R4:W-:Y:S04]  /*eac0*/  STL [R1+0x48], R0 ;  /* 0x0000480001007387 */ /* 0x0109e80000100800 */
[----:B------:R4:W-:Y:S04]  /*ead0*/  @!P6 STS [0x10100], R41 ;  /* 0x01010029ff00e388 */ /* 0x0009e80000000800 */
[----:B------:R-:W-:Y:S06]  /*eae0*/  BAR.ARV 0x5, 0x100 ;  /* 0x0144000000007b1d */ /* 0x000fec0000002000 */
.L_x_84:
[----:B--2-4-:R-:W2:Y:S02]  /*eaf0*/  LDL R0, [R1+0x48] ;  /* 0x0000480001007983 */ /* 0x014ea40000100800 */
[----:B--2---:R-:W-:-:S13]  /*eb00*/  ISETP.GE.AND P0, PT, R0, c[0x0][0x538], PT ;  /* 0x00014e0000007a0c */ /* 0x004fda0003f06270 */
[----:B-1-3--:R-:W-:Y:S01]  /*eb10*/  @P0 CALL.REL.NOINC `(.L_x_86) ;  /* 0x0000001000000944 */ /* 0x00afe20003c00000 */
[----:B------:R-:W-:Y:S05]  /*eb20*/  BRA `(.L_x_87) ;  /* 0xffff1ca000007947 */ /* 0x000fea000383ffff */
.L_x_86:
[----:B------:R-:W-:Y:S05]  /*eb30*/  EXIT ;  /* 0x000000000000794d */ /* 0x000fea0003800000 */
.L_x_74:
[----:B------:R1:W5:Y:S01]  /*eb40*/  LDL R2, [R1+0x4] ;  /* 0x0000040001027983 */ /* 0x0003620000100800 */
[----:B------:R-:W-:Y:S02]  /*eb50*/  MOV R5, 0x2 ;  /* 0x0000000200057802 */ /* 0x000fe40000000f00 */
[----:B------:R-:W-:Y:S02]  /*eb60*/  MOV R4, 0xeb80 ;  /* 0x0000eb8000047802 */ /* 0x000fe40000000f00 */
[----:B-1---5:R-:W-:Y:S05]  /*eb70*/  CALL.REL.NOINC `($__internal_0_$__cuda_sm70_shflsync_bfly_p) ;  /* 0x0000017000007944 */ /* 0x022fea0003c00000 */
[----:B------:R-:W-:Y:S01]  /*eb80*/  MOV R0, R2 ;  /* 0x0000000200007202 */ /* 0x000fe20000000f00 */
[----:B------:R-:W-:Y:S05]  /*eb90*/  BRA `(.L_x_88) ;  /* 0xffffe38000007947 */ /* 0x000fea000383ffff */
.L_x_75:
[----:B------:R-:W-:Y:S01]  /*eba0*/  IMAD.MOV.U32 R2, RZ, RZ, R0 ;  /* 0x000000ffff027224 */ /* 0x000fe200078e0000 */
[----:B------:R-:W-:Y:S02]  /*ebb0*/  MOV R5, 0x1 ;  /* 0x0000000100057802 */ /* 0x000fe40000000f00 */
[----:B------:R-:W-:Y:S02]  /*ebc0*/  MOV R4, 0xebe0 ;  /* 0x0000ebe000047802 */ /* 0x000fe40000000f00 */
[----:B------:R-:W-:Y:S05]  /*ebd0*/  CALL.REL.NOINC `($__internal_0_$__cuda_sm70_shflsync_bfly_p) ;  /* 0x0000011000007944 */ /* 0x000fea0003c00000 */
[----:B------:R-:W-:Y:S02]  /*ebe0*/  FADD.FTZ R0, R0, R2 ;  /* 0x0000000200007221 */ /* 0x000fe40000010000 */
[----:B------:R1:W5:Y:S01]  /*ebf0*/  LDL R2, [R1+0x8] ;  /* 0x0000080001027983 */ /* 0x0003620000100800 */
[----:B------:R-:W-:-:S02]  /*ec00*/  MOV R5, 0x2 ;  /* 0x0000000200057802 */ /* 0x000fc40000000f00 */
[----:B------:R-:W-:Y:S02]  /*ec10*/  MOV R4, 0xec30 ;  /* 0x0000ec3000047802 */ /* 0x000fe40000000f00 */
[----:B-1---5:R-:W-:Y:S05]  /*ec20*/  CALL.REL.NOINC `($__internal_0_$__cuda_sm70_shflsync_bfly_p) ;  /* 0x000000c000007944 */ /* 0x022fea0003c00000 */
[----:B------:R-:W2:Y:S01]  /*ec30*/  LDL.LU R3, [R1+0x8] ;  /* 0x0000080001037983 */ /* 0x000ea20000300800 */
[----:B------:R-:W-:Y:S02]  /*ec40*/  MOV R5, 0x1 ;  /* 0x0000000100057802 */ /* 0x000fe40000000f00 */
[----:B------:R-:W-:Y:S01]  /*ec50*/  MOV R4, 0xec90 ;  /* 0x0000ec9000047802 */ /* 0x000fe20000000f00 */
[----:B--2---:R-:W-:-:S05]  /*ec60*/  FADD.FTZ R3, R3, R2 ;  /* 0x0000000203037221 */ /* 0x004fca0000010000 */
[----:B------:R-:W-:Y:S02]  /*ec70*/  MOV R2, R3 ;  /* 0x0000000300027202 */ /* 0x000fe40000000f00 */
[----:B------:R-:W-:Y:S05]  /*ec80*/  CALL.REL.NOINC `($__internal_0_$__cuda_sm70_shflsync_bfly_p) ;  /* 0x0000006000007944 */ /* 0x000fea0003c00000 */
[----:B------:R-:W-:Y:S01]  /*ec90*/  MOV R4, R2 ;  /* 0x0000000200047202 */ /* 0x000fe20000000f00 */
[----:B------:R-:W-:Y:S05]  /*eca0*/  BRA `(.L_x_89) ;  /* 0xffffe30000007947 */ /* 0x000fea000383ffff */
.L_x_85:
[----:B--2---:R-:W-:Y:S02]  /*ecb0*/  MOV R0, R41 ;  /* 0x0000002900007202 */ /* 0x004fe40000000f00 */
[----:B---3--:R-:W-:Y:S02]  /*ecc0*/  MOV R2, 0xece0 ;  /* 0x0000ece000027802 */ /* 0x008fe40000000f00 */
[----:B-1----:R-:W-:Y:S05]  /*ecd0*/  CALL.REL.NOINC `($__internal_1_$__cuda_sm70_shflsync_idx_p) ;  /* 0x0000005000007944 */ /* 0x002fea0003c00000 */
[----:B-12---:R-:W-:Y:S05]  /*ece0*/  BRA `(.L_x_90) ;  /* 0xfffffdb000007947 */ /* 0x006fea000383ffff */
        .weak           $__internal_0_$__cuda_sm70_shflsync_bfly_p
        .type           $__internal_0_$__cuda_sm70_shflsync_bfly_p,@function
        .size           $__internal_0_$__cuda_sm70_shflsync_bfly_p,($__internal_1_$__cuda_sm70_shflsync_idx_p - $__internal_0_$__cuda_sm70_shflsync_bfly_p)
$__internal_0_$__cuda_sm70_shflsync_bfly_p:
[----:B------:R-:W-:Y:S04]  /*ecf0*/  WARPSYNC R6 ;  /* 0x0000000600007348 */ /* 0x000fe80003800000 */
[----:B------:R1:W2:Y:S02]  /*ed00*/  SHFL.BFLY PT, R2, R2, R5, R7 ;  /* 0x0c00000502027389 */ /* 0x0002a400000e0007 */
[----:B-1----:R-:W-:-:S04]  /*ed10*/  MOV R5, 0x0 ;  /* 0x0000000000057802 */ /* 0x002fc80000000f00 */
[----:B--2---:R-:W-:Y:S05]  /*ed20*/  RET.REL.NODEC R4 `(_ZN7cutlass13device_kernelIN5flash19enable_sm80_to_sm89INS1_16FlashAttnFwdSm80INS1_25CollectiveMainloopFwdSm80ILi8ELi1ELb1EN4cute5tupleIJNS5_1CILi128EEES8_S8_EEELi128ENS_6half_tEfNS_4arch4Sm80ELb1ELb0ELb0ELb0ELb0ELb0ELb1ELb1EEENS1_21CollectiveEpilogueFwdIS9_NS6_IJNS7_ILi1EEESF_SF_EEESA_SC_Li256ELb0ELb1ELb1ELb0EEENS1_30DynamicPersistentTileSchedulerILi256ELi256ELb1ELb1ELb0EEEEEEEEEvNT_6ParamsE) ;  /* 0xffff12d004007950 */ /* 0x004fea0003c3ffff */
        .weak           $__internal_1_$__cuda_sm70_shflsync_idx_p
        .type           $__internal_1_$__cuda_sm70_shflsync_idx_p,@function
        .size           $__internal_1_$__cuda_sm70_shflsync_idx_p,(.L_x_1338 - $__internal_1_$__cuda_sm70_shflsync_idx_p)
$__internal_1_$__cuda_sm70_shflsync_idx_p:
[----:B------:R-:W-:Y:S01]  /*ed30*/  MOV R3, 0x0 ;  /* 0x0000000000037802 */ /* 0x000fe20000000f00 */
[----:B------:R-:W-:Y:S04]  /*ed40*/  WARPSYNC R42 ;  /* 0x0000002a00007348 */ /* 0x000fe80003800000 */
[----:B------:R1:W2:Y:S01]  /*ed50*/  SHFL.IDX PT, R0, R0, R44, R43 ;  /* 0x0000002c00007389 */ /* 0x0002a200000e002b */
[----:B------:R-:W-:Y:S05]  /*ed60*/  RET.REL.NODEC R2 `(_ZN7cutlass13device_kernelIN5flash19enable_sm80_to_sm89INS1_16FlashAttnFwdSm80INS1_25CollectiveMainloopFwdSm80ILi8ELi1ELb1EN4cute5tupleIJNS5_1CILi128EEES8_S8_EEELi128ENS_6half_tEfNS_4arch4Sm80ELb1ELb0ELb0ELb0ELb0ELb0ELb1ELb1EEENS1_21CollectiveEpilogueFwdIS9_NS6_IJNS7_ILi1EEESF_SF_EEESA_SC_Li256ELb0ELb1ELb1ELb0EEENS1_30DynamicPersistentTileSchedulerILi256ELi256ELb1ELb1ELb0EEEEEEEEEvNT_6ParamsE) ;  /* 0xffff129002007950 */ /* 0x000fea0003c3ffff */
.L_x_91:
        /* <DEDUP_REMOVED lines=9> */
.L_x_1338:


//--------------------- .text._ZN7cutlass13device_kernelIN5flash19enable_sm80_to_sm89INS1_16FlashAttnFwdSm80INS1_25CollectiveMainloopFwdSm80ILi4ELi1ELb0EN4cute5tupleIJNS5_1CILi128EEENS7_ILi64EEES8_EEELi128ENS_6half_tEfNS_4arch4Sm80ELb0ELb0ELb0ELb0ELb0ELb0ELb1ELb1EEENS1_21CollectiveEpilogueFwdINS6_IJS8_S8_S9_EEENS6_IJNS7_ILi1EEESH_SH_EEESB_SD_Li128ELb0ELb1ELb1ELb0EEENS1_19SingleTileSchedulerILb0ELb1ELb1ELi128EEEEEEEEEvNT_6ParamsE --------------------------
	.section	.text._ZN7cutlass13device_kernelIN5flash19enable_sm80_to_sm89INS1_16FlashAttnFwdSm80INS1_25CollectiveMainloopFwdSm80ILi4ELi1ELb0EN4cute5tupleIJNS5_1CILi128EEENS7_ILi64EEES8_EEELi128ENS_6half_tEfNS_4arch4Sm80ELb0ELb0ELb0ELb0ELb0ELb0ELb1ELb1EEENS1_21CollectiveEpilogueFwdINS6_IJS8_S8_S9_EEENS6_IJNS7_ILi1EEESH_SH_EEESB_SD_Li128ELb0ELb1ELb1ELb0EEENS1_19SingleTileSchedulerILb0ELb1ELb1ELi128EEEEEEEEEvNT_6ParamsE,"ax",@progbits
	.sectioninfo	@"SHI_REGISTERS=255"
	.align	128
.text._ZN7cutlass13device_kernelIN5flash19enable_sm80_to_sm89INS1_16FlashAttnFwdSm80INS1_25CollectiveMainloopFwdSm80ILi4ELi1ELb0EN4cute5tupleIJNS5_1CILi128EEENS7_ILi64EEES8_EEELi128ENS_6half_tEfNS_4arch4Sm80ELb0ELb0ELb0ELb0ELb0ELb0ELb1ELb1EEENS1_21CollectiveEpilogueFwdINS6_IJS8_S8_S9_EEENS6_IJNS7_ILi1EEESH_SH_EEESB_SD_Li128ELb0ELb1ELb1ELb0EEENS1_19SingleTileSchedulerILb0ELb1ELb1ELi128EEEEEEEEEvNT_6ParamsE:
        .type           _ZN7cutlass13device_kernelIN5flash19enable_sm80_to_sm89INS1_16FlashAttnFwdSm80INS1_25CollectiveMainloopFwdSm80ILi4ELi1ELb0EN4cute5tupleIJNS5_1CILi128EEENS7_ILi64EEES8_EEELi128ENS_6half_tEfNS_4arch4Sm80ELb0ELb0ELb0ELb0ELb0ELb0ELb1ELb1EEENS1_21CollectiveEpilogueFwdINS6_IJS8_S8_S9_EEENS6_IJNS7_ILi1EEESH_SH_EEESB_SD_Li128ELb0ELb1ELb1ELb0EEENS1_19SingleTileSchedulerILb0ELb1ELb1ELi128EEEEEEEEEvNT_6ParamsE,@function
        .size           _ZN7cutlass13device_kernelIN5flash19enable_sm80_to_sm89INS1_16FlashAttnFwdSm80INS1_25CollectiveMainloopFwdSm80ILi4ELi1ELb0EN4cute5tupleIJNS5_1CILi128EEENS7_ILi64EEES8_EEELi128ENS_6half_tEfNS_4arch4Sm80ELb0ELb0ELb0ELb0ELb0ELb0ELb1ELb1EEENS1_21CollectiveEpilogueFwdINS6_IJS8_S8_S9_EEENS6_IJNS7_ILi1EEESH_SH_EEESB_SD_Li128ELb0ELb1ELb1ELb0EEENS1_19SingleTileSchedulerILb0ELb1ELb1ELi128EEEEEEEEEvNT_6ParamsE,(.L_x_1341 - _ZN7cutlass13device_kernelIN5flash19enable_sm80_to_sm89INS1_16FlashAttnFwdSm80INS1_25CollectiveMainloopFwdSm80ILi4ELi1ELb0EN4cute5tupleIJNS5_1CILi128EEENS7_ILi64EEES8_EEELi128ENS_6half_tEfNS_4arch4Sm80ELb0ELb0ELb0ELb0ELb0ELb0ELb1ELb1EEENS1_21CollectiveEpilogueFwdINS6_IJS8_S8_S9_EEENS6_IJNS7_ILi1EEESH_SH_EEESB_SD_Li128ELb0ELb1ELb1ELb0EEENS1_19SingleTileSchedulerILb0ELb1ELb1ELi128EEEEEEEEEvNT_6ParamsE)
        .other          _ZN7cutlass13device_kernelIN5flash19enable_sm80_to_sm89INS1_16FlashAttnFwdSm80INS1_25CollectiveMainloopFwdSm80ILi4ELi1ELb0EN4cute5tupleIJNS5_1CILi128EEENS7_ILi64EEES8_EEELi128ENS_6half_tEfNS_4arch4Sm80ELb0ELb0ELb0ELb0ELb0ELb0ELb1ELb1EEENS1_21CollectiveEpilogueFwdINS6_IJS8_S8_S9_EEENS6_IJNS7_ILi1EEESH_SH_EEESB_SD_Li128ELb0ELb1ELb1ELb0EEENS1_19SingleTileSchedulerILb0ELb1ELb1ELi128EEEEEEEEEvNT_6ParamsE,@"STO_CUDA_ENTRY STV_DEFAULT"
_ZN7cutlass13device_kernelIN5flash19enable_sm80_to_sm89INS1_16FlashAttnFwdSm80INS1_25CollectiveMainloopFwdSm80ILi4ELi1ELb0EN4cute5tupleIJNS5_1CILi128EEENS7_ILi64EEES8_EEELi128ENS_6half_tEfNS_4arch4Sm80ELb0ELb0ELb0ELb0ELb0ELb0ELb1ELb1EEENS1_21CollectiveEpilogueFwdINS6_IJS8_S8_S9_EEENS6_IJNS7_ILi1EEESH_SH_EEESB_SD_Li128ELb0ELb1ELb1ELb0EEENS1_19SingleTileSchedulerILb0ELb1ELb1ELi128EEEEEEEEEvNT_6ParamsE:
[----:B------:R-:W-:Y:S02]  /*0000*/  MOV R1, c[0x0][0x28] ;  /* 0x00000a0000017a02 */ /* 0x000fe40000000f00 */
[----:B------:R-:W1:Y:S01]  /*0010*/  S2R R168, SR_TID.X ;  /* 0x0000000000a87919 */ /* 0x000e620000002100 */
[----:B------:R-:W2:Y:S01]  /*0020*/  S2UR UR6, SR_CTAID.Y ;  /* 0x00000000000679c3 */ /* 0x000ea20000002600 */
[----:B------:R-:W-:Y:S02]  /*0030*/  IADD3 R1, R1, -0x90, RZ ;  /* 0xffffff7001017810 */ /* 0x000fe40007ffe0ff */
        /* <DEDUP_REMOVED lines=14> */
.L_x_92:
[----:B---3--:R-:W-:Y:S02]  /*0120*/  ULDC.64 UR4, c[0x0][0x550] ;  /* 0x0001540000047ab9 */ /* 0x008fe40000000a00 */
[----:B------:R-:W-:Y:S02]  /*0130*/  UISETP.NE.AND UP0, UPT, UR4, 0x1, UPT ;  /* 0x000000010400788c */ /* 0x000fe4000bf05270 */
[----:B------:R-:W-:-:S02]  /*0140*/  UIMAD.WIDE.U32 UR8, UR6, UR5, URZ ;  /* 0x00000005060872a5 */ /* 0x000fc4000f8e003f */
[----:B------:R-:W-:Y:S02]  /*0150*/  ULDC UR4, c[0x0][0x558] ;  /* 0x0001560000047ab9 */ /* 0x000fe40000000800 */
[----:B------:R-:W-:-:S05]  /*0160*/  UMOV UR11, UR6 ;  /* 0x00000006000b7c82 */ /* 0x000fca0008000000 */
[----:B------:R-:W-:-:S03]  /*0170*/  @UP0 USHF.R.U32.HI UR11, URZ, UR4, UR9 ;  /* 0x000000043f0b0299 */ /* 0x000fc60008011609 */
.L_x_93:
        /* <DEDUP_REMOVED lines=21> */
[----:B------:R-:W-:-:S04]  /*02d0*/  IABS R0, R3 ;  /* 0x0000000300007213 */ /* 0x000fc80000000000 */
[----:B------:R-:W1:Y:S02]  /*02e0*/  R2UR UR9, R0 ;  /* 0x00000000000973c2 */ /* 0x000e6400000e0000 */
[----:B-1----:R-:W1:Y:S08]  /*02f0*/  I2F.RP R0, UR9 ;  /* 0x0000000900007d06 */ /* 0x002e700008209400 */
[----:B-1----:R-:W1:Y:S02]  /*0300*/  MUFU.RCP R0, R0 ;  /* 0x0000000000007308 */ /* 0x002e640000001000 */
[----:B-1----:R-:W-:-:S06]  /*0310*/  IADD3 R0, R0, 0xffffffe, RZ ;  /* 0x0ffffffe00007810 */ /* 0x002fcc0007ffe0ff */
[----:B------:R-:W1:Y:S02]  /*0320*/  F2I.FTZ.U32.TRUNC.NTZ R0, R0 ;  /* 0x0000000000007305 */ /* 0x000e64000021f000 */
[----:B-1----:R1:W2:Y:S02]  /*0330*/  R2UR UR13, R0 ;  /* 0x00000000000d73c2 */ /* 0x0022a400000e0000 */
[----:B-1----:R-:W-:Y:S01]  /*0340*/  IMAD.U32 R0, RZ, RZ, UR10 ;  /* 0x0000000aff007e24 */ /* 0x002fe2000f8e00ff */
[----:B--2---:R-:W-:Y:S02]  /*0350*/  UIADD3 UR4, URZ, -UR13, URZ ;  /* 0x8000000d3f047290 */ /* 0x004fe4000fffe03f */
[----:B------:R-:W-:Y:S02]  /*0360*/  ULOP3.LUT UR10, UR10, UR5, URZ, 0x3c, !UPT ;  /* 0x000000050a0a7292 */ /* 0x000fe4000f8e3c3f */
[----:B------:R-:W-:Y:S01]  /*0370*/  IABS R2, R0 ;  /* 0x0000000000027213 */ /* 0x000fe20000000000 */
[----:B------:R-:W-:Y:S01]  /*0380*/  UIMAD UR4, UR4, UR9, URZ ;  /* 0x00000009040472a4 */ /* 0x000fe2000f8e023f */
[----:B------:R-:W-:-:S02]  /*0390*/  IABS R0, R3 ;  /* 0x0000000300007213 */ /* 0x000fc40000000000 */
[----:B------:R-:W1:Y:S01]  /*03a0*/  R2UR UR8, R2 ;  /* 0x00000000020873c2 */ /* 0x000e6200000e0000 */
[----:B------:R-:W-:Y:S02]  /*03b0*/  UIMAD.WIDE.U32 UR12, UR13, UR4, UR12 ;  /* 0x000000040d0c72a5 */ /* 0x000fe4000f8e000c */
[----:B------:R-:W-:-:S05]  /*03c0*/  IMAD.MOV R0, RZ, RZ, -R0 ;  /* 0x000000ffff007224 */ /* 0x000fca00078e0a00 */
[----:B------:R-:W2:Y:S01]  /*03d0*/  R2UR UR7, R0 ;  /* 0x00000000000773c2 */ /* 0x000ea200000e0000 */
[----:B-1----:R-:W-:-:S04]  /*03e0*/  UIMAD.WIDE.U32 UR12, UR13, UR8, URZ ;  /* 0x000000080d0c72a5 */ /* 0x002fc8000f8e003f */
[----:B--2---:R-:W-:-:S04]  /*03f0*/  UIMAD UR7, UR13, UR7, UR8 ;  /* 0x000000070d0772a4 */ /* 0x004fc8000f8e0208 */
        /* <DEDUP_REMOVED lines=9> */
.L_x_94:
[----:B------:R-:W-:Y:S01]  /*0490*/  ULOP3.LUT UR8, UR6, 0xffff, URZ, 0xc0, !UPT ;  /* 0x0000ffff06087892 */ /* 0x000fe2000f8ec03f */
[----:B------:R-:W-:Y:S01]  /*04a0*/  PLOP3.LUT P4, PT, PT, PT, PT, 0x80, 0x0 ;  /* 0x000000000000781c */ /* 0x000fe20003f8f070 */
[----:B------:R-:W-:Y:S01]  /*04b0*/  ULDC.64 UR18, c[0x0][0x118] ;  /* 0x0000460000127ab9 */ /* 0x000fe20000000a00 */
[----:B------:R-:W-:Y:S01]  /*04c0*/  CS2R R20, SRZ ;  /* 0x0000000000147805 */ /* 0x000fe2000001ff00 */
[----:B------:R-:W-:Y:S01]  /*04d0*/  UIMAD UR8, UR8, UR13, URZ ;  /* 0x0000000d080872a4 */ /* 0x000fe2000f8e023f */
[----:B------:R-:W-:Y:S01]  /*04e0*/  CS2R R18, SRZ ;  /* 0x0000000000127805 */ /* 0x000fe2000001ff00 */
        /* <DEDUP_REMOVED lines=70> */
[----:B------:R-:W-:Y:S01]  /*0950*/  ISETP.NE.U32.AND P2, PT, RZ, c[0x0][0x340], PT ;  /* 0x0000d000ff007a0c */ /* 0x000fe20003f45070 */
[----:B------:R-:W1:Y:S01]  /*0960*/  S2R R27, SR_CTAID.X ;  /* 0x00000000001b7919 */ /* 0x000e620000002500 */
[----:B------:R-:W-:Y:S01]  /*0970*/  SHF.R.S32.HI R24, RZ, 0x1f, R168 ;  /* 0x0000001fff187819 */ /* 0x000fe200000114a8 */
[----:B------:R-:W-:Y:S01]  /*0980*/  USHF.R.S32.HI UR9, URZ, 0x1f, UR11 ;  /* 0x0000001f3f097899 */ /* 0x000fe2000801140b */
[----:B------:R-:W-:Y:S01]  /*0990*/  ISETP.NE.AND.EX P2, PT, RZ, c[0x0][0x344], PT, P2 ;  /* 0x0000d100ff007a0c */ /* 0x000fe20003f45320 */
[----:B------:R-:W-:-:S12]  /*09a0*/  ULDC.64 UR4, c[0x0][0x1b8] ;  /* 0x00006e0000047ab9 */ /* 0x000fd80000000a00 */
[----:B------:R-:W-:-:S04]  /*09b0*/  @P2 IMAD.MOV.U32 R2, RZ, RZ, 0x4 ;  /* 0x00000004ff022424 */ /* 0x000fc800078e00ff */
[----:B------:R-:W-:-:S05]  /*09c0*/  @P2 IMAD.WIDE R2, R25, R2, c[0x0][0x340] ;  /* 0x0000d00019022625 */ /* 0x000fca00078e0202 */
[----:B------:R2:W3:Y:S01]  /*09d0*/  @P2 LDG.E R18, [R2.64] ;  /* 0x0000001202122981 */ /* 0x0004e2000c1e1900 */
[----:B------:R-:W-:Y:S01]  /*09e0*/  UIMAD.WIDE.U32 UR6, UR11, UR4, URZ ;  /* 0x000000040b0672a5 */ /* 0x000fe2000f8e003f */
[----:B------:R-:W-:Y:S01]  /*09f0*/  SHF.R.S32.HI R19, RZ, 0x1f, R25 ;  /* 0x0000001fff137819 */ /* 0x000fe20000011419 */
[----:B------:R-:W-:Y:S01]  /*0a00*/  UIMAD UR4, UR9, UR4, URZ ;  /* 0x00000004090472a4 */ /* 0x000fe2000f8e023f */
[----:B------:R-:W-:Y:S01]  /*0a10*/  LEA.HI R23, R24, R168, RZ, 0x4 ;  /* 0x000000a818177211 */ /* 0x000fe200078f20ff */
[----:B------:R-:W-:Y:S01]  /*0a20*/  IMAD.MOV.U32 R26, RZ, RZ, 0x20 ;  /* 0x00000020ff1a7424 */ /* 0x000fe200078e00ff */
[----:B------:R-:W-:Y:S01]  /*0a30*/  BSSY B0, `(.L_x_96) ;  /* 0x0000075000007945 */ /* 0x000fe20003800000 */
[----:B------:R-:W-:Y:S01]  /*0a40*/  UIMAD UR4, UR11, UR5, UR4 ;  /* 0x000000050b0472a4 */ /* 0x000fe2000f8e0204 */
[----:B------:R-:W-:-:S03]  /*0a50*/  IMAD R12, R19, c[0x0][0x1c0], RZ ;  /* 0x00007000130c7a24 */ /* 0x000fc600078e02ff */
[----:B------:R-:W-:Y:S01]  /*0a60*/  UIADD3 UR4, UR7, UR4, URZ ;  /* 0x0000000407047290 */ /* 0x000fe2000fffe03f */
[----:B------:R-:W-:Y:S01]  /*0a70*/  IMAD R12, R25, c[0x0][0x1c4], R12 ;  /* 0x00007100190c7a24 */ /* 0x000fe200078e020c */
[----:B--2---:R-:W-:Y:S01]  /*0a80*/  LEA.HI R2, R24, R168, RZ, 0x3 ;  /* 0x000000a818027211 */ /* 0x004fe200078f18ff */
[----:B------:R-:W-:-:S03]  /*0a90*/  IMAD.MOV.U32 R3, RZ, RZ, c[0x0][0x2c4] ;  /* 0x0000b100ff037624 */ /* 0x000fc600078e00ff */
[----:B------:R-:W-:Y:S02]  /*0aa0*/  LOP3.LUT R0, R2, 0xfffffff8, RZ, 0xc0, !PT ;  /* 0xfffffff802007812 */ /* 0x000fe400078ec0ff */
[----:B------:R-:W-:Y:S02]  /*0ab0*/  ISETP.NE.AND P0, PT, R3, 0x1, PT ;  /* 0x000000010300780c */ /* 0x000fe40003f05270 */
[----:B------:R-:W-:Y:S01]  /*0ac0*/  SHF.R.S32.HI R28, RZ, 0x3, R2 ;  /* 0x00000003ff1c7819 */ /* 0x000fe20000011402 */
[----:B------:R-:W-:Y:S01]  /*0ad0*/  IMAD.IADD R36, R168, 0x1, -R0 ;  /* 0x00000001a8247824 */ /* 0x000fe200078e0a00 */
[----:B------:R-:W-:Y:S01]  /*0ae0*/  MOV R3, UR7 ;  /* 0x0000000700037c02 */ /* 0x000fe20008000f00 */
[----:B------:R-:W-:Y:S01]  /*0af0*/  IMAD.U32 R2, RZ, RZ, UR6 ;  /* 0x00000006ff027e24 */ /* 0x000fe2000f8e00ff */
[----:B------:R-:W-:Y:S01]  /*0b00*/  SHF.R.S32.HI R4, RZ, 0x1f, R28 ;  /* 0x0000001fff047819 */ /* 0x000fe2000001141c */
[C---:B------:R-:W-:Y:S01]  /*0b10*/  IMAD.SHL.U32 R10, R36.reuse, 0x8, RZ ;  /* 0x00000008240a7824 */ /* 0x040fe200078e00ff */
[----:B------:R-:W-:Y:S01]  /*0b20*/  LEA R0, R36, R28, 0x4 ;  /* 0x0000001c24007211 */ /* 0x000fe200078e20ff */
[----:B------:R-:W-:Y:S01]  /*0b30*/  IMAD.U32 R3, RZ, RZ, UR4 ;  /* 0x00000004ff037e24 */ /* 0x000fe2000f8e00ff */
[----:B------:R-:W-:Y:S01]  /*0b40*/  ULDC.64 UR4, c[0x0][0x210] ;  /* 0x0000840000047ab9 */ /* 0x000fe20000000a00 */
[----:B------:R-:W-:Y:S01]  /*0b50*/  IMAD R5, R4, c[0x0][0x1e0], RZ ;  /* 0x0000780004057a24 */ /* 0x000fe200078e02ff */
[----:B------:R-:W-:Y:S01]  /*0b60*/  SHF.R.S32.HI R11, RZ, 0x1f, R10 ;  /* 0x0000001fff0b7819 */ /* 0x000fe2000001140a */
[----:B-1----:R-:W-:Y:S01]  /*0b70*/  IMAD R9, R27, 0x80, R0 ;  /* 0x000000801b097824 */ /* 0x002fe200078e0200 */
[----:B------:R-:W-:Y:S01]  /*0b80*/  ULDC.64 UR6, c[0x0][0x1e8] ;  /* 0x00007a0000067ab9 */ /* 0x000fe20000000a00 */
[----:B------:R-:W-:Y:S01]  /*0b90*/  IMAD.WIDE.U32 R2, R25, c[0x0][0x1c0], R2 ;  /* 0x0000700019027a25 */ /* 0x000fe200078e0002 */
[----:B------:R-:W-:Y:S01]  /*0ba0*/  UIMAD UR4, UR9, UR4, URZ ;  /* 0x00000004090472a4 */ /* 0x000fe2000f8e023f */
[----:B------:R-:W-:Y:S01]  /*0bb0*/  ISETP.GE.AND P3, PT, R10, c[0x0][0x1d4], PT ;  /* 0x000075000a007a0c */ /* 0x000fe20003f66270 */
[----:B------:R-:W-:Y:S01]  /*0bc0*/  UIMAD UR6, UR9, UR6, URZ ;  /* 0x00000006090672a4 */ /* 0x000fe2000f8e023f */
[----:B------:R-:W-:Y:S01]  /*0bd0*/  @P0 IMAD.HI.U32 R0, R9, c[0x0][0x2c8], RZ ;  /* 0x0000b20009000a27 */ /* 0x000fe200078e00ff */
[----:B------:R-:W-:-:S02]  /*0be0*/  UIMAD UR4, UR11, UR5, UR4 ;  /* 0x000000050b0472a4 */ /* 0x000fc4000f8e0204 */
[----:B------:R-:W-:Y:S01]  /*0bf0*/  UIMAD UR6, UR11, UR7, UR6 ;  /* 0x000000070b0672a4 */ /* 0x000fe2000f8e0206 */
[----:B------:R-:W-:Y:S01]  /*0c00*/  IMAD.MOV.U32 R8, RZ, RZ, R9 ;  /* 0x000000ffff087224 */ /* 0x000fe200078e0009 */
[----:B------:R-:W-:Y:S01]  /*0c10*/  @P0 SHF.R.U32.HI R8, RZ, c[0x0][0x2cc], R0 ;  /* 0x0000b300ff080a19 */ /* 0x000fe20000011600 */
[C---:B------:R-:W-:Y:S01]  /*0c20*/  IMAD R14, R28.reuse, c[0x0][0x1e4], R5 ;  /* 0x000079001c0e7a24 */ /* 0x040fe200078e0205 */
[C---:B------:R-:W-:Y:S01]  /*0c30*/  SHF.L.U32 R0, R28.reuse, 0x6, RZ ;  /* 0x000000061c007819 */ /* 0x040fe200000006ff */
[----:B------:R-:W-:Y:S01]  /*0c40*/  IMAD.WIDE.U32 R6, R28, c[0x0][0x1e0], R10 ;  /* 0x000078001c067a25 */ /* 0x000fe200078e000a */
[----:B------:R-:W-:Y:S02]  /*0c50*/  ULDC UR5, c[0x0][0x2c4] ;  /* 0x0000b10000057ab9 */ /* 0x000fe40000000800 */
[----:B------:R-:W-:Y:S01]  /*0c60*/  LOP3.LUT R0, R0, 0x1c0, RZ, 0xc0, !PT ;  /* 0x000001c000007812 */ /* 0x000fe200078ec0ff */
[----:B------:R-:W-:Y:S01]  /*0c70*/  IMAD.IADD R3, R3, 0x1, R12 ;  /* 0x0000000103037824 */ /* 0x000fe200078e020c */
[----:B------:R-:W-:Y:S01]  /*0c80*/  IADD3 R12, -R8, RZ, RZ ;  /* 0x000000ff080c7210 */ /* 0x000fe20007ffe1ff */
[----:B------:R-:W-:Y:S01]  /*0c90*/  IMAD.IADD R7, R7, 0x1, R14 ;  /* 0x0000000107077824 */ /* 0x000fe200078e020e */
[----:B------:R-:W-:Y:S01]  /*0ca0*/  LOP3.LUT R13, R0, 0x38, R10, 0xf8, !PT ;  /* 0x00000038000d7812 */ /* 0x000fe200078ef80a */
[----:B------:R-:W-:Y:S01]  /*0cb0*/  IMAD R4, R4, c[0x0][0x208], RZ ;  /* 0x0000820004047a24 */ /* 0x000fe200078e02ff */
[----:B------:R-:W-:Y:S01]  /*0cc0*/  SHF.R.U32.HI R0, RZ, 0x3, R0 ;  /* 0x00000003ff007819 */ /* 0x000fe20000011600 */
[----:B------:R-:W-:-:S02]  /*0cd0*/  IMAD R12, R12, c[0x0][0x2c4], R9 ;  /* 0x0000b1000c0c7a24 */ /* 0x000fc400078e0209 */
[----:B------:R-:W-:Y:S01]  /*0ce0*/  IMAD.WIDE.U32 R2, R8, c[0x0][0x1b0], R2 ;  /* 0x00006c0008027a25 */ /* 0x000fe200078e0002 */
[----:B------:R-:W-:Y:S02]  /*0cf0*/  LOP3.LUT R20, R13, R0, RZ, 0x3c, !PT ;  /* 0x000000000d147212 */ /* 0x000fe400078e3cff */
[----:B------:R-:W-:Y:S01]  /*0d00*/  MOV R0, UR11 ;  /* 0x0000000b00007c02 */ /* 0x000fe20008000f00 */
[C---:B------:R-:W-:Y:S01]  /*0d10*/  IMAD R15, R28.reuse, c[0x0][0x20c], R4 ;  /* 0x000083001c0f7a24 */ /* 0x040fe200078e0204 */
[----:B------:R-:W-:Y:S01]  /*0d20*/  SHF.R.S32.HI R13, RZ, 0x1f, R8 ;  /* 0x0000001fff0d7819 */ /* 0x000fe20000011408 */
[----:B------:R-:W-:-:S04]  /*0d30*/  IMAD.WIDE.U32 R4, R28, c[0x0][0x208], R10 ;  /* 0x000082001c047a25 */ /* 0x000fc800078e000a */
[----:B------:R-:W-:Y:S01]  /*0d40*/  IMAD.WIDE.U32 R6, R0, c[0x0][0x1e8], R6 ;  /* 0x00007a0000067a25 */ /* 0x000fe200078e0006 */
[----:B------:R-:W-:-:S03]  /*0d50*/  LOP3.LUT R0, R23, 0xfffffff0, RZ, 0xc0, !PT ;  /* 0xfffffff017007812 */ /* 0x000fc600078ec0ff */
[----:B------:R-:W-:Y:S01]  /*0d60*/  IMAD R9, R13, c[0x0][0x1b0], RZ ;  /* 0x00006c000d097a24 */ /* 0x000fe200078e02ff */
[----:B------:R-:W-:Y:S01]  /*0d70*/  IADD3 R7, R7, UR6, RZ ;  /* 0x0000000607077c10 */ /* 0x000fe2000fffe0ff */
[----:B------:R-:W-:Y:S02]  /*0d80*/  IMAD.IADD R0, R168, 0x1, -R0 ;  /* 0x00000001a8007824 */ /* 0x000fe400078e0a00 */
[----:B------:R-:W-:Y:S01]  /*0d90*/  IMAD R9, R8, c[0x0][0x1b4], R9 ;  /* 0x00006d0008097a24 */ /* 0x000fe200078e0209 */
[----:B------:R-:W-:Y:S01]  /*0da0*/  SHF.R.S32.HI R8, RZ, 0x1f, R12 ;  /* 0x0000001fff087819 */ /* 0x000fe2000001140c */
[----:B------:R-:W-:Y:S01]  /*0db0*/  IMAD.IADD R5, R5, 0x1, R15 ;  /* 0x0000000105057824 */ /* 0x000fe200078e020f */
[----:B------:R-:W-:Y:S01]  /*0dc0*/  SHF.L.U32 R15, R36, 0x3, RZ ;  /* 0x00000003240f7819 */ /* 0x000fe200000006ff */
[----:B------:R-:W-:Y:S01]  /*0dd0*/  IMAD.U32 R13, RZ, RZ, UR11 ;  /* 0x0000000bff0d7e24 */ /* 0x000fe2000f8e00ff */
[----:B------:R-:W-:Y:S01]  /*0de0*/  IADD3 R3, R3, R9, RZ ;  /* 0x0000000903037210 */ /* 0x000fe20007ffe0ff */
[----:B------:R-:W-:Y:S01]  /*0df0*/  IMAD R8, R8, c[0x0][0x1a8], RZ ;  /* 0x00006a0008087a24 */ /* 0x000fe200078e02ff */
[----:B------:R-:W-:Y:S01]  /*0e00*/  SHF.R.S32.HI R9, RZ, 0x1f, R0 ;  /* 0x0000001fff097819 */ /* 0x000fe20000011400 */
[----:B------:R-:W-:Y:S01]  /*0e10*/  IMAD.WIDE.U32 R4, R13, c[0x0][0x210], R4 ;  /* 0x000084000d047a25 */ /* 0x000fe200078e0004 */
[----:B------:R-:W-:-:S02]  /*0e20*/  ISETP.GE.AND P5, PT, R15, c[0x0][0x198], PT ;  /* 0x000066000f007a0c */ /* 0x000fc40003fa6270 */
[----:B------:R-:W-:Y:S01]  /*0e30*/  LEA.HI R22, R9, R0, RZ, 0x3 ;  /* 0x0000000009167211 */ /* 0x000fe200078f18ff */
[C---:B------:R-:W-:Y:S01]  /*0e40*/  IMAD R8, R12.reuse, c[0x0][0x1ac], R8 ;  /* 0x00006b000c087a24 */ /* 0x040fe200078e0208 */
[----:B------:R-:W-:Y:S01]  /*0e50*/  IADD3 R5, R5, UR4, RZ ;  /* 0x0000000405057c10 */ /* 0x000fe2000fffe0ff */
[----:B------:R-:W-:Y:S01]  /*0e60*/  IMAD.WIDE.U32 R2, R12, c[0x0][0x1a8], R2 ;  /* 0x00006a000c027a25 */ /* 0x000fe200078e0002 */
[----:B------:R-:W-:Y:S01]  /*0e70*/  LOP3.LUT R13, R22, 0xfffffff8, RZ, 0xc0, !PT ;  /* 0xfffffff8160d7812 */ /* 0x000fe200078ec0ff */
[----:B------:R-:W-:Y:S01]  /*0e80*/  ULDC UR4, c[0x0][0x168] ;  /* 0x00005a0000047ab9 */ /* 0x000fe20000000800 */
[----:B------:R-:W-:Y:S01]  /*0e90*/  IADD3 R9, R10, 0x40, RZ ;  /* 0x000000400a097810 */ /* 0x000fe20007ffe0ff */
[----:B------:R-:W-:Y:S01]  /*0ea0*/  UIMAD UR4, UR5, UR4, URZ ;  /* 0x00000004050472a4 */ /* 0x000fe2000f8e023f */
[----:B------:R-:W-:Y:S01]  /*0eb0*/  LEA R17, P1, R2, c[0x0][0x160], 0x1 ;  /* 0x0000580002117a11 */ /* 0x000fe200078208ff */
[----:B------:R-:W-:Y:S01]  /*0ec0*/  IMAD.IADD R21, R0, 0x1, -R13 ;  /* 0x0000000100157824 */ /* 0x000fe200078e0a0d */
[----:B------:R-:W-:Y:S01]  /*0ed0*/  LEA.HI R13, R24, R168, RZ, 0x6 ;  /* 0x000000a8180d7211 */ /* 0x000fe200078f30ff */
[----:B------:R-:W-:Y:S01]  /*0ee0*/  IMAD.IADD R0, R3, 0x1, R8 ;  /* 0x0000000103007824 */ /* 0x000fe200078e0208 */
[----:B------:R-:W-:Y:S01]  /*0ef0*/  ISETP.GE.AND P0, PT, R9, c[0x0][0x1d4], PT ;  /* 0x0000750009007a0c */ /* 0x000fe20003f06270 */
[----:B------:R1:W2:Y:S02]  /*0f00*/  SHFL.IDX PT, R8, R17, RZ, 0x181f ;  /* 0x00181fff11087589 */ /* 0x0002a400000e0000 */
[----:B------:R-:W-:Y:S01]  /*0f10*/  IMAD.SHL.U32 R13, R13, 0x8, RZ ;  /* 0x000000080d0d7824 */ /* 0x000fe200078e00ff */
[----:B------:R-:W-:-:S04]  /*0f20*/  LEA.HI.X R16, R2, c[0x0][0x164], R0, 0x1, P1 ;  /* 0x0000590002107a11 */ /* 0x000fc800008f0c00 */
[----:B------:R-:W-:Y:S01]  /*0f30*/  LOP3.LUT R13, R20, 0xfffffe00, R13, 0xf8, !PT ;  /* 0xfffffe00140d7812 */ /* 0x000fe200078ef80d */
[----:B------:R1:W4:Y:S01]  /*0f40*/  SHFL.IDX PT, R9, R16, RZ, 0x181f ;  /* 0x00181fff10097589 */ /* 0x00032200000e0000 */
[----:B---3--:R-:W-:Y:S01]  /*0f50*/  @P2 SHF.R.S32.HI R3, RZ, 0x1f, R18 ;  /* 0x0000001fff032819 */ /* 0x008fe20000011412 */
[----:B------:R-:W-:Y:S01]  /*0f60*/  @!P2 IMAD.MOV.U32 R3, RZ, RZ, R19 ;  /* 0x000000ffff03a224 */ /* 0x000fe200078e0013 */
[----:B------:R-:W-:Y:S01]  /*0f70*/  @P2 MOV R2, R18 ;  /* 0x0000001200022202 */ /* 0x000fe20000000f00 */
[----:B------:R-:W-:Y:S01]  /*0f80*/  @!P2 IMAD.MOV.U32 R2, RZ, RZ, R25 ;  /* 0x000000ffff02a224 */ /* 0x000fe200078e0019 */
[----:B------:R-:W-:Y:S01]  /*0f90*/  IADD3 R18, R15, 0x40, RZ ;  /* 0x000000400f127810 */ /* 0x000fe20007ffe0ff */
[C---:B------:R-:W-:Y:S01]  /*0fa0*/  IMAD R12, R3.reuse, c[0x0][0x1f0], RZ ;  /* 0x00007c00030c7a24 */ /* 0x040fe200078e02ff */
[----:B------:R-:W-:Y:S01]  /*0fb0*/  MOV R25, 0x10 ;  /* 0x0000001000197802 */ /* 0x000fe20000000f00 */
[----:B------:R-:W-:Y:S01]  /*0fc0*/  IMAD R0, R3, c[0x0][0x218], RZ ;  /* 0x0000860003007a24 */ /* 0x000fe200078e02ff */
[----:B------:R-:W-:Y:S01]  /*0fd0*/  ISETP.GE.AND P4, PT, R18, c[0x0][0x198], PT ;  /* 0x0000660012007a0c */ /* 0x000fe20003f86270 */
[----:B------:R-:W-:-:S02]  /*0fe0*/  IMAD R14, R2, c[0x0][0x1f4], R12 ;  /* 0x00007d00020e7a24 */ /* 0x000fc400078e020c */
[C---:B------:R-:W-:Y:S02]  /*0ff0*/  IMAD R12, R2.reuse, c[0x0][0x21c], R0 ;  /* 0x00008700020c7a24 */ /* 0x040fe400078e0200 */
[----:B------:R-:W-:-:S04]  /*1000*/  IMAD.WIDE.U32 R30, R2, c[0x0][0x218], R4 ;  /* 0x00008600021e7a25 */ /* 0x000fc800078e0004 */
[----:B------:R-:W-:Y:S01]  /*1010*/  IMAD.WIDE.U32 R32, R2, c[0x0][0x1f0], R6 ;  /* 0x00007c0002207a25 */ /* 0x000fe200078e0006 */
[----:B------:R-:W-:-:S03]  /*1020*/  IADD3 R29, R31, R12, RZ ;  /* 0x0000000c1f1d7210 */ /* 0x000fc60007ffe0ff */
[----:B------:R-:W-:Y:S01]  /*1030*/  IMAD.IADD R35, R33, 0x1, R14 ;  /* 0x0000000121237824 */ /* 0x000fe200078e020e */
[----:B------:R1:W-:Y:S01]  /*1040*/  STL.64 [R1+0x38], R32 ;  /* 0x0000382001007387 */ /* 0x0003e20000100a00 */
[----:B------:R-:W-:-:S03]  /*1050*/  IMAD R19, R27, 0x80, R28 ;  /* 0x000000801b137824 */ /* 0x000fc600078e021c */
[----:B------:R1:W-:Y:S02]  /*1060*/  STL.64 [R1+0x30], R30 ;  /* 0x0000301e01007387 */ /* 0x0003e40000100a00 */
[----:B------:R-:W-:Y:S02]  /*1070*/  ISETP.GE.AND P6, PT, R19, UR4, PT ;  /* 0x0000000413007c0c */ /* 0x000fe4000bfc6270 */
[----:B------:R1:W-:Y:S02]  /*1080*/  STL [R1+0x20], R29 ;  /* 0x0000201d01007387 */ /* 0x0003e40000100800 */
[----:B------:R-:W-:Y:S02]  /*1090*/  R2P PR, R21, 0x6 ;  /* 0x0000000615007804 */ /* 0x000fe40000000000 */
[----:B------:R1:W-:Y:S03]  /*10a0*/  STL [R1+0x2c], R35 ;  /* 0x00002c2301007387 */ /* 0x0003e60000100800 */
[----:B------:R-:W-:-:S02]  /*10b0*/  SEL R3, R25, 0xfffffff0, !P1 ;  /* 0xfffffff019037807 */ /* 0x000fc40004800000 */
[----:B------:R-:W-:Y:S02]  /*10c0*/  SEL R0, R26, 0xffffffe0, !P2 ;  /* 0xffffffe01a007807 */ /* 0x000fe40005000000 */
[----:B------:R-:W-:Y:S05]  /*10d0*/  @P6 BRA `(.L_x_97) ;  /* 0x000000a000006947 */ /* 0x000fea0003800000 */
[----:B--2-4-:R-:W-:Y:S02]  /*10e0*/  SHF.R.S32.HI R2, RZ, 0x1f, R18 ;  /* 0x0000001fff027819 */ /* 0x014fe40000011412 */
[C---:B------:R-:W-:Y:S02]  /*10f0*/  LEA R4, P1, R15.reuse, R8, 0x1 ;  /* 0x000000080f047211 */ /* 0x040fe400078208ff */
[----:B------:R-:W-:Y:S02]  /*1100*/  LEA.HI R2, R2, R18, RZ, 0x3 ;  /* 0x0000001202027211 */ /* 0x000fe400078f18ff */
[----:B------:R-:W-:Y:S02]  /*1110*/  LEA.HI.X R5, R15, R9, R11, 0x1, P1 ;  /* 0x000000090f057211 */ /* 0x000fe400008f0c0b */
[----:B------:R-:W-:Y:S01]  /*1120*/  LOP3.LUT R6, R2, 0xfffffff8, RZ, 0xc0, !PT ;  /* 0xfffffff802067812 */ /* 0x000fe200078ec0ff */
[----:B------:R-:W-:-:S04]  /*1130*/  IMAD.SHL.U32 R2, R13, 0x2, RZ ;  /* 0x000000020d027824 */ /* 0x000fc800078e00ff */
[----:B------:R-:W-:Y:S01]  /*1140*/  IMAD.WIDE R8, R6, 0x2, R8 ;  /* 0x0000000206087825 */ /* 0x000fe200078e0208 */
[----:B------:R-:W-:Y:S01]  /*1150*/  @!PT LDS RZ, [RZ] ;  /* 0x00000000fffff984 */ /* 0x000fe20000000800 */
[----:B------:R2:W-:Y:S04]  /*1160*/  LDGSTS.E.BYPASS.LTC128B.128 [R2+0x8100], [R4.64], !P5 ;  /* 0x0810000004027fae */ /* 0x0005e8000e901d52 */
[----:B------:R2:W-:Y:S02]  /*1170*/  LDGSTS.E.BYPASS.LTC128B.128 [R2+0xc100], [R8.64], !P4 ;  /* 0x0c10000008027fae */ /* 0x0005e4000e101d52 */
.L_x_97:
[----:B--2-4-:R-:W-:Y:S05]  /*1180*/  BSYNC B0 ;  /* 0x0000000000007941 */ /* 0x014fea0003800000 */
.L_x_96:
[----:B------:R-:W-:Y:S01]  /*1190*/  IADD3 R2, R19, 0x10, RZ ;  /* 0x0000001013027810 */ /* 0x000fe20007ffe0ff */
[----:B------:R2:W3:Y:S01]  /*11a0*/  SHFL.IDX PT, R5, R16, 0x1, 0x181f ;  /* 0x00381f0010057f89 */ /* 0x0004e200000e0000 */
[----:B------:R-:W-:Y:S02]  /*11b0*/  BSSY B0, `(.L_x_98) ;  /* 0x000000e000007945 */ /* 0x000fe40003800000 */
[----:B------:R-:W-:Y:S01]  /*11c0*/  ISETP.GE.AND P1, PT, R2, UR4, PT ;  /* 0x0000000402007c0c */ /* 0x000fe2000bf26270 */
[----:B------:R2:W4:-:S12]  /*11d0*/  SHFL.IDX PT, R4, R17, 0x1, 0x181f ;  /* 0x00381f0011047f89 */ /* 0x00051800000e0000 */
[----:B------:R-:W-:Y:S05]  /*11e0*/  @P1 BRA `(.L_x_99) ;  /* 0x000000a000001947 */ /* 0x000fea0003800000 */
[----:B------:R-:W-:Y:S02]  /*11f0*/  SHF.R.S32.HI R2, RZ, 0x1f, R18 ;  /* 0x0000001fff027819 */ /* 0x000fe40000011412 */
[C---:B----4-:R-:W-:Y:S02]  /*1200*/  LEA R6, P1, R15.reuse, R4, 0x1 ;  /* 0x000000040f067211 */ /* 0x050fe400078208ff */
[----:B------:R-:W-:Y:S02]  /*1210*/  LEA.HI R2, R2, R18, RZ, 0x3 ;  /* 0x0000001202027211 */ /* 0x000fe400078f18ff */
[----:B---3--:R-:W-:Y:S02]  /*1220*/  LEA.HI.X R7, R15, R5, R11, 0x1, P1 ;  /* 0x000000050f077211 */ /* 0x008fe400008f0c0b */
[----:B------:R-:W-:Y:S01]  /*1230*/  LOP3.LUT R8, R2, 0xfffffff8, RZ, 0xc0, !PT ;  /* 0xfffffff802087812 */ /* 0x000fe200078ec0ff */
[----:B------:R-:W-:-:S04]  /*1240*/  IMAD.SHL.U32 R2, R13, 0x2, RZ ;  /* 0x000000020d027824 */ /* 0x000fc800078e00ff */
[----:B------:R-:W-:Y:S01]  /*1250*/  IMAD.WIDE R4, R8, 0x2, R4 ;  /* 0x0000000208047825 */ /* 0x000fe200078e0204 */
[----:B------:R-:W-:Y:S01]  /*1260*/  @!PT LDS RZ, [RZ] ;  /* 0x00000000fffff984 */ /* 0x000fe20000000800 */
[----:B------:R3:W-:Y:S04]  /*1270*/  LDGSTS.E.BYPASS.LTC128B.128 [R2+0x8900], [R6.64], !P5 ;  /* 0x0890000006027fae */ /* 0x0007e8000e901d52 */
[----:B------:R3:W-:Y:S02]  /*1280*/  LDGSTS.E.BYPASS.LTC128B.128 [R2+0xc900], [R4.64], !P4 ;  /* 0x0c90000004027fae */ /* 0x0007e4000e101d52 */
.L_x_99:
[----:B------:R-:W-:Y:S05]  /*1290*/  BSYNC B0 ;  /* 0x0000000000007941 */ /* 0x000fea0003800000 */
.L_x_98:
[----:B---3--:R-:W-:Y:S01]  /*12a0*/  IADD3 R2, R19, 0x20, RZ ;  /* 0x0000002013027810 */ /* 0x008fe20007ffe0ff */
[----:B------:R3:W1:Y:S01]  /*12b0*/  SHFL.IDX PT, R5, R16, 0x2, 0x181f ;  /* 0x00581f0010057f89 */ /* 0x00066200000e0000 */
[----:B------:R-:W-:Y:S02]  /*12c0*/  BSSY B0, `(.L_x_100) ;  /* 0x000000e000007945 */ /* 0x000fe40003800000 */
[----:B------:R-:W-:Y:S01]  /*12d0*/  ISETP.GE.AND P1, PT, R2, UR4, PT ;  /* 0x0000000402007c0c */ /* 0x000fe2000bf26270 */
[----:B----4-:R3:W4:-:S12]  /*12e0*/  SHFL.IDX PT, R4, R17, 0x2, 0x181f ;  /* 0x00581f0011047f89 */ /* 0x01071800000e0000 */
[----:B------:R-:W-:Y:S05]  /*12f0*/  @P1 BRA `(.L_x_101) ;  /* 0x000000a000001947 */ /* 0x000fea0003800000 */
[----:B------:R-:W-:Y:S02]  /*1300*/  SHF.R.S32.HI R2, RZ, 0x1f, R18 ;  /* 0x0000001fff027819 */ /* 0x000fe40000011412 */
[C---:B----4-:R-:W-:Y:S02]  /*1310*/  LEA R6, P1, R15.reuse, R4, 0x1 ;  /* 0x000000040f067211 */ /* 0x050fe400078208ff */
[----:B------:R-:W-:Y:S02]  /*1320*/  LEA.HI R2, R2, R18, RZ, 0x3 ;  /* 0x0000001202027211 */ /* 0x000fe400078f18ff */
[----:B-1----:R-:W-:Y:S02]  /*1330*/  LEA.HI.X R7, R15, R5, R11, 0x1, P1 ;  /* 0x000000050f077211 */ /* 0x002fe400008f0c0b */
[----:B------:R-:W-:Y:S01]  /*1340*/  LOP3.LUT R8, R2, 0xfffffff8, RZ, 0xc0, !PT ;  /* 0xfffffff802087812 */ /* 0x000fe200078ec0ff */
[----:B------:R-:W-:-:S04]  /*1350*/  IMAD.SHL.U32 R2, R13, 0x2, RZ ;  /* 0x000000020d027824 */ /* 0x000fc800078e00ff */
[----:B------:R-:W-:Y:S01]  /*1360*/  IMAD.WIDE R4, R8, 0x2, R4 ;  /* 0x0000000208047825 */ /* 0x000fe200078e0204 */
[----:B------:R-:W-:Y:S01]  /*1370*/  @!PT LDS RZ, [RZ] ;  /* 0x00000000fffff984 */ /* 0x000fe20000000800 */
[----:B------:R1:W-:Y:S04]  /*1380*/  LDGSTS.E.BYPASS.LTC128B.128 [R2+0x9100], [R6.64], !P5 ;  /* 0x0910000006027fae */ /* 0x0003e8000e901d52 */
[----:B------:R1:W-:Y:S02]  /*1390*/  LDGSTS.E.BYPASS.LTC128B.128 [R2+0xd100], [R4.64], !P4 ;  /* 0x0d10000004027fae */ /* 0x0003e4000e101d52 */
.L_x_101:
[----:B------:R-:W-:Y:S05]  /*13a0*/  BSYNC B0 ;  /* 0x0000000000007941 */ /* 0x000fea0003800000 */
.L_x_100:
[----:B-1----:R-:W-:Y:S01]  /*13b0*/  IADD3 R2, R19, 0x30, RZ ;  /* 0x0000003013027810 */ /* 0x002fe20007ffe0ff */
[----:B------:R1:W2:Y:S01]  /*13c0*/  SHFL.IDX PT, R5, R16, 0x3, 0x181f ;  /* 0x00781f0010057f89 */ /* 0x0002a200000e0000 */
[----:B------:R-:W-:Y:S02]  /*13d0*/  BSSY B0, `(.L_x_102) ;  /* 0x000000e000007945 */ /* 0x000fe40003800000 */
[----:B------:R-:W-:Y:S01]  /*13e0*/  ISETP.GE.AND P1, PT, R2, UR4, PT ;  /* 0x0000000402007c0c */ /* 0x000fe2000bf26270 */
[----:B----4-:R1:W4:-:S12]  /*13f0*/  SHFL.IDX PT, R4, R17, 0x3, 0x181f ;  /* 0x00781f0011047f89 */ /* 0x01031800000e0000 */
[----:B------:R-:W-:Y:S05]  /*1400*/  @P1 BRA `(.L_x_103) ;  /* 0x000000a000001947 */ /* 0x000fea0003800000 */
[----:B------:R-:W-:Y:S02]  /*1410*/  SHF.R.S32.HI R2, RZ, 0x1f, R18 ;  /* 0x0000001fff027819 */ /* 0x000fe40000011412 */
[C---:B----4-:R-:W-:Y:S02]  /*1420*/  LEA R6, P1, R15.reuse, R4, 0x1 ;  /* 0x000000040f067211 */ /* 0x050fe400078208ff */
[----:B------:R-:W-:Y:S02]  /*1430*/  LEA.HI R2, R2, R18, RZ, 0x3 ;  /* 0x0000001202027211 */ /* 0x000fe400078f18ff */
[----:B--2---:R-:W-:Y:S02]  /*1440*/  LEA.HI.X R7, R15, R5, R11, 0x1, P1 ;  /* 0x000000050f077211 */ /* 0x004fe400008f0c0b */
[----:B------:R-:W-:Y:S01]  /*1450*/  LOP3.LUT R8, R2, 0xfffffff8, RZ, 0xc0, !PT ;  /* 0xfffffff802087812 */ /* 0x000fe200078ec0ff */
[----:B------:R-:W-:-:S04]  /*1460*/  IMAD.SHL.U32 R2, R13, 0x2, RZ ;  /* 0x000000020d027824 */ /* 0x000fc800078e00ff */
[----:B------:R-:W-:Y:S01]  /*1470*/  IMAD.WIDE R4, R8, 0x2, R4 ;  /* 0x0000000208047825 */ /* 0x000fe200078e0204 */
[----:B------:R-:W-:Y:S01]  /*1480*/  @!PT LDS RZ, [RZ] ;  /* 0x00000000fffff984 */ /* 0x000fe20000000800 */
[----:B------:R2:W-:Y:S04]  /*1490*/  LDGSTS.E.BYPASS.LTC128B.128 [R2+0x9900], [R6.64], !P5 ;  /* 0x0990000006027fae */ /* 0x0005e8000e901d52 */
[----:B------:R2:W-:Y:S02]  /*14a0*/  LDGSTS.E.BYPASS.LTC128B.128 [R2+0xd900], [R4.64], !P4 ;  /* 0x0d90000004027fae */ /* 0x0005e4000e101d52 */
.L_x_103:
[----:B------:R-:W-:Y:S05]  /*14b0*/  BSYNC B0 ;  /* 0x0000000000007941 */ /* 0x000fea0003800000 */
.L_x_102:
[----:B--2---:R-:W-:Y:S01]  /*14c0*/  IADD3 R2, R19, 0x40, RZ ;  /* 0x0000004013027810 */ /* 0x004fe20007ffe0ff */
        /* <DEDUP_REMOVED lines=15> */
.L_x_105:
[----:B------:R-:W-:Y:S05]  /*15c0*/  BSYNC B0 ;  /* 0x0000000000007941 */ /* 0x000fea0003800000 */
.L_x_104:
        /* <DEDUP_REMOVED lines=16> */
.L_x_107:
[----:B------:R-:W-:Y:S05]  /*16d0*/  BSYNC B0 ;  /* 0x0000000000007941 */ /* 0x000fea0003800000 */
.L_x_106:
        /* <DEDUP_REMOVED lines=16> */
.L_x_109:
[----:B------:R-:W-:Y:S05]  /*17e0*/  BSYNC B0 ;  /* 0x0000000000007941 */ /* 0x000fea0003800000 */
.L_x_108:
[----:B-1--4-:R-:W1:Y:S01]  /*17f0*/  SHFL.IDX PT, R4, R17, 0x7, 0x181f ;  /* 0x00f81f0011047f89 */ /* 0x012e6200000e0000 */
[----:B------:R-:W-:Y:S01]  /*1800*/  IADD3 R2, R19, 0x70, RZ ;  /* 0x0000007013027810 */ /* 0x000fe20007ffe0ff */
[----:B------:R-:W-:Y:S01]  /*1810*/  UIADD3 UR20, UR21, -0x1, URZ ;  /* 0xffffffff15147890 */ /* 0x000fe2000fffe03f */
[----:B------:R-:W-:Y:S01]  /*1820*/  IADD3 R6, -R28, c[0x0][0x1d0], RZ ;  /* 0x000074001c067a10 */ /* 0x000fe20007ffe1ff */
[----:B------:R-:W4:Y:S01]  /*1830*/  SHFL.IDX PT, R5, R16, 0x7, 0x181f ;  /* 0x00f81f0010057f89 */ /* 0x000f2200000e0000 */
[----:B------:R-:W-:Y:S01]  /*1840*/  ISETP.GE.AND P6, PT, R2, UR4, PT ;  /* 0x0000000402007c0c */ /* 0x000fe2000bfc6270 */
[----:B------:R-:W-:Y:S01]  /*1850*/  ULDC.64 UR6, c[0x0][0x1e0] ;  /* 0x0000780000067ab9 */ /* 0x000fe20000000a00 */
[----:B------:R-:W-:Y:S01]  /*1860*/  IMAD.MOV.U32 R156, RZ, RZ, R34 ;  /* 0x000000ffff9c7224 */ /* 0x000fe200078e0022 */
[----:B------:R-:W-:Y:S01]  /*1870*/  UMOV UR22, 0x6 ;  /* 0x0000000600167882 */ /* 0x000fe20000000000 */
[----:B------:R-:W-:Y:S01]  /*1880*/  IMAD.U32 R10, RZ, RZ, UR20 ;  /* 0x00000014ff0a7e24 */ /* 0x000fe2000f8e00ff */
[----:B------:R-:W-:Y:S01]  /*1890*/  USHF.L.U32 UR23, UR6, 0x6, URZ ;  /* 0x0000000606177899 */ /* 0x000fe2000800063f */
[----:B------:R-:W-:Y:S01]  /*18a0*/  IMAD.MOV.U32 R157, RZ, RZ, R35 ;  /* 0x000000ffff9d7224 */ /* 0x000fe200078e0023 */
[----:B------:R-:W-:Y:S01]  /*18b0*/  USHF.L.U64.HI UR22, UR6, UR22, UR7 ;  /* 0x0000001606167299 */ /* 0x000fe20008010207 */
[----:B------:R-:W-:Y:S01]  /*18c0*/  IMAD R10, R10, -0x40, R6 ;  /* 0xffffffc00a0a7824 */ /* 0x000fe200078e0206 */
[----:B------:R-:W-:Y:S01]  /*18d0*/  USHF.R.S32.HI UR10, URZ, 0x1f, UR20 ;  /* 0x0000001f3f0a7899 */ /* 0x000fe20008011414 */
[----:B------:R-:W-:Y:S01]  /*18e0*/  IMAD.MOV.U32 R156, RZ, RZ, R32 ;  /* 0x000000ffff9c7224 */ /* 0x000fe200078e0020 */
[----:B------:R-:W-:Y:S01]  /*18f0*/  UIMAD UR4, UR22, UR20, URZ ;  /* 0x00000014160472a4 */ /* 0x000fe2000f8e023f */
[----:B------:R-:W-:Y:S01]  /*1900*/  IMAD.U32 R154, RZ, RZ, UR23 ;  /* 0x00000017ff9a7e24 */ /* 0x000fe2000f8e00ff */
[----:B------:R-:W-:Y:S01]  /*1910*/  @!P6 SHF.R.S32.HI R2, RZ, 0x1f, R18 ;  /* 0x0000001fff02e819 */ /* 0x000fe20000011412 */
[----:B------:R-:W-:Y:S01]  /*1920*/  IMAD.SHL.U32 R243, R13, 0x2, RZ ;  /* 0x000000020df37824 */ /* 0x000fe200078e00ff */
[----:B------:R-:W-:Y:S01]  /*1930*/  ISETP.GE.AND P2, PT, R10, 0x1, PT ;  /* 0x000000010a00780c */ /* 0x000fe20003f46270 */
[----:B------:R-:W-:Y:S01]  /*1940*/  UIMAD UR4, UR10, UR23, UR4 ;  /* 0x000000170a0472a4 */ /* 0x000fe2000f8e0204 */
[----:B------:R-:W-:Y:S01]  /*1950*/  @!P6 LEA.HI R2, R2, R18, RZ, 0x3 ;  /* 0x000000120202e211 */ /* 0x000fe200078f18ff */
[----:B------:R-:W-:Y:S01]  /*1960*/  UIMAD.WIDE.U32 UR12, UR6, 0x20, URZ ;  /* 0x00000020060c78a5 */ /* 0x000fe2000f8e003f */
[C---:B-1----:R-:W-:Y:S01]  /*1970*/  @!P6 LEA R6, P1, R15.reuse, R4, 0x1 ;  /* 0x000000040f06e211 */ /* 0x042fe200078208ff */
[----:B------:R-:W-:Y:S01]  /*1980*/  USHF.L.U32 UR9, UR7, 0x5, URZ ;  /* 0x0000000507097899 */ /* 0x000fe2000800063f */
[----:B------:R-:W-:Y:S01]  /*1990*/  @!P6 LOP3.LUT R8, R2, 0xfffffff8, RZ, 0xc0, !PT ;  /* 0xfffffff80208e812 */ /* 0x000fe200078ec0ff */
[----:B------:R-:W-:Y:S01]  /*19a0*/  ULDC UR17, c[0x0][0x1d0] ;  /* 0x0000740000117ab9 */ /* 0x000fe20000000800 */
[----:B----4-:R-:W-:Y:S01]  /*19b0*/  @!P6 LEA.HI.X R7, R15, R5, R11, 0x1, P1 ;  /* 0x000000050f07e211 */ /* 0x010fe200008f0c0b */
[----:B------:R-:W-:Y:S01]  /*19c0*/  UIADD3 UR9, UR13, UR9, URZ ;  /* 0x000000090d097290 */ /* 0x000fe2000fffe03f */
[----:B------:R-:W-:Y:S01]  /*19d0*/  ISETP.GE.AND P1, PT, R10, 0x11, PT ;  /* 0x000000110a00780c */ /* 0x000fe20003f26270 */
[----:B------:R-:W-:Y:S01]  /*19e0*/  @!P6 IMAD.WIDE R8, R8, 0x2, R4 ;  /* 0x000000020808e825 */ /* 0x000fe200078e0204 */
[----:B------:R-:W-:Y:S01]  /*19f0*/  SHF.R.S32.HI R14, RZ, 0x4, R23 ;  /* 0x00000004ff0e7819 */ /* 0x000fe20000011417 */
[----:B------:R-:W-:Y:S01]  /*1a00*/  @!PT LDS RZ, [RZ] ;  /* 0x00000000fffff984 */ /* 0x000fe20000000800 */
[----:B------:R1:W-:Y:S01]  /*1a10*/  @!P6 LDGSTS.E.BYPASS.LTC128B.128 [R243+0xb900], [R6.64], !P5 ;  /* 0x0b90000006f3efae */ /* 0x0003e2000e901d52 */
[----:B------:R-:W-:Y:S01]  /*1a20*/  ISETP.GE.AND P5, PT, R10, 0x31, PT ;  /* 0x000000310a00780c */ /* 0x000fe20003fa6270 */
[----:B------:R-:W-:Y:S01]  /*1a30*/  IMAD.WIDE.U32 R4, R154, UR20, R156 ;  /* 0x000000149a047c25 */ /* 0x000fe2000f8e009c */
[----:B------:R-:W-:Y:S01]  /*1a40*/  LEA.HI R155, R24, R168, RZ, 0x5 ;  /* 0x000000a8189b7211 */ /* 0x000fe200078f28ff */
[----:B------:R4:W-:Y:S01]  /*1a50*/  @!P6 LDGSTS.E.BYPASS.LTC128B.128 [R243+0xf900], [R8.64], !P4 ;  /* 0x0f90000008f3efae */ /* 0x0009e2000e101d52 */
[----:B------:R-:W-:-:S02]  /*1a60*/  ISETP.GE.AND P6, PT, R10, 0x21, PT ;  /* 0x000000210a00780c */ /* 0x000fc40003fc6270 */
[----:B------:R-:W-:Y:S01]  /*1a70*/  IADD3 R5, R5, UR4, RZ ;  /* 0x0000000405057c10 */ /* 0x000fe2000fffe0ff */
[----:B------:R-:W0:Y:S04]  /*1a80*/  LDGDEPBAR ;  /* 0x00000000000079af */ /* 0x000e280000000000 */
[----:B------:R-:W-:Y:S01]  /*1a90*/  BAR.SYNC.DEFER_BLOCKING 0x0 ;  /* 0x0000000000007b1d */ /* 0x000fe20000010000 */
[----:B------:R-:W-:-:S04]  /*1aa0*/  @P2 LEA R12, P4, R4, c[0x0][0x1c8], 0x1 ;  /* 0x00007200040c2a11 */ /* 0x000fc800078808ff */
[----:B------:R-:W-:Y:S01]  /*1ab0*/  @P2 LEA.HI.X R13, R4, c[0x0][0x1cc], R5, 0x1, P4 ;  /* 0x00007300040d2a11 */ /* 0x000fe200020f0c05 */
[----:B------:R-:W-:Y:S01]  /*1ac0*/  VOTEU.ANY UP0, P5 ;  /* 0x00000000003f7886 */ /* 0x000fe20002800100 */
[----:B------:R-:W-:Y:S04]  /*1ad0*/  STL.64 [R1+0x28], R156 ;  /* 0x0000289c01007387 */ /* 0x000fe80000100a00 */
[----:B------:R-:W-:Y:S01]  /*1ae0*/  @UP0 UIMAD UR4, UR7, 0x30, URZ ;  /* 0x00000030070408a4 */ /* 0x000fe2000f8e023f */
[----:B-1----:R-:W-:Y:S02]  /*1af0*/  IMAD.U32 R6, RZ, RZ, UR7 ;  /* 0x00000007ff067e24 */ /* 0x002fe4000f8e00ff */
[----:B----4-:R-:W-:-:S05]  /*1b00*/  IMAD.MOV.U32 R8, RZ, RZ, c[0x0][0x1e0] ;  /* 0x00007800ff087624 */ /* 0x010fca00078e00ff */
[C---:B------:R-:W-:Y:S01]  /*1b10*/  @P1 LEA R2, P4, R8.reuse, R4, 0x4 ;  /* 0x0000000408021211 */ /* 0x040fe200078820ff */
[----:B------:R-:W-:Y:S01]  /*1b20*/  @!PT LDS RZ, [RZ] ;  /* 0x00000000fffff984 */ /* 0x000fe20000000800 */
[----:B------:R-:W-:Y:S01]  /*1b30*/  @!PT LDS RZ, [RZ] ;  /* 0x00000000fffff984 */ /* 0x000fe20000000800 */
[----:B------:R-:W-:Y:S01]  /*1b40*/  @!PT LDS RZ, [RZ] ;  /* 0x00000000fffff984 */ /* 0x000fe20000000800 */
[----:B------:R1:W-:Y:S03]  /*1b50*/  @P2 LDGSTS.E.BYPASS.LTC128B.128 [R243+0x4100], [R12.64], !P3 ;  /* 0x041000000cf32fae */ /* 0x0003e6000d901d52 */
[C---:B------:R-:W-:Y:S01]  /*1b60*/  @P1 LEA.HI.X R6, R8.reuse, R5, R6, 0x4, P4 ;  /* 0x0000000508061211 */ /* 0x040fe200020f2406 */
[----:B------:R-:W-:Y:S01]  /*1b70*/  @P5 IMAD.WIDE.U32 R8, R8, 0x30, R4 ;  /* 0x0000003008085825 */ /* 0x000fe200078e0004 */
[----:B------:R-:W-:Y:S01]  /*1b80*/  @P1 LEA R10, P4, R2, c[0x0][0x1c8], 0x1 ;  /* 0x00007200020a1a11 */ /* 0x000fe200078808ff */
[----:B------:R1:W-:Y:S01]  /*1b90*/  @P2 LDGSTS.E.BYPASS.LTC128B.128 [R243+0x6100], [R12.64+0x80], !P0 ;  /* 0x061000800cf32fae */ /* 0x0003e2000c101d52 */
[----:B------:R-:W-:Y:S02]  /*1ba0*/  LOP3.LUT P2, RZ, R36, 0x2, RZ, 0xc0, !PT ;  /* 0x0000000224ff7812 */ /* 0x000fe4000784c0ff */
[----:B------:R-:W-:-:S02]  /*1bb0*/  @P1 LEA.HI.X R11, R2, c[0x0][0x1cc], R6, 0x1, P4 ;  /* 0x00007300020b1a11 */ /* 0x000fc400020f0c06 */
[----:B------:R-:W-:-:S03]  /*1bc0*/  @P6 IADD3 R2, P4, R4, UR12, RZ ;  /* 0x0000000c04026c10 */ /* 0x000fc6000ff9e0ff */
[----:B------:R4:W-:Y:S01]  /*1bd0*/  @P1 LDGSTS.E.BYPASS.LTC128B.128 [R243+0x4900], [R10.64], !P3 ;  /* 0x049000000af31fae */ /* 0x0009e2000d901d52 */
[----:B------:R-:W-:Y:S02]  /*1be0*/  @P6 IADD3.X R4, R5, UR9, RZ, P4, !PT ;  /* 0x0000000905046c10 */ /* 0x000fe4000a7fe4ff */
[----:B------:R-:W-:Y:S01]  /*1bf0*/  LEA.HI R5, R23, R14, RZ, 0x1 ;  /* 0x0000000e17057211 */ /* 0x000fe200078f08ff */
[----:B------:R4:W-:Y:S01]  /*1c00*/  @P1 LDGSTS.E.BYPASS.LTC128B.128 [R243+0x6900], [R10.64+0x80], !P0 ;  /* 0x069000800af31fae */ /* 0x0009e2000c101d52 */
[C---:B------:R-:W-:Y:S02]  /*1c10*/  @P6 LEA R6, P4, R2.reuse, c[0x0][0x1c8], 0x1 ;  /* 0x0000720002066a11 */ /* 0x040fe400078808ff */
[----:B------:R-:W-:Y:S02]  /*1c20*/  LOP3.LUT R5, R5, 0xfffffffe, RZ, 0xc0, !PT ;  /* 0xfffffffe05057812 */ /* 0x000fe400078ec0ff */
[----:B------:R-:W-:Y:S02]  /*1c30*/  @P6 LEA.HI.X R7, R2, c[0x0][0x1cc], R4, 0x1, P4 ;  /* 0x0000730002076a11 */ /* 0x000fe400020f0c04 */
[----:B------:R-:W-:Y:S01]  /*1c40*/  @P5 IADD3 R2, R9, UR4, RZ ;  /* 0x0000000409025c10 */ /* 0x000fe2000fffe0ff */
[----:B------:R-:W-:Y:S01]  /*1c50*/  IMAD.IADD R9, R14, 0x1, -R5 ;  /* 0x000000010e097824 */ /* 0x000fe200078e0a05 */
[----:B------:R-:W-:Y:S01]  /*1c60*/  @P5 LEA R4, P4, R8, c[0x0][0x1c8], 0x1 ;  /* 0x0000720008045a11 */ /* 0x000fe200078808ff */
[----:B------:R5:W-:Y:S01]  /*1c70*/  @P6 LDGSTS.E.BYPASS.LTC128B.128 [R243+0x5100], [R6.64], !P3 ;  /* 0x0510000006f36fae */ /* 0x000be2000d901d52 */
[----:B------:R-:W-:-:S02]  /*1c80*/  ULDC.64 UR4, c[0x0][0x208] ;  /* 0x0000820000047ab9 */ /* 0x000fc40000000a00 */
[----:B------:R-:W-:Y:S01]  /*1c90*/  @P5 LEA.HI.X R5, R8, c[0x0][0x1cc], R2, 0x1, P4 ;  /* 0x0000730008055a11 */ /* 0x000fe200020f0c02 */
[----:B------:R5:W-:Y:S01]  /*1ca0*/  @P6 LDGSTS.E.BYPASS.LTC128B.128 [R243+0x7100], [R6.64+0x80], !P0 ;  /* 0x0710008006f36fae */ /* 0x000be2000c101d52 */
[----:B------:R-:W-:Y:S01]  /*1cb0*/  IMAD.SHL.U32 R2, R21, 0x40, RZ ;  /* 0x0000004015027824 */ /* 0x000fe200078e00ff */
[----:B------:R-:W-:Y:S01]  /*1cc0*/  UIMAD UR10, UR10, UR4, URZ ;  /* 0x000000040a0a72a4 */ /* 0x000fe2000f8e023f */
[----:B------:R-:W-:Y:S01]  /*1cd0*/  IMAD.SHL.U32 R8, R28, 0x8, RZ ;  /* 0x000000081c087824 */ /* 0x000fe200078e00ff */
[----:B------:R2:W-:Y:S01]  /*1ce0*/  @P5 LDGSTS.E.BYPASS.LTC128B.128 [R243+0x5900], [R4.64], !P3 ;  /* 0x0590000004f35fae */ /* 0x0005e2000d901d52 */
[----:B------:R-:W-:Y:S02]  /*1cf0*/  UIMAD.WIDE.U32 UR14, UR20, UR4, URZ ;  /* 0x00000004140e72a5 */ /* 0x000fe4000f8e003f */
[----:B------:R-:W-:Y:S01]  /*1d00*/  UIMAD UR10, UR20, UR5, UR10 ;  /* 0x00000005140a72a4 */ /* 0x000fe2000f8e020a */
[----:B------:R2:W-:Y:S03]  /*1d10*/  @P5 LDGSTS.E.BYPASS.LTC128B.128 [R243+0x7900], [R4.64+0x80], !P0 ;  /* 0x0790008004f35fae */ /* 0x0005e6000c101d52 */
[----:B------:R-:W-:Y:S01]  /*1d20*/  UIADD3 UR10, UR15, UR10, URZ ;  /* 0x0000000a0f0a7290 */ /* 0x000fe2000fffe03f */
[----:B------:R-:W0:Y:S01]  /*1d30*/  LDGDEPBAR ;  /* 0x00000000000079af */ /* 0x000e220000000000 */
[----:B-----5:R-:W-:Y:S01]  /*1d40*/  IMAD.SHL.U32 R6, R36, 0x40, RZ ;  /* 0x0000004024067824 */ /* 0x020fe200078e00ff */
[----:B--2---:R-:W-:Y:S01]  /*1d50*/  LOP3.LUT R4, R2, 0x1c0, RZ, 0xc0, !PT ;  /* 0x000001c002047812 */ /* 0x004fe200078ec0ff */
[----:B------:R-:W-:-:S04]  /*1d60*/  DEPBAR.LE SB0, 0x1 ;  /* 0x000080400000791a */ /* 0x000fc80000000000 */
[----:B------:R-:W-:Y:S01]  /*1d70*/  IMAD.SHL.U32 R5, R9, 0x8, RZ ;  /* 0x0000000809057824 */ /* 0x000fe200078e00ff */
[----:B------:R-:W-:-:S04]  /*1d80*/  DEPBAR.LE SB0, 0x0 ;  /* 0x000080000000791a */ /* 0x000fc80000000000 */
[----:B------:R-:W-:Y:S02]  /*1d90*/  LOP3.LUT R2, R6, 0x1c0, RZ, 0xc0, !PT ;  /* 0x000001c006027812 */ /* 0x000fe400078ec0ff */
[----:B------:R-:W-:Y:S01]  /*1da0*/  LOP3.LUT R7, R4, 0x8, R5, 0xf8, !PT ;  /* 0x0000000804077812 */ /* 0x000fe200078ef805 */
[----:B------:R-:W-:Y:S01]  /*1db0*/  IMAD.SHL.U32 R5, R22, 0x40, RZ ;  /* 0x0000004016057824 */ /* 0x000fe200078e00ff */
[----:B------:R-:W-:Y:S02]  /*1dc0*/  LOP3.LUT R8, R2, 0x8, R8, 0xf8, !PT ;  /* 0x0000000802087812 */ /* 0x000fe400078ef808 */
[----:B------:R-:W-:Y:S01]  /*1dd0*/  SHF.R.U32.HI R6, RZ, 0x3, R2 ;  /* 0x00000003ff067819 */ /* 0x000fe20000011602 */
[----:B------:R-:W-:Y:S01]  /*1de0*/  IMAD.SHL.U32 R2, R155, 0x20, RZ ;  /* 0x000000209b027824 */ /* 0x000fe200078e00ff */
[----:B------:R-:W-:Y:S02]  /*1df0*/  SHF.R.U32.HI R4, RZ, 0x3, R4 ;  /* 0x00000003ff047819 */ /* 0x000fe40000011604 */
[----:B------:R-:W-:-:S02]  /*1e00*/  LOP3.LUT R6, R8, R6, RZ, 0x3c, !PT ;  /* 0x0000000608067212 */ /* 0x000fc400078e3cff */
[----:B------:R-:W-:Y:S02]  /*1e10*/  LOP3.LUT R153, R7, R4, RZ, 0x3c, !PT ;  /* 0x0000000407997212 */ /* 0x000fe400078e3cff */
[----:B------:R-:W-:Y:S02]  /*1e20*/  LOP3.LUT R152, R5, 0xfffffe00, RZ, 0xc0, !PT ;  /* 0xfffffe0005987812 */ /* 0x000fe400078ec0ff */
[----:B------:R-:W-:Y:S01]  /*1e30*/  LOP3.LUT R4, R2, 0x7ffffc00, RZ, 0xc0, !PT ;  /* 0x7ffffc0002047812 */ /* 0x000fe200078ec0ff */
[----:B------:R-:W-:-:S03]  /*1e40*/  IMAD R2, R9, 0x200, R6 ;  /* 0x0000020009027824 */ /* 0x000fc600078e0206 */
[----:B------:R-:W-:Y:S01]  /*1e50*/  IADD3 R4, R153, R152, R4 ;  /* 0x0000009899047210 */ /* 0x000fe20007ffe004 */
[----:B------:R-:W-:Y:S01]  /*1e60*/  IMAD.SHL.U32 R175, R2, 0x2, RZ ;  /* 0x0000000202af7824 */ /* 0x000fe200078e00ff */
[----:B------:R-:W-:Y:S03]  /*1e70*/  BAR.SYNC.DEFER_BLOCKING 0x0 ;  /* 0x0000000000007b1d */ /* 0x000fe60000010000 */
[----:B------:R-:W-:Y:S01]  /*1e80*/  IMAD.SHL.U32 R230, R4, 0x2, RZ ;  /* 0x0000000204e67824 */ /* 0x000fe200078e00ff */
[----:B------:R-:W-:-:S03]  /*1e90*/  IADD3 R234, R175, 0x4120, RZ ;  /* 0x00004120afea7810 */ /* 0x000fc60007ffe0ff */
[C-C-:B------:R-:W-:Y:S02]  /*1ea0*/  IMAD R232, R3.reuse, 0x2, R230.reuse ;  /* 0x0000000203e87824 */ /* 0x140fe400078e02e6 */
[C---:B------:R-:W-:Y:S02]  /*1eb0*/  IMAD R231, R0.reuse, 0x2, R230 ;  /* 0x0000000200e77824 */ /* 0x040fe400078e02e6 */
[----:B------:R-:W-:Y:S02]  /*1ec0*/  IMAD R233, R0, 0x2, R232 ;  /* 0x0000000200e97824 */ /* 0x000fe400078e02e8 */
[----:B------:R-:W-:Y:S01]  /*1ed0*/  IMAD R235, R3, 0x2, R231 ;  /* 0x0000000203eb7824 */ /* 0x000fe200078e02e7 */
[----:B------:R-:W-:Y:S04]  /*1ee0*/  LDSM.16.M88.4 R4, [R230+0xa100] ;  /* 0x00a10000e604783b */ /* 0x000fe80000000200 */
[----:B---3--:R-:W2:Y:S04]  /*1ef0*/  LDSM.16.M88.4 R16, [R175+0x4100] ;  /* 0x00410000af10783b */ /* 0x008ea80000000200 */
[----:B-1----:R-:W1:Y:S04]  /*1f00*/  LDSM.16.M88.4 R12, [R175+0x4900] ;  /* 0x00490000af0c783b */ /* 0x002e680000000200 */
[----:B------:R-:W3:Y:S04]  /*1f10*/  LDSM.16.M88.4 R20, [R175+0x5100] ;  /* 0x00510000af14783b */ /* 0x000ee80000000200 */
[----:B------:R-:W5:Y:S04]  /*1f20*/  LDSM.16.M88.4 R24, [R175+0x5900] ;  /* 0x00590000af18783b */ /* 0x000f680000000200 */
[----:B----4-:R-:W4:Y:S01]  /*1f30*/  LDSM.16.M88.4 R8, [R230+0x8100] ;  /* 0x00810000e608783b */ /* 0x010f220000000200 */
[C---:B--2---:R-:W-:Y:S08]  /*1f40*/  HMMA.16816.F32 R40, R4.reuse, R16, RZ ;  /* 0x000000100428723c */ /* 0x044ff000000018ff */
[C---:B-1----:R-:W-:Y:S08]  /*1f50*/  HMMA.16816.F32 R56, R4.reuse, R12, RZ ;  /* 0x0000000c0438723c */ /* 0x042ff000000018ff */
[C---:B---3--:R-:W-:Y:S08]  /*1f60*/  HMMA.16816.F32 R60, R4.reuse, R20, RZ ;  /* 0x00000014043c723c */ /* 0x048ff000000018ff */
[C---:B-----5:R-:W-:Y:S08]  /*1f70*/  HMMA.16816.F32 R64, R4.reuse, R24, RZ ;  /* 0x000000180440723c */ /* 0x060ff000000018ff */
[C---:B------:R-:W-:Y:S08]  /*1f80*/  HMMA.16816.F32 R44, R4.reuse, R18, RZ ;  /* 0x00000012042c723c */ /* 0x040ff000000018ff */
[C---:B------:R-:W-:Y:S08]  /*1f90*/  HMMA.16816.F32 R76, R4.reuse, R14, RZ ;  /* 0x0000000e044c723c */ /* 0x040ff000000018ff */
[C---:B------:R-:W-:Y:S08]  /*1fa0*/  HMMA.16816.F32 R116, R4.reuse, R22, RZ ;  /* 0x000000160474723c */ /* 0x040ff000000018ff */
[----:B------:R-:W-:Y:S07]  /*1fb0*/  HMMA.16816.F32 R92, R4, R26, RZ ;  /* 0x0000001a045c723c */ /* 0x000fee00000018ff */
[----:B------:R-:W-:Y:S01]  /*1fc0*/  IMAD.U32 R6, RZ, RZ, UR14 ;  /* 0x0000000eff067e24 */ /* 0x000fe2000f8e00ff */
[----:B------:R-:W-:Y:S01]  /*1fd0*/  UMOV UR14, 0x5 ;  /* 0x00000005000e7882 */ /* 0x000fe20000000000 */
[----:B------:R-:W-:Y:S01]  /*1fe0*/  IMAD.U32 R4, RZ, RZ, UR10 ;  /* 0x0000000aff047e24 */ /* 0x000fe2000f8e00ff */
[----:B------:R-:W-:Y:S01]  /*1ff0*/  UMOV UR10, 0xffffffc0 ;  /* 0xffffffc0000a7882 */ /* 0x000fe20000000000 */
[C---:B----4-:R-:W-:Y:S01]  /*2000*/  HMMA.16816.F32 R100, R8.reuse, R18, RZ ;  /* 0x000000120864723c */ /* 0x050fe200000018ff */
[C---:B------:R-:W-:Y:S01]  /*2010*/  LEA R2, P1, R6.reuse, R30, 0x6 ;  /* 0x0000001e06027211 */ /* 0x040fe200078230ff */
[----:B------:R-:W-:Y:S01]  /*2020*/  UIMAD UR17, UR20, UR10, UR17 ;  /* 0x0000000a141172a4 */ /* 0x000fe2000f8e0211 */
[----:B------:R-:W-:Y:S01]  /*2030*/  IMAD.U32 R7, RZ, RZ, UR15 ;  /* 0x0000000fff077e24 */ /* 0x000fe2000f8e00ff */
[----:B------:R-:W-:Y:S01]  /*2040*/  USHF.L.U32 UR10, UR4, 0x5, URZ ;  /* 0x00000005040a7899 */ /* 0x000fe2000800063f */
[----:B------:R-:W-:Y:S01]  /*2050*/  LEA.HI.X R5, R6, R29, R4, 0x6, P1 ;  /* 0x0000001d06057211 */ /* 0x000fe200008f3404 */
[----:B------:R-:W-:Y:S01]  /*2060*/  USHF.L.U64.HI UR14, UR4, UR14, UR5 ;  /* 0x0000000e040e7299 */ /* 0x000fe20008010205 */
[C---:B------:R-:W-:Y:S01]  /*2070*/  LEA R4, P1, R2.reuse, c[0x0][0x1f8], 0x1 ;  /* 0x00007e0002047a11 */ /* 0x040fe200078208ff */
[----:B------:R-:W-:Y:S01]  /*2080*/  HMMA.16816.F32 R120, R8, R16, RZ ;  /* 0x000000100878723c */ /* 0x000fe200000018ff */
[----:B------:R-:W-:Y:S01]  /*2090*/  IADD3 R6, R175, 0x4100, RZ ;  /* 0x00004100af067810 */ /* 0x000fe20007ffe0ff */
[----:B------:R-:W-:Y:S01]  /*20a0*/  IMAD.U32 R18, RZ, RZ, UR10 ;  /* 0x0000000aff127e24 */ /* 0x000fe2000f8e00ff */
[----:B------:R-:W-:Y:S01]  /*20b0*/  LEA.HI.X R5, R2, c[0x0][0x1fc], R5, 0x1, P1 ;  /* 0x00007f0002057a11 */ /* 0x000fe200008f0c05 */
[----:B------:R-:W-:Y:S01]  /*20c0*/  UIADD3 UR16, UP0, UR10, 0x80, URZ ;  /* 0x000000800a107890 */ /* 0x000fe2000ff1e03f */
[----:B------:R-:W-:-:S02]  /*20d0*/  IADD3 R2, -R28, UR17, RZ ;  /* 0x000000111c027c10 */ /* 0x000fc4000fffe1ff */
[----:B------:R-:W-:Y:S01]  /*20e0*/  @P2 IADD3 R234, R6, -0x20, RZ ;  /* 0xffffffe006ea2810 */ /* 0x000fe20007ffe0ff */
[C---:B------:R-:W-:Y:S01]  /*20f0*/  HMMA.16816.F32 R88, R8.reuse, R12, RZ ;  /* 0x0000000c0858723c */ /* 0x040fe200000018ff */
[C---:B------:R-:W-:Y:S01]  /*2100*/  ISETP.LT.OR P5, PT, R2.reuse, 0x1, P3 ;  /* 0x000000010200780c */ /* 0x040fe20001fa1670 */
[----:B------:R-:W-:Y:S01]  /*2110*/  UIADD3.X UR15, URZ, UR14, URZ, UP0, !UPT ;  /* 0x0000000e3f0f7290 */ /* 0x000fe200087fe43f */
[----:B------:R-:W-:Y:S01]  /*2120*/  ISETP.LT.OR P4, PT, R2, 0x1, P0 ;  /* 0x000000010200780c */ /* 0x000fe20000781670 */
[----:B------:R-:W-:Y:S01]  /*2130*/  LDSM.16.M88.4 R32, [R234] ;  /* 0x00000000ea20783b */ /* 0x000fe20000000200 */
[----:B------:R-:W-:Y:S01]  /*2140*/  IADD3 R6, P1, R4, UR10, RZ ;  /* 0x0000000a04067c10 */ /* 0x000fe2000ff3e0ff */
[----:B------:R-:W-:Y:S01]  /*2150*/  UISETP.GT.AND UP0, UPT, UR20, UR8, UPT ;  /* 0x000000081400728c */ /* 0x000fe2000bf04270 */
[----:B------:R-:W-:Y:S01]  /*2160*/  ISETP.LT.OR P2, PT, R2, 0x11, P3 ;  /* 0x000000110200780c */ /* 0x000fe20001f41670 */
[----:B------:R-:W-:Y:S01]  /*2170*/  HMMA.16816.F32 R96, R8, R14, RZ ;  /* 0x0000000e0860723c */ /* 0x000fe200000018ff */
[----:B------:R-:W1:Y:S01]  /*2180*/  LDSM.16.M88.4 R12, [R232+0xa100] ;  /* 0x00a10000e80c783b */ /* 0x000e620000000200 */
[----:B------:R-:W-:-:S02]  /*2190*/  IADD3.X R7, R5, UR14, RZ, P1, !PT ;  /* 0x0000000e05077c10 */ /* 0x000fc40008ffe4ff */
[----:B------:R-:W-:Y:S01]  /*21a0*/  IADD3 R18, P6, P1, R18, 0x80, R4 ;  /* 0x0000008012127810 */ /* 0x000fe200079de004 */
[----:B------:R-:W2:Y:S01]  /*21b0*/  LDSM.16.M88.4 R28, [R234+0x800] ;  /* 0x00080000ea1c783b */ /* 0x000ea20000000200 */
[----:B------:R-:W-:Y:S02]  /*21c0*/  IADD3 R242, R234, 0x800, RZ ;  /* 0x00000800eaf27810 */ /* 0x000fe40007ffe0ff */
[C---:B------:R-:W-:Y:S01]  /*21d0*/  HMMA.16816.F32 R80, R8.reuse, R20, RZ ;  /* 0x000000140850723c */ /* 0x040fe200000018ff */
[----:B------:R-:W-:Y:S02]  /*21e0*/  IADD3.X R19, RZ, UR14, R5, P6, P1 ;  /* 0x0000000eff137c10 */ /* 0x000fe4000b7e2405 */
[C---:B------:R-:W-:Y:S02]  /*21f0*/  ISETP.LT.OR P1, PT, R2.reuse, 0x21, P3 ;  /* 0x000000210200780c */ /* 0x040fe40001f21670 */
[----:B------:R-:W-:Y:S02]  /*2200*/  ISETP.LT.OR P6, PT, R2, 0x21, P0 ;  /* 0x000000210200780c */ /* 0x000fe400007c1670 */
[C---:B------:R-:W-:Y:S01]  /*2210*/  IADD3 R241, R234.reuse, 0x1000, RZ ;  /* 0x00001000eaf17810 */ /* 0x040fe20007ffe0ff */
[----:B------:R-:W-:Y:S01]  /*2220*/  HMMA.16816.F32 R84, R8, R22, RZ ;  /* 0x000000160854723c */ /* 0x000fe200000018ff */
[----:B------:R-:W3:Y:S01]  /*2230*/  LDSM.16.M88.4 R20, [R234+0x1800] ;  /* 0x00180000ea14783b */ /* 0x000ee20000000200 */
[----:B------:R-:W-:-:S02]  /*2240*/  IADD3 R240, R234, 0x1800, RZ ;  /* 0x00001800eaf07810 */ /* 0x000fc40007ffe0ff */
[C---:B------:R-:W-:Y:S02]  /*2250*/  IADD3 R239, R234.reuse, 0x2000, RZ ;  /* 0x00002000eaef7810 */ /* 0x040fe40007ffe0ff */
[C---:B------:R-:W-:Y:S02]  /*2260*/  IADD3 R238, R234.reuse, 0x2800, RZ ;  /* 0x00002800eaee7810 */ /* 0x040fe40007ffe0ff */
[----:B------:R-:W-:Y:S01]  /*2270*/  HMMA.16816.F32 R72, R8, R24, RZ ;  /* 0x000000180848723c */ /* 0x000fe200000018ff */
[C---:B------:R-:W-:Y:S02]  /*2280*/  IADD3 R237, R234.reuse, 0x3000, RZ ;  /* 0x00003000eaed7810 */ /* 0x040fe40007ffe0ff */
[----:B------:R-:W-:-:S05]  /*2290*/  IADD3 R236, R234, 0x3800, RZ ;  /* 0x00003800eaec7810 */ /* 0x000fca0007ffe0ff */
[----:B------:R-:W-:Y:S01]  /*22a0*/  HMMA.16816.F32 R68, R8, R26, RZ ;  /* 0x0000001a0844723c */ /* 0x000fe200000018ff */
[----:B------:R-:W4:Y:S04]  /*22b0*/  LDSM.16.M88.4 R24, [R234+0x1000] ;  /* 0x00100000ea18783b */ /* 0x000f280000000200 */
[----:B------:R-:W5:Y:S04]  /*22c0*/  LDSM.16.M88.4 R8, [R232+0x8100] ;  /* 0x00810000e808783b */ /* 0x000f680000000200 */
[----:B------:R-:W-:Y:S01]  /*22d0*/  @!PT LDS RZ, [RZ] ;  /* 0x00000000fffff984 */ /* 0x000fe20000000800 */
[----:B------:R-:W-:Y:S01]  /*22e0*/  @!PT LDS RZ, [RZ] ;  /* 0x00000000fffff984 */ /* 0x000fe20000000800 */
[----:B------:R-:W-:Y:S01]  /*22f0*/  @!PT LDS RZ, [RZ] ;  /* 0x00000000fffff984 */ /* 0x000fe20000000800 */
[----:B------:R4:W-:Y:S01]  /*2300*/  LDGSTS.E.BYPASS.LTC128B.128 [R243+0x100], [R4.64], !P5 ;  /* 0x0010000004f37fae */ /* 0x0009e2000e901d52 */
[C---:B------:R-:W-:Y:S01]  /*2310*/  ISETP.LT.OR P5, PT, R2.reuse, 0x11, P0 ;  /* 0x000000110200780c */ /* 0x040fe200007a1670 */
[C---:B-1----:R-:W-:Y:S02]  /*2320*/  HMMA.16816.F32 R128, R12.reuse, R34, R44 ;  /* 0x000000220c80723c */ /* 0x042fe4000000182c */
[----:B------:R4:W-:Y:S04]  /*2330*/  LDGSTS.E.BYPASS.LTC128B.128 [R243+0x2100], [R4.64+0x80], !P4 ;  /* 0x0210008004f37fae */ /* 0x0009e8000e101d52 */
[----:B------:R1:W-:Y:S02]  /*2340*/  LDGSTS.E.BYPASS.LTC128B.128 [R243+0x900], [R6.64], !P2 ;  /* 0x0090000006f37fae */ /* 0x0003e4000d101d52 */
[----:B--2---:R-:W-:Y:S04]  /*2350*/  HMMA.16816.F32 R56, R12, R28, R56 ;  /* 0x0000001c0c38723c */ /* 0x004fe80000001838 */
[----:B------:R2:W-:Y:S01]  /*2360*/  LDGSTS.E.BYPASS.LTC128B.128 [R243+0x2900], [R18.64], !P5 ;  /* 0x0290000012f37fae */ /* 0x0005e2000e901d52 */
[----:B------:R-:W-:-:S03]  /*2370*/  ISETP.LT.OR P5, PT, R2, 0x31, P3 ;  /* 0x000000310200780c */ /* 0x000fc60001fa1670 */
[C---:B---3--:R-:W-:Y:S08]  /*2380*/  HMMA.16816.F32 R64, R12.reuse, R20, R64 ;  /* 0x000000140c40723c */ /* 0x048ff00000001840 */
[----:B------:R-:W-:Y:S01]  /*2390*/  HMMA.16816.F32 R76, R12, R30, R76 ;  /* 0x0000001e0c4c723c */ /* 0x000fe2000000184c */
[----:B----4-:R-:W-:-:S07]  /*23a0*/  IADD3 R4, P4, R6, UR10, RZ ;  /* 0x0000000a06047c10 */ /* 0x010fce000ff9e0ff */
[-C--:B------:R-:W-:Y:S01]  /*23b0*/  HMMA.16816.F32 R60, R12, R24.reuse, R60 ;  /* 0x000000180c3c723c */ /* 0x080fe2000000183c */
[----:B------:R-:W-:Y:S02]  /*23c0*/  IADD3.X R5, R7, UR14, RZ, P4, !PT ;  /* 0x0000000e07057c10 */ /* 0x000fe4000a7fe4ff */
[----:B------:R-:W-:Y:S02]  /*23d0*/  IADD3 R16, P4, R4, UR10, RZ ;  /* 0x0000000a04107c10 */ /* 0x000fe4000ff9e0ff */
[----:B-1----:R-:W-:Y:S01]  /*23e0*/  IADD3 R6, P2, R6, UR16, RZ ;  /* 0x0000001006067c10 */ /* 0x002fe2000ff5e0ff */
[----:B------:R1:W-:Y:S01]  /*23f0*/  LDGSTS.E.BYPASS.LTC128B.128 [R243+0x1100], [R4.64], !P1 ;  /* 0x0110000004f37fae */ /* 0x0003e2000c901d52 */
[----:B------:R-:W-:Y:S01]  /*2400*/  IADD3.X R17, R5, UR14, RZ, P4, !PT ;  /* 0x0000000e05117c10 */ /* 0x000fe2000a7fe4ff */
[----:B-----5:R-:W-:Y:S01]  /*2410*/  HMMA.16816.F32 R132, R8, R24, R80 ;  /* 0x000000180884723c */ /* 0x020fe20000001850 */
[----:B------:R-:W-:Y:S01]  /*2420*/  ISETP.LT.OR P4, PT, R2, 0x31, P0 ;  /* 0x000000310200780c */ /* 0x000fe20000781670 */
[----:B------:R-:W-:Y:S01]  /*2430*/  IMAD.MOV.U32 R2, RZ, RZ, -0x40 ;  /* 0xffffffc0ff027424 */ /* 0x000fe200078e00ff */
[----:B------:R-:W-:-:S02]  /*2440*/  IADD3.X R7, R7, UR15, RZ, P2, !PT ;  /* 0x0000000f07077c10 */ /* 0x000fc400097fe4ff */
[----:B------:R-:W-:-:S03]  /*2450*/  LOP3.LUT P2, RZ, R36, 0x4, RZ, 0xc0, !PT ;  /* 0x0000000424ff7812 */ /* 0x000fc6000784c0ff */
[----:B------:R3:W-:Y:S01]  /*2460*/  LDGSTS.E.BYPASS.LTC128B.128 [R243+0x3100], [R6.64], !P6 ;  /* 0x0310000006f37fae */ /* 0x0007e2000f101d52 */
[----:B------:R-:W-:Y:S01]  /*2470*/  SEL R2, R2, 0x40, P2 ;  /* 0x0000004002027807 */ /* 0x000fe20001000000 */
[-C--:B------:R-:W-:Y:S02]  /*2480*/  HMMA.16816.F32 R36, R12, R32.reuse, R40 ;  /* 0x000000200c24723c */ /* 0x080fe40000001828 */
[----:B------:R2:W-:Y:S02]  /*2490*/  LDGSTS.E.BYPASS.LTC128B.128 [R243+0x1900], [R16.64], !P5 ;  /* 0x0190000010f37fae */ /* 0x0005e4000e901d52 */
[----:B------:R-:W-:Y:S02]  /*24a0*/  IMAD.IADD R229, R175, 0x1, R2 ;  /* 0x00000001afe57824 */ /* 0x000fe400078e0202 */
[----:B------:R-:W-:Y:S02]  /*24b0*/  IMAD.IADD R228, R2, 0x1, R234 ;  /* 0x0000000102e47824 */ /* 0x000fe400078e02ea */
[----:B------:R-:W-:Y:S01]  /*24c0*/  HMMA.16816.F32 R120, R8, R32, R120 ;  /* 0x000000200878723c */ /* 0x000fe20000001878 */
[----:B-1----:R-:W-:-:S07]  /*24d0*/  IADD3 R4, P1, R4, UR16, RZ ;  /* 0x0000001004047c10 */ /* 0x002fce000ff3e0ff */
[----:B------:R-:W-:Y:S01]  /*24e0*/  HMMA.16816.F32 R80, R8, R34, R100 ;  /* 0x000000220850723c */ /* 0x000fe20000001864 */
[----:B------:R-:W-:Y:S02]  /*24f0*/  IADD3.X R5, R5, UR15, RZ, P1, !PT ;  /* 0x0000000f05057c10 */ /* 0x000fe40008ffe4ff */
[----:B------:R-:W-:-:S03]  /*2500*/  PLOP3.LUT P1, PT, PT, PT, UP0, 0x80, 0x0 ;  /* 0x000000000000781c */ /* 0x000fc60003f2f008 */
[----:B------:R3:W-:Y:S02]  /*2510*/  LDGSTS.E.BYPASS.LTC128B.128 [R243+0x3900], [R4.64], !P4 ;  /* 0x0390000004f37fae */ /* 0x0007e4000e101d52 */
[C---:B------:R-:W-:Y:S02]  /*2520*/  HMMA.16816.F32 R124, R8.reuse, R28, R88 ;  /* 0x0000001c087c723c */ /* 0x040fe40000001858 */
[----:B------:R-:W-:Y:S04]  /*2530*/  LDSM.16.M88.4 R52, [R229+0x4100] ;  /* 0x00410000e534783b */ /* 0x000fe80000000200 */
[----:B--2---:R-:W1:Y:S02]  /*2540*/  LDSM.16.M88.4 R16, [R231+0xa100] ;  /* 0x00a10000e710783b */ /* 0x004e640000000200 */
[C---:B------:R-:W-:Y:S02]  /*2550*/  HMMA.16816.F32 R136, R8.reuse, R20, R72 ;  /* 0x000000140888723c */ /* 0x040fe40000001848 */
[----:B------:R-:W2:Y:S04]  /*2560*/  LDSM.16.M88.4 R48, [R229+0x4900] ;  /* 0x00490000e530783b */ /* 0x000ea80000000200 */
[----:B------:R-:W4:Y:S02]  /*2570*/  LDSM.16.M88.4 R44, [R229+0x5100] ;  /* 0x00510000e52c783b */ /* 0x000f240000000200 */
[C---:B------:R-:W-:Y:S02]  /*2580*/  HMMA.16816.F32 R32, R8.reuse, R30, R96 ;  /* 0x0000001e0820723c */ /* 0x040fe40000001860 */
[----:B------:R-:W-:Y:S04]  /*2590*/  LDSM.16.M88.4 R40, [R229+0x5900] ;  /* 0x00590000e528783b */ /* 0x000fe80000000200 */
[----:B------:R-:W-:Y:S02]  /*25a0*/  LDSM.16.M88.4 R28, [R228] ;  /* 0x00000000e41c783b */ /* 0x000fe40000000200 */
[C---:B------:R-:W-:Y:S02]  /*25b0*/  HMMA.16816.F32 R104, R8.reuse, R26, R84 ;  /* 0x0000001a0868723c */ /* 0x040fe40000001854 */
[----:B---3--:R-:W-:Y:S04]  /*25c0*/  LDSM.16.M88.4 R4, [R233+0xa100] ;  /* 0x00a10000e904783b */ /* 0x008fe80000000200 */
[----:B------:R-:W0:Y:S02]  /*25d0*/  LDGDEPBAR ;  /* 0x00000000000079af */ /* 0x000e240000000000 */
[----:B------:R-:W-:Y:S02]  /*25e0*/  HMMA.16816.F32 R100, R8, R22, R68 ;  /* 0x000000160864723c */ /* 0x000fe40000001844 */
[----:B------:R-:W3:Y:S06]  /*25f0*/  LDSM.16.M88.4 R8, [R231+0x8100] ;  /* 0x00810000e708783b */ /* 0x000eec0000000200 */
[C---:B------:R-:W-:Y:S01]  /*2600*/  HMMA.16816.F32 R116, R12.reuse, R26, R116 ;  /* 0x0000001a0c74723c */ /* 0x040fe20000001874 */
[----:B------:R-:W5:Y:S07]  /*2610*/  LDSM.16.M88.4 R24, [R228+0x800] ;  /* 0x00080000e418783b */ /* 0x000f6e0000000200 */
[----:B------:R-:W-:Y:S01]  /*2620*/  HMMA.16816.F32 R112, R12, R22, R92 ;  /* 0x000000160c70723c */ /* 0x000fe2000000185c */
[----:B------:R-:W5:Y:S04]  /*2630*/  LDSM.16.M88.4 R12, [R233+0x8100] ;  /* 0x00810000e90c783b */ /* 0x000f680000000200 */
[----:B------:R-:W5:Y:S03]  /*2640*/  LDSM.16.M88.4 R20, [R228+0x1000] ;  /* 0x00100000e414783b */ /* 0x000f660000000200 */
[C---:B-1----:R-:W-:Y:S01]  /*2650*/  HMMA.16816.F32 R72, R16.reuse, R52, R36 ;  /* 0x000000341048723c */ /* 0x042fe20000001824 */
[----:B------:R-:W1:Y:S07]  /*2660*/  LDSM.16.M88.4 R36, [R228+0x1800] ;  /* 0x00180000e424783b */ /* 0x000e6e0000000200 */
[C---:B--2---:R-:W-:Y:S08]  /*2670*/  HMMA.16816.F32 R108, R16.reuse, R48, R56 ;  /* 0x00000030106c723c */ /* 0x044ff00000001838 */
[C---:B----4-:R-:W-:Y:S08]  /*2680*/  HMMA.16816.F32 R96, R16.reuse, R44, R60 ;  /* 0x0000002c1060723c */ /* 0x050ff0000000183c */
[----:B------:R-:W-:Y:S08]  /*2690*/  HMMA.16816.F32 R92, R16, R54, R128 ;  /* 0x00000036105c723c */ /* 0x000ff00000001880 */
[C---:B---3--:R-:W-:Y:S08]  /*26a0*/  HMMA.16816.F32 R84, R8.reuse, R52, R120 ;  /* 0x000000340854723c */ /* 0x048ff00000001878 */
[----:B------:R-:W-:Y:S08]  /*26b0*/  HMMA.16816.F32 R80, R8, R54, R80 ;  /* 0x000000360850723c */ /* 0x000ff00000001850 */
[C---:B------:R-:W-:Y:S08]  /*26c0*/  HMMA.16816.F32 R88, R16.reuse, R40, R64 ;  /* 0x000000281058723c */ /* 0x040ff00000001840 */
[C---:B------:R-:W-:Y:S08]  /*26d0*/  HMMA.16816.F32 R76, R16.reuse, R50, R76 ;  /* 0x00000032104c723c */ /* 0x040ff0000000184c */
[C---:B------:R-:W-:Y:S08]  /*26e0*/  HMMA.16816.F32 R68, R16.reuse, R46, R116 ;  /* 0x0000002e1044723c */ /* 0x040ff00000001874 */
[----:B------:R-:W-:Y:S08]  /*26f0*/  HMMA.16816.F32 R56, R16, R42, R112 ;  /* 0x0000002a1038723c */ /* 0x000ff00000001870 */
[C---:B------:R-:W-:Y:S08]  /*2700*/  HMMA.16816.F32 R60, R8.reuse, R50, R32 ;  /* 0x00000032083c723c */ /* 0x040ff00000001820 */
[C---:B------:R-:W-:Y:S08]  /*2710*/  HMMA.16816.F32 R52, R8.reuse, R44, R132 ;  /* 0x0000002c0834723c */ /* 0x040ff00000001884 */
[C---:B------:R-:W-:Y:S01]  /*2720*/  HMMA.16816.F32 R64, R8.reuse, R48, R124 ;  /* 0x000000300840723c */ /* 0x040fe2000000187c */
[----:B------:R-:W-:Y:S07]  /*2730*/  LDSM.16.M88.4 R48, [R175+0x6100] ;  /* 0x00610000af30783b */ /* 0x000fee0000000200 */
[C---:B------:R-:W-:Y:S08]  /*2740*/  HMMA.16816.F32 R44, R8.reuse, R46, R104 ;  /* 0x0000002e082c723c */ /* 0x040ff00000001868 */
[C---:B------:R-:W-:Y:S08]  /*2750*/  HMMA.16816.F32 R32, R8.reuse, R40, R136 ;  /* 0x000000280820723c */ /* 0x040ff00000001888 */
[----:B------:R-:W-:Y:S01]  /*2760*/  HMMA.16816.F32 R16, R8, R42, R100 ;  /* 0x0000002a0810723c */ /* 0x000fe20000001864 */
[----:B------:R-:W-:Y:S04]  /*2770*/  LDSM.16.M88.4 R8, [R230+0xe100] ;  /* 0x00e10000e608783b */ /* 0x000fe80000000200 */
[----:B------:R-:W2:Y:S03]  /*2780*/  LDSM.16.M88.4 R40, [R175+0x6900] ;  /* 0x00690000af28783b */ /* 0x000ea60000000200 */
[C---:B------:R-:W-:Y:S08]  /*2790*/  HMMA.16816.F32 R100, R4.reuse, R30, R92 ;  /* 0x0000001e0464723c */ /* 0x040ff0000000185c */
[----:B-----5:R-:W-:Y:S08]  /*27a0*/  HMMA.16816.F32 R120, R4, R24, R108 ;  /* 0x000000180478723c */ /* 0x020ff0000000186c */
[C---:B------:R-:W-:Y:S08]  /*27b0*/  HMMA.16816.F32 R128, R12.reuse, R28, R84 ;  /* 0x0000001c0c80723c */ /* 0x040ff00000001854 */
[C---:B------:R-:W-:Y:S08]  /*27c0*/  HMMA.16816.F32 R124, R12.reuse, R30, R80 ;  /* 0x0000001e0c7c723c */ /* 0x040ff00000001850 */
[C---:B------:R-:W-:Y:S08]  /*27d0*/  HMMA.16816.F32 R116, R12.reuse, R24, R64 ;  /* 0x000000180c74723c */ /* 0x040ff00000001840 */
[C---:B------:R-:W-:Y:S08]  /*27e0*/  HMMA.16816.F32 R112, R12.reuse, R26, R60 ;  /* 0x0000001a0c70723c */ /* 0x040ff0000000183c */
[C---:B------:R-:W-:Y:S01]  /*27f0*/  HMMA.16816.F32 R108, R12.reuse, R20, R52 ;  /* 0x000000140c6c723c */ /* 0x040fe20000001834 */
[----:B------:R-:W-:Y:S07]  /*2800*/  LDSM.16.M88.4 R52, [R234+0x3800] ;  /* 0x00380000ea34783b */ /* 0x000fee0000000200 */
[C---:B------:R-:W-:Y:S01]  /*2810*/  HMMA.16816.F32 R84, R12.reuse, R22, R44 ;  /* 0x000000160c54723c */ /* 0x040fe2000000182c */
[----:B------:R-:W-:Y:S07]  /*2820*/  LDSM.16.M88.4 R44, [R234+0x3000] ;  /* 0x00300000ea2c783b */ /* 0x000fee0000000200 */
[C---:B-1----:R-:W-:Y:S01]  /*2830*/  HMMA.16816.F32 R104, R12.reuse, R36, R32 ;  /* 0x000000240c68723c */ /* 0x042fe20000001820 */
[----:B------:R-:W-:Y:S07]  /*2840*/  LDSM.16.M88.4 R32, [R175+0x7100] ;  /* 0x00710000af20783b */ /* 0x000fee0000000200 */
[----:B------:R-:W-:Y:S01]  /*2850*/  HMMA.16816.F32 R92, R12, R38, R16 ;  /* 0x000000260c5c723c */ /* 0x000fe20000001810 */
[----:B------:R-:W1:Y:S04]  /*2860*/  LDSM.16.M88.4 R12, [R230+0xc100] ;  /* 0x00c10000e60c783b */ /* 0x000e680000000200 */
[----:B------:R-:W3:Y:S03]  /*2870*/  LDSM.16.M88.4 R16, [R175+0x7900] ;  /* 0x00790000af10783b */ /* 0x000ee60000000200 */
[C---:B------:R-:W-:Y:S01]  /*2880*/  HMMA.16816.F32 R76, R4.reuse, R26, R76 ;  /* 0x0000001a044c723c */ /* 0x040fe2000000184c */
[----:B------:R-:W-:Y:S07]  /*2890*/  LDSM.16.M88.4 R24, [R234+0x2800] ;  /* 0x00280000ea18783b */ /* 0x000fee0000000200 */
[C---:B------:R-:W-:Y:S08]  /*28a0*/  HMMA.16816.F32 R140, R4.reuse, R20, R96 ;  /* 0x00000014048c723c */ /* 0x040ff00000001860 */
[C---:B------:R-:W-:Y:S01]  /*28b0*/  HMMA.16816.F32 R136, R4.reuse, R22, R68 ;  /* 0x000000160488723c */ /* 0x040fe20000001844 */
[----:B------:R-:W4:Y:S07]  /*28c0*/  LDSM.16.M88.4 R20, [R232+0xc100] ;  /* 0x00c10000e814783b */ /* 0x000f2e0000000200 */
[C---:B------:R-:W-:Y:S01]  /*28d0*/  HMMA.16816.F32 R72, R4.reuse, R28, R72 ;  /* 0x0000001c0448723c */ /* 0x040fe20000001848 */
[----:B------:R-:W-:Y:S07]  /*28e0*/  LDSM.16.M88.4 R28, [R234+0x2000] ;  /* 0x00200000ea1c783b */ /* 0x000fee0000000200 */
[C---:B------:R-:W-:Y:S08]  /*28f0*/  HMMA.16816.F32 R96, R4.reuse, R36, R88 ;  /* 0x000000240460723c */ /* 0x040ff00000001858 */
[----:B------:R-:W-:Y:S01]  /*2900*/  HMMA.16816.F32 R132, R4, R38, R56 ;  /* 0x000000260484723c */ /* 0x000fe20000001838 */
[----:B------:R-:W5:Y:S07]  /*2910*/  LDSM.16.M88.4 R4, [R232+0xe100] ;  /* 0x00e10000e804783b */ /* 0x000f6e0000000200 */
[C---:B--2---:R-:W-:Y:S08]  /*2920*/  HMMA.16816.F32 R60, R8.reuse, R40, R120 ;  /* 0x00000028083c723c */ /* 0x044ff00000001878 */
[----:B------:R-:W-:Y:S08]  /*2930*/  HMMA.16816.F32 R56, R8, R42, R76 ;  /* 0x0000002a0838723c */ /* 0x000ff0000000184c */
[C---:B-1----:R-:W-:Y:S08]  /*2940*/  HMMA.16816.F32 R36, R12.reuse, R40, R116 ;  /* 0x000000280c24723c */ /* 0x042ff00000001874 */
[----:B------:R-:W-:Y:S08]  /*2950*/  HMMA.16816.F32 R40, R12, R42, R112 ;  /* 0x0000002a0c28723c */ /* 0x000ff00000001870 */
[C---:B------:R-:W-:Y:S08]  /*2960*/  HMMA.16816.F32 R68, R8.reuse, R50, R100 ;  /* 0x000000320844723c */ /* 0x040ff00000001864 */
[C---:B------:R-:W-:Y:S08]  /*2970*/  HMMA.16816.F32 R72, R8.reuse, R48, R72 ;  /* 0x000000300848723c */ /* 0x040ff00000001848 */
[C---:B------:R-:W-:Y:S08]  /*2980*/  HMMA.16816.F32 R88, R8.reuse, R32, R140 ;  /* 0x000000200858723c */ /* 0x040ff0000000188c */
[C---:B------:R-:W-:Y:S08]  /*2990*/  HMMA.16816.F32 R100, R8.reuse, R34, R136 ;  /* 0x000000220864723c */ /* 0x040ff00000001888 */
[C---:B---3--:R-:W-:Y:S08]  /*29a0*/  HMMA.16816.F32 R96, R8.reuse, R16, R96 ;  /* 0x000000100860723c */ /* 0x048ff00000001860 */
[----:B------:R-:W-:Y:S08]  /*29b0*/  HMMA.16816.F32 R80, R8, R18, R132 ;  /* 0x000000120850723c */ /* 0x000ff00000001884 */
[C---:B------:R-:W-:Y:S08]  /*29c0*/  HMMA.16816.F32 R76, R12.reuse, R48, R128 ;  /* 0x000000300c4c723c */ /* 0x040ff00000001880 */
[C---:B------:R-:W-:Y:S01]  /*29d0*/  HMMA.16816.F32 R64, R12.reuse, R50, R124 ;  /* 0x000000320c40723c */ /* 0x040fe2000000187c */
[----:B------:R-:W-:Y:S07]  /*29e0*/  LDSM.16.M88.4 R48, [R229+0x6100] ;  /* 0x00610000e530783b */ /* 0x000fee0000000200 */
[C---:B------:R-:W-:Y:S08]  /*29f0*/  HMMA.16816.F32 R8, R12.reuse, R32, R108 ;  /* 0x000000200c08723c */ /* 0x040ff0000000186c */
[C---:B------:R-:W-:Y:S01]  /*2a00*/  HMMA.16816.F32 R84, R12.reuse, R34, R84 ;  /* 0x000000220c54723c */ /* 0x040fe20000001854 */
[----:B------:R-:W-:Y:S07]  /*2a10*/  LDSM.16.M88.4 R32, [R229+0x7900] ;  /* 0x00790000e520783b */ /* 0x000fee0000000200 */
[C---:B------:R-:W-:Y:S08]  /*2a20*/  HMMA.16816.F32 R104, R12.reuse, R16, R104 ;  /* 0x000000100c68723c */ /* 0x040ff00000001868 */
[----:B------:R-:W-:Y:S01]  /*2a30*/  HMMA.16816.F32 R92, R12, R18, R92 ;  /* 0x000000120c5c723c */ /* 0x000fe2000000185c */
[----:B------:R-:W1:Y:S04]  /*2a40*/  LDSM.16.M88.4 R16, [R231+0xe100] ;  /* 0x00e10000e710783b */ /* 0x000e680000000200 */
[----:B------:R-:W2:Y:S03]  /*2a50*/  LDSM.16.M88.4 R12, [R231+0xc100] ;  /* 0x00c10000e70c783b */ /* 0x000ea60000000200 */
[C---:B----4-:R-:W-:Y:S01]  /*2a60*/  HMMA.16816.F32 R120, R20.reuse, R24, R36 ;  /* 0x000000181478723c */ /* 0x050fe20000001824 */
[----:B------:R-:W-:Y:S07]  /*2a70*/  LDSM.16.M88.4 R36, [R229+0x7100] ;  /* 0x00710000e524783b */ /* 0x000fee0000000200 */
[-C--:B------:R-:W-:Y:S01]  /*2a80*/  HMMA.16816.F32 R112, R20, R26.reuse, R40 ;  /* 0x0000001a1470723c */ /* 0x080fe20000001828 */
[----:B------:R-:W3:Y:S07]  /*2a90*/  LDSM.16.M88.4 R40, [R229+0x6900] ;  /* 0x00690000e528783b */ /* 0x000eee0000000200 */
[C---:B-----5:R-:W-:Y:S08]  /*2aa0*/  HMMA.16816.F32 R140, R4.reuse, R26, R56 ;  /* 0x0000001a048c723c */ /* 0x060ff00000001838 */
[C---:B------:R-:W-:Y:S08]  /*2ab0*/  HMMA.16816.F32 R116, R4.reuse, R28, R72 ;  /* 0x0000001c0474723c */ /* 0x040ff00000001848 */
[C---:B------:R-:W-:Y:S08]  /*2ac0*/  HMMA.16816.F32 R148, R4.reuse, R30, R68 ;  /* 0x0000001e0494723c */ /* 0x040ff00000001844 */
[----:B------:R-:W-:Y:S01]  /*2ad0*/  HMMA.16816.F32 R144, R4, R24, R60 ;  /* 0x000000180490723c */ /* 0x000fe2000000183c */
[----:B------:R-:W-:Y:S07]  /*2ae0*/  LDSM.16.M88.4 R24, [R228+0x3000] ;  /* 0x00300000e418783b */ /* 0x000fee0000000200 */
[C---:B------:R-:W-:Y:S08]  /*2af0*/  HMMA.16816.F32 R56, R20.reuse, R28, R76 ;  /* 0x0000001c1438723c */ /* 0x040ff0000000184c */
[----:B------:R-:W-:Y:S01]  /*2b00*/  HMMA.16816.F32 R124, R20, R30, R64 ;  /* 0x0000001e147c723c */ /* 0x000fe20000001840 */
[----:B------:R-:W-:Y:S07]  /*2b10*/  LDSM.16.M88.4 R28, [R228+0x2800] ;  /* 0x00280000e41c783b */ /* 0x000fee0000000200 */
[C---:B------:R-:W-:Y:S08]  /*2b20*/  HMMA.16816.F32 R136, R4.reuse, R44, R88 ;  /* 0x0000002c0488723c */ /* 0x040ff00000001858 */
[C---:B------:R-:W-:Y:S08]  /*2b30*/  HMMA.16816.F32 R132, R4.reuse, R46, R100 ;  /* 0x0000002e0484723c */ /* 0x040ff00000001864 */
[C---:B------:R-:W-:Y:S08]  /*2b40*/  HMMA.16816.F32 R128, R4.reuse, R52, R96 ;  /* 0x000000340480723c */ /* 0x040ff00000001860 */
[----:B------:R-:W-:Y:S01]  /*2b50*/  HMMA.16816.F32 R60, R4, R54, R80 ;  /* 0x00000036043c723c */ /* 0x000fe20000001850 */
[----:B------:R-:W4:Y:S07]  /*2b60*/  LDSM.16.M88.4 R4, [R235+0xe100] ;  /* 0x00e10000eb04783b */ /* 0x000f2e0000000200 */
[C---:B------:R-:W-:Y:S01]  /*2b70*/  HMMA.16816.F32 R108, R20.reuse, R44, R8 ;  /* 0x0000002c146c723c */ /* 0x040fe20000001808 */
[----:B------:R-:W5:Y:S07]  /*2b80*/  LDSM.16.M88.4 R8, [R233+0xc100] ;  /* 0x00c10000e908783b */ /* 0x000f6e0000000200 */
[C---:B------:R-:W-:Y:S01]  /*2b90*/  HMMA.16816.F32 R68, R20.reuse, R46, R84 ;  /* 0x0000002e1444723c */ /* 0x040fe20000001854 */
[----:B------:R-:W3:Y:S07]  /*2ba0*/  LDSM.16.M88.4 R44, [R228+0x2000] ;  /* 0x00200000e42c783b */ /* 0x000eee0000000200 */
[C---:B------:R-:W-:Y:S08]  /*2bb0*/  HMMA.16816.F32 R72, R20.reuse, R52, R104 ;  /* 0x000000341448723c */ /* 0x040ff00000001868 */
[----:B------:R-:W-:Y:S01]  /*2bc0*/  HMMA.16816.F32 R64, R20, R54, R92 ;  /* 0x000000361440723c */ /* 0x000fe2000000185c */
[----:B------:R-:W4:Y:S01]  /*2bd0*/  LDSM.16.M88.4 R20, [R228+0x3800] ;  /* 0x00380000e414783b */ /* 0x000f220000000200 */
[----:B------:R-:W-:-:S06]  /*2be0*/  DEPBAR.LE SB0, 0x0 ;  /* 0x000080000000791a */ /* 0x000fcc0000000000 */
[C---:B-1----:R-:W-:Y:S08]  /*2bf0*/  HMMA.16816.F32 R100, R16.reuse, R48, R116 ;  /* 0x000000301064723c */ /* 0x042ff00000001874 */
[----:B------:R-:W-:Y:S08]  /*2c00*/  HMMA.16816.F32 R96, R16, R50, R148 ;  /* 0x000000321060723c */ /* 0x000ff00000001894 */
[C---:B--2---:R-:W-:Y:S08]  /*2c10*/  HMMA.16816.F32 R56, R12.reuse, R48, R56 ;  /* 0x000000300c38723c */ /* 0x044ff00000001838 */
[----:B------:R-:W-:Y:S08]  /*2c20*/  HMMA.16816.F32 R52, R12, R50, R124 ;  /* 0x000000320c34723c */ /* 0x000ff0000000187c */
[C---:B---3--:R-:W-:Y:S08]  /*2c30*/  HMMA.16816.F32 R92, R16.reuse, R40, R144 ;  /* 0x00000028105c723c */ /* 0x048ff00000001890 */
[C---:B------:R-:W-:Y:S08]  /*2c40*/  HMMA.16816.F32 R88, R16.reuse, R42, R140 ;  /* 0x0000002a1058723c */ /* 0x040ff0000000188c */
[C---:B------:R-:W-:Y:S08]  /*2c50*/  HMMA.16816.F32 R84, R16.reuse, R36, R136 ;  /* 0x000000241054723c */ /* 0x040ff00000001888 */
[C---:B------:R-:W-:Y:S08]  /*2c60*/  HMMA.16816.F32 R80, R16.reuse, R38, R132 ;  /* 0x000000261050723c */ /* 0x040ff00000001884 */
[C---:B------:R-:W-:Y:S08]  /*2c70*/  HMMA.16816.F32 R76, R16.reuse, R32, R128 ;  /* 0x00000020104c723c */ /* 0x040ff00000001880 */
[----:B------:R-:W-:Y:S08]  /*2c80*/  HMMA.16816.F32 R60, R16, R34, R60 ;  /* 0x00000022103c723c */ /* 0x000ff0000000183c */
[C---:B------:R-:W-:Y:S08]  /*2c90*/  HMMA.16816.F32 R48, R12.reuse, R40, R120 ;  /* 0x000000280c30723c */ /* 0x040ff00000001878 */
[C---:B------:R-:W-:Y:S08]  /*2ca0*/  HMMA.16816.F32 R104, R12.reuse, R36, R108 ;  /* 0x000000240c68723c */ /* 0x040ff0000000186c */
[C---:B------:R-:W-:Y:S08]  /*2cb0*/  HMMA.16816.F32 R40, R12.reuse, R42, R112 ;  /* 0x0000002a0c28723c */ /* 0x040ff00000001870 */
[C---:B------:R-:W-:Y:S08]  /*2cc0*/  HMMA.16816.F32 R36, R12.reuse, R38, R68 ;  /* 0x000000260c24723c */ /* 0x040ff00000001844 */
[C---:B------:R-:W-:Y:S08]  /*2cd0*/  HMMA.16816.F32 R16, R12.reuse, R32, R72 ;  /* 0x000000200c10723c */ /* 0x040ff00000001848 */
[----:B------:R-:W-:Y:S08]  /*2ce0*/  HMMA.16816.F32 R12, R12, R34, R64 ;  /* 0x000000220c0c723c */ /* 0x000ff00000001840 */
[C---:B----4-:R-:W-:Y:S08]  /*2cf0*/  HMMA.16816.F32 R92, R4.reuse, R28, R92 ;  /* 0x0000001c045c723c */ /* 0x050ff0000000185c */
[----:B------:R-:W-:Y:S08]  /*2d00*/  HMMA.16816.F32 R88, R4, R30, R88 ;  /* 0x0000001e0458723c */ /* 0x000ff00000001858 */
[----:B-----5:R-:W-:Y:S08]  /*2d10*/  HMMA.16816.F32 R48, R8, R28, R48 ;  /* 0x0000001c0830723c */ /* 0x020ff00000001830 */
[C---:B------:R-:W-:Y:S08]  /*2d20*/  HMMA.16816.F32 R100, R4.reuse, R44, R100 ;  /* 0x0000002c0464723c */ /* 0x040ff00000001864 */
[C---:B------:R-:W-:Y:S08]  /*2d30*/  HMMA.16816.F32 R96, R4.reuse, R46, R96 ;  /* 0x0000002e0460723c */ /* 0x040ff00000001860 */
[C---:B------:R-:W-:Y:S08]  /*2d40*/  HMMA.16816.F32 R84, R4.reuse, R24, R84 ;  /* 0x000000180454723c */ /* 0x040ff00000001854 */
[C---:B------:R-:W-:Y:S08]  /*2d50*/  HMMA.16816.F32 R80, R4.reuse, R26, R80 ;  /* 0x0000001a0450723c */ /* 0x040ff00000001850 */
[C---:B------:R-:W-:Y:S08]  /*2d60*/  HMMA.16816.F32 R76, R4.reuse, R20, R76 ;  /* 0x00000014044c723c */ /* 0x040ff0000000184c */
[----:B------:R-:W-:Y:S07]  /*2d70*/  HMMA.16816.F32 R60, R4, R22, R60 ;  /* 0x00000016043c723c */ /* 0x000fee000000183c */
[----:B------:R-:W-:Y:S01]  /*2d80*/  LOP3.LUT R4, R153, R152, RZ, 0xfc, !PT ;  /* 0x0000009899047212 */ /* 0x000fe200078efcff */
        /* <DEDUP_REMOVED lines=8> */
[----:B------:R-:W-:Y:S05]  /*2e10*/  @!P1 BRA `(.L_x_110) ;  /* 0x0000024000009947 */ /* 0x000fea0003800000 */
[----:B------:R-:W-:-:S04]  /*2e20*/  UIADD3 UR5, UR21, -0x2, URZ ;  /* 0xfffffffe15057890 */ /* 0x000fc8000fffe03f */
[----:B------:R-:W-:Y:S02]  /*2e30*/  USHF.R.S32.HI UR4, URZ, 0x1f, UR5 ;  /* 0x0000001f3f047899 */ /* 0x000fe40008011405 */
[----:B------:R-:W-:Y:S01]  /*2e40*/  UIMAD UR22, UR22, UR5, URZ ;  /* 0x00000005161672a4 */ /* 0x000fe2000f8e023f */
[----:B------:R-:W-:Y:S01]  /*2e50*/  IMAD.WIDE.U32 R8, R154, UR5, R156 ;  /* 0x000000059a087c25 */ /* 0x000fe2000f8e009c */
[----:B------:R-:W-:Y:S02]  /*2e60*/  USHF.L.U32 UR5, UR6, 0x5, URZ ;  /* 0x0000000506057899 */ /* 0x000fe4000800063f */
[----:B------:R-:W-:Y:S02]  /*2e70*/  UIMAD UR4, UR4, UR23, UR22 ;  /* 0x00000017040472a4 */ /* 0x000fe4000f8e0216 */
[----:B------:R-:W-:Y:S01]  /*2e80*/  LEA R6, P1, R8, c[0x0][0x1c8], 0x1 ;  /* 0x0000720008067a11 */ /* 0x000fe200078208ff */
[----:B------:R-:W-:Y:S01]  /*2e90*/  USHF.L.U64.HI UR6, UR6, 0x5, UR7 ;  /* 0x0000000506067899 */ /* 0x000fe20008010207 */
[----:B------:R-:W-:Y:S01]  /*2ea0*/  IMAD.U32 R5, RZ, RZ, UR5 ;  /* 0x00000005ff057e24 */ /* 0x000fe2000f8e00ff */
[----:B------:R-:W-:Y:S01]  /*2eb0*/  UIADD3 UR7, UP0, UR12, 0x80, URZ ;  /* 0x000000800c077890 */ /* 0x000fe2000ff1e03f */
[----:B------:R-:W-:-:S03]  /*2ec0*/  IADD3 R2, R9, UR4, RZ ;  /* 0x0000000409027c10 */ /* 0x000fc6000fffe0ff */
[----:B------:R-:W-:Y:S01]  /*2ed0*/  UIADD3.X UR4, URZ, UR9, URZ, UP0, !UPT ;  /* 0x000000093f047290 */ /* 0x000fe200087fe43f */
[----:B------:R-:W-:Y:S02]  /*2ee0*/  LEA.HI.X R7, R8, c[0x0][0x1cc], R2, 0x1, P1 ;  /* 0x0000730008077a11 */ /* 0x000fe400008f0c02 */
[----:B------:R-:W-:Y:S02]  /*2ef0*/  IADD3 R8, P4, R6, UR5, RZ ;  /* 0x0000000506087c10 */ /* 0x000fe4000ff9e0ff */
[----:B------:R-:W-:Y:S01]  /*2f00*/  IADD3 R14, P2, P1, R5, 0x80, R6 ;  /* 0x00000080050e7810 */ /* 0x000fe2000795e006 */
[----:B------:R-:W-:Y:S01]  /*2f10*/  @!PT LDS RZ, [RZ] ;  /* 0x00000000fffff984 */ /* 0x000fe20000000800 */
[----:B------:R-:W-:Y:S01]  /*2f20*/  @!PT LDS RZ, [RZ] ;  /* 0x00000000fffff984 */ /* 0x000fe20000000800 */
[----:B------:R-:W-:Y:S01]  /*2f30*/  @!PT LDS RZ, [RZ] ;  /* 0x00000000fffff984 */ /* 0x000fe20000000800 */
[----:B------:R1:W-:Y:S01]  /*2f40*/  LDGSTS.E.BYPASS.LTC128B.128 [R243+0x4100], [R6.64], !P3 ;  /* 0x0410000006f37fae */ /* 0x0003e2000d901d52 */
[----:B------:R-:W-:Y:S02]  /*2f50*/  IADD3.X R9, R7, UR6, RZ, P4, !PT ;  /* 0x0000000607097c10 */ /* 0x000fe4000a7fe4ff */
[----:B------:R-:W-:Y:S01]  /*2f60*/  IADD3.X R15, RZ, UR6, R7, P2, P1 ;  /* 0x00000006ff0f7c10 */ /* 0x000fe200097e2407 */
[----:B------:R1:W-:Y:S01]  /*2f70*/  LDGSTS.E.BYPASS.LTC128B.128 [R243+0x6100], [R6.64+0x80], !P0 ;  /* 0x0610008006f37fae */ /* 0x0003e2000c101d52 */
[----:B------:R-:W-:-:S03]  /*2f80*/  IADD3 R12, P4, R8, UR7, RZ ;  /* 0x00000007080c7c10 */ /* 0x000fc6000ff9e0ff */
[----:B------:R2:W-:Y:S01]  /*2f90*/  LDGSTS.E.BYPASS.LTC128B.128 [R243+0x4900], [R8.64], !P3 ;  /* 0x0490000008f37fae */ /* 0x0005e2000d901d52 */
[----:B------:R-:W-:-:S03]  /*2fa0*/  IADD3.X R13, R9, UR4, RZ, P4, !PT ;  /* 0x00000004090d7c10 */ /* 0x000fc6000a7fe4ff */
[----:B------:R3:W-:Y:S01]  /*2fb0*/  LDGSTS.E.BYPASS.LTC128B.128 [R243+0x6900], [R14.64], !P0 ;  /* 0x069000000ef37fae */ /* 0x0007e2000c101d52 */
[----:B-1----:R-:W-:-:S04]  /*2fc0*/  IADD3 R6, P5, R8, UR5, RZ ;  /* 0x0000000508067c10 */ /* 0x002fc8000ffbe0ff */
[C---:B------:R-:W-:Y:S02]  /*2fd0*/  IADD3 R10, P2, R6.reuse, UR5, RZ ;  /* 0x00000005060a7c10 */ /* 0x040fe4000ff5e0ff */
[----:B------:R-:W-:Y:S02]  /*2fe0*/  IADD3.X R7, R9, UR6, RZ, P5, !PT ;  /* 0x0000000609077c10 */ /* 0x000fe4000affe4ff */
[----:B--2---:R-:W-:Y:S02]  /*2ff0*/  IADD3 R8, P1, R6, UR7, RZ ;  /* 0x0000000706087c10 */ /* 0x004fe4000ff3e0ff */
[C---:B------:R-:W-:Y:S01]  /*3000*/  IADD3.X R11, R7.reuse, UR6, RZ, P2, !PT ;  /* 0x00000006070b7c10 */ /* 0x040fe200097fe4ff */
[----:B------:R3:W-:Y:S01]  /*3010*/  LDGSTS.E.BYPASS.LTC128B.128 [R243+0x5100], [R6.64], !P3 ;  /* 0x0510000006f37fae */ /* 0x0007e2000d901d52 */
[----:B------:R-:W-:-:S03]  /*3020*/  IADD3.X R9, R7, UR4, RZ, P1, !PT ;  /* 0x0000000407097c10 */ /* 0x000fc60008ffe4ff */
[----:B------:R3:W-:Y:S04]  /*3030*/  LDGSTS.E.BYPASS.LTC128B.128 [R243+0x7100], [R12.64], !P0 ;  /* 0x071000000cf37fae */ /* 0x0007e8000c101d52 */
[----:B------:R3:W-:Y:S04]  /*3040*/  LDGSTS.E.BYPASS.LTC128B.128 [R243+0x5900], [R10.64], !P3 ;  /* 0x059000000af37fae */ /* 0x0007e8000d901d52 */
[----:B------:R3:W-:Y:S02]  /*3050*/  LDGSTS.E.BYPASS.LTC128B.128 [R243+0x7900], [R8.64], !P0 ;  /* 0x0790000008f37fae */ /* 0x0007e4000c101d52 */
.L_x_110:
[----:B------:R-:W-:Y:S01]  /*3060*/  LOP3.LUT R2, R155, 0xffffffe0, RZ, 0xc0, !PT ;  /* 0xffffffe09b027812 */ /* 0x000fe200078ec0ff */
[----:B---3--:R-:W-:Y:S01]  /*3070*/  IMAD.U32 R6, RZ, RZ, UR17 ;  /* 0x00000011ff067e24 */ /* 0x008fe2000f8e00ff */
[----:B------:R-:W-:Y:S01]  /*3080*/  STL [R1+0x80], R243 ;  /* 0x000080f301007387 */ /* 0x000fe20000100800 */
[----:B------:R-:W-:-:S02]  /*3090*/  IMAD.SHL.U32 R224, R4, 0x2, RZ ;  /* 0x0000000204e07824 */ /* 0x000fc400078e00ff */
[----:B------:R-:W-:Y:S01]  /*30a0*/  IMAD.IADD R2, R168, 0x1, -R2 ;  /* 0x00000001a8027824 */ /* 0x000fe200078e0a02 */
[----:B------:R1:W-:Y:S01]  /*30b0*/  STL [R1+0x7c], R242 ;  /* 0x00007cf201007387 */ /* 0x0003e20000100800 */
[----:B------:R-:W-:Y:S01]  /*30c0*/  IMAD R225, R3, 0x2, R224 ;  /* 0x0000000203e17824 */ /* 0x000fe200078e02e0 */
[C---:B------:R-:W-:Y:S02]  /*30d0*/  LEA R227, R0.reuse, R224, 0x1 ;  /* 0x000000e000e37211 */ /* 0x040fe400078e08ff */
[----:B------:R-:W-:Y:S01]  /*30e0*/  SHF.R.S32.HI R5, RZ, 0x1f, R2 ;  /* 0x0000001fff057819 */ /* 0x000fe20000011402 */
[----:B------:R2:W-:Y:S01]  /*30f0*/  STL [R1+0x78], R241 ;  /* 0x000078f101007387 */ /* 0x0005e20000100800 */
[----:B------:R-:W-:Y:S02]  /*3100*/  IMAD R226, R0, 0x2, R225 ;  /* 0x0000000200e27824 */ /* 0x000fe400078e02e1 */
[----:B------:R-:W-:Y:S01]  /*3110*/  LEA.HI R5, R5, R2, RZ, 0x2 ;  /* 0x0000000205057211 */ /* 0x000fe200078f10ff */
[----:B------:R-:W-:Y:S03]  /*3120*/  STL [R1+0x74], R240 ;  /* 0x000074f001007387 */ /* 0x000fe60000100800 */
[----:B------:R-:W-:Y:S01]  /*3130*/  LOP3.LUT R5, R5, 0x7ffffffc, RZ, 0xc0, !PT ;  /* 0x7ffffffc05057812 */ /* 0x000fe200078ec0ff */
[----:B------:R-:W-:Y:S03]  /*3140*/  STL [R1+0x70], R239 ;  /* 0x000070ef01007387 */ /* 0x000fe60000100800 */
[----:B------:R-:W-:Y:S01]  /*3150*/  IADD3 R2, R2, -R5, RZ ;  /* 0x8000000502027210 */ /* 0x000fe20007ffe0ff */
[----:B------:R-:W-:Y:S04]  /*3160*/  STL [R1+0x6c], R238 ;  /* 0x00006cee01007387 */ /* 0x000fe80000100800 */
[----:B------:R-:W-:Y:S01]  /*3170*/  IMAD R8, R2, -0x2, R6 ;  /* 0xfffffffe02087824 */ /* 0x000fe200078e0206 */
[----:B------:R-:W-:Y:S04]  /*3180*/  STL [R1+0x68], R237 ;  /* 0x000068ed01007387 */ /* 0x000fe80000100800 */
[C---:B------:R-:W-:Y:S01]  /*3190*/  ISETP.GT.AND P4, PT, R8.reuse, RZ, PT ;  /* 0x000000ff0800720c */ /* 0x040fe20003f84270 */
[----:B------:R-:W-:Y:S01]  /*31a0*/  STL [R1+0x64], R236 ;  /* 0x000064ec01007387 */ /* 0x000fe20000100800 */
[----:B------:R-:W-:-:S02]  /*31b0*/  ISETP.GT.AND P2, PT, R8, 0x1, PT ;  /* 0x000000010800780c */ /* 0x000fc40003f44270 */
[----:B------:R-:W-:Y:S01]  /*31c0*/  FSEL R6, R100, -INF , P4 ;  /* 0xff80000064067808 */ /* 0x000fe20002000000 */
[----:B------:R-:W-:Y:S01]  /*31d0*/  STL [R1+0x60], R235 ;  /* 0x000060eb01007387 */ /* 0x000fe20000100800 */
[----:B------:R-:W-:Y:S02]  /*31e0*/  FSEL R7, R101, -INF , P2 ;  /* 0xff80000065077808 */ /* 0x000fe40001000000 */
[C---:B------:R-:W-:Y:S01]  /*31f0*/  ISETP.GT.AND P5, PT, R8.reuse, 0x8, PT ;  /* 0x000000080800780c */ /* 0x040fe20003fa4270 */
[----:B------:R-:W-:Y:S01]  /*3200*/  STL [R1+0x5c], R234 ;  /* 0x00005cea01007387 */ /* 0x000fe20000100800 */
[----:B------:R-:W-:Y:S02]  /*3210*/  ISETP.GT.AND P1, PT, R8, 0x9, PT ;  /* 0x000000090800780c */ /* 0x000fe40003f24270 */
[----:B------:R-:W-:Y:S01]  /*3220*/  FSEL R9, R96, -INF , P5 ;  /* 0xff80000060097808 */ /* 0x000fe20002800000 */
[----:B------:R-:W-:Y:S01]  /*3230*/  STL [R1+0x58], R233 ;  /* 0x000058e901007387 */ /* 0x000fe20000100800 */
[----:B------:R-:W-:-:S02]  /*3240*/  FMNMX.FTZ R2, R6, R7, !PT ;  /* 0x0000000706027209 */ /* 0x000fc40007810000 */
[----:B------:R-:W-:Y:S01]  /*3250*/  FSEL R11, R102, -INF , P4 ;  /* 0xff800000660b7808 */ /* 0x000fe20002000000 */
[----:B------:R-:W-:Y:S01]  /*3260*/  STL [R1+0x54], R232 ;  /* 0x000054e801007387 */ /* 0x000fe20000100800 */
[----:B------:R-:W-:Y:S02]  /*3270*/  FSEL R160, R58, -INF , P4 ;  /* 0xff8000003aa07808 */ /* 0x000fe40002000000 */
[----:B------:R-:W-:Y:S01]  /*3280*/  FSEL R144, R56, -INF , P4 ;  /* 0xff80000038907808 */ /* 0x000fe20002000000 */
[----:B------:R-:W-:Y:S01]  /*3290*/  STL [R1+0x50], R231 ;  /* 0x000050e701007387 */ /* 0x000fe20000100800 */
[----:B------:R-:W-:Y:S02]  /*32a0*/  FSEL R10, R97, -INF , P1 ;  /* 0xff800000610a7808 */ /* 0x000fe40000800000 */
[----:B------:R-:W-:Y:S01]  /*32b0*/  ISETP.GT.AND P4, PT, R8, 0x10, PT ;  /* 0x000000100800780c */ /* 0x000fe20003f84270 */
[----:B------:R-:W-:Y:S01]  /*32c0*/  STL [R1+0x4c], R230 ;  /* 0x00004ce601007387 */ /* 0x000fe20000100800 */
[----:B------:R-:W-:-:S02]  /*32d0*/  FMNMX.FTZ R2, R9, R2, !PT ;  /* 0x0000000209027209 */ /* 0x000fc40007810000 */
[----:B------:R-:W-:Y:S01]  /*32e0*/  FSEL R14, R103, -INF , P2 ;  /* 0xff800000670e7808 */ /* 0x000fe20001000000 */
[----:B------:R-:W-:Y:S01]  /*32f0*/  STL [R1+0x48], R229 ;  /* 0x000048e501007387 */ /* 0x000fe20000100800 */
[----:B------:R-:W-:Y:S02]  /*3300*/  FSEL R154, R59, -INF , P2 ;  /* 0xff8000003b9a7808 */ /* 0x000fe40001000000 */
[----:B------:R-:W-:Y:S01]  /*3310*/  FSEL R135, R57, -INF , P2 ;  /* 0xff80000039877808 */ /* 0x000fe20001000000 */
[----:B------:R3:W-:Y:S01]  /*3320*/  STL [R1+0x44], R228 ;  /* 0x000044e401007387 */ /* 0x0007e20000100800 */
[----:B------:R-:W-:Y:S02]  /*3330*/  ISETP.GT.AND P2, PT, R8, 0x11, PT ;  /* 0x000000110800780c */ /* 0x000fe40003f44270 */
[----:B------:R-:W-:Y:S01]  /*3340*/  FSEL R17, R92, -INF , P4 ;  /* 0xff8000005c117808 */ /* 0x000fe20002000000 */
[----:B------:R-:W-:Y:S01]  /*3350*/  LDSM.16.MT88.4 R120, [R226+0x2100] ;  /* 0x00210000e278783b */ /* 0x000fe20000004200 */
[----:B------:R-:W-:-:S02]  /*3360*/  FMNMX.FTZ R2, R10, R2, !PT ;  /* 0x000000020a027209 */ /* 0x000fc40007810000 */
[----:B------:R-:W-:Y:S01]  /*3370*/  FSEL R16, R99, -INF , P1 ;  /* 0xff80000063107808 */ /* 0x000fe20000800000 */
[----:B------:R-:W-:Y:S01]  /*3380*/  LDSM.16.MT88.4 R44, [R224+0x100] ;  /* 0x00010000e02c783b */ /* 0x000fe20000004200 */
[----:B------:R-:W-:Y:S02]  /*3390*/  FSEL R146, R55, -INF , P1 ;  /* 0xff80000037927808 */ /* 0x000fe40000800000 */
[----:B------:R-:W-:Y:S01]  /*33a0*/  FSEL R133, R53, -INF , P1 ;  /* 0xff80000035857808 */ /* 0x000fe20000800000 */
[----:B------:R-:W-:Y:S01]  /*33b0*/  LDSM.16.MT88.4 R100, [R225+0x2100] ;  /* 0x00210000e164783b */ /* 0x000fe20000004200 */
[----:B------:R-:W-:Y:S02]  /*33c0*/  FSEL R18, R93, -INF , P2 ;  /* 0xff8000005d127808 */ /* 0x000fe40001000000 */
[----:B------:R-:W-:Y:S01]  /*33d0*/  ISETP.GT.AND P1, PT, R8, 0x18, PT ;  /* 0x000000180800780c */ /* 0x000fe20003f24270 */
[----:B------:R-:W-:Y:S01]  /*33e0*/  LDSM.16.MT88.4 R104, [R227+0x2100] ;  /* 0x00210000e368783b */ /* 0x000fe20000004200 */
[----:B------:R-:W-:-:S02]  /*33f0*/  FMNMX.FTZ R2, R17, R2, !PT ;  /* 0x0000000211027209 */ /* 0x000fc40007810000 */
[----:B------:R-:W-:Y:S01]  /*3400*/  FSEL R22, R95, -INF , P2 ;  /* 0xff8000005f167808 */ /* 0x000fe20001000000 */
[----:B------:R-:W-:Y:S01]  /*3410*/  LDSM.16.MT88.4 R56, [R225+0x2900] ;  /* 0x00290000e138783b */ /* 0x000fe20000004200 */
[----:B------:R-:W-:Y:S02]  /*3420*/  FSEL R153, R51, -INF , P2 ;  /* 0xff80000033997808 */ /* 0x000fe40001000000 */
[----:B------:R-:W-:Y:S01]  /*3430*/  FSEL R114, R49, -INF , P2 ;  /* 0xff80000031727808 */ /* 0x000fe20001000000 */
[----:B------:R-:W-:Y:S01]  /*3440*/  LDSM.16.MT88.4 R72, [R225+0x900] ;  /* 0x00090000e148783b */ /* 0x000fe20000004200 */
[----:B------:R-:W-:Y:S02]  /*3450*/  ISETP.GT.AND P2, PT, R8, 0x19, PT ;  /* 0x000000190800780c */ /* 0x000fe40003f44270 */
[----:B------:R-:W-:Y:S01]  /*3460*/  FSEL R19, R88, -INF , P1 ;  /* 0xff80000058137808 */ /* 0x000fe20000800000 */
[----:B------:R-:W-:Y:S01]  /*3470*/  STL [R1+0x40], R175 ;  /* 0x000040af01007387 */ /* 0x000fe20000100800 */
[----:B------:R-:W-:-:S02]  /*3480*/  FMNMX.FTZ R2, R18, R2, !PT ;  /* 0x0000000212027209 */ /* 0x000fc40007810000 */
[----:B------:R-:W-:Y:S01]  /*3490*/  FSEL R21, R94, -INF , P4 ;  /* 0xff8000005e157808 */ /* 0x000fe20002000000 */
[----:B------:R-:W0:Y:S01]  /*34a0*/  LDGDEPBAR ;  /* 0x00000000000079af */ /* 0x000e220000000000 */
[----:B------:R-:W-:Y:S02]  /*34b0*/  FSEL R147, R50, -INF , P4 ;  /* 0xff80000032937808 */ /* 0x000fe40002000000 */
[----:B------:R-:W-:Y:S01]  /*34c0*/  FSEL R115, R48, -INF , P4 ;  /* 0xff80000030737808 */ /* 0x000fe20002000000 */
[----:B------:R-:W-:Y:S01]  /*34d0*/  LDSM.16.MT88.4 R92, [R226+0x2900] ;  /* 0x00290000e25c783b */ /* 0x000fe20000004200 */
[----:B------:R-:W-:Y:S02]  /*34e0*/  FSEL R20, R89, -INF , P2 ;  /* 0xff80000059147808 */ /* 0x000fe40001000000 */
[----:B------:R-:W-:Y:S01]  /*34f0*/  ISETP.GT.AND P4, PT, R8, 0x20, PT ;  /* 0x000000200800780c */ /* 0x000fe20003f84270 */
[----:B------:R-:W-:Y:S01]  /*3500*/  LDSM.16.MT88.4 R48, [R225+0x100] ;  /* 0x00010000e130783b */ /* 0x000fe20000004200 */
[----:B------:R-:W-:-:S02]  /*3510*/  FMNMX.FTZ R2, R19, R2, !PT ;  /* 0x0000000213027209 */ /* 0x000fc40007810000 */
[----:B------:R-:W-:Y:S02]  /*3520*/  FSEL R24, R91, -INF , P2 ;  /* 0xff8000005b187808 */ /* 0x000fe40001000000 */
[----:B------:R-:W-:Y:S02]  /*3530*/  FSEL R155, R31, -INF , P2 ;  /* 0xff8000001f9b7808 */ /* 0x000fe40001000000 */
[----:B------:R-:W-:Y:S02]  /*3540*/  FSEL R112, R29, -INF , P2 ;  /* 0xff8000001d707808 */ /* 0x000fe40001000000 */
[----:B------:R-:W-:Y:S02]  /*3550*/  ISETP.GT.AND P2, PT, R8, 0x21, PT ;  /* 0x000000210800780c */ /* 0x000fe40003f44270 */
[----:B------:R-:W-:Y:S02]  /*3560*/  FSEL R179, R84, -INF , P4 ;  /* 0xff80000054b37808 */ /* 0x000fe40002000000 */
[----:B------:R-:W-:-:S02]  /*3570*/  FMNMX.FTZ R2, R20, R2, !PT ;  /* 0x0000000214027209 */ /* 0x000fc40007810000 */
[----:B------:R-:W-:Y:S02]  /*3580*/  FSEL R23, R90, -INF , P1 ;  /* 0xff8000005a177808 */ /* 0x000fe40000800000 */
[----:B------:R-:W-:Y:S01]  /*3590*/  FSEL R145, R30, -INF , P1 ;  /* 0xff8000001e917808 */ /* 0x000fe20000800000 */
[----:B------:R-:W-:Y:S01]  /*35a0*/  LDSM.16.MT88.4 R88, [R226+0x100] ;  /* 0x00010000e258783b */ /* 0x000fe20000004200 */
[----:B------:R-:W-:Y:S02]  /*35b0*/  FSEL R113, R28, -INF , P1 ;  /* 0xff8000001c717808 */ /* 0x000fe40000800000 */
[----:B------:R-:W-:Y:S02]  /*35c0*/  FSEL R178, R85, -INF , P2 ;  /* 0xff80000055b27808 */ /* 0x000fe40001000000 */
[----:B------:R-:W-:Y:S02]  /*35d0*/  ISETP.GT.AND P1, PT, R8, 0x28, PT ;  /* 0x000000280800780c */ /* 0x000fe40003f24270 */
[----:B------:R-:W-:-:S02]  /*35e0*/  FMNMX.FTZ R2, R179, R2, !PT ;  /* 0x00000002b3027209 */ /* 0x000fc40007810000 */
[----:B------:R-:W-:Y:S02]  /*35f0*/  FSEL R15, R98, -INF , P5 ;  /* 0xff800000620f7808 */ /* 0x000fe40002800000 */
[----:B------:R-:W-:Y:S01]  /*3600*/  FSEL R152, R54, -INF , P5 ;  /* 0xff80000036987808 */ /* 0x000fe20002800000 */
[----:B------:R-:W-:Y:S01]  /*3610*/  LDSM.16.MT88.4 R96, [R224+0x2100] ;  /* 0x00210000e060783b */ /* 0x000fe20000004200 */
[----:B------:R-:W-:Y:S02]  /*3620*/  FSEL R134, R52, -INF , P5 ;  /* 0xff80000034867808 */ /* 0x000fe40002800000 */
[----:B------:R-:W-:Y:S01]  /*3630*/  ISETP.GT.AND P5, PT, R8, 0x29, PT ;  /* 0x000000290800780c */ /* 0x000fe20003fa4270 */
[----:B------:R-:W-:Y:S01]  /*3640*/  LDSM.16.MT88.4 R52, [R227+0x2900] ;  /* 0x00290000e334783b */ /* 0x000fe20000004200 */
[----:B------:R-:W-:Y:S02]  /*3650*/  FSEL R177, R80, -INF , P1 ;  /* 0xff80000050b17808 */ /* 0x000fe40000800000 */
[----:B------:R-:W-:-:S02]  /*3660*/  FMNMX.FTZ R2, R178, R2, !PT ;  /* 0x00000002b2027209 */ /* 0x000fc40007810000 */
[C---:B------:R-:W-:Y:S02]  /*3670*/  ISETP.GT.AND P6, PT, R8.reuse, 0x30, PT ;  /* 0x000000300800780c */ /* 0x040fe40003fc4270 */
[----:B------:R-:W-:Y:S02]  /*3680*/  FSEL R184, R81, -INF , P5 ;  /* 0xff80000051b87808 */ /* 0x000fe40002800000 */
[----:B------:R-:W-:Y:S02]  /*3690*/  FMNMX.FTZ R2, R177, R2, !PT ;  /* 0x00000002b1027209 */ /* 0x000fe40007810000 */
[----:B------:R-:W-:Y:S02]  /*36a0*/  ISETP.GT.AND P5, PT, R8, 0x31, PT ;  /* 0x000000310800780c */ /* 0x000fe40003fa4270 */
[----:B------:R-:W-:Y:S02]  /*36b0*/  FSEL R200, R76, -INF , P6 ;  /* 0xff8000004cc87808 */ /* 0x000fe40003000000 */
        /* <DEDUP_REMOVED lines=11> */
[----:B------:R-:W-:Y:S02]  /*3770*/  ISETP.GT.AND P2, PT, R8, 0x39, PT ;  /* 0x000000390800780c */ /* 0x000fe40003f44270 */
[----:B-1----:R-:W-:Y:S02]  /*3780*/  FSEL R242, R60, -INF , P4 ;  /* 0xff8000003cf27808 */ /* 0x002fe40002000000 */
[----:B------:R-:W-:-:S02]  /*3790*/  FMNMX.FTZ R2, R216, R2, !PT ;  /* 0x00000002d8027209 */ /* 0x000fc40007810000 */
[----:B--2---:R-:W-:Y:S01]  /*37a0*/  FSEL R241, R61, -INF , P2 ;  /* 0xff8000003df17808 */ /* 0x004fe20001000000 */
[----:B------:R-:W-:Y:S01]  /*37b0*/  STL [R1+0x84], R242 ;  /* 0x000084f201007387 */ /* 0x000fe20000100800 */
[----:B------:R-:W-:Y:S02]  /*37c0*/  FMNMX.FTZ R2, R242, R2, !PT ;  /* 0x00000002f2027209 */ /* 0x000fe40007810000 */
[----:B------:R-:W-:Y:S01]  /*37d0*/  FSEL R185, R82, -INF , P1 ;  /* 0xff80000052b97808 */ /* 0x000fe20000800000 */
[----:B------:R-:W-:Y:S01]  /*37e0*/  STL [R1+0x88], R241 ;  /* 0x000088f101007387 */ /* 0x000fe20000100800 */
[----:B------:R-:W-:Y:S02]  /*37f0*/  FMNMX.FTZ R2, R241, R2, !PT ;  /* 0x00000002f1027209 */ /* 0x000fe40007810000 */
[----:B------:R-:W-:Y:S02]  /*3800*/  FSEL R163, R38, -INF , P1 ;  /* 0xff80000026a37808 */ /* 0x000fe40000800000 */
[----:B------:R-:W-:Y:S01]  /*3810*/  FSEL R162, R36, -INF , P1 ;  /* 0xff80000024a27808 */ /* 0x000fe20000800000 */
[----:B------:R-:W1:Y:S01]  /*3820*/  SHFL.BFLY PT, R5, R2, 0x2, 0x1f ;  /* 0x0c401f0002057f89 */ /* 0x000e6200000e0000 */
[----:B---3--:R-:W-:-:S02]  /*3830*/  FSEL R228, R78, -INF , P6 ;  /* 0xff8000004ee47808 */ /* 0x008fc40003000000 */
[----:B------:R-:W-:Y:S02]  /*3840*/  FSEL R180, R79, -INF , P5 ;  /* 0xff8000004fb47808 */ /* 0x000fe40002800000 */
[----:B------:R-:W-:Y:S01]  /*3850*/  FSEL R203, R62, -INF , P4 ;  /* 0xff8000003ecb7808 */ /* 0x000fe20002000000 */
[----:B------:R-:W-:Y:S01]  /*3860*/  LDSM.16.MT88.4 R76, [R224+0x900] ;  /* 0x00090000e04c783b */ /* 0x000fe20000004200 */
[----:B------:R-:W-:Y:S02]  /*3870*/  FSEL R230, R63, -INF , P2 ;  /* 0xff8000003fe67808 */ /* 0x000fe40001000000 */
[----:B------:R-:W-:Y:S01]  /*3880*/  FMNMX.FTZ R0, R144, R135, !PT ;  /* 0x0000008790007209 */ /* 0x000fe20007810000 */
[----:B------:R-:W-:Y:S01]  /*3890*/  LDSM.16.MT88.4 R60, [R224+0x2900] ;  /* 0x00290000e03c783b */ /* 0x000fe20000004200 */
[----:B------:R-:W-:Y:S02]  /*38a0*/  FSEL R195, R64, -INF , P6 ;  /* 0xff80000040c37808 */ /* 0x000fe40003000000 */
[----:B------:R-:W-:-:S02]  /*38b0*/  FMNMX.FTZ R0, R134, R0, !PT ;  /* 0x0000000086007209 */ /* 0x000fc40007810000 */
[----:B------:R-:W-:Y:S02]  /*38c0*/  FSEL R194, R65, -INF , P5 ;  /* 0xff80000041c27808 */ /* 0x000fe40002800000 */
[----:B------:R-:W-:Y:S02]  /*38d0*/  FMNMX.FTZ R0, R133, R0, !PT ;  /* 0x0000000085007209 */ /* 0x000fe40007810000 */
[----:B------:R-:W-:Y:S02]  /*38e0*/  FSEL R193, R68, -INF , P4 ;  /* 0xff80000044c17808 */ /* 0x000fe40002000000 */
[----:B------:R-:W-:Y:S02]  /*38f0*/  FMNMX.FTZ R0, R115, R0, !PT ;  /* 0x0000000073007209 */ /* 0x000fe40007810000 */
[----:B------:R-:W-:Y:S02]  /*3900*/  FSEL R192, R69, -INF , P2 ;  /* 0xff80000045c07808 */ /* 0x000fe40001000000 */
[----:B-1----:R-:W-:-:S02]  /*3910*/  FMNMX.FTZ R2, R2, R5, !PT ;  /* 0x0000000502027209 */ /* 0x002fc40007810000 */
[----:B------:R-:W-:Y:S02]  /*3920*/  FMNMX.FTZ R0, R114, R0, !PT ;  /* 0x0000000072007209 */ /* 0x000fe40007810000 */
[----:B------:R-:W-:Y:S01]  /*3930*/  FSEL R191, R66, -INF , P6 ;  /* 0xff80000042bf7808 */ /* 0x000fe20003000000 */
[----:B------:R-:W1:Y:S01]  /*3940*/  SHFL.BFLY PT, R5, R2, 0x1, 0x1f ;  /* 0x0c201f0002057f89 */ /* 0x000e6200000e0000 */
[----:B------:R-:W-:Y:S02]  /*3950*/  FMNMX.FTZ R0, R113, R0, !PT ;  /* 0x0000000071007209 */ /* 0x000fe40007810000 */
[----:B------:R-:W-:Y:S02]  /*3960*/  FSEL R190, R67, -INF , P5 ;  /* 0xff80000043be7808 */ /* 0x000fe40002800000 */
[----:B------:R-:W-:Y:S01]  /*3970*/  FMNMX.FTZ R0, R112, R0, !PT ;  /* 0x0000000070007209 */ /* 0x000fe20007810000 */
[----:B------:R-:W-:Y:S01]  /*3980*/  LDSM.16.MT88.4 R64, [R226+0x900] ;  /* 0x00090000e240783b */ /* 0x000fe20000004200 */
[----:B------:R-:W-:-:S02]  /*3990*/  FSEL R189, R70, -INF , P4 ;  /* 0xff80000046bd7808 */ /* 0x000fc40002000000 */
[----:B------:R-:W-:Y:S02]  /*39a0*/  FMNMX.FTZ R0, R169, R0, !PT ;  /* 0x00000000a9007209 */ /* 0x000fe40007810000 */
[----:B------:R-:W-:Y:S02]  /*39b0*/  FSEL R188, R71, -INF , P2 ;  /* 0xff80000047bc7808 */ /* 0x000fe40001000000 */
[----:B------:R-:W-:Y:S01]  /*39c0*/  FMNMX.FTZ R0, R168, R0, !PT ;  /* 0x00000000a8007209 */ /* 0x000fe20007810000 */
[----:B------:R-:W-:Y:S03]  /*39d0*/  LDSM.16.MT88.4 R68, [R227+0x900] ;  /* 0x00090000e344783b */ /* 0x000fe60000004200 */
[----:B------:R-:W-:Y:S02]  /*39e0*/  FMNMX.FTZ R0, R162, R0, !PT ;  /* 0x00000000a2007209 */ /* 0x000fe40007810000 */
[----:B-1----:R-:W-:-:S04]  /*39f0*/  FMNMX.FTZ R171, R2, R5, !PT ;  /* 0x0000000502ab7209 */ /* 0x002fc80007810000 */
[C---:B------:R-:W-:Y:S01]  /*3a00*/  FSETP.NEU.FTZ.AND P1, PT, R171.reuse, -INF , PT ;  /* 0xff800000ab00780b */ /* 0x040fe20003f3d000 */
[----:B------:R-:W-:-:S05]  /*3a10*/  FMUL.FTZ R2, R171, c[0x0][0x2d0] ;  /* 0x0000b400ab027a20 */ /* 0x000fca0000410000 */
[----:B------:R-:W-:Y:S02]  /*3a20*/  FSEL R13, R2, RZ, P1 ;  /* 0x000000ff020d7208 */ /* 0x000fe40000800000 */
[----:B------:R-:W-:Y:S02]  /*3a30*/  FMNMX.FTZ R2, R11, R14, !PT ;  /* 0x0000000e0b027209 */ /* 0x000fe40007810000 */
[----:B------:R-:W-:Y:S02]  /*3a40*/  ISETP.GT.AND P1, PT, R8, 0x29, PT ;  /* 0x000000290800780c */ /* 0x000fe40003f24270 */
[----:B------:R-:W-:Y:S02]  /*3a50*/  FMNMX.FTZ R2, R15, R2, !PT ;  /* 0x000000020f027209 */ /* 0x000fe40007810000 */
[----:B------:R-:W-:Y:S02]  /*3a60*/  FSEL R176, R83, -INF , P1 ;  /* 0xff80000053b07808 */ /* 0x000fe40000800000 */
[----:B------:R-:W-:-:S04]  /*3a70*/  FMNMX.FTZ R2, R16, R2, !PT ;  /* 0x0000000210027209 */ /* 0x000fc80007810000 */
        /* <DEDUP_REMOVED lines=11> */
[----:B------:R-:W-:-:S05]  /*3b30*/  FMNMX.FTZ R2, R230, R2, !PT ;  /* 0x00000002e6027209 */ /* 0x000fca0007810000 */
[----:B------:R-:W1:Y:S02]  /*3b40*/  SHFL.BFLY PT, R5, R2, 0x2, 0x1f ;  /* 0x0c401f0002057f89 */ /* 0x000e6400000e0000 */
[----:B-1----:R-:W-:-:S05]  /*3b50*/  FMNMX.FTZ R2, R2, R5, !PT ;  /* 0x0000000502027209 */ /* 0x002fca0007810000 */
[----:B------:R-:W1:Y:S02]  /*3b60*/  SHFL.BFLY PT, R5, R2, 0x1, 0x1f ;  /* 0x0c201f0002057f89 */ /* 0x000e6400000e0000 */
[----:B-1----:R-:W-:-:S04]  /*3b70*/  FMNMX.FTZ R2, R2, R5, !PT ;  /* 0x0000000502027209 */ /* 0x002fc80007810000 */
[C---:B------:R-:W-:Y:S01]  /*3b80*/  FSETP.NEU.FTZ.AND P1, PT, R2.reuse, -INF , PT ;  /* 0xff8000000200780b */ /* 0x040fe20003f3d000 */
[----:B------:R-:W-:-:S05]  /*3b90*/  FMUL.FTZ R5, R2, c[0x0][0x2d0] ;  /* 0x0000b40002057a20 */ /* 0x000fca0000410000 */
[----:B------:R-:W-:Y:S01]  /*3ba0*/  FSEL R12, R5, RZ, P1 ;  /* 0x000000ff050c7208 */ /* 0x000fe20000800000 */
[--C-:B------:R-:W-:Y:S01]  /*3bb0*/  FFMA.FTZ R5, R6, c[0x0][0x2d0], -R13.reuse ;  /* 0x0000b40006057a23 */ /* 0x100fe2000001080d */
[----:B------:R-:W-:Y:S01]  /*3bc0*/  ISETP.GT.AND P1, PT, R8, 0x29, PT ;  /* 0x000000290800780c */ /* 0x000fe20003f24270 */
[----:B------:R-:W-:Y:S02]  /*3bd0*/  FFMA.FTZ R8, R17, c[0x0][0x2d0], -R13 ;  /* 0x0000b40011087a23 */ /* 0x000fe4000001080d */
[--C-:B------:R-:W-:Y:S01]  /*3be0*/  FFMA.FTZ R3, R15, c[0x0][0x2d0], -R12.reuse ;  /* 0x0000b4000f037a23 */ /* 0x100fe2000001080c */
[----:B------:R-:W-:Y:S01]  /*3bf0*/  FSEL R161, R37, -INF , P1 ;  /* 0xff80000025a17808 */ /* 0x000fe20000800000 */
[----:B------:R1:W-:Y:S01]  /*3c00*/  MUFU.EX2 R229, R5 ;  /* 0x0000000500e57308 */ /* 0x0003e20000000800 */
[----:B------:R-:W-:Y:S01]  /*3c10*/  FSEL R132, R39, -INF , P1 ;  /* 0xff80000027847808 */ /* 0x000fe20000800000 */
[----:B------:R-:W-:Y:S01]  /*3c20*/  FFMA.FTZ R4, R11, c[0x0][0x2d0], -R12 ;  /* 0x0000b4000b047a23 */ /* 0x000fe2000001080c */
[----:B------:R-:W-:-:S04]  /*3c30*/  FMNMX.FTZ R0, R161, R0, !PT ;  /* 0x00000000a1007209 */ /* 0x000fc80007810000 */
[----:B------:R-:W-:Y:S01]  /*3c40*/  FMNMX.FTZ R0, R195, R0, !PT ;  /* 0x00000000c3007209 */ /* 0x000fe20007810000 */
[----:B------:R2:W-:Y:S03]  /*3c50*/  MUFU.EX2 R201, R3 ;  /* 0x0000000300c97308 */ /* 0x0005e60000000800 */
[----:B------:R-:W-:-:S04]  /*3c60*/  FMNMX.FTZ R0, R194, R0, !PT ;  /* 0x00000000c2007209 */ /* 0x000fc80007810000 */
[----:B------:R-:W-:Y:S01]  /*3c70*/  FMNMX.FTZ R0, R193, R0, !PT ;  /* 0x00000000c1007209 */ /* 0x000fe20007810000 */
[----:B-1----:R-:W-:Y:S01]  /*3c80*/  FFMA.FTZ R5, R7, c[0x0][0x2d0], -R13 ;  /* 0x0000b40007057a23 */ /* 0x002fe2000001080d */
[----:B------:R1:W-:Y:S02]  /*3c90*/  MUFU.EX2 R202, R4 ;  /* 0x0000000400ca7308 */ /* 0x0003e40000000800 */
[----:B------:R-:W-:Y:S01]  /*3ca0*/  FMNMX.FTZ R0, R192, R0, !PT ;  /* 0x00000000c0007209 */ /* 0x000fe20007810000 */
[----:B--2---:R-:W-:-:S05]  /*3cb0*/  FFMA.FTZ R3, R16, c[0x0][0x2d0], -R12 ;  /* 0x0000b40010037a23 */ /* 0x004fca000001080c */
[----:B------:R2:W-:Y:S08]  /*3cc0*/  MUFU.EX2 R240, R5 ;  /* 0x0000000500f07308 */ /* 0x0005f00000000800 */
[----:B------:R3:W4:Y:S01]  /*3cd0*/  MUFU.EX2 R236, R3 ;  /* 0x0000000300ec7308 */ /* 0x0007220000000800 */
[----:B-1----:R-:W-:Y:S02]  /*3ce0*/  FFMA.FTZ R4, R14, c[0x0][0x2d0], -R12 ;  /* 0x0000b4000e047a23 */ /* 0x002fe4000001080c */
[----:B--2---:R-:W-:-:S05]  /*3cf0*/  FFMA.FTZ R5, R9, c[0x0][0x2d0], -R13 ;  /* 0x0000b40009057a23 */ /* 0x004fca000001080d */
[----:B------:R1:W-:Y:S01]  /*3d00*/  MUFU.EX2 R233, R8 ;  /* 0x0000000800e97308 */ /* 0x0003e20000000800 */
[----:B------:R-:W2:Y:S01]  /*3d10*/  SHFL.BFLY PT, R9, R0, 0x2, 0x1f ;  /* 0x0c401f0000097f89 */ /* 0x000ea200000e0000 */
[----:B---3--:R-:W-:-:S06]  /*3d20*/  FMNMX.FTZ R3, R160, R154, !PT ;  /* 0x0000009aa0037209 */ /* 0x008fcc0007810000 */
[----:B------:R3:W-:Y:S01]  /*3d30*/  MUFU.EX2 R215, R5 ;  /* 0x0000000500d77308 */ /* 0x0007e20000000800 */
[----:B----4-:R-:W-:Y:S02]  /*3d40*/  F2FP.PACK_AB R7, R236, R201 ;  /* 0x000000c9ec07723e */ /* 0x010fe400000000ff */
[----:B------:R-:W-:-:S04]  /*3d50*/  FMNMX.FTZ R3, R152, R3, !PT ;  /* 0x0000000398037209 */ /* 0x000fc80007810000 */
[----:B------:R-:W-:Y:S01]  /*3d60*/  FMNMX.FTZ R3, R146, R3, !PT ;  /* 0x0000000392037209 */ /* 0x000fe20007810000 */
[----:B-1----:R-:W-:Y:S01]  /*3d70*/  FFMA.FTZ R8, R18, c[0x0][0x2d0], -R13 ;  /* 0x0000b40012087a23 */ /* 0x002fe2000001080d */
[----:B------:R1:W-:Y:S02]  /*3d80*/  MUFU.EX2 R239, R4 ;  /* 0x0000000400ef7308 */ /* 0x0003e40000000800 */
[----:B------:R-:W-:-:S04]  /*3d90*/  FMNMX.FTZ R3, R147, R3, !PT ;  /* 0x0000000393037209 */ /* 0x000fc80007810000 */
[----:B------:R-:W-:Y:S01]  /*3da0*/  FMNMX.FTZ R3, R153, R3, !PT ;  /* 0x0000000399037209 */ /* 0x000fe20007810000 */
[----:B---3--:R-:W-:Y:S01]  /*3db0*/  FFMA.FTZ R5, R10, c[0x0][0x2d0], -R13 ;  /* 0x0000b4000a057a23 */ /* 0x008fe2000001080d */
[----:B------:R3:W-:Y:S02]  /*3dc0*/  MUFU.EX2 R182, R8 ;  /* 0x0000000800b67308 */ /* 0x0007e40000000800 */
[----:B------:R-:W-:-:S04]  /*3dd0*/  FMNMX.FTZ R3, R145, R3, !PT ;  /* 0x0000000391037209 */ /* 0x000fc80007810000 */
[----:B------:R-:W-:Y:S02]  /*3de0*/  FMNMX.FTZ R3, R155, R3, !PT ;  /* 0x000000039b037209 */ /* 0x000fe40007810000 */
[----:B------:R-:W4:Y:S01]  /*3df0*/  MUFU.EX2 R234, R5 ;  /* 0x0000000500ea7308 */ /* 0x000f220000000800 */
[----:B-1----:R-:W-:Y:S02]  /*3e00*/  F2FP.PACK_AB R4, R240, R229 ;  /* 0x000000e5f004723e */ /* 0x002fe400000000ff */
[----:B------:R-:W-:-:S04]  /*3e10*/  FMNMX.FTZ R3, R174, R3, !PT ;  /* 0x00000003ae037209 */ /* 0x000fc80007810000 */
[----:B------:R-:W-:Y:S01]  /*3e20*/  FMNMX.FTZ R3, R170, R3, !PT ;  /* 0x00000003aa037209 */ /* 0x000fe20007810000 */
[----:B---3--:R-:W-:-:S03]  /*3e30*/  FFMA.FTZ R8, R19, c[0x0][0x2d0], -R13 ;  /* 0x0000b40013087a23 */ /* 0x008fc6000001080d */
[----:B------:R-:W-:Y:S01]  /*3e40*/  FMNMX.FTZ R3, R163, R3, !PT ;  /* 0x00000003a3037209 */ /* 0x000fe20007810000 */
[----:B------:R1:W-:Y:S03]  /*3e50*/  MUFU.EX2 R218, R8 ;  /* 0x0000000800da7308 */ /* 0x0003e60000000800 */
[----:B------:R-:W-:Y:S02]  /*3e60*/  FMNMX.FTZ R3, R132, R3, !PT ;  /* 0x0000000384037209 */ /* 0x000fe40007810000 */
[----:B----4-:R-:W-:Y:S02]  /*3e70*/  F2FP.PACK_AB R6, R234, R215 ;  /* 0x000000d7ea06723e */ /* 0x010fe400000000ff */
[----:B------:R-:W-:Y:S02]  /*3e80*/  FMNMX.FTZ R3, R191, R3, !PT ;  /* 0x00000003bf037209 */ /* 0x000fe40007810000 */
[----:B------:R-:W-:-:S02]  /*3e90*/  F2FP.PACK_AB R5, R239, R202 ;  /* 0x000000caef05723e */ /* 0x000fc400000000ff */
[----:B------:R-:W-:-:S04]  /*3ea0*/  FMNMX.FTZ R3, R190, R3, !PT ;  /* 0x00000003be037209 */ /* 0x000fc80007810000 */
[----:B------:R-:W-:Y:S01]  /*3eb0*/  FMNMX.FTZ R3, R189, R3, !PT ;  /* 0x00000003bd037209 */ /* 0x000fe20007810000 */
[----:B-1----:R-:W-:Y:S01]  /*3ec0*/  FFMA.FTZ R8, R20, c[0x0][0x2d0], -R13 ;  /* 0x0000b40014087a23 */ /* 0x002fe2000001080d */
[C---:B------:R-:W-:Y:S02]  /*3ed0*/  HMMA.16816.F32 R164, R4.reuse, R84, RZ ;  /* 0x0000005404a4723c */ /* 0x040fe400000018ff */
[----:B------:R-:W-:Y:S01]  /*3ee0*/  FMNMX.FTZ R14, R188, R3, !PT ;  /* 0x00000003bc0e7209 */ /* 0x000fe20007810000 */
[----:B------:R1:W3:Y:S01]  /*3ef0*/  MUFU.EX2 R232, R8 ;  /* 0x0000000800e87308 */ /* 0x0002e20000000800 */
[----:B--2---:R-:W-:Y:S01]  /*3f00*/  FMNMX.FTZ R3, R0, R9, !PT ;  /* 0x0000000900037209 */ /* 0x004fe20007810000 */
[--C-:B------:R-:W-:Y:S02]  /*3f10*/  FFMA.FTZ R0, R24, c[0x0][0x2d0], -R12.reuse ;  /* 0x0000b40018007a23 */ /* 0x100fe4000001080c */
[----:B------:R-:W2:Y:S01]  /*3f20*/  SHFL.BFLY PT, R15, R14, 0x2, 0x1f ;  /* 0x0c401f000e0f7f89 */ /* 0x000ea200000e0000 */
[C---:B------:R-:W-:Y:S03]  /*3f30*/  HMMA.16816.F32 R116, R4.reuse, R120, RZ ;  /* 0x000000780474723c */ /* 0x040fe600000018ff */
[----:B------:R-:W4:Y:S01]  /*3f40*/  SHFL.BFLY PT, R16, R3, 0x1, 0x1f ;  /* 0x0c201f0003107f89 */ /* 0x000f2200000e0000 */
[----:B------:R2:W-:Y:S04]  /*3f50*/  MUFU.EX2 R231, R0 ;  /* 0x0000000000e77308 */ /* 0x0005e80000000800 */
[----:B------:R-:W-:Y:S01]  /*3f60*/  HMMA.16816.F32 R136, R4, R44, RZ ;  /* 0x0000002c0488723c */ /* 0x000fe200000018ff */
[----:B-1----:R-:W-:Y:S01]  /*3f70*/  FFMA.FTZ R8, R21, c[0x0][0x2d0], -R12 ;  /* 0x0000b40015087a23 */ /* 0x002fe2000001080c */
[----:B---3--:R-:W-:-:S03]  /*3f80*/  F2FP.PACK_AB R10, R232, R218 ;  /* 0x000000dae80a723e */ /* 0x008fc600000000ff */
[----:B------:R1:W-:Y:S03]  /*3f90*/  MUFU.EX2 R181, R8 ;  /* 0x0000000800b57308 */ /* 0x0003e60000000800 */
[----:B------:R-:W-:Y:S01]  /*3fa0*/  HMMA.16816.F32 R148, R4, R48, RZ ;  /* 0x000000300494723c */ /* 0x000fe200000018ff */
[----:B--2---:R-:W-:-:S07]  /*3fb0*/  FMNMX.FTZ R0, R14, R15, !PT ;  /* 0x0000000f0e007209 */ /* 0x004fce0007810000 */
[----:B------:R-:W-:Y:S01]  /*3fc0*/  HMMA.16816.F32 R156, R4, R88, RZ ;  /* 0x00000058049c723c */ /* 0x000fe200000018ff */
[----:B------:R-:W-:Y:S01]  /*3fd0*/  MOV R14, R203 ;  /* 0x000000cb000e7202 */ /* 0x000fe20000000f00 */
[----:B------:R-:W-:Y:S01]  /*3fe0*/  IMAD.MOV.U32 R15, RZ, RZ, R202 ;  /* 0x000000ffff0f7224 */ /* 0x000fe200078e00ca */
[----:B----4-:R-:W-:Y:S01]  /*3ff0*/  FMNMX.FTZ R173, R3, R16, !PT ;  /* 0x0000001003ad7209 */ /* 0x010fe20007810000 */
[----:B-1----:R-:W-:-:S04]  /*4000*/  FFMA.FTZ R8, R22, c[0x0][0x2d0], -R12 ;  /* 0x0000b40016087a23 */ /* 0x002fc8000001080c */
[C---:B------:R-:W-:Y:S01]  /*4010*/  HMMA.16816.F32 R140, R4.reuse, R96, RZ ;  /* 0x00000060048c723c */ /* 0x040fe200000018ff */
[C---:B------:R-:W-:Y:S01]  /*4020*/  FMUL.FTZ R3, R173.reuse, c[0x0][0x2d0] ;  /* 0x0000b400ad037a20 */ /* 0x040fe20000410000 */
[----:B------:R-:W-:Y:S01]  /*4030*/  FSETP.NEU.FTZ.AND P1, PT, R173, -INF , PT ;  /* 0xff800000ad00780b */ /* 0x000fe20003f3d000 */
[----:B------:R1:W2:Y:S03]  /*4040*/  MUFU.EX2 R183, R8 ;  /* 0x0000000800b77308 */ /* 0x0002a60000000800 */
[----:B------:R-:W-:Y:S02]  /*4050*/  FSEL R3, R3, RZ, P1 ;  /* 0x000000ff03037208 */ /* 0x000fe40000800000 */
[C---:B------:R-:W-:Y:S08]  /*4060*/  HMMA.16816.F32 R128, R4.reuse, R100, RZ ;  /* 0x000000640480723c */ /* 0x040ff000000018ff */
[----:B------:R-:W-:Y:S01]  /*4070*/  HMMA.16816.F32 R124, R4, R104, RZ ;  /* 0x00000068047c723c */ /* 0x000fe200000018ff */
[----:B-1----:R-:W-:Y:S01]  /*4080*/  FFMA.FTZ R8, R23, c[0x0][0x2d0], -R12 ;  /* 0x0000b40017087a23 */ /* 0x002fe2000001080c */
[----:B--2---:R-:W-:-:S03]  /*4090*/  F2FP.PACK_AB R9, R183, R181 ;  /* 0x000000b5b709723e */ /* 0x004fc600000000ff */
[----:B------:R1:W2:Y:S03]  /*40a0*/  MUFU.EX2 R217, R8 ;  /* 0x0000000800d97308 */ /* 0x0002a60000000800 */
[C---:B------:R-:W-:Y:S08]  /*40b0*/  HMMA.16816.F32 R108, R4.reuse, R46, RZ ;  /* 0x0000002e046c723c */ /* 0x040ff000000018ff */
[----:B------:R-:W-:Y:S01]  /*40c0*/  HMMA.16816.F32 R80, R4, R50, RZ ;  /* 0x000000320450723c */ /* 0x000fe200000018ff */
[----:B-1----:R-:W-:-:S07]  /*40d0*/  F2FP.PACK_AB R8, R182, R233 ;  /* 0x000000e9b608723e */ /* 0x002fce00000000ff */
[----:B------:R-:W-:Y:S01]  /*40e0*/  HMMA.16816.F32 R40, R4, R86, RZ ;  /* 0x000000560428723c */ /* 0x000fe200000018ff */
[----:B--2---:R-:W-:-:S07]  /*40f0*/  F2FP.PACK_AB R11, R231, R217 ;  /* 0x000000d9e70b723e */ /* 0x004fce00000000ff */
[C---:B------:R-:W-:Y:S08]  /*4100*/  HMMA.16816.F32 R36, R4.reuse, R90, RZ ;  /* 0x0000005a0424723c */ /* 0x040ff000000018ff */
[C---:B------:R-:W-:Y:S08]  /*4110*/  HMMA.16816.F32 R32, R4.reuse, R98, RZ ;  /* 0x000000620420723c */ /* 0x040ff000000018ff */
[C---:B------:R-:W-:Y:S08]  /*4120*/  HMMA.16816.F32 R28, R4.reuse, R102, RZ ;  /* 0x00000066041c723c */ /* 0x040ff000000018ff */
[C---:B------:R-:W-:Y:S08]  /*4130*/  HMMA.16816.F32 R24, R4.reuse, R106, RZ ;  /* 0x0000006a0418723c */ /* 0x040ff000000018ff */
[----:B------:R-:W-:Y:S01]  /*4140*/  HMMA.16816.F32 R20, R4, R122, RZ ;  /* 0x0000007a0414723c */ /* 0x000fe200000018ff */
[----:B------:R-:W1:Y:S06]  /*4150*/  SHFL.BFLY PT, R5, R0, 0x1, 0x1f ;  /* 0x0c201f0000057f89 */ /* 0x000e6c00000e0000 */
[----:B------:R-:W-:Y:S01]  /*4160*/  FFMA.FTZ R4, R144, c[0x0][0x2d0], -R3 ;  /* 0x0000b40090047a23 */ /* 0x000fe20000010803 */
[----:B------:R-:W-:Y:S01]  /*4170*/  HMMA.16816.F32 R244, R8, R68, R164 ;  /* 0x0000004408f4723c */ /* 0x000fe200000018a4 */
[----:B------:R-:W-:-:S02]  /*4180*/  IMAD.MOV.U32 R144, RZ, RZ, R183 ;  /* 0x000000ffff907224 */ /* 0x000fc400078e00b7 */
[----:B------:R2:W-:Y:S04]  /*4190*/  MUFU.EX2 R164, R4 ;  /* 0x0000000400a47308 */ /* 0x0005e80000000800 */
[----:B------:R-:W-:Y:S01]  /*41a0*/  IMAD.MOV.U32 R166, RZ, RZ, R201 ;  /* 0x000000ffffa67224 */ /* 0x000fe200078e00c9 */
[----:B------:R-:W-:Y:S01]  /*41b0*/  HMMA.16816.F32 R116, R8, R92, R116 ;  /* 0x0000005c0874723c */ /* 0x000fe20000001874 */
[----:B------:R-:W-:-:S07]  /*41c0*/  MOV R165, R200 ;  /* 0x000000c800a57202 */ /* 0x000fce0000000f00 */
[C---:B------:R-:W-:Y:S01]  /*41d0*/  HMMA.16816.F32 R196, R8.reuse, R76, R136 ;  /* 0x0000004c08c4723c */ /* 0x040fe20000001888 */
[----:B-1----:R-:W-:Y:S01]  /*41e0*/  FMNMX.FTZ R172, R0, R5, !PT ;  /* 0x0000000500ac7209 */ /* 0x002fe20007810000 */
[--C-:B------:R-:W-:Y:S02]  /*41f0*/  FFMA.FTZ R0, R133, c[0x0][0x2d0], -R3.reuse ;  /* 0x0000b40085007a23 */ /* 0x100fe40000010803 */
[----:B--2---:R-:W-:Y:S01]  /*4200*/  FFMA.FTZ R4, R135, c[0x0][0x2d0], -R3 ;  /* 0x0000b40087047a23 */ /* 0x004fe20000010803 */
[----:B------:R-:W-:Y:S01]  /*4210*/  FSETP.NEU.FTZ.AND P1, PT, R172, -INF , PT ;  /* 0xff800000ac00780b */ /* 0x000fe20003f3d000 */
[----:B------:R1:W2:Y:S01]  /*4220*/  MUFU.EX2 R5, R0 ;  /* 0x0000000000057308 */ /* 0x0002a20000000800 */
[----:B------:R-:W-:Y:S01]  /*4230*/  IMAD.MOV.U32 R133, RZ, RZ, R182 ;  /* 0x000000ffff857224 */ /* 0x000fe200078e00b6 */
[----:B------:R-:W-:Y:S01]  /*4240*/  HMMA.16816.F32 R136, R8, R64, R156 ;  /* 0x000000400888723c */ /* 0x000fe2000000189c */
[----:B------:R-:W-:Y:S01]  /*4250*/  IMAD.MOV.U32 R210, RZ, RZ, R244 ;  /* 0x000000ffffd27224 */ /* 0x000fe200078e00f4 */
[----:B------:R-:W-:Y:S01]  /*4260*/  MOV R206, R245 ;  /* 0x000000f500ce7202 */ /* 0x000fe20000000f00 */
[----:B------:R-:W-:-:S02]  /*4270*/  IMAD.MOV.U32 R205, RZ, RZ, R246 ;  /* 0x000000ffffcd7224 */ /* 0x000fc400078e00f6 */
[----:B------:R-:W-:Y:S01]  /*4280*/  IMAD.MOV.U32 R204, RZ, RZ, R247 ;  /* 0x000000ffffcc7224 */ /* 0x000fe200078e00f7 */
[----:B------:R3:W4:Y:S02]  /*4290*/  MUFU.EX2 R135, R4 ;  /* 0x0000000400877308 */ /* 0x0007240000000800 */
[----:B------:R-:W-:Y:S01]  /*42a0*/  IMAD.MOV.U32 R242, RZ, RZ, R117 ;  /* 0x000000fffff27224 */ /* 0x000fe200078e0075 */
[----:B------:R-:W-:Y:S01]  /*42b0*/  MOV R243, R118 ;  /* 0x0000007600f37202 */ /* 0x000fe20000000f00 */
[----:B------:R-:W-:Y:S01]  /*42c0*/  IMAD.MOV.U32 R241, RZ, RZ, R116 ;  /* 0x000000fffff17224 */ /* 0x000fe200078e0074 */
[----:B------:R-:W-:Y:S01]  /*42d0*/  HMMA.16816.F32 R128, R8, R56, R128 ;  /* 0x000000380880723c */ /* 0x000fe20000001880 */
[----:B-1----:R-:W-:-:S05]  /*42e0*/  FMUL.FTZ R0, R172, c[0x0][0x2d0] ;  /* 0x0000b400ac007a20 */ /* 0x002fca0000410000 */
[----:B------:R-:W-:Y:S02]  /*42f0*/  FSEL R0, R0, RZ, P1 ;  /* 0x000000ff00007208 */ /* 0x000fe40000800000 */
[----:B------:R-:W-:Y:S01]  /*4300*/  HMMA.16816.F32 R124, R8, R52, R124 ;  /* 0x00000034087c723c */ /* 0x000fe2000000187c */
[----:B---3--:R-:W-:-:S04]  /*4310*/  FFMA.FTZ R4, R134, c[0x0][0x2d0], -R3 ;  /* 0x0000b40086047a23 */ /* 0x008fc80000010803 */
[----:B------:R-:W-:Y:S01]  /*4320*/  MOV R18, R139 ;  /* 0x0000008b00127202 */ /* 0x000fe20000000f00 */
[----:B------:R-:W-:Y:S01]  /*4330*/  IMAD.MOV.U32 R17, RZ, RZ, R136 ;  /* 0x000000ffff117224 */ /* 0x000fe200078e0088 */
[----:B------:R1:W3:Y:S01]  /*4340*/  MUFU.EX2 R134, R4 ;  /* 0x0000000400867308 */ /* 0x0002e20000000800 */
[----:B------:R-:W-:Y:S01]  /*4350*/  IMAD.MOV.U32 R16, RZ, RZ, R137 ;  /* 0x000000ffff107224 */ /* 0x000fe200078e0089 */
[----:B------:R-:W-:Y:S01]  /*4360*/  MOV R7, R138 ;  /* 0x0000008a00077202 */ /* 0x000fe20000000f00 */
[C---:B------:R-:W-:Y:S06]  /*4370*/  HMMA.16816.F32 R220, R8.reuse, R72, R148 ;  /* 0x0000004808dc723c */ /* 0x040fec0000001894 */
[----:B------:R-:W-:Y:S01]  /*4380*/  IMAD.MOV.U32 R211, RZ, RZ, R131 ;  /* 0x000000ffffd37224 */ /* 0x000fe200078e0083 */
[----:B------:R-:W-:Y:S01]  /*4390*/  MOV R208, R130 ;  /* 0x0000008200d07202 */ /* 0x000fe20000000f00 */
[----:B------:R-:W-:Y:S01]  /*43a0*/  HMMA.16816.F32 R136, R8, R60, R140 ;  /* 0x0000003c0888723c */ /* 0x000fe2000000188c */
[----:B------:R-:W-:Y:S01]  /*43b0*/  IMAD.MOV.U32 R207, RZ, RZ, R129 ;  /* 0x000000ffffcf7224 */ /* 0x000fe200078e0081 */
[----:B------:R-:W-:Y:S01]  /*43c0*/  MOV R150, R217 ;  /* 0x000000d900967202 */ /* 0x000fe20000000f00 */
[----:B------:R-:W-:-:S02]  /*43d0*/  IMAD.MOV.U32 R209, RZ, RZ, R128 ;  /* 0x000000ffffd17224 */ /* 0x000fc400078e0080 */
[----:B-1----:R-:W-:Y:S01]  /*43e0*/  FFMA.FTZ R4, R115, c[0x0][0x2d0], -R3 ;  /* 0x0000b40073047a23 */ /* 0x002fe20000010803 */
[----:B------:R-:W-:Y:S01]  /*43f0*/  MOV R115, R181 ;  /* 0x000000b500737202 */ /* 0x000fe20000000f00 */
[----:B------:R-:W-:Y:S01]  /*4400*/  IMAD.MOV.U32 R130, RZ, RZ, R126 ;  /* 0x000000ffff827224 */ /* 0x000fe200078e007e */
[----:B------:R-:W-:Y:S01]  /*4410*/  MOV R131, R125 ;  /* 0x0000007d00837202 */ /* 0x000fe20000000f00 */
[----:B------:R1:W-:Y:S01]  /*4420*/  MUFU.EX2 R235, R4 ;  /* 0x0000000400eb7308 */ /* 0x0003e20000000800 */
[----:B------:R-:W-:Y:S01]  /*4430*/  IMAD.MOV.U32 R129, RZ, RZ, R127 ;  /* 0x000000ffff817224 */ /* 0x000fe200078e007f */
[----:B------:R-:W-:Y:S01]  /*4440*/  MOV R128, R124 ;  /* 0x0000007c00807202 */ /* 0x000fe20000000f00 */
[----:B------:R-:W-:Y:S01]  /*4450*/  IMAD.MOV.U32 R151, RZ, RZ, R218 ;  /* 0x000000ffff977224 */ /* 0x000fe200078e00da */
[----:B------:R-:W-:Y:S01]  /*4460*/  HMMA.16816.F32 R124, R8, R78, R108 ;  /* 0x0000004e087c723c */ /* 0x000fe2000000186c */
[----:B------:R-:W-:Y:S02]  /*4470*/  IMAD.MOV.U32 R149, RZ, RZ, R216 ;  /* 0x000000ffff957224 */ /* 0x000fe400078e00d8 */
[----:B------:R-:W-:-:S04]  /*4480*/  IMAD.MOV.U32 R148, RZ, RZ, R215 ;  /* 0x000000ffff947224 */ /* 0x000fc800078e00d7 */
[----:B------:R-:W-:Y:S01]  /*4490*/  IMAD.MOV.U32 R109, RZ, RZ, R18 ;  /* 0x000000ffff6d7224 */ /* 0x000fe200078e0012 */
[C---:B------:R-:W-:Y:S01]  /*44a0*/  HMMA.16816.F32 R140, R8.reuse, R70, R40 ;  /* 0x00000046088c723c */ /* 0x040fe20000001828 */
[----:B------:R-:W-:Y:S01]  /*44b0*/  IMAD.MOV.U32 R110, RZ, RZ, R17 ;  /* 0x000000ffff6e7224 */ /* 0x000fe200078e0011 */
[----:B------:R-:W-:Y:S01]  /*44c0*/  MOV R111, R16 ;  /* 0x00000010006f7202 */ /* 0x000fe20000000f00 */
[----:B------:R-:W-:Y:S01]  /*44d0*/  IMAD.MOV.U32 R6, RZ, RZ, R137 ;  /* 0x000000ffff067224 */ /* 0x000fe200078e0089 */
[----:B------:R-:W-:Y:S01]  /*44e0*/  MOV R213, R139 ;  /* 0x0000008b00d57202 */ /* 0x000fe20000000f00 */
[----:B-1----:R-:W-:Y:S02]  /*44f0*/  FFMA.FTZ R4, R114, c[0x0][0x2d0], -R3 ;  /* 0x0000b40072047a23 */ /* 0x002fe40000010803 */
[----:B------:R-:W-:Y:S01]  /*4500*/  IMAD.MOV.U32 R214, RZ, RZ, R138 ;  /* 0x000000ffffd67224 */ /* 0x000fe200078e008a */
[----:B------:R-:W-:Y:S01]  /*4510*/  HMMA.16816.F32 R248, R8, R66, R36 ;  /* 0x0000004208f8723c */ /* 0x000fe20000001824 */
[----:B------:R1:W-:Y:S01]  /*4520*/  MUFU.EX2 R238, R4 ;  /* 0x0000000400ee7308 */ /* 0x0003e20000000800 */
[----:B------:R-:W-:-:S02]  /*4530*/  IMAD.MOV.U32 R212, RZ, RZ, R136 ;  /* 0x000000ffffd47224 */ /* 0x000fc400078e0088 */
[----:B------:R-:W-:-:S04]  /*4540*/  IMAD.MOV.U32 R114, RZ, RZ, R7 ;  /* 0x000000ffff727224 */ /* 0x000fc800078e0007 */
[C---:B------:R-:W-:Y:S07]  /*4550*/  HMMA.16816.F32 R136, R8.reuse, R74, R80 ;  /* 0x0000004a0888723c */ /* 0x040fee0000001850 */
[----:B------:R-:W-:Y:S01]  /*4560*/  IMAD.MOV.U32 R83, RZ, RZ, R6 ;  /* 0x000000ffff537224 */ /* 0x000fe200078e0006 */
[----:B------:R-:W-:Y:S01]  /*4570*/  HMMA.16816.F32 R244, R8, R62, R32 ;  /* 0x0000003e08f4723c */ /* 0x000fe20000001820 */
[----:B-1----:R-:W-:Y:S02]  /*4580*/  FFMA.FTZ R4, R160, c[0x0][0x2d0], -R0 ;  /* 0x0000b400a0047a23 */ /* 0x002fe40000010800 */
[----:B--2---:R-:W-:-:S02]  /*4590*/  IMAD.MOV.U32 R160, RZ, RZ, R5 ;  /* 0x000000ffffa07224 */ /* 0x004fc400078e0005 */
[----:B------:R1:W-:Y:S03]  /*45a0*/  MUFU.EX2 R117, R4 ;  /* 0x0000000400757308 */ /* 0x0003e60000000800 */
[C---:B------:R-:W-:Y:S08]  /*45b0*/  HMMA.16816.F32 R216, R8.reuse, R58, R28 ;  /* 0x0000003a08d8723c */ /* 0x040ff0000000181c */
[----:B------:R-:W-:Y:S01]  /*45c0*/  HMMA.16816.F32 R156, R8, R54, R24 ;  /* 0x00000036089c723c */ /* 0x000fe20000001818 */
[----:B-1----:R-:W-:-:S02]  /*45d0*/  FFMA.FTZ R4, R154, c[0x0][0x2d0], -R0 ;  /* 0x0000b4009a047a23 */ /* 0x002fc40000010800 */
[----:B------:R-:W-:-:S05]  /*45e0*/  IMAD.MOV.U32 R154, RZ, RZ, R130 ;  /* 0x000000ffff9a7224 */ /* 0x000fca00078e0082 */
[----:B------:R-:W-:Y:S01]  /*45f0*/  HMMA.16816.F32 R200, R8, R94, R20 ;  /* 0x0000005e08c8723c */ /* 0x000fe20000001814 */
[----:B------:R1:W2:Y:S06]  /*4600*/  MUFU.EX2 R116, R4 ;  /* 0x0000000400747308 */ /* 0x0002ac0000000800 */
[----:B----4-:R-:W-:Y:S02]  /*4610*/  F2FP.PACK_AB R8, R135, R164 ;  /* 0x000000a48708723e */ /* 0x010fe400000000ff */
[----:B---3--:R-:W-:Y:S01]  /*4620*/  F2FP.PACK_AB R10, R160, R134 ;  /* 0x00000086a00a723e */ /* 0x008fe200000000ff */
[----:B-1----:R-:W-:Y:S01]  /*4630*/  FFMA.FTZ R4, R152, c[0x0][0x2d0], -R0 ;  /* 0x0000b40098047a23 */ /* 0x002fe20000010800 */
[----:B--2---:R-:W-:Y:S01]  /*4640*/  F2FP.PACK_AB R9, R116, R117 ;  /* 0x000000757409723e */ /* 0x004fe200000000ff */
[----:B------:R-:W-:-:S02]  /*4650*/  IMAD.MOV.U32 R152, RZ, RZ, R128 ;  /* 0x000000ffff987224 */ /* 0x000fc400078e0080 */
[----:B------:R1:W-:Y:S02]  /*4660*/  MUFU.EX2 R118, R4 ;  /* 0x0000000400767308 */ /* 0x0003e40000000800 */
[----:B-1----:R-:W-:-:S06]  /*4670*/  FFMA.FTZ R4, R146, c[0x0][0x2d0], -R0 ;  /* 0x0000b40092047a23 */ /* 0x002fcc0000010800 */
[----:B------:R1:W2:Y:S02]  /*4680*/  MUFU.EX2 R175, R4 ;  /* 0x0000000400af7308 */ /* 0x0002a40000000800 */
[----:B-1----:R-:W-:Y:S01]  /*4690*/  FFMA.FTZ R4, R113, c[0x0][0x2d0], -R3 ;  /* 0x0000b40071047a23 */ /* 0x002fe20000010803 */
[----:B--2---:R-:W-:-:S05]  /*46a0*/  F2FP.PACK_AB R11, R175, R118 ;  /* 0x00000076af0b723e */ /* 0x004fca00000000ff */
[----:B------:R1:W2:Y:S02]  /*46b0*/  MUFU.EX2 R5, R4 ;  /* 0x0000000400057308 */ /* 0x0002a40000000800 */
[C---:B------:R-:W-:Y:S08]  /*46c0*/  HMMA.16816.F32 R40, R8.reuse, R44, RZ ;  /* 0x0000002c0828723c */ /* 0x040ff000000018ff */
[----:B------:R-:W-:Y:S01]  /*46d0*/  HMMA.16816.F32 R36, R8, R48, RZ ;  /* 0x000000300824723c */ /* 0x000fe200000018ff */
[----:B-1----:R-:W-:-:S04]  /*46e0*/  FFMA.FTZ R4, R112, c[0x0][0x2d0], -R3 ;  /* 0x0000b40070047a23 */ /* 0x002fc80000010803 */
[----:B------:R1:W3:Y:S03]  /*46f0*/  MUFU.EX2 R167, R4 ;  /* 0x0000000400a77308 */ /* 0x0002e60000000800 */
[C---:B------:R-:W-:Y:S07]  /*4700*/  HMMA.16816.F32 R32, R8.reuse, R84, RZ ;  /* 0x000000540820723c */ /* 0x040fee00000018ff */
[----:B------:R-:W-:Y:S01]  /*4710*/  IMAD.MOV.U32 R84, RZ, RZ, R109 ;  /* 0x000000ffff547224 */ /* 0x000fe200078e006d */
[----:B------:R-:W-:Y:S01]  /*4720*/  HMMA.16816.F32 R20, R8, R100, RZ ;  /* 0x000000640814723c */ /* 0x000fe200000018ff */
[----:B------:R-:W-:-:S02]  /*4730*/  IMAD.MOV.U32 R85, RZ, RZ, R110 ;  /* 0x000000ffff557224 */ /* 0x000fc400078e006e */
[----:B-1----:R-:W-:-:S04]  /*4740*/  FFMA.FTZ R4, R147, c[0x0][0x2d0], -R0 ;  /* 0x0000b40093047a23 */ /* 0x002fc80000010800 */
[----:B--2---:R-:W-:Y:S01]  /*4750*/  MOV R100, R5 ;  /* 0x0000000500647202 */ /* 0x004fe20000000f00 */
[----:B------:R-:W-:Y:S01]  /*4760*/  HMMA.16816.F32 R28, R8, R88, RZ ;  /* 0x00000058081c723c */ /* 0x000fe200000018ff */
[----:B------:R-:W-:Y:S01]  /*4770*/  IMAD.MOV.U32 R101, RZ, RZ, R180 ;  /* 0x000000ffff657224 */ /* 0x000fe200078e00b4 */
[----:B------:R1:W-:Y:S01]  /*4780*/  MUFU.EX2 R252, R4 ;  /* 0x0000000400fc7308 */ /* 0x0003e20000000800 */
[----:B---3--:R-:W-:-:S04]  /*4790*/  F2FP.PACK_AB R6, R167, R100 ;  /* 0x00000064a706723e */ /* 0x008fc800000000ff */
[----:B------:R-:W-:Y:S01]  /*47a0*/  MOV R88, R111 ;  /* 0x0000006f00587202 */ /* 0x000fe20000000f00 */
[----:B------:R-:W-:Y:S01]  /*47b0*/  HMMA.16816.F32 R24, R8, R96, RZ ;  /* 0x000000600818723c */ /* 0x000fe200000018ff */
[----:B------:R-:W-:-:S07]  /*47c0*/  MOV R89, R114 ;  /* 0x0000007200597202 */ /* 0x000fce0000000f00 */
[C---:B------:R-:W-:Y:S01]  /*47d0*/  HMMA.16816.F32 R16, R8.reuse, R104, RZ ;  /* 0x000000680810723c */ /* 0x040fe200000018ff */
[----:B-1----:R-:W-:Y:S02]  /*47e0*/  FFMA.FTZ R4, R153, c[0x0][0x2d0], -R0 ;  /* 0x0000b40099047a23 */ /* 0x002fe40000010800 */
[----:B------:R-:W-:Y:S02]  /*47f0*/  IMAD.MOV.U32 R153, RZ, RZ, R131 ;  /* 0x000000ffff997224 */ /* 0x000fe400078e0083 */
[----:B------:R1:W2:Y:S02]  /*4800*/  MUFU.EX2 R237, R4 ;  /* 0x0000000400ed7308 */ /* 0x0002a40000000800 */
[----:B------:R-:W-:Y:S01]  /*4810*/  IMAD.MOV.U32 R104, RZ, RZ, R133 ;  /* 0x000000ffff687224 */ /* 0x000fe200078e0085 */
[----:B------:R-:W-:Y:S01]  /*4820*/  MOV R105, R144 ;  /* 0x0000009000697202 */ /* 0x000fe20000000f00 */
[----:B------:R-:W-:Y:S01]  /*4830*/  IMAD.MOV.U32 R133, RZ, RZ, R165 ;  /* 0x000000ffff857224 */ /* 0x000fe200078e00a5 */
[----:B------:R-:W-:Y:S01]  /*4840*/  HMMA.16816.F32 R44, R8, R46, RZ ;  /* 0x0000002e082c723c */ /* 0x000fe200000018ff */
[----:B------:R-:W-:Y:S01]  /*4850*/  IMAD.MOV.U32 R165, RZ, RZ, R166 ;  /* 0x000000ffffa57224 */ /* 0x000fe200078e00a6 */
[----:B------:R-:W-:Y:S01]  /*4860*/  MOV R166, R148 ;  /* 0x0000009400a67202 */ /* 0x000fe20000000f00 */
[----:B-1----:R-:W-:Y:S01]  /*4870*/  FFMA.FTZ R4, R145, c[0x0][0x2d0], -R0 ;  /* 0x0000b40091047a23 */ /* 0x002fe20000010800 */
[----:B--2---:R-:W-:-:S03]  /*4880*/  F2FP.PACK_AB R5, R237, R252 ;  /* 0x000000fced05723e */ /* 0x004fc600000000ff */
[----:B------:R1:W-:Y:S02]  /*4890*/  MUFU.EX2 R108, R4 ;  /* 0x00000004006c7308 */ /* 0x0003e40000000800 */
[----:B-1----:R-:W-:Y:S01]  /*48a0*/  FFMA.FTZ R4, R155, c[0x0][0x2d0], -R0 ;  /* 0x0000b4009b047a23 */ /* 0x002fe20000010800 */
[----:B------:R-:W-:-:S05]  /*48b0*/  MOV R155, R129 ;  /* 0x00000081009b7202 */ /* 0x000fca0000000f00 */
[----:B------:R1:W2:Y:S02]  /*48c0*/  MUFU.EX2 R215, R4 ;  /* 0x0000000400d77308 */ /* 0x0002a40000000800 */
[----:B-1----:R-:W-:Y:S02]  /*48d0*/  F2FP.PACK_AB R4, R238, R235 ;  /* 0x000000ebee04723e */ /* 0x002fe400000000ff */
[----:B--2---:R-:W-:-:S07]  /*48e0*/  F2FP.PACK_AB R7, R215, R108 ;  /* 0x0000006cd707723e */ /* 0x004fce00000000ff */
[C---:B------:R-:W-:Y:S07]  /*48f0*/  HMMA.16816.F32 R180, R4.reuse, R76, R40 ;  /* 0x0000004c04b4723c */ /* 0x040fee0000001828 */
[----:B------:R-:W-:Y:S01]  /*4900*/  IMAD.MOV.U32 R76, RZ, RZ, R83 ;  /* 0x000000ffff4c7224 */ /* 0x000fe200078e0053 */
[----:B------:R-:W-:Y:S01]  /*4910*/  HMMA.16816.F32 R128, R4, R56, R20 ;  /* 0x000000380480723c */ /* 0x000fe20000001814 */
[----:B------:R-:W-:-:S07]  /*4920*/  IMAD.MOV.U32 R77, RZ, RZ, R115 ;  /* 0x000000ffff4d7224 */ /* 0x000fce00078e0073 */
[C---:B------:R-:W-:Y:S07]  /*4930*/  HMMA.16816.F32 R80, R4.reuse, R72, R36 ;  /* 0x000000480450723c */ /* 0x040fee0000001824 */
[----:B------:R-:W-:Y:S01]  /*4940*/  IMAD.MOV.U32 R72, RZ, RZ, R108 ;  /* 0x000000ffff487224 */ /* 0x000fe200078e006c */
[----:B------:R-:W-:Y:S01]  /*4950*/  MOV R73, R149 ;  /* 0x0000009500497202 */ /* 0x000fe20000000f00 */
[----:B------:R-:W-:Y:S07]  /*4960*/  HMMA.16816.F32 R108, R4, R68, R32 ;  /* 0x00000044046c723c */ /* 0x000fee0000001820 */
[----:B------:R-:W-:Y:S01]  /*4970*/  IMAD.MOV.U32 R68, RZ, RZ, R150 ;  /* 0x000000ffff447224 */ /* 0x000fe200078e0096 */
[----:B------:R-:W-:Y:S01]  /*4980*/  HMMA.16816.F32 R32, R8, R90, RZ ;  /* 0x0000005a0820723c */ /* 0x000fe200000018ff */
[----:B------:R-:W-:-:S06]  /*4990*/  IMAD.MOV.U32 R69, RZ, RZ, R151 ;  /* 0x000000ffff457224 */ /* 0x000fcc00078e0097 */
[----:B------:R-:W-:Y:S01]  /*49a0*/  MOV R91, R204 ;  /* 0x000000cc005b7202 */ /* 0x000fe20000000f00 */
[----:B------:R-:W-:Y:S01]  /*49b0*/  HMMA.16816.F32 R112, R4, R64, R28 ;  /* 0x000000400470723c */ /* 0x000fe2000000181c */
[----:B------:R-:W-:-:S07]  /*49c0*/  IMAD.MOV.U32 R90, RZ, RZ, R205 ;  /* 0x000000ffff5a7224 */ /* 0x000fce00078e00cd */
[C---:B------:R-:W-:Y:S08]  /*49d0*/  HMMA.16816.F32 R148, R4.reuse, R60, R24 ;  /* 0x0000003c0494723c */ /* 0x040ff00000001818 */
[----:B------:R-:W-:Y:S08]  /*49e0*/  HMMA.16816.F32 R144, R4, R52, R16 ;  /* 0x000000340490723c */ /* 0x000ff00000001810 */
[C---:B------:R-:W-:Y:S08]  /*49f0*/  HMMA.16816.F32 R40, R8.reuse, R50, RZ ;  /* 0x000000320828723c */ /* 0x040ff000000018ff */
[C---:B------:R-:W-:Y:S08]  /*4a00*/  HMMA.16816.F32 R36, R8.reuse, R86, RZ ;  /* 0x000000560824723c */ /* 0x040ff000000018ff */
[C---:B------:R-:W-:Y:S08]  /*4a10*/  HMMA.16816.F32 R28, R8.reuse, R98, RZ ;  /* 0x00000062081c723c */ /* 0x040ff000000018ff */
[C---:B------:R-:W-:Y:S07]  /*4a20*/  HMMA.16816.F32 R24, R8.reuse, R102, RZ ;  /* 0x000000660818723c */ /* 0x040fee00000018ff */
[----:B------:R-:W-:Y:S01]  /*4a30*/  IMAD.MOV.U32 R103, RZ, RZ, R105 ;  /* 0x000000ffff677224 */ /* 0x000fe200078e0069 */
[----:B------:R-:W-:Y:S01]  /*4a40*/  HMMA.16816.F32 R16, R8, R120, RZ ;  /* 0x000000780810723c */ /* 0x000fe200000018ff */
[----:B------:R-:W-:Y:S01]  /*4a50*/  MOV R105, R88 ;  /* 0x0000005800697202 */ /* 0x000fe20000000f00 */
[----:B------:R-:W-:Y:S01]  /*4a60*/  IMAD.MOV.U32 R102, RZ, RZ, R104 ;  /* 0x000000ffff667224 */ /* 0x000fe200078e0068 */
[----:B------:R-:W-:-:S02]  /*4a70*/  MOV R88, R210 ;  /* 0x000000d200587202 */ /* 0x000fc40000000f00 */
[----:B------:R-:W-:Y:S02]  /*4a80*/  MOV R104, R85 ;  /* 0x0000005500687202 */ /* 0x000fe40000000f00 */
[----:B------:R-:W-:Y:S01]  /*4a90*/  IMAD.MOV.U32 R120, RZ, RZ, R212 ;  /* 0x000000ffff787224 */ /* 0x000fe200078e00d4 */
[----:B------:R-:W-:Y:S01]  /*4aa0*/  HMMA.16816.F32 R20, R8, R106, RZ ;  /* 0x0000006a0814723c */ /* 0x000fe200000018ff */
[----:B------:R-:W-:-:S06]  /*4ab0*/  IMAD.MOV.U32 R121, RZ, RZ, R76 ;  /* 0x000000ffff797224 */ /* 0x000fcc00078e004c */
[----:B------:R-:W-:Y:S01]  /*4ac0*/  IMAD.MOV.U32 R106, RZ, RZ, R89 ;  /* 0x000000ffff6a7224 */ /* 0x000fe200078e0059 */
[----:B------:R-:W-:Y:S01]  /*4ad0*/  HMMA.16816.F32 R48, R8, R122, RZ ;  /* 0x0000007a0830723c */ /* 0x000fe200000018ff */
[----:B------:R-:W-:Y:S02]  /*4ae0*/  IMAD.MOV.U32 R89, RZ, RZ, R206 ;  /* 0x000000ffff597224 */ /* 0x000fe400078e00ce */
[----:B------:R-:W-:-:S04]  /*4af0*/  IMAD.MOV.U32 R107, RZ, RZ, R84 ;  /* 0x000000ffff6b7224 */ /* 0x000fc800078e0054 */
[----:B------:R-:W-:Y:S01]  /*4b00*/  FFMA.FTZ R8, R169, c[0x0][0x2d0], -R3 ;  /* 0x0000b400a9087a23 */ /* 0x000fe20000010803 */
[----:B------:R-:W-:Y:S01]  /*4b10*/  HMMA.16816.F32 R64, R4, R66, R32 ;  /* 0x000000420440723c */ /* 0x000fe20000001820 */
[----:B------:R-:W-:Y:S01]  /*4b20*/  MOV R123, R213 ;  /* 0x000000d5007b7202 */ /* 0x000fe20000000f00 */
[----:B------:R-:W-:-:S05]  /*4b30*/  IMAD.MOV.U32 R122, RZ, RZ, R214 ;  /* 0x000000ffff7a7224 */ /* 0x000fca00078e00d6 */
[----:B------:R-:W-:Y:S01]  /*4b40*/  IMAD.MOV.U32 R32, RZ, RZ, R211 ;  /* 0x000000ffff207224 */ /* 0x000fe200078e00d3 */
[C---:B------:R-:W-:Y:S01]  /*4b50*/  HMMA.16816.F32 R96, R4.reuse, R92, R16 ;  /* 0x0000005c0460723c */ /* 0x040fe20000001810 */
[----:B------:R1:W-:Y:S01]  /*4b60*/  MUFU.EX2 R211, R8 ;  /* 0x0000000800d37308 */ /* 0x0003e20000000800 */
[----:B------:R-:W-:Y:S01]  /*4b70*/  IMAD.MOV.U32 R35, RZ, RZ, R133 ;  /* 0x000000ffff237224 */ /* 0x000fe200078e0085 */
[----:B------:R-:W-:Y:S01]  /*4b80*/  LDSM.16.MT88.4 R16, [R227+0x1100] ;  /* 0x00110000e310783b */ /* 0x000fe20000004200 */
[----:B------:R-:W-:Y:S01]  /*4b90*/  IMAD.MOV.U32 R133, RZ, RZ, R234 ;  /* 0x000000ffff857224 */ /* 0x000fe200078e00ea */
[----:B------:R-:W-:Y:S01]  /*4ba0*/  MOV R33, R73 ;  /* 0x0000004900217202 */ /* 0x000fe20000000f00 */
[----:B------:R-:W-:Y:S01]  /*4bb0*/  IMAD.MOV.U32 R34, RZ, RZ, R72 ;  /* 0x000000ffff227224 */ /* 0x000fe200078e0048 */
[----:B------:R-:W-:Y:S01]  /*4bc0*/  MOV R93, R68 ;  /* 0x00000044005d7202 */ /* 0x000fe20000000f00 */
[----:B------:R-:W-:Y:S01]  /*4bd0*/  HMMA.16816.F32 R44, R4, R78, R44 ;  /* 0x0000004e042c723c */ /* 0x000fe2000000182c */
[----:B------:R-:W-:-:S07]  /*4be0*/  IMAD.MOV.U32 R92, RZ, RZ, R69 ;  /* 0x000000ffff5c7224 */ /* 0x000fce00078e0045 */
[----:B------:R-:W-:Y:S01]  /*4bf0*/  HMMA.16816.F32 R40, R4, R74, R40 ;  /* 0x0000004a0428723c */ /* 0x000fe20000001828 */
[----:B-1----:R-:W-:-:S04]  /*4c00*/  FFMA.FTZ R8, R168, c[0x0][0x2d0], -R3 ;  /* 0x0000b400a8087a23 */ /* 0x002fc80000010803 */
[----:B------:R1:W-:Y:S03]  /*4c10*/  MUFU.EX2 R212, R8 ;  /* 0x0000000800d47308 */ /* 0x0003e60000000800 */
[C---:B------:R-:W-:Y:S08]  /*4c20*/  HMMA.16816.F32 R36, R4.reuse, R70, R36 ;  /* 0x000000460424723c */ /* 0x040ff00000001824 */
[----:B------:R-:W-:Y:S01]  /*4c30*/  HMMA.16816.F32 R60, R4, R62, R28 ;  /* 0x0000003e043c723c */ /* 0x000fe2000000181c */
[----:B------:R-:W-:Y:S01]  /*4c40*/  LDSM.16.MT88.4 R28, [R226+0x1100] ;  /* 0x00110000e21c783b */ /* 0x000fe20000004200 */
[----:B-1----:R-:W-:Y:S01]  /*4c50*/  FFMA.FTZ R8, R162, c[0x0][0x2d0], -R3 ;  /* 0x0000b400a2087a23 */ /* 0x002fe20000010803 */
[----:B------:R-:W-:-:S05]  /*4c60*/  MOV R162, R208 ;  /* 0x000000d000a27202 */ /* 0x000fca0000000f00 */
[C---:B------:R-:W-:Y:S01]  /*4c70*/  HMMA.16816.F32 R56, R4.reuse, R58, R24 ;  /* 0x0000003a0438723c */ /* 0x040fe20000001818 */
[----:B------:R1:W-:Y:S01]  /*4c80*/  MUFU.EX2 R213, R8 ;  /* 0x0000000800d57308 */ /* 0x0003e20000000800 */
[----:B------:R-:W-:Y:S06]  /*4c90*/  LDSM.16.MT88.4 R24, [R225+0x1100] ;  /* 0x00110000e118783b */ /* 0x000fec0000004200 */
[C---:B------:R-:W-:Y:S01]  /*4ca0*/  HMMA.16816.F32 R52, R4.reuse, R54, R20 ;  /* 0x000000360434723c */ /* 0x040fe20000001814 */
[----:B------:R-:W2:Y:S07]  /*4cb0*/  LDSM.16.MT88.4 R20, [R224+0x1100] ;  /* 0x00110000e014783b */ /* 0x000eae0000004200 */
[----:B------:R-:W-:Y:S01]  /*4cc0*/  HMMA.16816.F32 R48, R4, R94, R48 ;  /* 0x0000005e0430723c */ /* 0x000fe20000001830 */
[----:B-1----:R-:W-:-:S02]  /*4cd0*/  FFMA.FTZ R8, R161, c[0x0][0x2d0], -R3 ;  /* 0x0000b400a1087a23 */ /* 0x002fc40000010803 */
[----:B------:R-:W-:Y:S02]  /*4ce0*/  IMAD.MOV.U32 R161, RZ, RZ, R207 ;  /* 0x000000ffffa17224 */ /* 0x000fe400078e00cf */
[----:B------:R1:W3:Y:S02]  /*4cf0*/  MUFU.EX2 R214, R8 ;  /* 0x0000000800d67308 */ /* 0x0002e40000000800 */
[----:B------:R-:W-:Y:S02]  /*4d00*/  FFMA.FTZ R4, R177, c[0x0][0x2d0], -R13 ;  /* 0x0000b400b1047a23 */ /* 0x000fe4000001080d */
[----:B-1----:R-:W-:Y:S01]  /*4d10*/  FFMA.FTZ R8, R174, c[0x0][0x2d0], -R0 ;  /* 0x0000b400ae087a23 */ /* 0x002fe20000010800 */
[----:B---3--:R-:W-:-:S03]  /*4d20*/  F2FP.PACK_AB R10, R214, R213 ;  /* 0x000000d5d60a723e */ /* 0x008fc600000000ff */
[----:B------:R1:W-:Y:S08]  /*4d30*/  MUFU.EX2 R174, R4 ;  /* 0x0000000400ae7308 */ /* 0x0003f00000000800 */
[----:B------:R3:W-:Y:S01]  /*4d40*/  MUFU.EX2 R207, R8 ;  /* 0x0000000800cf7308 */ /* 0x0007e20000000800 */
[----:B-1----:R-:W-:-:S07]  /*4d50*/  FFMA.FTZ R4, R184, c[0x0][0x2d0], -R13 ;  /* 0x0000b400b8047a23 */ /* 0x002fce000001080d */
[----:B------:R1:W4:Y:S01]  /*4d60*/  MUFU.EX2 R204, R4 ;  /* 0x0000000400cc7308 */ /* 0x0003220000000800 */
[----:B---3--:R-:W-:-:S07]  /*4d70*/  FFMA.FTZ R8, R170, c[0x0][0x2d0], -R0 ;  /* 0x0000b400aa087a23 */ /* 0x008fce0000010800 */
[----:B------:R3:W2:Y:S01]  /*4d80*/  MUFU.EX2 R208, R8 ;  /* 0x0000000800d07308 */ /* 0x0006a20000000800 */
[----:B-1----:R-:W-:Y:S01]  /*4d90*/  FFMA.FTZ R4, R187, c[0x0][0x2d0], -R12 ;  /* 0x0000b400bb047a23 */ /* 0x002fe2000001080c */
[----:B----4-:R-:W-:-:S06]  /*4da0*/  F2FP.PACK_AB R6, R204, R174 ;  /* 0x000000aecc06723e */ /* 0x010fcc00000000ff */
[----:B------:R1:W-:Y:S01]  /*4db0*/  MUFU.EX2 R168, R4 ;  /* 0x0000000400a87308 */ /* 0x0003e20000000800 */
[----:B---3--:R-:W-:Y:S01]  /*4dc0*/  FFMA.FTZ R8, R163, c[0x0][0x2d0], -R0 ;  /* 0x0000b400a3087a23 */ /* 0x008fe20000010800 */
[----:B--2---:R-:W-:Y:S01]  /*4dd0*/  F2FP.PACK_AB R9, R208, R207 ;  /* 0x000000cfd009723e */ /* 0x004fe200000000ff */
[----:B------:R-:W-:-:S05]  /*4de0*/  IMAD.MOV.U32 R163, RZ, RZ, R209 ;  /* 0x000000ffffa37224 */ /* 0x000fca00078e00d1 */
[----:B------:R2:W-:Y:S01]  /*4df0*/  MUFU.EX2 R209, R8 ;  /* 0x0000000800d17308 */ /* 0x0005e20000000800 */
[----:B-1----:R-:W-:-:S07]  /*4e00*/  FFMA.FTZ R4, R186, c[0x0][0x2d0], -R12 ;  /* 0x0000b400ba047a23 */ /* 0x002fce000001080c */
[----:B------:R1:W3:Y:S01]  /*4e10*/  MUFU.EX2 R169, R4 ;  /* 0x0000000400a97308 */ /* 0x0002e20000000800 */
[----:B--2---:R-:W-:Y:S01]  /*4e20*/  FFMA.FTZ R8, R132, c[0x0][0x2d0], -R0 ;  /* 0x0000b40084087a23 */ /* 0x004fe20000010800 */
[----:B------:R-:W-:-:S06]  /*4e30*/  MOV R132, R77 ;  /* 0x0000004d00847202 */ /* 0x000fcc0000000f00 */
[----:B------:R2:W4:Y:S01]  /*4e40*/  MUFU.EX2 R210, R8 ;  /* 0x0000000800d27308 */ /* 0x0005220000000800 */
[----:B-1----:R-:W-:Y:S01]  /*4e50*/  FFMA.FTZ R4, R185, c[0x0][0x2d0], -R12 ;  /* 0x0000b400b9047a23 */ /* 0x002fe2000001080c */
[----:B---3--:R-:W-:-:S06]  /*4e60*/  F2FP.PACK_AB R5, R169, R168 ;  /* 0x000000a8a905723e */ /* 0x008fcc00000000ff */
[----:B------:R1:W-:Y:S01]  /*4e70*/  MUFU.EX2 R170, R4 ;  /* 0x0000000400aa7308 */ /* 0x0003e20000000800 */
[----:B--2---:R-:W-:Y:S01]  /*4e80*/  FFMA.FTZ R8, R179, c[0x0][0x2d0], -R13 ;  /* 0x0000b400b3087a23 */ /* 0x004fe2000001080d */
[----:B----4-:R-:W-:-:S06]  /*4e90*/  F2FP.PACK_AB R11, R210, R209 ;  /* 0x000000d1d20b723e */ /* 0x010fcc00000000ff */
[----:B------:R2:W-:Y:S01]  /*4ea0*/  MUFU.EX2 R205, R8 ;  /* 0x0000000800cd7308 */ /* 0x0005e20000000800 */
[----:B-1----:R-:W-:-:S07]  /*4eb0*/  FFMA.FTZ R4, R176, c[0x0][0x2d0], -R12 ;  /* 0x0000b400b0047a23 */ /* 0x002fce000001080c */
[----:B------:R-:W1:Y:S01]  /*4ec0*/  MUFU.EX2 R234, R4 ;  /* 0x0000000400ea7308 */ /* 0x000e620000000800 */
[----:B--2---:R-:W-:-:S07]  /*4ed0*/  FFMA.FTZ R8, R178, c[0x0][0x2d0], -R13 ;  /* 0x0000b400b2087a23 */ /* 0x004fce000001080d */
[----:B------:R-:W2:Y:S01]  /*4ee0*/  MUFU.EX2 R206, R8 ;  /* 0x0000000800ce7308 */ /* 0x000ea20000000800 */
[----:B-1----:R-:W-:Y:S02]  /*4ef0*/  F2FP.PACK_AB R7, R234, R170 ;  /* 0x000000aaea07723e */ /* 0x002fe400000000ff */
[----:B--2---:R-:W-:Y:S02]  /*4f00*/  F2FP.PACK_AB R4, R206, R205 ;  /* 0x000000cdce04723e */ /* 0x004fe400000000ff */
[----:B------:R-:W-:-:S05]  /*4f10*/  F2FP.PACK_AB R8, R212, R211 ;  /* 0x000000d3d408723e */ /* 0x000fca00000000ff */
[----:B------:R-:W-:Y:S07]  /*4f20*/  HMMA.16816.F32 R176, R4, R20, R196 ;  /* 0x0000001404b0723c */ /* 0x000fee00000018c4 */
[----:B------:R-:W-:Y:S01]  /*4f30*/  IMAD.MOV.U32 R196, RZ, RZ, R163 ;  /* 0x000000ffffc47224 */ /* 0x000fe200078e00a3 */
[----:B------:R-:W-:Y:S01]  /*4f40*/  MOV R197, R161 ;  /* 0x000000a100c57202 */ /* 0x000fe20000000f00 */
[----:B------:R-:W-:Y:S01]  /*4f50*/  IMAD.MOV.U32 R163, RZ, RZ, R241 ;  /* 0x000000ffffa37224 */ /* 0x000fe200078e00f1 */
[----:B------:R-:W-:Y:S01]  /*4f60*/  HMMA.16816.F32 R68, R8, R24, R80 ;  /* 0x000000180844723c */ /* 0x000fe20000001850 */
[----:B------:R-:W2:Y:S01]  /*4f70*/  LDL.LU R241, [R1+0x88] ;  /* 0x0000880001f17983 */ /* 0x000ea20000300800 */
[----:B------:R-:W-:-:S02]  /*4f80*/  IMAD.MOV.U32 R161, RZ, RZ, R242 ;  /* 0x000000ffffa17224 */ /* 0x000fc400078e00f2 */
[----:B------:R-:W-:Y:S01]  /*4f90*/  IMAD.MOV.U32 R199, RZ, RZ, R32 ;  /* 0x000000ffffc77224 */ /* 0x000fe200078e0020 */
[----:B------:R-:W3:Y:S01]  /*4fa0*/  LDL.LU R242, [R1+0x84] ;  /* 0x0000840001f27983 */ /* 0x000ee20000300800 */
[----:B------:R-:W-:Y:S01]  /*4fb0*/  IMAD.MOV.U32 R32, RZ, RZ, R34 ;  /* 0x000000ffff207224 */ /* 0x000fe200078e0022 */
[----:B------:R-:W-:Y:S01]  /*4fc0*/  MOV R34, R93 ;  /* 0x0000005d00227202 */ /* 0x000fe20000000f00 */
[----:B------:R-:W-:Y:S01]  /*4fd0*/  HMMA.16816.F32 R72, R4, R24, R220 ;  /* 0x000000180448723c */ /* 0x000fe200000018dc */
[----:B------:R-:W-:-:S07]  /*4fe0*/  IMAD.MOV.U32 R198, RZ, RZ, R162 ;  /* 0x000000ffffc67224 */ /* 0x000fce00078e00a2 */
[-C--:B------:R-:W-:Y:S08]  /*4ff0*/  HMMA.16816.F32 R76, R4, R26.reuse, R136 ;  /* 0x0000001a044c723c */ /* 0x080ff00000001888 */
[C---:B------:R-:W-:Y:S01]  /*5000*/  HMMA.16816.F32 R40, R8.reuse, R26, R40 ;  /* 0x0000001a0828723c */ /* 0x040fe20000001828 */
[----:B------:R-:W-:Y:S07]  /*5010*/  LDSM.16.MT88.4 R24, [R224+0x3100] ;  /* 0x00310000e018783b */ /* 0x000fee0000004200 */
[----:B------:R-:W-:Y:S07]  /*5020*/  HMMA.16816.F32 R180, R8, R20, R180 ;  /* 0x0000001408b4723c */ /* 0x000fee00000018b4 */
[----:B------:R-:W-:Y:S01]  /*5030*/  IMAD.MOV.U32 R21, RZ, RZ, R132 ;  /* 0x000000ffff157224 */ /* 0x000fe200078e0084 */
[----:B------:R-:W-:Y:S01]  /*5040*/  MOV R132, R33 ;  /* 0x0000002100847202 */ /* 0x000fe20000000f00 */
[----:B------:R-:W-:Y:S01]  /*5050*/  HMMA.16816.F32 R184, R4, R22, R124 ;  /* 0x0000001604b8723c */ /* 0x000fe2000000187c */
[----:B------:R-:W-:-:S06]  /*5060*/  IMAD.MOV.U32 R33, RZ, RZ, R92 ;  /* 0x000000ffff217224 */ /* 0x000fcc00078e005c */
[----:B------:R-:W-:Y:S01]  /*5070*/  IMAD.MOV.U32 R126, RZ, RZ, R21 ;  /* 0x000000ffff7e7224 */ /* 0x000fe200078e0015 */
[----:B------:R-:W-:Y:S01]  /*5080*/  MOV R125, R233 ;  /* 0x000000e9007d7202 */ /* 0x000fe20000000f00 */
[----:B------:R-:W-:Y:S01]  /*5090*/  IMAD.MOV.U32 R124, RZ, RZ, R234 ;  /* 0x000000ffff7c7224 */ /* 0x000fe200078e00ea */
[----:B------:R-:W-:Y:S01]  /*50a0*/  MOV R127, R132 ;  /* 0x00000084007f7202 */ /* 0x000fe20000000f00 */
[----:B------:R-:W-:Y:S01]  /*50b0*/  HMMA.16816.F32 R44, R8, R22, R44 ;  /* 0x00000016082c723c */ /* 0x000fe2000000182c */
[----:B------:R-:W1:Y:S01]  /*50c0*/  LDSM.16.MT88.4 R20, [R225+0x3100] ;  /* 0x00310000e114783b */ /* 0x000e620000004200 */
[----:B------:R-:W-:-:S06]  /*50d0*/  IMAD.MOV.U32 R80, RZ, RZ, R125 ;  /* 0x000000ffff507224 */ /* 0x000fcc00078e007d */
[C---:B------:R-:W-:Y:S08]  /*50e0*/  HMMA.16816.F32 R84, R8.reuse, R16, R108 ;  /* 0x000000100854723c */ /* 0x040ff0000000186c */
[-C--:B------:R-:W-:Y:S08]  /*50f0*/  HMMA.16816.F32 R220, R8, R28.reuse, R112 ;  /* 0x0000001c08dc723c */ /* 0x080ff00000001870 */
[----:B------:R-:W-:Y:S01]  /*5100*/  HMMA.16816.F32 R104, R4, R28, R104 ;  /* 0x0000001c0468723c */ /* 0x000fe20000001868 */
[----:B------:R-:W-:-:S07]  /*5110*/  MOV R115, R126 ;  /* 0x0000007e00737202 */ /* 0x000fce0000000f00 */
[C---:B------:R-:W-:Y:S07]  /*5120*/  HMMA.16816.F32 R108, R4.reuse, R30, R248 ;  /* 0x0000001e046c723c */ /* 0x040fee00000018f8 */
[----:B------:R-:W-:Y:S01]  /*5130*/  MOV R248, R127 ;  /* 0x0000007f00f87202 */ /* 0x000fe20000000f00 */
[----:B------:R-:W-:Y:S01]  /*5140*/  HMMA.16816.F32 R88, R4, R16, R88 ;  /* 0x000000100458723c */ /* 0x000fe20000001858 */
[----:B------:R-:W-:Y:S01]  /*5150*/  IMAD.MOV.U32 R251, RZ, RZ, R32 ;  /* 0x000000fffffb7224 */ /* 0x000fe200078e0020 */
[----:B------:R-:W-:Y:S01]  /*5160*/  MOV R250, R34 ;  /* 0x0000002200fa7202 */ /* 0x000fe20000000f00 */
[----:B------:R-:W-:-:S05]  /*5170*/  IMAD.MOV.U32 R249, RZ, RZ, R33 ;  /* 0x000000fffff97224 */ /* 0x000fca00078e0021 */
[-C--:B------:R-:W-:Y:S08]  /*5180*/  HMMA.16816.F32 R92, R4, R18.reuse, R140 ;  /* 0x00000012045c723c */ /* 0x080ff0000000188c */
[----:B------:R-:W-:Y:S01]  /*5190*/  HMMA.16816.F32 R36, R8, R18, R36 ;  /* 0x000000120824723c */ /* 0x000fe20000001824 */
[----:B------:R-:W4:Y:S01]  /*51a0*/  LDSM.16.MT88.4 R16, [R227+0x3100] ;  /* 0x00310000e310783b */ /* 0x000f220000004200 */
[----:B------:R-:W-:Y:S01]  /*51b0*/  MOV R162, R243 ;  /* 0x000000f300a27202 */ /* 0x000fe20000000f00 */
[----:B------:R-:W-:Y:S01]  /*51c0*/  IMAD.MOV.U32 R136, RZ, RZ, R196 ;  /* 0x000000ffff887224 */ /* 0x000fe200078e00c4 */
[----:B------:R-:W-:Y:S01]  /*51d0*/  MOV R137, R197 ;  /* 0x000000c500897202 */ /* 0x000fe20000000f00 */
[----:B------:R-:W-:Y:S01]  /*51e0*/  IMAD.MOV.U32 R138, RZ, RZ, R198 ;  /* 0x000000ffff8a7224 */ /* 0x000fe200078e00c6 */
[----:B------:R-:W-:Y:S01]  /*51f0*/  MOV R198, R162 ;  /* 0x000000a200c67202 */ /* 0x000fe20000000f00 */
[----:B------:R-:W-:Y:S01]  /*5200*/  IMAD.MOV.U32 R139, RZ, RZ, R199 ;  /* 0x000000ffff8b7224 */ /* 0x000fe200078e00c7 */
[----:B------:R-:W-:Y:S01]  /*5210*/  MOV R112, R100 ;  /* 0x0000006400707202 */ /* 0x000fe20000000f00 */
[----:B------:R-:W-:-:S02]  /*5220*/  IMAD.MOV.U32 R196, RZ, RZ, R163 ;  /* 0x000000ffffc47224 */ /* 0x000fc400078e00a3 */
[----:B------:R-:W-:Y:S01]  /*5230*/  IMAD.MOV.U32 R113, RZ, RZ, R103 ;  /* 0x000000ffff717224 */ /* 0x000fe200078e0067 */
[----:B------:R-:W-:Y:S01]  /*5240*/  MOV R103, R231 ;  /* 0x000000e700677202 */ /* 0x000fe20000000f00 */
[----:B------:R-:W-:Y:S02]  /*5250*/  IMAD.MOV.U32 R197, RZ, RZ, R161 ;  /* 0x000000ffffc57224 */ /* 0x000fe400078e00a1 */
[----:B------:R-:W-:Y:S01]  /*5260*/  IMAD.MOV.U32 R114, RZ, RZ, R102 ;  /* 0x000000ffff727224 */ /* 0x000fe200078e0066 */
[----:B-1----:R-:W-:Y:S01]  /*5270*/  HMMA.16816.F32 R140, R4, R22, R216 ;  /* 0x00000016048c723c */ /* 0x002fe200000018d8 */
[----:B------:R-:W-:-:S07]  /*5280*/  IMAD.MOV.U32 R199, RZ, RZ, R119 ;  /* 0x000000ffffc77224 */ /* 0x000fce00078e0077 */
[----:B------:R-:W-:Y:S01]  /*5290*/  HMMA.16816.F32 R120, R4, R24, R120 ;  /* 0x000000180478723c */ /* 0x000fe20000001878 */
[----:B------:R-:W-:-:S07]  /*52a0*/  IMAD.MOV.U32 R100, RZ, RZ, R230 ;  /* 0x000000ffff647224 */ /* 0x000fce00078e00e6 */
[----:B------:R-:W-:Y:S01]  /*52b0*/  HMMA.16816.F32 R60, R8, R26, R60 ;  /* 0x0000001a083c723c */ /* 0x000fe2000000183c */
[----:B------:R-:W-:Y:S01]  /*52c0*/  IMAD.MOV.U32 R102, RZ, RZ, R232 ;  /* 0x000000ffff667224 */ /* 0x000fe200078e00e8 */
[----:B------:R-:W-:Y:S01]  /*52d0*/  MOV R219, R248 ;  /* 0x000000f800db7202 */ /* 0x000fe20000000f00 */
[----:B------:R-:W-:Y:S01]  /*52e0*/  IMAD.MOV.U32 R83, RZ, RZ, R235 ;  /* 0x000000ffff537224 */ /* 0x000fe200078e00eb */
[----:B------:R-:W-:Y:S01]  /*52f0*/  MOV R132, R236 ;  /* 0x000000ec00847202 */ /* 0x000fe20000000f00 */
[----:B------:R1:W5:Y:S03]  /*5300*/  LDL.LU R243, [R1+0x80] ;  /* 0x0000800001f37983 */ /* 0x0003660000300800 */
[C---:B------:R-:W-:Y:S08]  /*5310*/  HMMA.16816.F32 R136, R4.reuse, R20, R136 ;  /* 0x000000140488723c */ /* 0x040ff00000001888 */
[C---:B----4-:R-:W-:Y:S08]  /*5320*/  HMMA.16816.F32 R152, R4.reuse, R16, R152 ;  /* 0x000000100498723c */ /* 0x050ff00000001898 */
[----:B------:R-:W-:Y:S08]  /*5330*/  HMMA.16816.F32 R156, R4, R18, R156 ;  /* 0x00000012049c723c */ /* 0x000ff0000000189c */
[----:B------:R-:W-:Y:S01]  /*5340*/  HMMA.16816.F32 R56, R8, R22, R56 ;  /* 0x000000160838723c */ /* 0x000fe20000001838 */
[----:B------:R-:W-:-:S02]  /*5350*/  IMAD.MOV.U32 R163, RZ, RZ, R237 ;  /* 0x000000ffffa37224 */ /* 0x000fc400078e00ed */
[----:B------:R-:W-:Y:S02]  /*5360*/  IMAD.MOV.U32 R161, RZ, RZ, R238 ;  /* 0x000000ffffa17224 */ /* 0x000fe400078e00ee */
[----:B------:R-:W-:-:S03]  /*5370*/  IMAD.MOV.U32 R162, RZ, RZ, R133 ;  /* 0x000000ffffa27224 */ /* 0x000fc600078e0085 */
[----:B------:R-:W-:Y:S01]  /*5380*/  HMMA.16816.F32 R52, R8, R18, R52 ;  /* 0x000000120834723c */ /* 0x000fe20000001834 */
[----:B---3--:R-:W-:Y:S01]  /*5390*/  MOV R81, R242 ;  /* 0x000000f200517202 */ /* 0x008fe20000000f00 */
[----:B--2---:R-:W-:Y:S01]  /*53a0*/  IMAD.MOV.U32 R82, RZ, RZ, R241 ;  /* 0x000000ffff527224 */ /* 0x004fe200078e00f1 */
[----:B------:R-:W-:Y:S01]  /*53b0*/  MOV R133, R239 ;  /* 0x000000ef00857202 */ /* 0x000fe20000000f00 */
[----:B------:R-:W-:Y:S01]  /*53c0*/  IMAD.MOV.U32 R119, RZ, RZ, R240 ;  /* 0x000000ffff777224 */ /* 0x000fe200078e00f0 */
[----:B------:R1:W5:Y:S01]  /*53d0*/  LDL.LU R242, [R1+0x7c] ;  /* 0x00007c0001f27983 */ /* 0x0003620000300800 */
[----:B------:R-:W-:Y:S02]  /*53e0*/  IMAD.MOV.U32 R28, RZ, RZ, R81 ;  /* 0x000000ffff1c7224 */ /* 0x000fe400078e0051 */
[----:B------:R-:W-:Y:S01]  /*53f0*/  IMAD.MOV.U32 R81, RZ, RZ, R124 ;  /* 0x000000ffff517224 */ /* 0x000fe200078e007c */
[----:B------:R1:W5:Y:S01]  /*5400*/  LDL.LU R241, [R1+0x78] ;  /* 0x0000780001f17983 */ /* 0x0003620000300800 */
[----:B------:R-:W-:Y:S01]  /*5410*/  HMMA.16816.F32 R124, R4, R26, R244 ;  /* 0x0000001a047c723c */ /* 0x000fe200000018f4 */
[----:B------:R-:W-:-:S02]  /*5420*/  IMAD.MOV.U32 R29, RZ, RZ, R82 ;  /* 0x000000ffff1d7224 */ /* 0x000fc400078e0052 */
[----:B------:R1:W5:Y:S04]  /*5430*/  LDL.LU R240, [R1+0x74] ;  /* 0x0000740001f07983 */ /* 0x0003680000300800 */
[----:B------:R-:W-:Y:S01]  /*5440*/  IMAD.MOV.U32 R247, RZ, RZ, R35 ;  /* 0x000000fffff77224 */ /* 0x000fe200078e0023 */
[----:B------:R-:W-:Y:S01]  /*5450*/  MOV R245, R100 ;  /* 0x0000006400f57202 */ /* 0x000fe20000000f00 */
[----:B------:R-:W2:Y:S01]  /*5460*/  LDSM.16.MT88.4 R32, [R226+0x3100] ;  /* 0x00310000e220783b */ /* 0x000ea20000004200 */
[----:B------:R-:W-:Y:S02]  /*5470*/  IMAD.MOV.U32 R246, RZ, RZ, R249 ;  /* 0x000000fffff67224 */ /* 0x000fe400078e00f9 */
[----:B------:R-:W-:Y:S02]  /*5480*/  IMAD.MOV.U32 R218, RZ, RZ, R247 ;  /* 0x000000ffffda7224 */ /* 0x000fe400078e00f7 */
[----:B------:R-:W-:Y:S01]  /*5490*/  IMAD.MOV.U32 R244, RZ, RZ, R101 ;  /* 0x000000fffff47224 */ /* 0x000fe200078e0065 */
[----:B------:R-:W-:Y:S01]  /*54a0*/  MOV R82, R83 ;  /* 0x0000005300527202 */ /* 0x000fe20000000f00 */
[----:B------:R-:W-:Y:S01]  /*54b0*/  IMAD.MOV.U32 R247, RZ, RZ, R250 ;  /* 0x000000fffff77224 */ /* 0x000fe200078e00fa */
[----:B------:R1:W5:Y:S01]  /*54c0*/  LDL.LU R239, [R1+0x70] ;  /* 0x0000700001ef7983 */ /* 0x0003620000300800 */
[----:B------:R-:W-:-:S02]  /*54d0*/  IMAD.MOV.U32 R249, RZ, RZ, R102 ;  /* 0x000000fffff97224 */ /* 0x000fc400078e0066 */
[----:B------:R-:W-:Y:S01]  /*54e0*/  IMAD.MOV.U32 R250, RZ, RZ, R103 ;  /* 0x000000fffffa7224 */ /* 0x000fe200078e0067 */
[----:B------:R1:W5:Y:S01]  /*54f0*/  LDL.LU R238, [R1+0x6c] ;  /* 0x00006c0001ee7983 */ /* 0x0003620000300800 */
[C---:B--2---:R-:W-:Y:S01]  /*5500*/  HMMA.16816.F32 R196, R4.reuse, R32, R196 ;  /* 0x0000002004c4723c */ /* 0x044fe200000018c4 */
[----:B------:R-:W-:Y:S02]  /*5510*/  IMAD.MOV.U32 R83, RZ, RZ, R167 ;  /* 0x000000ffff537224 */ /* 0x000fe400078e00a7 */
[----:B------:R1:W5:Y:S05]  /*5520*/  LDL.LU R237, [R1+0x68] ;  /* 0x0000680001ed7983 */ /* 0x00036a0000300800 */
[----:B------:R-:W-:Y:S01]  /*5530*/  HMMA.16816.F32 R100, R4, R34, R200 ;  /* 0x000000220464723c */ /* 0x000fe200000018c8 */
[----:B------:R-:W-:Y:S01]  /*5540*/  MOV R248, R83 ;  /* 0x0000005300f87202 */ /* 0x000fe20000000f00 */
[----:B------:R-:W-:Y:S01]  /*5550*/  IMAD.MOV.U32 R167, RZ, RZ, R229 ;  /* 0x000000ffffa77224 */ /* 0x000fe200078e00e5 */
[----:B------:R1:W5:Y:S04]  /*5560*/  LDL.LU R236, [R1+0x64] ;  /* 0x0000640001ec7983 */ /* 0x0003680000300800 */
[----:B------:R-:W-:Y:S01]  /*5570*/  FFMA.FTZ R4, R195, c[0x0][0x2d0], -R3 ;  /* 0x0000b400c3047a23 */ /* 0x000fe20000010803 */
[----:B------:R-:W-:Y:S01]  /*5580*/  MOV R200, R218 ;  /* 0x000000da00c87202 */ /* 0x000fe20000000f00 */
[----:B------:R-:W-:Y:S01]  /*5590*/  IMAD.MOV.U32 R201, RZ, RZ, R219 ;  /* 0x000000ffffc97224 */ /* 0x000fe200078e00db */
[----:B------:R-:W-:Y:S01]  /*55a0*/  MOV R203, R29 ;  /* 0x0000001d00cb7202 */ /* 0x000fe20000000f00 */
[----:B------:R-:W-:Y:S01]  /*55b0*/  HMMA.16816.F32 R216, R8, R30, R64 ;  /* 0x0000001e08d8723c */ /* 0x000fe20000001840 */
[----:B------:R-:W-:Y:S01]  /*55c0*/  IMAD.MOV.U32 R202, RZ, RZ, R28 ;  /* 0x000000ffffca7224 */ /* 0x000fe200078e001c */
[----:B------:R1:W5:Y:S01]  /*55d0*/  LDL.LU R235, [R1+0x60] ;  /* 0x0000600001eb7983 */ /* 0x0003620000300800 */
[----:B------:R-:W-:-:S03]  /*55e0*/  IMAD.MOV.U32 R83, RZ, RZ, R228 ;  /* 0x000000ffff537224 */ /* 0x000fc600078e00e4 */
[----:B------:R1:W5:Y:S02]  /*55f0*/  LDL.LU R234, [R1+0x5c] ;  /* 0x00005c0001ea7983 */ /* 0x0003640000300800 */
[C---:B------:R-:W-:Y:S01]  /*5600*/  HMMA.16816.F32 R64, R8.reuse, R24, R148 ;  /* 0x000000180840723c */ /* 0x040fe20000001894 */
[----:B------:R2:W-:Y:S01]  /*5610*/  MUFU.EX2 R24, R4 ;  /* 0x0000000400187308 */ /* 0x0005e20000000800 */
[----:B------:R1:W5:Y:S04]  /*5620*/  LDL.LU R233, [R1+0x58] ;  /* 0x0000580001e97983 */ /* 0x0003680000300800 */
[----:B------:R1:W5:Y:S02]  /*5630*/  LDL.LU R232, [R1+0x54] ;  /* 0x0000540001e87983 */ /* 0x0003640000300800 */
[C---:B------:R-:W-:Y:S02]  /*5640*/  HMMA.16816.F32 R28, R8.reuse, R20, R128 ;  /* 0x00000014081c723c */ /* 0x040fe40000001880 */
[----:B------:R-:W-:Y:S04]  /*5650*/  LDSM.16.MT88.4 R128, [R224+0x3900] ;  /* 0x00390000e080783b */ /* 0x000fe80000004200 */
[----:B------:R1:W5:Y:S01]  /*5660*/  LDL.LU R231, [R1+0x50] ;  /* 0x0000500001e77983 */ /* 0x0003620000300800 */
[--C-:B--2---:R-:W-:Y:S01]  /*5670*/  FFMA.FTZ R4, R194, c[0x0][0x2d0], -R3.reuse ;  /* 0x0000b400c2047a23 */ /* 0x104fe20000010803 */
[C---:B------:R-:W-:Y:S02]  /*5680*/  HMMA.16816.F32 R148, R8.reuse, R16, R144 ;  /* 0x000000100894723c */ /* 0x040fe40000001890 */
[----:B------:R-:W-:Y:S01]  /*5690*/  LDSM.16.MT88.4 R144, [R225+0x3900] ;  /* 0x00390000e190783b */ /* 0x000fe20000004200 */
[----:B------:R2:W3:Y:S03]  /*56a0*/  MUFU.EX2 R25, R4 ;  /* 0x0000000400197308 */ /* 0x0004e60000000800 */
[----:B------:R1:W5:Y:S02]  /*56b0*/  LDL.LU R230, [R1+0x4c] ;  /* 0x00004c0001e67983 */ /* 0x0003640000300800 */
[----:B------:R-:W-:Y:S02]  /*56c0*/  HMMA.16816.F32 R48, R8, R34, R48 ;  /* 0x000000220830723c */ /* 0x000fe40000001830 */
[----:B------:R1:W5:Y:S04]  /*56d0*/  LDL.LU R229, [R1+0x48] ;  /* 0x0000480001e57983 */ /* 0x0003680000300800 */
[----:B------:R1:W5:Y:S01]  /*56e0*/  LDL.LU R228, [R1+0x44] ;  /* 0x0000440001e47983 */ /* 0x0003620000300800 */
[----:B--2---:R-:W-:-:S02]  /*56f0*/  FFMA.FTZ R4, R193, c[0x0][0x2d0], -R3 ;  /* 0x0000b400c1047a23 */ /* 0x004fc40000010803 */
[----:B------:R-:W-:-:S04]  /*5700*/  FFMA.FTZ R3, R192, c[0x0][0x2d0], -R3 ;  /* 0x0000b400c0037a23 */ /* 0x000fc80000010803 */
[----:B------:R2:W-:Y:S02]  /*5710*/  MUFU.EX2 R26, R3 ;  /* 0x00000003001a7308 */ /* 0x0005e40000000800 */
[----:B--2---:R-:W-:-:S06]  /*5720*/  FFMA.FTZ R3, R191, c[0x0][0x2d0], -R0 ;  /* 0x0000b400bf037a23 */ /* 0x004fcc0000010800 */
[----:B------:R2:W-:Y:S02]  /*5730*/  MUFU.EX2 R20, R3 ;  /* 0x0000000300147308 */ /* 0x0005e40000000800 */
[----:B--2---:R-:W-:-:S06]  /*5740*/  FFMA.FTZ R3, R190, c[0x0][0x2d0], -R0 ;  /* 0x0000b400be037a23 */ /* 0x004fcc0000010800 */
[----:B------:R2:W4:Y:S02]  /*5750*/  MUFU.EX2 R22, R3 ;  /* 0x0000000300167308 */ /* 0x0005240000000800 */
[--C-:B--2---:R-:W-:Y:S02]  /*5760*/  FFMA.FTZ R3, R189, c[0x0][0x2d0], -R0.reuse ;  /* 0x0000b400bd037a23 */ /* 0x104fe40000010800 */
[----:B------:R-:W-:Y:S02]  /*5770*/  FFMA.FTZ R0, R188, c[0x0][0x2d0], -R0 ;  /* 0x0000b400bc007a23 */ /* 0x000fe40000010800 */
[----:B------:R-:W2:Y:S02]  /*5780*/  LDSM.16.MT88.4 R188, [R224+0x1900] ;  /* 0x00190000e0bc783b */ /* 0x000ea40000004200 */
[----:B------:R1:W-:Y:S02]  /*5790*/  MUFU.EX2 R21, R0 ;  /* 0x0000000000157308 */ /* 0x0003e40000000800 */
[----:B-1----:R-:W-:-:S02]  /*57a0*/  FFMA.FTZ R0, R200, c[0x0][0x2d0], -R13 ;  /* 0x0000b400c8007a23 */ /* 0x002fc4000001080d */
[----:B------:R-:W-:Y:S02]  /*57b0*/  IMAD.MOV.U32 R200, RZ, RZ, R201 ;  /* 0x000000ffffc87224 */ /* 0x000fe400078e00c9 */
[----:B------:R-:W-:Y:S01]  /*57c0*/  IMAD.MOV.U32 R201, RZ, RZ, R202 ;  /* 0x000000ffffc97224 */ /* 0x000fe200078e00ca */
[----:B------:R-:W-:Y:S01]  /*57d0*/  MOV R202, R203 ;  /* 0x000000cb00ca7202 */ /* 0x000fe20000000f00 */
[----:B------:R1:W-:Y:S01]  /*57e0*/  MUFU.EX2 R16, R0 ;  /* 0x0000000000107308 */ /* 0x0003e20000000800 */
[----:B------:R-:W-:Y:S02]  /*57f0*/  IMAD.MOV.U32 R203, RZ, RZ, R244 ;  /* 0x000000ffffcb7224 */ /* 0x000fe400078e00f4 */
[----:B------:R-:W-:Y:S01]  /*5800*/  IMAD.MOV.U32 R244, RZ, RZ, R245 ;  /* 0x000000fffff47224 */ /* 0x000fe200078e00f5 */
[----:B------:R-:W-:Y:S01]  /*5810*/  MOV R245, R251 ;  /* 0x000000fb00f57202 */ /* 0x000fe20000000f00 */
[----:B------:R-:W-:Y:S02]  /*5820*/  IMAD.MOV.U32 R251, RZ, RZ, R112 ;  /* 0x000000fffffb7224 */ /* 0x000fe400078e0070 */
[----:B------:R-:W-:Y:S01]  /*5830*/  IMAD.MOV.U32 R112, RZ, RZ, R113 ;  /* 0x000000ffff707224 */ /* 0x000fe200078e0071 */
[----:B------:R-:W-:Y:S01]  /*5840*/  MOV R113, R114 ;  /* 0x0000007200717202 */ /* 0x000fe20000000f00 */
[----:B------:R-:W-:-:S02]  /*5850*/  IMAD.MOV.U32 R114, RZ, RZ, R115 ;  /* 0x000000ffff727224 */ /* 0x000fc400078e0073 */
[----:B-1----:R-:W-:-:S04]  /*5860*/  FFMA.FTZ R0, R200, c[0x0][0x2d0], -R13 ;  /* 0x0000b400c8007a23 */ /* 0x002fc8000001080d */
[----:B------:R1:W-:Y:S01]  /*5870*/  MUFU.EX2 R17, R0 ;  /* 0x0000000000117308 */ /* 0x0003e20000000800 */
[----:B------:R-:W-:Y:S01]  /*5880*/  IMAD.MOV.U32 R115, RZ, RZ, R80 ;  /* 0x000000ffff737224 */ /* 0x000fe200078e0050 */
[----:B------:R-:W-:Y:S01]  /*5890*/  MOV R80, R81 ;  /* 0x0000005100507202 */ /* 0x000fe20000000f00 */
[----:B------:R-:W-:Y:S02]  /*58a0*/  IMAD.MOV.U32 R81, RZ, RZ, R82 ;  /* 0x000000ffff517224 */ /* 0x000fe400078e0052 */
[----:B------:R-:W-:Y:S01]  /*58b0*/  IMAD.MOV.U32 R82, RZ, RZ, R132 ;  /* 0x000000ffff527224 */ /* 0x000fe200078e0084 */
[----:B------:R-:W-:Y:S01]  /*58c0*/  MOV R132, R163 ;  /* 0x000000a300847202 */ /* 0x000fe20000000f00 */
[----:B------:R-:W-:Y:S02]  /*58d0*/  IMAD.MOV.U32 R163, RZ, RZ, R161 ;  /* 0x000000ffffa37224 */ /* 0x000fe400078e00a1 */
[----:B-1----:R-:W-:-:S04]  /*58e0*/  FFMA.FTZ R0, R201, c[0x0][0x2d0], -R13 ;  /* 0x0000b400c9007a23 */ /* 0x002fc8000001080d */
[----:B------:R1:W-:Y:S01]  /*58f0*/  MUFU.EX2 R18, R0 ;  /* 0x0000000000127308 */ /* 0x0003e20000000800 */
[----:B------:R-:W-:Y:S01]  /*5900*/  IMAD.MOV.U32 R161, RZ, RZ, R162 ;  /* 0x000000ffffa17224 */ /* 0x000fe200078e00a2 */
[----:B------:R-:W-:Y:S01]  /*5910*/  MOV R162, R175 ;  /* 0x000000af00a27202 */ /* 0x000fe20000000f00 */
[----:B------:R-:W-:Y:S01]  /*5920*/  IMAD.MOV.U32 R200, RZ, RZ, R244 ;  /* 0x000000ffffc87224 */ /* 0x000fe200078e00f4 */
[----:B------:R-:W-:Y:S01]  /*5930*/  MOV R244, R251 ;  /* 0x000000fb00f47202 */ /* 0x000fe20000000f00 */
[----:B------:R-:W-:-:S03]  /*5940*/  IMAD.MOV.U32 R251, RZ, RZ, R115 ;  /* 0x000000fffffb7224 */ /* 0x000fc600078e0073 */
[----:B------:R-:W2:Y:S01]  /*5950*/  MUFU.EX2 R27, R4 ;  /* 0x00000004001b7308 */ /* 0x000ea20000000800 */
[----:B------:R-:W-:Y:S02]  /*5960*/  IMAD.MOV.U32 R115, RZ, RZ, R132 ;  /* 0x000000ffff737224 */ /* 0x000fe400078e0084 */
[----:B-1----:R-:W-:Y:S01]  /*5970*/  FFMA.FTZ R0, R202, c[0x0][0x2d0], -R13 ;  /* 0x0000b400ca007a23 */ /* 0x002fe2000001080d */
[----:B------:R-:W-:-:S04]  /*5980*/  MOV R132, R163 ;  /* 0x000000a300847202 */ /* 0x000fc80000000f00 */
[----:B------:R-:W1:Y:S01]  /*5990*/  MUFU.EX2 R23, R3 ;  /* 0x0000000300177308 */ /* 0x000e620000000800 */
[----:B------:R-:W-:Y:S01]  /*59a0*/  IMAD.MOV.U32 R163, RZ, RZ, R161 ;  /* 0x000000ffffa37224 */ /* 0x000fe200078e00a1 */
[----:B------:R-:W-:Y:S01]  /*59b0*/  HMMA.16816.F32 R192, R8, R32, R96 ;  /* 0x0000002008c0723c */ /* 0x000fe20000001860 */
[----:B------:R-:W-:Y:S01]  /*59c0*/  IMAD.MOV.U32 R161, RZ, RZ, R162 ;  /* 0x000000ffffa17224 */ /* 0x000fe200078e00a2 */
[----:B------:R1:W5:Y:S04]  /*59d0*/  LDL.LU R175, [R1+0x40] ;  /* 0x0000400001af7983 */ /* 0x0003680000300800 */
[----:B------:R2:W-:Y:S01]  /*59e0*/  MUFU.EX2 R19, R0 ;  /* 0x0000000000137308 */ /* 0x0005e20000000800 */
[----:B------:R-:W-:Y:S01]  /*59f0*/  MOV R162, R160 ;  /* 0x000000a000a27202 */ /* 0x000fe20000000f00 */
[----:B------:R-:W-:Y:S01]  /*5a00*/  IMAD.MOV.U32 R160, RZ, RZ, R165 ;  /* 0x000000ffffa07224 */ /* 0x000fe200078e00a5 */
[----:B------:R-:W-:Y:S01]  /*5a10*/  MOV R165, R166 ;  /* 0x000000a600a57202 */ /* 0x000fe20000000f00 */
[----:B------:R-:W-:Y:S01]  /*5a20*/  IMAD.MOV.U32 R166, RZ, RZ, R15 ;  /* 0x000000ffffa67224 */ /* 0x000fe200078e000f */
[----:B------:R-:W1:Y:S01]  /*5a30*/  LDSM.16.MT88.4 R96, [R227+0x1900] ;  /* 0x00190000e360783b */ /* 0x000e620000004200 */
[----:B--2---:R-:W-:-:S02]  /*5a40*/  FFMA.FTZ R0, R83, c[0x0][0x2d0], -R12 ;  /* 0x0000b40053007a23 */ /* 0x004fc4000001080c */
[----:B------:R-:W-:Y:S02]  /*5a50*/  IMAD.MOV.U32 R83, RZ, RZ, R14 ;  /* 0x000000ffff537224 */ /* 0x000fe400078e000e */
[----:B------:R2:W-:Y:S02]  /*5a60*/  MUFU.EX2 R14, R0 ;  /* 0x00000000000e7308 */ /* 0x0005e40000000800 */
[----:B--2---:R-:W-:-:S06]  /*5a70*/  FFMA.FTZ R0, R203, c[0x0][0x2d0], -R12 ;  /* 0x0000b400cb007a23 */ /* 0x004fcc000001080c */
[----:B------:R2:W1:Y:S01]  /*5a80*/  MUFU.EX2 R15, R0 ;  /* 0x00000000000f7308 */ /* 0x0004620000000800 */
[----:B------:R-:W-:Y:S02]  /*5a90*/  IMAD.MOV.U32 R201, RZ, RZ, R112 ;  /* 0x000000ffffc97224 */ /* 0x000fe400078e0070 */
[----:B--2---:R-:W-:-:S05]  /*5aa0*/  FFMA.FTZ R0, R83, c[0x0][0x2d0], -R12 ;  /* 0x0000b40053007a23 */ /* 0x004fca000001080c */
[----:B------:R2:W-:Y:S01]  /*5ab0*/  MUFU.EX2 R13, R0 ;  /* 0x00000000000d7308 */ /* 0x0005e20000000800 */
[----:B------:R-:W-:Y:S01]  /*5ac0*/  IMAD.MOV.U32 R202, RZ, RZ, R113 ;  /* 0x000000ffffca7224 */ /* 0x000fe200078e0071 */
[----:B------:R-:W-:Y:S01]  /*5ad0*/  MOV R203, R114 ;  /* 0x0000007200cb7202 */ /* 0x000fe20000000f00 */
[----:B------:R-:W-:Y:S01]  /*5ae0*/  IMAD.MOV.U32 R112, RZ, RZ, R80 ;  /* 0x000000ffff707224 */ /* 0x000fe200078e0050 */
[----:B------:R-:W-:Y:S01]  /*5af0*/  MOV R113, R81 ;  /* 0x0000005100717202 */ /* 0x000fe20000000f00 */
[----:B------:R-:W-:Y:S02]  /*5b00*/  IMAD.MOV.U32 R114, RZ, RZ, R82 ;  /* 0x000000ffff727224 */ /* 0x000fe400078e0052 */
[----:B--2---:R-:W-:Y:S02]  /*5b10*/  FFMA.FTZ R0, R200, c[0x0][0x2d0], -R12 ;  /* 0x0000b400c8007a23 */ /* 0x004fe4000001080c */
[----:B------:R-:W-:Y:S01]  /*5b20*/  IMAD.MOV.U32 R7, RZ, RZ, R251 ;  /* 0x000000ffff077224 */ /* 0x000fe200078e00fb */
[----:B------:R-:W-:Y:S01]  /*5b30*/  MOV R34, R132 ;  /* 0x0000008400227202 */ /* 0x000fe20000000f00 */
[----:B------:R2:W1:Y:S01]  /*5b40*/  MUFU.EX2 R12, R0 ;  /* 0x00000000000c7308 */ /* 0x0004620000000800 */
[----:B------:R-:W-:Y:S01]  /*5b50*/  MOV R251, R112 ;  /* 0x0000007000fb7202 */ /* 0x000fe20000000f00 */
[----:B------:R-:W-:Y:S01]  /*5b60*/  IMAD.MOV.U32 R112, RZ, RZ, R113 ;  /* 0x000000ffff707224 */ /* 0x000fe200078e0071 */
[----:B------:R-:W-:Y:S01]  /*5b70*/  MOV R113, R114 ;  /* 0x0000007200717202 */ /* 0x000fe20000000f00 */
[----:B------:R-:W-:Y:S01]  /*5b80*/  IMAD.MOV.U32 R35, RZ, RZ, R115 ;  /* 0x000000ffff237224 */ /* 0x000fe200078e0073 */
[----:B------:R-:W-:Y:S01]  /*5b90*/  MOV R115, R161 ;  /* 0x000000a100737202 */ /* 0x000fe20000000f00 */
[----:B------:R-:W-:Y:S01]  /*5ba0*/  IMAD.MOV.U32 R114, RZ, RZ, R163 ;  /* 0x000000ffff727224 */ /* 0x000fe200078e00a3 */
[----:B------:R-:W-:Y:S01]  /*5bb0*/  MOV R163, R160 ;  /* 0x000000a000a37202 */ /* 0x000fe20000000f00 */
[----:B------:R-:W-:Y:S01]  /*5bc0*/  IMAD.MOV.U32 R132, RZ, RZ, R162 ;  /* 0x000000ffff847224 */ /* 0x000fe200078e00a2 */
[----:B------:R-:W1:Y:S01]  /*5bd0*/  LDSM.16.MT88.4 R80, [R225+0x1900] ;  /* 0x00190000e150783b */ /* 0x000e620000004200 */
[----:B------:R-:W-:Y:S01]  /*5be0*/  MOV R33, R201 ;  /* 0x000000c900217202 */ /* 0x000fe20000000f00 */
[----:B------:R-:W-:Y:S01]  /*5bf0*/  IMAD.MOV.U32 R32, RZ, RZ, R202 ;  /* 0x000000ffff207224 */ /* 0x000fe200078e00ca */
[----:B------:R-:W-:Y:S01]  /*5c00*/  MOV R6, R203 ;  /* 0x000000cb00067202 */ /* 0x000fe20000000f00 */
[----:B------:R-:W-:Y:S01]  /*5c10*/  IMAD.MOV.U32 R161, RZ, RZ, R165 ;  /* 0x000000ffffa17224 */ /* 0x000fe200078e00a5 */
[----:B------:R-:W-:Y:S01]  /*5c20*/  MOV R162, R166 ;  /* 0x000000a600a27202 */ /* 0x000fe20000000f00 */
[----:B------:R-:W-:Y:S01]  /*5c30*/  IMAD.MOV.U32 R160, RZ, RZ, R167 ;  /* 0x000000ffffa07224 */ /* 0x000fe200078e00a7 */
[----:B---3--:R-:W-:Y:S01]  /*5c40*/  F2FP.PACK_AB R200, R25, R24 ;  /* 0x0000001819c8723e */ /* 0x008fe200000000ff */
[----:B--2---:R-:W-:Y:S01]  /*5c50*/  FADD.FTZ R0, R164, R135 ;  /* 0x00000087a4007221 */ /* 0x004fe20000010000 */
[----:B----4-:R-:W-:-:S02]  /*5c60*/  F2FP.PACK_AB R201, R22, R20 ;  /* 0x0000001416c9723e */ /* 0x010fc400000000ff */
[----:B------:R-:W-:Y:S02]  /*5c70*/  F2FP.PACK_AB R202, R26, R27 ;  /* 0x0000001b1aca723e */ /* 0x000fe400000000ff */
[----:B-1----:R-:W-:Y:S02]  /*5c80*/  F2FP.PACK_AB R203, R21, R23 ;  /* 0x0000001715cb723e */ /* 0x002fe400000000ff */
[----:B------:R-:W-:Y:S02]  /*5c90*/  F2FP.PACK_AB R164, R17, R16 ;  /* 0x0000001011a4723e */ /* 0x000fe400000000ff */
[----:B------:R-:W-:Y:S02]  /*5ca0*/  F2FP.PACK_AB R165, R15, R14 ;  /* 0x0000000e0fa5723e */ /* 0x000fe400000000ff */
[----:B------:R-:W-:Y:S02]  /*5cb0*/  F2FP.PACK_AB R166, R19, R18 ;  /* 0x0000001213a6723e */ /* 0x000fe400000000ff */
[----:B------:R-:W-:Y:S01]  /*5cc0*/  F2FP.PACK_AB R167, R12, R13 ;  /* 0x0000000d0ca7723e */ /* 0x000fe200000000ff */
[-C--:B------:R-:W-:Y:S08]  /*5cd0*/  HMMA.16816.F32 R180, R200, R188.reuse, R180 ;  /* 0x000000bcc8b4723c */ /* 0x080ff000000018b4 */
[C---:B------:R-:W-:Y:S08]  /*5ce0*/  HMMA.16816.F32 R176, R164.reuse, R188, R176 ;  /* 0x000000bca4b0723c */ /* 0x040ff000000018b0 */
[-C--:B------:R-:W-:Y:S08]  /*5cf0*/  HMMA.16816.F32 R184, R164, R190.reuse, R184 ;  /* 0x000000bea4b8723c */ /* 0x080ff000000018b8 */
[----:B------:R-:W-:Y:S07]  /*5d00*/  HMMA.16816.F32 R188, R200, R190, R44 ;  /* 0x000000bec8bc723c */ /* 0x000fee000000182c */
[----:B------:R-:W-:Y:S01]  /*5d10*/  MOV R47, R6 ;  /* 0x00000006002f7202 */ /* 0x000fe20000000f00 */
[----:B------:R-:W-:-:S02]  /*5d20*/  IMAD.MOV.U32 R46, RZ, RZ, R7 ;  /* 0x000000ffff2e7224 */ /* 0x000fc400078e0007 */
[----:B------:R-:W1:Y:S01]  /*5d30*/  LDSM.16.MT88.4 R4, [R226+0x3900] ;  /* 0x00390000e204783b */ /* 0x000e620000004200 */
[----:B------:R-:W-:Y:S01]  /*5d40*/  HMMA.16816.F32 R84, R200, R96, R84 ;  /* 0x00000060c854723c */ /* 0x000fe20000001854 */
[----:B------:R-:W-:Y:S01]  /*5d50*/  MOV R8, R160 ;  /* 0x000000a000087202 */ /* 0x000fe20000000f00 */
[----:B------:R-:W-:-:S06]  /*5d60*/  IMAD.MOV.U32 R3, RZ, RZ, R162 ;  /* 0x000000ffff037224 */ /* 0x000fcc00078e00a2 */
[----:B------:R-:W-:Y:S01]  /*5d70*/  HMMA.16816.F32 R88, R164, R96, R88 ;  /* 0x00000060a458723c */ /* 0x000fe20000001858 */
[----:B------:R-:W-:-:S07]  /*5d80*/  MOV R10, R161 ;  /* 0x000000a1000a7202 */ /* 0x000fce0000000f00 */
[----:B------:R-:W-:Y:S01]  /*5d90*/  HMMA.16816.F32 R92, R164, R98, R92 ;  /* 0x00000062a45c723c */ /* 0x000fe2000000185c */
[----:B------:R-:W-:Y:S02]  /*5da0*/  IMAD.MOV.U32 R9, RZ, RZ, R163 ;  /* 0x000000ffff097224 */ /* 0x000fe400078e00a3 */
[----:B------:R-:W-:-:S05]  /*5db0*/  FADD.FTZ R11, R117, R116 ;  /* 0x00000074750b7221 */ /* 0x000fca0000010000 */
[C---:B------:R-:W-:Y:S01]  /*5dc0*/  HMMA.16816.F32 R68, R200.reuse, R80, R68 ;  /* 0x00000050c844723c */ /* 0x040fe20000001844 */
[----:B------:R-:W-:Y:S01]  /*5dd0*/  MOV R45, R112 ;  /* 0x00000070002d7202 */ /* 0x000fe20000000f00 */
[----:B------:R-:W-:Y:S01]  /*5de0*/  IMAD.MOV.U32 R44, RZ, RZ, R113 ;  /* 0x000000ffff2c7224 */ /* 0x000fe200078e0071 */
[----:B------:R-:W-:Y:S05]  /*5df0*/  LDSM.16.MT88.4 R160, [R227+0x3900] ;  /* 0x00390000e3a0783b */ /* 0x000fea0000004200 */
[----:B------:R-:W-:Y:S07]  /*5e00*/  HMMA.16816.F32 R96, R200, R98, R36 ;  /* 0x00000062c860723c */ /* 0x000fee0000001824 */
[----:B------:R-:W-:Y:S01]  /*5e10*/  MOV R37, R119 ;  /* 0x0000007700257202 */ /* 0x000fe20000000f00 */
[----:B------:R-:W-:Y:S01]  /*5e20*/  IMAD.MOV.U32 R38, RZ, RZ, R133 ;  /* 0x000000ffff267224 */ /* 0x000fe200078e0085 */
[----:B------:R-:W-:Y:S01]  /*5e30*/  MOV R39, R134 ;  /* 0x0000008600277202 */ /* 0x000fe20000000f00 */
[----:B------:R-:W-:Y:S02]  /*5e40*/  HMMA.16816.F32 R72, R164, R80, R72 ;  /* 0x00000050a448723c */ /* 0x000fe40000001848 */
[----:B------:R-:W-:-:S02]  /*5e50*/  FADD.FTZ R8, R8, R37 ;  /* 0x0000002508087221 */ /* 0x000fc40000010000 */
[----:B------:R-:W-:-:S04]  /*5e60*/  FADD.FTZ R3, R3, R38 ;  /* 0x0000002603037221 */ /* 0x000fc80000010000 */
[----:B------:R-:W-:Y:S01]  /*5e70*/  HMMA.16816.F32 R76, R164, R82, R76 ;  /* 0x00000052a44c723c */ /* 0x000fe2000000184c */
[----:B------:R-:W-:Y:S02]  /*5e80*/  FADD.FTZ R0, R39, R0 ;  /* 0x0000000027007221 */ /* 0x000fe40000010000 */
[----:B------:R-:W-:-:S05]  /*5e90*/  FADD.FTZ R10, R10, R8 ;  /* 0x000000080a0a7221 */ /* 0x000fca0000010000 */
[----:B------:R-:W-:Y:S01]  /*5ea0*/  HMMA.16816.F32 R80, R200, R82, R40 ;  /* 0x00000052c850723c */ /* 0x000fe20000001828 */
[----:B------:R-:W-:-:S06]  /*5eb0*/  FADD.FTZ R9, R9, R3 ;  /* 0x0000000309097221 */ /* 0x000fcc0000010000 */
[----:B------:R-:W-:Y:S01]  /*5ec0*/  MOV R41, R132 ;  /* 0x0000008400297202 */ /* 0x000fe20000000f00 */
[----:B------:R-:W-:Y:S01]  /*5ed0*/  IMAD.MOV.U32 R40, RZ, RZ, R118 ;  /* 0x000000ffff287224 */ /* 0x000fe200078e0076 */
[----:B------:R-:W-:Y:S01]  /*5ee0*/  MOV R43, R114 ;  /* 0x00000072002b7202 */ /* 0x000fe20000000f00 */
[----:B------:R-:W-:Y:S02]  /*5ef0*/  IMAD.MOV.U32 R42, RZ, RZ, R115 ;  /* 0x000000ffff2a7224 */ /* 0x000fe400078e0073 */
[----:B------:R-:W-:Y:S01]  /*5f00*/  FADD.FTZ R8, R41, R0 ;  /* 0x0000000029087221 */ /* 0x000fe20000010000 */
[----:B-1----:R-:W-:Y:S01]  /*5f10*/  HMMA.16816.F32 R196, R164, R4, R196 ;  /* 0x00000004a4c4723c */ /* 0x002fe200000018c4 */
[----:B------:R-:W-:Y:S01]  /*5f20*/  FADD.FTZ R11, R40, R11 ;  /* 0x0000000b280b7221 */ /* 0x000fe20000010000 */
[----:B------:R-:W1:Y:S01]  /*5f30*/  LDSM.16.MT88.4 R112, [R226+0x1900] ;  /* 0x00190000e270783b */ /* 0x000e620000004200 */
[----:B------:R-:W-:Y:S02]  /*5f40*/  FADD.FTZ R0, R44, R9 ;  /* 0x000000092c007221 */ /* 0x000fe40000010000 */
[----:B------:R-:W-:-:S03]  /*5f50*/  FADD.FTZ R9, R45, R8 ;  /* 0x000000082d097221 */ /* 0x000fc60000010000 */
[----:B------:R-:W-:Y:S01]  /*5f60*/  HMMA.16816.F32 R192, R200, R4, R192 ;  /* 0x00000004c8c0723c */ /* 0x000fe200000018c0 */
[----:B------:R-:W-:-:S06]  /*5f70*/  FADD.FTZ R3, R43, R10 ;  /* 0x0000000a2b037221 */ /* 0x000fcc0000010000 */
[----:B------:R-:W-:Y:S02]  /*5f80*/  FADD.FTZ R4, R42, R11 ;  /* 0x0000000b2a047221 */ /* 0x000fe40000010000 */
[----:B------:R-:W-:Y:S02]  /*5f90*/  FADD.FTZ R5, R47, R0 ;  /* 0x000000002f057221 */ /* 0x000fe40000010000 */
[----:B------:R-:W-:Y:S02]  /*5fa0*/  FADD.FTZ R0, R34, R9 ;  /* 0x0000000922007221 */ /* 0x000fe40000010000 */
[----:B------:R-:W-:Y:S02]  /*5fb0*/  FADD.FTZ R8, R252, R4 ;  /* 0x00000004fc087221 */ /* 0x000fe40000010000 */
[----:B------:R-:W-:Y:S02]  /*5fc0*/  FADD.FTZ R4, R46, R3 ;  /* 0x000000032e047221 */ /* 0x000fe40000010000 */
[----:B------:R-:W-:-:S02]  /*5fd0*/  FADD.FTZ R0, R244, R0 ;  /* 0x00000000f4007221 */ /* 0x000fc40000010000 */
        /* <DEDUP_REMOVED lines=33> */
[----:B------:R-:W-:Y:S01]  /*61f0*/  FADD.FTZ R5, R15, R5 ;  /* 0x000000050f057221 */ /* 0x000fe20000010000 */
[----:B-1----:R-:W-:Y:S01]  /*6200*/  HMMA.16816.F32 R104, R164, R112, R104 ;  /* 0x00000070a468723c */ /* 0x002fe20000001868 */
[----:B------:R-:W-:Y:S02]  /*6210*/  FADD.FTZ R4, R17, R4 ;  /* 0x0000000411047221 */ /* 0x000fe40000010000 */
[----:B------:R-:W-:-:S02]  /*6220*/  FADD.FTZ R0, R26, R0 ;  /* 0x000000001a007221 */ /* 0x000fc40000010000 */
[----:B------:R-:W-:-:S03]  /*6230*/  FADD.FTZ R3, R23, R3 ;  /* 0x0000000317037221 */ /* 0x000fc60000010000 */
[----:B------:R-:W-:Y:S01]  /*6240*/  HMMA.16816.F32 R108, R164, R114, R108 ;  /* 0x00000072a46c723c */ /* 0x000fe2000000186c */
[----:B------:R-:W-:Y:S02]  /*6250*/  FADD.FTZ R5, R13, R5 ;  /* 0x000000050d057221 */ /* 0x000fe40000010000 */
[----:B------:R-:W-:-:S05]  /*6260*/  FADD.FTZ R4, R18, R4 ;  /* 0x0000000412047221 */ /* 0x000fca0000010000 */
[C---:B------:R-:W-:Y:S01]  /*6270*/  HMMA.16816.F32 R120, R164.reuse, R128, R120 ;  /* 0x00000080a478723c */ /* 0x040fe20000001878 */
[----:B------:R1:W-:Y:S07]  /*6280*/  STL [R1], R0 ;  /* 0x0000000001007387 */ /* 0x0003ee0000100800 */
[----:B------:R-:W-:Y:S01]  /*6290*/  HMMA.16816.F32 R124, R164, R130, R124 ;  /* 0x00000082a47c723c */ /* 0x000fe2000000187c */
[----:B------:R-:W-:-:S07]  /*62a0*/  UIADD3 UR23, UR21, -0x2, URZ ;  /* 0xfffffffe15177890 */ /* 0x000fce000fffe03f */
[C---:B------:R-:W-:Y:S08]  /*62b0*/  HMMA.16816.F32 R136, R164.reuse, R144, R136 ;  /* 0x00000090a488723c */ /* 0x040ff00000001888 */
[----:B------:R-:W-:Y:S01]  /*62c0*/  HMMA.16816.F32 R140, R164, R146, R140 ;  /* 0x00000092a48c723c */ /* 0x000fe2000000188c */
[----:B-1----:R-:W-:-:S07]  /*62d0*/  FADD.FTZ R0, R12, R5 ;  /* 0x000000050c007221 */ /* 0x002fce0000010000 */
        /* <DEDUP_REMOVED lines=8> */
[C---:B------:R-:W-:Y:S08]  /*6360*/  HMMA.16816.F32 R128, R200.reuse, R130, R60 ;  /* 0x00000082c880723c */ /* 0x040ff0000000183c */
[C---:B------:R-:W-:Y:S08]  /*6370*/  HMMA.16816.F32 R144, R200.reuse, R146, R56 ;  /* 0x00000092c890723c */ /* 0x040ff00000001838 */
[----:B------:R-:W-:Y:S01]  /*6380*/  HMMA.16816.F32 R160, R200, R162, R52 ;  /* 0x000000a2c8a0723c */ /* 0x000fe20000001834 */
[----:B------:R-:W-:-:S07]  /*6390*/  UISETP.GE.AND UP0, UPT, UR23, UR8, UPT ;  /* 0x000000081700728c */ /* 0x000fce000bf06270 */
[----:B------:R-:W-:Y:S07]  /*63a0*/  HMMA.16816.F32 R200, R200, R6, R48 ;  /* 0x00000006c8c8723c */ /* 0x000fee0000001830 */
[----:B------:R-:W-:Y:S02]  /*63b0*/  FADD.FTZ R6, R21, R3 ;  /* 0x0000000315067221 */ /* 0x000fe40000010000 */
[----:B------:R-:W-:-:S03]  /*63c0*/  FADD.FTZ R3, R19, R4 ;  /* 0x0000000413037221 */ /* 0x000fc60000010000 */
[----:B------:R1:W-:Y:S04]  /*63d0*/  STL [R1+0xc], R6 ;  /* 0x00000c0601007387 */ /* 0x0003e80000100800 */
[----:B------:R1:W-:Y:S04]  /*63e0*/  STL [R1+0x4], R0 ;  /* 0x0000040001007387 */ /* 0x0003e80000100800 */
[----:B------:R1:W-:Y:S01]  /*63f0*/  STL [R1+0x8], R3 ;  /* 0x0000080301007387 */ /* 0x0003e20000100800 */
[----:B------:R-:W-:Y:S11]  /*6400*/  PLOP3.LUT P1, PT, PT, PT, UP0, 0x80, 0x0 ;  /* 0x000000000000781c */ /* 0x000ff60003f2f008 */
[----:B------:R-:W-:Y:S02]  /*6410*/  @!UPT UIADD3 URZ, URZ, URZ, URZ ;  /* 0x0000003f3f3ff290 */ /* 0x000fe4000fffe03f */
[----:B------:R-:W-:Y:S05]  /*6420*/  @!P1 BRA `(.L_x_111) ;  /* 0x00003a6000009947 */ /* 0x000fea0003800000 */
[----:B------:R-:W2:Y:S04]  /*6430*/  LDL.64 R244, [R1+0x30] ;  /* 0x0000300001f47983 */ /* 0x000ea80000100a00 */
[----:B------:R-:W3:Y:S04]  /*6440*/  LDL.64 R246, [R1+0x38] ;  /* 0x0000380001f67983 */ /* 0x000ee80000100a00 */
[----:B------:R-:W4:Y:S04]  /*6450*/  LDL R249, [R1+0x20] ;  /* 0x0000200001f97983 */ /* 0x000f280000100800 */
[----:B------:R-:W4:Y:S01]  /*6460*/  LDL.64 R250, [R1+0x28] ;  /* 0x0000280001fa7983 */ /* 0x000f220000100a00 */
[----:B------:R-:W-:Y:S01]  /*6470*/  MOV R174, R2 ;  /* 0x0000000200ae7202 */ /* 0x000fe20000000f00 */
[----:B-1----:R-:W-:Y:S01]  /*6480*/  IMAD.MOV.U32 R3, RZ, RZ, R172 ;  /* 0x000000ffff037224 */ /* 0x002fe200078e00ac */
[----:B------:R-:W-:Y:S01]  /*6490*/  ULDC.64 UR6, c[0x0][0x208] ;  /* 0x0000820000067ab9 */ /* 0x000fe20000000a00 */
[----:B------:R-:W-:Y:S01]  /*64a0*/  IMAD.MOV.U32 R0, RZ, RZ, R173 ;  /* 0x000000ffff007224 */ /* 0x000fe200078e00ad */
[----:B------:R-:W-:Y:S01]  /*64b0*/  ULDC.64 UR4, c[0x0][0x1e0] ;  /* 0x0000780000047ab9 */ /* 0x000fe20000000a00 */
[----:B------:R-:W-:Y:S01]  /*64c0*/  IMAD.MOV.U32 R168, RZ, RZ, R171 ;  /* 0x000000ffffa87224 */ /* 0x000fe200078e00ab */
[----:B--2---:R-:W-:-:S02]  /*64d0*/  IADD3 R5, P2, R244, 0x40, RZ ;  /* 0x00000040f4057810 */ /* 0x004fc40007f5e0ff */
[----:B---3--:R-:W-:-:S03]  /*64e0*/  IADD3 R4, P1, R246, 0x40, RZ ;  /* 0x00000040f6047810 */ /* 0x008fc60007f3e0ff */
[----:B------:R-:W-:Y:S04]  /*64f0*/  STL [R1+0x1c], R5 ;  /* 0x00001c0501007387 */ /* 0x000fe80000100800 */
[----:B------:R1:W-:Y:S01]  /*6500*/  STL [R1+0x14], R4 ;  /* 0x0000140401007387 */ /* 0x0003e20000100800 */
[----:B----4-:R-:W-:Y:S01]  /*6510*/  IMAD.X R2, RZ, RZ, R251, P1 ;  /* 0x000000ffff027224 */ /* 0x010fe200008e06fb */
[----:B-1----:R-:W-:-:S05]  /*6520*/  IADD3.X R4, RZ, R249, RZ, P2, !PT ;  /* 0x000000f9ff047210 */ /* 0x002fca00017fe4ff */
[----:B------:R1:W-:Y:S04]  /*6530*/  STL [R1+0x18], R4 ;  /* 0x0000180401007387 */ /* 0x0003e80000100800 */
[----:B------:R1:W-:Y:S02]  /*6540*/  STL [R1+0x10], R2 ;  /* 0x0000100201007387 */ /* 0x0003e40000100800 */
.L_x_112:
[----:B------:R-:W2:Y:S01]  /*6550*/  LDL.64 R170, [R1+0x30] ;  /* 0x0000300001aa7983 */ /* 0x000ea20000100a00 */
[----:B------:R-:W-:Y:S04]  /*6560*/  DEPBAR.LE SB0, 0x0 ;  /* 0x000080000000791a */ /* 0x000fe80000000000 */
[----:B------:R-:W-:Y:S01]  /*6570*/  USHF.R.S32.HI UR17, URZ, 0x1f, UR23 ;  /* 0x0000001f3f117899 */ /* 0x000fe20008011417 */
[----:B------:R-:W3:Y:S01]  /*6580*/  LDL R169, [R1+0x20] ;  /* 0x0000200001a97983 */ /* 0x000ee20000100800 */
[----:B------:R-:W-:Y:S02]  /*6590*/  UIMAD.WIDE.U32 UR24, UR23, UR6, URZ ;  /* 0x00000006171872a5 */ /* 0x000fe4000f8e003f */
[----:B------:R-:W-:Y:S01]  /*65a0*/  UIMAD UR17, UR17, UR6, URZ ;  /* 0x00000006111172a4 */ /* 0x000fe2000f8e023f */
[----:B------:R-:W3:Y:S01]  /*65b0*/  LDL R172, [R1+0x1c] ;  /* 0x00001c0001ac7983 */ /* 0x000ee20000100800 */
[----:B------:R-:W-:Y:S02]  /*65c0*/  USHF.L.U32 UR20, UR24, 0x6, URZ ;  /* 0x0000000618147899 */ /* 0x000fe4000800063f */
[----:B------:R-:W-:Y:S01]  /*65d0*/  UIMAD UR17, UR23, UR7, UR17 ;  /* 0x00000007171172a4 */ /* 0x000fe2000f8e0211 */
[----:B------:R-:W3:Y:S01]  /*65e0*/  LDL R244, [R1+0x18] ;  /* 0x0000180001f47983 */ /* 0x000ee20000100800 */
[----:B------:R-:W-:Y:S02]  /*65f0*/  UISETP.GT.AND UP1, UPT, UR23, UR8, UPT ;  /* 0x000000081700728c */ /* 0x000fe4000bf24270 */
[----:B------:R-:W-:Y:S01]  /*6600*/  UIADD3 UR17, UR25, UR17, URZ ;  /* 0x0000001119117290 */ /* 0x000fe2000fffe03f */
[----:B------:R-:W-:Y:S01]  /*6610*/  BAR.SYNC.DEFER_BLOCKING 0x0 ;  /* 0x0000000000007b1d */ /* 0x000fe20000010000 */
[----:B------:R-:W-:Y:S02]  /*6620*/  UIADD3 UR23, UR23, -0x1, URZ ;  /* 0xffffffff17177890 */ /* 0x000fe4000fffe03f */
[----:B------:R-:W-:Y:S05]  /*6630*/  USHF.L.U64.HI UR17, UR24, 0x6, UR17 ;  /* 0x0000000618117899 */ /* 0x000fea0008010211 */
[----:B------:R-:W-:Y:S02]  /*6640*/  @UP1 USHF.L.U32 UR21, UR4, 0x5, URZ ;  /* 0x0000000504151899 */ /* 0x000fe4000800063f */
[----:B------:R-:W-:Y:S02]  /*6650*/  @UP1 USHF.L.U64.HI UR22, UR4, 0x5, UR5 ;  /* 0x0000000504161899 */ /* 0x000fe40008010205 */
[----:B------:R-:W-:Y:S01]  /*6660*/  @UP1 UIMAD.WIDE.U32 UR24, UR23, UR4, URZ ;  /* 0x00000004171812a5 */ /* 0x000fe2000f8e003f */
[----:B-----5:R-:W-:Y:S08]  /*6670*/  LDSM.16.M88.4 R64, [R230+0x8100] ;  /* 0x00810000e640783b */ /* 0x020ff00000000200 */
[----:B------:R-:W1:Y:S08]  /*6680*/  LDSM.16.M88.4 R16, [R175+0x4100] ;  /* 0x00410000af10783b */ /* 0x000e700000000200 */
[----:B------:R-:W1:Y:S08]  /*6690*/  LDSM.16.M88.4 R60, [R230+0xa100] ;  /* 0x00a10000e63c783b */ /* 0x000e700000000200 */
[----:B------:R-:W1:Y:S08]  /*66a0*/  LDSM.16.M88.4 R32, [R175+0x4900] ;  /* 0x00490000af20783b */ /* 0x000e700000000200 */
[----:B------:R-:W1:Y:S08]  /*66b0*/  LDSM.16.M88.4 R48, [R175+0x5100] ;  /* 0x00510000af30783b */ /* 0x000e700000000200 */
[----:B------:R-:W1:Y:S02]  /*66c0*/  LDSM.16.M88.4 R204, [R175+0x5900] ;  /* 0x00590000afcc783b */ /* 0x000e640000000200 */
[-C--:B-1----:R-:W-:Y:S06]  /*66d0*/  HMMA.16816.F32 R4, R64, R16.reuse, RZ ;  /* 0x000000104004723c */ /* 0x082fec00000018ff */
[----:B------:R-:W-:Y:S02]  /*66e0*/  LDSM.16.M88.4 R208, [R232+0x8100] ;  /* 0x00810000e8d0783b */ /* 0x000fe40000000200 */
[C---:B------:R-:W-:Y:S06]  /*66f0*/  HMMA.16816.F32 R8, R60.reuse, R16, RZ ;  /* 0x000000103c08723c */ /* 0x040fec00000018ff */
[----:B------:R-:W1:Y:S02]  /*6700*/  LDSM.16.M88.4 R212, [R234] ;  /* 0x00000000ead4783b */ /* 0x000e640000000200 */
[-C--:B------:R-:W-:Y:S06]  /*6710*/  HMMA.16816.F32 R12, R60, R18.reuse, RZ ;  /* 0x000000123c0c723c */ /* 0x080fec00000018ff */
[----:B------:R-:W1:Y:S02]  /*6720*/  LDSM.16.M88.4 R216, [R232+0xa100] ;  /* 0x00a10000e8d8783b */ /* 0x000e640000000200 */
[C---:B------:R-:W-:Y:S06]  /*6730*/  HMMA.16816.F32 R16, R64.reuse, R18, RZ ;  /* 0x000000124010723c */ /* 0x040fec00000018ff */
[----:B------:R-:W1:Y:S02]  /*6740*/  LDSM.16.M88.4 R220, [R242] ;  /* 0x00000000f2dc783b */ /* 0x000e640000000200 */
[-C--:B------:R-:W-:Y:S06]  /*6750*/  HMMA.16816.F32 R20, R64, R32.reuse, RZ ;  /* 0x000000204014723c */ /* 0x080fec00000018ff */
[----:B------:R-:W4:Y:S06]  /*6760*/  LDL.64 R250, [R1+0x28] ;  /* 0x0000280001fa7983 */ /* 0x000f2c0000100a00 */
[----:B------:R-:W4:Y:S01]  /*6770*/  LDL R252, [R1+0x14] ;  /* 0x0000140001fc7983 */ /* 0x000f220000100800 */
[C---:B------:R-:W-:Y:S03]  /*6780*/  HMMA.16816.F32 R24, R60.reuse, R32, RZ ;  /* 0x000000203c18723c */ /* 0x040fe600000018ff */
[----:B------:R-:W4:Y:S05]  /*6790*/  LDL R249, [R1+0x10] ;  /* 0x0000100001f97983 */ /* 0x000f2a0000100800 */
[-C--:B------:R-:W-:Y:S08]  /*67a0*/  HMMA.16816.F32 R28, R60, R34.reuse, RZ ;  /* 0x000000223c1c723c */ /* 0x080ff000000018ff */
[C---:B------:R-:W-:Y:S08]  /*67b0*/  HMMA.16816.F32 R32, R64.reuse, R34, RZ ;  /* 0x000000224020723c */ /* 0x040ff000000018ff */
[-C--:B------:R-:W-:Y:S08]  /*67c0*/  HMMA.16816.F32 R36, R64, R48.reuse, RZ ;  /* 0x000000304024723c */ /* 0x080ff000000018ff */
[C---:B------:R-:W-:Y:S08]  /*67d0*/  HMMA.16816.F32 R40, R60.reuse, R48, RZ ;  /* 0x000000303c28723c */ /* 0x040ff000000018ff */
[-C--:B------:R-:W-:Y:S08]  /*67e0*/  HMMA.16816.F32 R44, R60, R50.reuse, RZ ;  /* 0x000000323c2c723c */ /* 0x080ff000000018ff */
[C---:B------:R-:W-:Y:S08]  /*67f0*/  HMMA.16816.F32 R48, R64.reuse, R50, RZ ;  /* 0x000000324030723c */ /* 0x040ff000000018ff */
[-C--:B------:R-:W-:Y:S08]  /*6800*/  HMMA.16816.F32 R52, R64, R204.reuse, RZ ;  /* 0x000000cc4034723c */ /* 0x080ff000000018ff */
[C---:B------:R-:W-:Y:S08]  /*6810*/  HMMA.16816.F32 R56, R60.reuse, R204, RZ ;  /* 0x000000cc3c38723c */ /* 0x040ff000000018ff */
[-C--:B------:R-:W-:Y:S08]  /*6820*/  HMMA.16816.F32 R60, R60, R206.reuse, RZ ;  /* 0x000000ce3c3c723c */ /* 0x080ff000000018ff */
[----:B------:R-:W-:Y:S01]  /*6830*/  HMMA.16816.F32 R64, R64, R206, RZ ;  /* 0x000000ce4040723c */ /* 0x000fe200000018ff */
[----:B------:R-:W2:Y:S07]  /*6840*/  LDSM.16.M88.4 R204, [R241] ;  /* 0x00000000f1cc783b */ /* 0x000eae0000000200 */
[-C--:B-1----:R-:W-:Y:S08]  /*6850*/  HMMA.16816.F32 R4, R208, R212.reuse, R4 ;  /* 0x000000d4d004723c */ /* 0x082ff00000001804 */
[C---:B------:R-:W-:Y:S08]  /*6860*/  HMMA.16816.F32 R8, R216.reuse, R212, R8 ;  /* 0x000000d4d808723c */ /* 0x040ff00000001808 */
[-C--:B------:R-:W-:Y:S08]  /*6870*/  HMMA.16816.F32 R12, R216, R214.reuse, R12 ;  /* 0x000000d6d80c723c */ /* 0x080ff0000000180c */
[C---:B------:R-:W-:Y:S01]  /*6880*/  HMMA.16816.F32 R16, R208.reuse, R214, R16 ;  /* 0x000000d6d010723c */ /* 0x040fe20000001810 */
[----:B------:R-:W1:Y:S07]  /*6890*/  LDSM.16.M88.4 R212, [R240] ;  /* 0x00000000f0d4783b */ /* 0x000e6e0000000200 */
[-C--:B------:R-:W-:Y:S08]  /*68a0*/  HMMA.16816.F32 R20, R208, R220.reuse, R20 ;  /* 0x000000dcd014723c */ /* 0x080ff00000001814 */
[C---:B------:R-:W-:Y:S08]  /*68b0*/  HMMA.16816.F32 R24, R216.reuse, R220, R24 ;  /* 0x000000dcd818723c */ /* 0x040ff00000001818 */
[-C--:B------:R-:W-:Y:S08]  /*68c0*/  HMMA.16816.F32 R28, R216, R222.reuse, R28 ;  /* 0x000000ded81c723c */ /* 0x080ff0000000181c */
[C---:B------:R-:W-:Y:S08]  /*68d0*/  HMMA.16816.F32 R32, R208.reuse, R222, R32 ;  /* 0x000000ded020723c */ /* 0x040ff00000001820 */
[-C--:B--2---:R-:W-:Y:S08]  /*68e0*/  HMMA.16816.F32 R36, R208, R204.reuse, R36 ;  /* 0x000000ccd024723c */ /* 0x084ff00000001824 */
[C---:B------:R-:W-:Y:S08]  /*68f0*/  HMMA.16816.F32 R40, R216.reuse, R204, R40 ;  /* 0x000000ccd828723c */ /* 0x040ff00000001828 */
[-C--:B------:R-:W-:Y:S04]  /*6900*/  HMMA.16816.F32 R44, R216, R206.reuse, R44 ;  /* 0x000000ced82c723c */ /* 0x080fe8000000182c */
[----:B------:R-:W-:Y:S04]  /*6910*/  IADD3 R2, P2, R170, UR20, RZ ;  /* 0x00000014aa027c10 */ /* 0x000fe8000ff5e0ff */
[C---:B------:R-:W-:Y:S04]  /*6920*/  HMMA.16816.F32 R48, R208.reuse, R206, R48 ;  /* 0x000000ced030723c */ /* 0x040fe80000001830 */
[C---:B------:R-:W-:Y:S02]  /*6930*/  LEA R170, P1, R2.reuse, c[0x0][0x1f8], 0x1 ;  /* 0x00007e0002aa7a11 */ /* 0x040fe400078208ff */
[----:B---3--:R-:W-:Y:S02]  /*6940*/  IADD3.X R169, R169, UR17, RZ, P2, !PT ;  /* 0x00000011a9a97c10 */ /* 0x008fe400097fe4ff */
[-C--:B-1----:R-:W-:Y:S04]  /*6950*/  HMMA.16816.F32 R52, R208, R212.reuse, R52 ;  /* 0x000000d4d034723c */ /* 0x082fe80000001834 */
[----:B------:R-:W-:Y:S02]  /*6960*/  LEA.HI.X R171, R2, c[0x0][0x1fc], R169, 0x1, P1 ;  /* 0x00007f0002ab7a11 */ /* 0x000fe400008f0ca9 */
[----:B------:R-:W-:Y:S01]  /*6970*/  IADD3 R2, P2, R172, UR20, RZ ;  /* 0x00000014ac027c10 */ /* 0x000fe2000ff5e0ff */
[----:B------:R-:W-:Y:S01]  /*6980*/  @UP1 USHF.L.U32 UR20, UR24, 0x6, URZ ;  /* 0x0000000618141899 */ /* 0x000fe2000800063f */
[C---:B------:R-:W-:Y:S01]  /*6990*/  HMMA.16816.F32 R56, R216.reuse, R212, R56 ;  /* 0x000000d4d838723c */ /* 0x040fe20000001838 */
[----:B------:R-:W-:Y:S01]  /*69a0*/  @!PT LDS RZ, [RZ] ;  /* 0x00000000fffff984 */ /* 0x000fe20000000800 */
[----:B------:R-:W-:Y:S01]  /*69b0*/  @!PT LDS RZ, [RZ] ;  /* 0x00000000fffff984 */ /* 0x000fe20000000800 */
[----:B------:R-:W-:Y:S01]  /*69c0*/  @!PT LDS RZ, [RZ] ;  /* 0x00000000fffff984 */ /* 0x000fe20000000800 */
[----:B------:R1:W-:Y:S03]  /*69d0*/  LDGSTS.E.BYPASS.LTC128B.128 [R243+0x100], [R170.64], !P3 ;  /* 0x00100000aaf37fae */ /* 0x0003e6000d901d52 */
[----:B------:R-:W-:Y:S02]  /*69e0*/  LEA R172, P1, R2, c[0x0][0x1f8], 0x1 ;  /* 0x00007e0002ac7a11 */ /* 0x000fe400078208ff */
[----:B------:R-:W-:Y:S01]  /*69f0*/  IADD3.X R169, R244, UR17, RZ, P2, !PT ;  /* 0x00000011f4a97c10 */ /* 0x000fe200097fe4ff */
[----:B------:R-:W-:Y:S01]  /*6a00*/  @UP1 USHF.R.S32.HI UR17, URZ, 0x1f, UR23 ;  /* 0x0000001f3f111899 */ /* 0x000fe20008011417 */
[-C--:B------:R-:W-:Y:S03]  /*6a10*/  HMMA.16816.F32 R60, R216, R214.reuse, R60 ;  /* 0x000000d6d83c723c */ /* 0x080fe6000000183c */
[----:B------:R-:W-:Y:S01]  /*6a20*/  @UP1 UIMAD UR17, UR17, UR4, URZ ;  /* 0x00000004111112a4 */ /* 0x000fe2000f8e023f */
[----:B------:R-:W-:Y:S03]  /*6a30*/  LEA.HI.X R173, R2, c[0x0][0x1fc], R169, 0x1, P1 ;  /* 0x00007f0002ad7a11 */ /* 0x000fe600008f0ca9 */
[----:B------:R-:W-:Y:S01]  /*6a40*/  @UP1 UIMAD UR17, UR23, UR5, UR17 ;  /* 0x00000005171112a4 */ /* 0x000fe2000f8e0211 */
[----:B------:R-:W-:Y:S01]  /*6a50*/  HMMA.16816.F32 R64, R208, R214, R64 ;  /* 0x000000d6d040723c */ /* 0x000fe20000001840 */
[----:B------:R2:W-:Y:S02]  /*6a60*/  LDGSTS.E.BYPASS.LTC128B.128 [R243+0x2100], [R172.64], !P0 ;  /* 0x02100000acf37fae */ /* 0x0005e4000c101d52 */
[----:B------:R-:W-:Y:S04]  /*6a70*/  @UP1 UIADD3 UR17, UR25, UR17, URZ ;  /* 0x0000001119111290 */ /* 0x000fe8000fffe03f */
[----:B------:R-:W-:Y:S01]  /*6a80*/  @UP1 USHF.L.U64.HI UR17, UR24, 0x6, UR17 ;  /* 0x0000000618111899 */ /* 0x000fe20008010211 */
[----:B-1----:R-:W-:Y:S04]  /*6a90*/  IADD3 R170, P1, R170, UR10, RZ ;  /* 0x0000000aaaaa7c10 */ /* 0x002fe8000ff3e0ff */
[----:B------:R-:W-:Y:S02]  /*6aa0*/  IADD3.X R171, R171, UR14, RZ, P1, !PT ;  /* 0x0000000eabab7c10 */ /* 0x000fe40008ffe4ff */
[C---:B------:R-:W-:Y:S03]  /*6ab0*/  IADD3 R206, P4, R170.reuse, UR16, RZ ;  /* 0x00000010aace7c10 */ /* 0x040fe6000ff9e0ff */
[----:B------:R1:W-:Y:S01]  /*6ac0*/  LDGSTS.E.BYPASS.LTC128B.128 [R243+0x900], [R170.64], !P3 ;  /* 0x00900000aaf37fae */ /* 0x0003e2000d901d52 */
[C---:B------:R-:W-:Y:S02]  /*6ad0*/  IADD3.X R207, R171.reuse, UR15, RZ, P4, !PT ;  /* 0x0000000fabcf7c10 */ /* 0x040fe4000a7fe4ff */
[----:B--2---:R-:W-:Y:S05]  /*6ae0*/  IADD3 R172, P1, R170, UR10, RZ ;  /* 0x0000000aaaac7c10 */ /* 0x004fea000ff3e0ff */
[----:B------:R1:W-:Y:S01]  /*6af0*/  LDGSTS.E.BYPASS.LTC128B.128 [R243+0x2900], [R170.64+0x80], !P0 ;  /* 0x02900080aaf37fae */ /* 0x0003e2000c101d52 */
[----:B------:R-:W-:Y:S02]  /*6b00*/  IADD3.X R173, R171, UR14, RZ, P1, !PT ;  /* 0x0000000eabad7c10 */ /* 0x000fe40008ffe4ff */
[C---:B------:R-:W-:Y:S05]  /*6b10*/  IADD3 R204, P2, R172.reuse, UR10, RZ ;  /* 0x0000000aaccc7c10 */ /* 0x040fea000ff5e0ff */
[----:B------:R2:W-:Y:S01]  /*6b20*/  LDGSTS.E.BYPASS.LTC128B.128 [R243+0x1100], [R172.64], !P3 ;  /* 0x01100000acf37fae */ /* 0x0005e2000d901d52 */
[C---:B------:R-:W-:Y:S07]  /*6b30*/  IADD3.X R205, R173.reuse, UR14, RZ, P2, !PT ;  /* 0x0000000eadcd7c10 */ /* 0x040fee00097fe4ff */
[----:B------:R3:W-:Y:S08]  /*6b40*/  LDGSTS.E.BYPASS.LTC128B.128 [R243+0x3100], [R206.64], !P0 ;  /* 0x03100000cef37fae */ /* 0x0007f0000c101d52 */
[----:B------:R3:W-:Y:S01]  /*6b50*/  LDGSTS.E.BYPASS.LTC128B.128 [R243+0x1900], [R204.64], !P3 ;  /* 0x01900000ccf37fae */ /* 0x0007e2000d901d52 */
[----:B-1----:R-:W-:Y:S04]  /*6b60*/  IADD3 R170, P1, R172, UR16, RZ ;  /* 0x00000010acaa7c10 */ /* 0x002fe8000ff3e0ff */
[----:B------:R-:W-:Y:S02]  /*6b70*/  IADD3.X R171, R173, UR15, RZ, P1, !PT ;  /* 0x0000000fadab7c10 */ /* 0x000fe40008ffe4ff */
[----:B------:R-:W-:Y:S03]  /*6b80*/  PLOP3.LUT P1, PT, PT, PT, UP1, 0x80, 0x0 ;  /* 0x000000000000781c */ /* 0x000fe60003f2f018 */
[----:B------:R1:W-:Y:S08]  /*6b90*/  LDGSTS.E.BYPASS.LTC128B.128 [R243+0x3900], [R170.64], !P0 ;  /* 0x03900000aaf37fae */ /* 0x0003f0000c101d52 */
[----:B------:R-:W-:Y:S08]  /*6ba0*/  LDSM.16.M88.4 R216, [R229+0x4100] ;  /* 0x00410000e5d8783b */ /* 0x000ff00000000200 */
[----:B---3--:R-:W3:Y:S08]  /*6bb0*/  LDSM.16.M88.4 R204, [R231+0x8100] ;  /* 0x00810000e7cc783b */ /* 0x008ef00000000200 */
[----:B------:R-:W1:Y:S08]  /*6bc0*/  LDSM.16.M88.4 R220, [R231+0xa100] ;  /* 0x00a10000e7dc783b */ /* 0x000e700000000200 */
[----:B------:R-:W2:Y:S08]  /*6bd0*/  LDSM.16.M88.4 R208, [R229+0x4900] ;  /* 0x00490000e5d0783b */ /* 0x000eb00000000200 */
[----:B------:R-:W0:Y:S08]  /*6be0*/  LDGDEPBAR ;  /* 0x00000000000079af */ /* 0x000e300000000000 */
[----:B------:R-:W2:Y:S01]  /*6bf0*/  LDSM.16.M88.4 R212, [R229+0x5100] ;  /* 0x00510000e5d4783b */ /* 0x000ea20000000200 */
[-C--:B---3--:R-:W-:Y:S08]  /*6c00*/  HMMA.16816.F32 R4, R204, R216.reuse, R4 ;  /* 0x000000d8cc04723c */ /* 0x088ff00000001804 */
[C---:B-1----:R-:W-:Y:S08]  /*6c10*/  HMMA.16816.F32 R8, R220.reuse, R216, R8 ;  /* 0x000000d8dc08723c */ /* 0x042ff00000001808 */
[-C--:B------:R-:W-:Y:S08]  /*6c20*/  HMMA.16816.F32 R12, R220, R218.reuse, R12 ;  /* 0x000000dadc0c723c */ /* 0x080ff0000000180c */
[C---:B------:R-:W-:Y:S01]  /*6c30*/  HMMA.16816.F32 R16, R204.reuse, R218, R16 ;  /* 0x000000dacc10723c */ /* 0x040fe20000001810 */
[----:B------:R-:W1:Y:S07]  /*6c40*/  LDSM.16.M88.4 R216, [R229+0x5900] ;  /* 0x00590000e5d8783b */ /* 0x000e6e0000000200 */
[-C--:B--2---:R-:W-:Y:S08]  /*6c50*/  HMMA.16816.F32 R20, R204, R208.reuse, R20 ;  /* 0x000000d0cc14723c */ /* 0x084ff00000001814 */
[C---:B------:R-:W-:Y:S08]  /*6c60*/  HMMA.16816.F32 R24, R220.reuse, R208, R24 ;  /* 0x000000d0dc18723c */ /* 0x040ff00000001818 */
[-C--:B------:R-:W-:Y:S08]  /*6c70*/  HMMA.16816.F32 R28, R220, R210.reuse, R28 ;  /* 0x000000d2dc1c723c */ /* 0x080ff0000000181c */
[C---:B------:R-:W-:Y:S01]  /*6c80*/  HMMA.16816.F32 R32, R204.reuse, R210, R32 ;  /* 0x000000d2cc20723c */ /* 0x040fe20000001820 */
[----:B------:R-:W-:Y:S07]  /*6c90*/  LDSM.16.M88.4 R208, [R233+0x8100] ;  /* 0x00810000e9d0783b */ /* 0x000fee0000000200 */
[-C--:B------:R-:W-:Y:S08]  /*6ca0*/  HMMA.16816.F32 R36, R204, R212.reuse, R36 ;  /* 0x000000d4cc24723c */ /* 0x080ff00000001824 */
[C---:B------:R-:W-:Y:S08]  /*6cb0*/  HMMA.16816.F32 R40, R220.reuse, R212, R40 ;  /* 0x000000d4dc28723c */ /* 0x040ff00000001828 */
[-C--:B------:R-:W-:Y:S08]  /*6cc0*/  HMMA.16816.F32 R44, R220, R214.reuse, R44 ;  /* 0x000000d6dc2c723c */ /* 0x080ff0000000182c */
[C---:B------:R-:W-:Y:S01]  /*6cd0*/  HMMA.16816.F32 R48, R204.reuse, R214, R48 ;  /* 0x000000d6cc30723c */ /* 0x040fe20000001830 */
[----:B------:R-:W2:Y:S07]  /*6ce0*/  LDSM.16.M88.4 R212, [R228] ;  /* 0x00000000e4d4783b */ /* 0x000eae0000000200 */
[-C--:B-1----:R-:W-:Y:S08]  /*6cf0*/  HMMA.16816.F32 R52, R204, R216.reuse, R52 ;  /* 0x000000d8cc34723c */ /* 0x082ff00000001834 */
[C---:B------:R-:W-:Y:S08]  /*6d00*/  HMMA.16816.F32 R56, R220.reuse, R216, R56 ;  /* 0x000000d8dc38723c */ /* 0x040ff00000001838 */
[-C--:B------:R-:W-:Y:S01]  /*6d10*/  HMMA.16816.F32 R60, R220, R218.reuse, R60 ;  /* 0x000000dadc3c723c */ /* 0x080fe2000000183c */
[----:B------:R-:W1:Y:S07]  /*6d20*/  LDSM.16.M88.4 R220, [R233+0xa100] ;  /* 0x00a10000e9dc783b */ /* 0x000e6e0000000200 */
[----:B------:R-:W-:Y:S01]  /*6d30*/  HMMA.16816.F32 R64, R204, R218, R64 ;  /* 0x000000dacc40723c */ /* 0x000fe20000001840 */
[----:B------:R-:W3:Y:S07]  /*6d40*/  LDSM.16.M88.4 R204, [R228+0x800] ;  /* 0x00080000e4cc783b */ /* 0x000eee0000000200 */
[-C--:B--2---:R-:W-:Y:S01]  /*6d50*/  HMMA.16816.F32 R4, R208, R212.reuse, R4 ;  /* 0x000000d4d004723c */ /* 0x084fe20000001804 */
[----:B------:R-:W-:Y:S07]  /*6d60*/  LDSM.16.M88.4 R216, [R228+0x1800] ;  /* 0x00180000e4d8783b */ /* 0x000fee0000000200 */
[C---:B-1----:R-:W-:Y:S08]  /*6d70*/  HMMA.16816.F32 R8, R220.reuse, R212, R8 ;  /* 0x000000d4dc08723c */ /* 0x042ff00000001808 */
[-C--:B------:R-:W-:Y:S08]  /*6d80*/  HMMA.16816.F32 R12, R220, R214.reuse, R12 ;  /* 0x000000d6dc0c723c */ /* 0x080ff0000000180c */
[C---:B------:R-:W-:Y:S01]  /*6d90*/  HMMA.16816.F32 R16, R208.reuse, R214, R16 ;  /* 0x000000d6d010723c */ /* 0x040fe20000001810 */
[----:B------:R-:W1:Y:S07]  /*6da0*/  LDSM.16.M88.4 R212, [R228+0x1000] ;  /* 0x00100000e4d4783b */ /* 0x000e6e0000000200 */
[-C--:B---3--:R-:W-:Y:S08]  /*6db0*/  HMMA.16816.F32 R20, R208, R204.reuse, R20 ;  /* 0x000000ccd014723c */ /* 0x088ff00000001814 */
[C---:B------:R-:W-:Y:S08]  /*6dc0*/  HMMA.16816.F32 R24, R220.reuse, R204, R24 ;  /* 0x000000ccdc18723c */ /* 0x040ff00000001818 */
[-C--:B------:R-:W-:Y:S08]  /*6dd0*/  HMMA.16816.F32 R28, R220, R206.reuse, R28 ;  /* 0x000000cedc1c723c */ /* 0x080ff0000000181c */
[C---:B------:R-:W-:Y:S01]  /*6de0*/  HMMA.16816.F32 R32, R208.reuse, R206, R32 ;  /* 0x000000ced020723c */ /* 0x040fe20000001820 */
[----:B------:R-:W-:Y:S07]  /*6df0*/  LDSM.16.M88.4 R204, [R230+0xc100] ;  /* 0x00c10000e6cc783b */ /* 0x000fee0000000200 */
[-C--:B-1----:R-:W-:Y:S08]  /*6e00*/  HMMA.16816.F32 R36, R208, R212.reuse, R36 ;  /* 0x000000d4d024723c */ /* 0x082ff00000001824 */
[C---:B------:R-:W-:Y:S08]  /*6e10*/  HMMA.16816.F32 R40, R220.reuse, R212, R40 ;  /* 0x000000d4dc28723c */ /* 0x040ff00000001828 */
[-C--:B------:R-:W-:Y:S08]  /*6e20*/  HMMA.16816.F32 R44, R220, R214.reuse, R44 ;  /* 0x000000d6dc2c723c */ /* 0x080ff0000000182c */
[C---:B------:R-:W-:Y:S01]  /*6e30*/  HMMA.16816.F32 R48, R208.reuse, R214, R48 ;  /* 0x000000d6d030723c */ /* 0x040fe20000001830 */
[----:B------:R-:W1:Y:S07]  /*6e40*/  LDSM.16.M88.4 R212, [R175+0x6100] ;  /* 0x00610000afd4783b */ /* 0x000e6e0000000200 */
[-C--:B------:R-:W-:Y:S08]  /*6e50*/  HMMA.16816.F32 R52, R208, R216.reuse, R52 ;  /* 0x000000d8d034723c */ /* 0x080ff00000001834 */
[C---:B------:R-:W-:Y:S08]  /*6e60*/  HMMA.16816.F32 R56, R220.reuse, R216, R56 ;  /* 0x000000d8dc38723c */ /* 0x040ff00000001838 */
[-C--:B------:R-:W-:Y:S01]  /*6e70*/  HMMA.16816.F32 R60, R220, R218.reuse, R60 ;  /* 0x000000dadc3c723c */ /* 0x080fe2000000183c */
[----:B------:R-:W2:Y:S07]  /*6e80*/  LDSM.16.M88.4 R220, [R230+0xe100] ;  /* 0x00e10000e6dc783b */ /* 0x000eae0000000200 */
[----:B------:R-:W-:Y:S01]  /*6e90*/  HMMA.16816.F32 R64, R208, R218, R64 ;  /* 0x000000dad040723c */ /* 0x000fe20000001840 */
[----:B------:R-:W3:Y:S07]  /*6ea0*/  LDSM.16.M88.4 R208, [R175+0x6900] ;  /* 0x00690000afd0783b */ /* 0x000eee0000000200 */
[-C--:B-1----:R-:W-:Y:S01]  /*6eb0*/  HMMA.16816.F32 R4, R204, R212.reuse, R4 ;  /* 0x000000d4cc04723c */ /* 0x082fe20000001804 */
[----:B------:R-:W-:Y:S07]  /*6ec0*/  LDSM.16.M88.4 R216, [R175+0x7900] ;  /* 0x00790000afd8783b */ /* 0x000fee0000000200 */
[C---:B--2---:R-:W-:Y:S08]  /*6ed0*/  HMMA.16816.F32 R8, R220.reuse, R212, R8 ;  /* 0x000000d4dc08723c */ /* 0x044ff00000001808 */
        /* <DEDUP_REMOVED lines=12> */
[----:B------:R-:W1:Y:S07]  /*6fa0*/  LDSM.16.M88.4 R212, [R239] ;  /* 0x00000000efd4783b */ /* 0x000e6e0000000200 */
[-C--:B------:R-:W-:Y:S08]  /*6fb0*/  HMMA.16816.F32 R52, R204, R216.reuse, R52 ;  /* 0x000000d8cc34723c */ /* 0x080ff00000001834 */
[C---:B------:R-:W-:Y:S08]  /*6fc0*/  HMMA.16816.F32 R56, R220.reuse, R216, R56 ;  /* 0x000000d8dc38723c */ /* 0x040ff00000001838 */
[-C--:B------:R-:W-:Y:S01]  /*6fd0*/  HMMA.16816.F32 R60, R220, R218.reuse, R60 ;  /* 0x000000dadc3c723c */ /* 0x080fe2000000183c */
[----:B------:R-:W2:Y:S07]  /*6fe0*/  LDSM.16.M88.4 R220, [R232+0xe100] ;  /* 0x00e10000e8dc783b */ /* 0x000eae0000000200 */
[----:B------:R-:W-:Y:S01]  /*6ff0*/  HMMA.16816.F32 R64, R204, R218, R64 ;  /* 0x000000dacc40723c */ /* 0x000fe20000001840 */
[----:B------:R-:W3:Y:S07]  /*7000*/  LDSM.16.M88.4 R204, [R238] ;  /* 0x00000000eecc783b */ /* 0x000eee0000000200 */
[-C--:B-1----:R-:W-:Y:S01]  /*7010*/  HMMA.16816.F32 R4, R208, R212.reuse, R4 ;  /* 0x000000d4d004723c */ /* 0x082fe20000001804 */
[----:B------:R-:W-:Y:S07]  /*7020*/  LDSM.16.M88.4 R216, [R236] ;  /* 0x00000000ecd8783b */ /* 0x000fee0000000200 */
[C---:B--2---:R-:W-:Y:S08]  /*7030*/  HMMA.16816.F32 R8, R220.reuse, R212, R8 ;  /* 0x000000d4dc08723c */ /* 0x044ff00000001808 */
[-C--:B------:R-:W-:Y:S08]  /*7040*/  HMMA.16816.F32 R12, R220, R214.reuse, R12 ;  /* 0x000000d6dc0c723c */ /* 0x080ff0000000180c */
[C---:B------:R-:W-:Y:S01]  /*7050*/  HMMA.16816.F32 R16, R208.reuse, R214, R16 ;  /* 0x000000d6d010723c */ /* 0x040fe20000001810 */
[----:B------:R-:W1:Y:S07]  /*7060*/  LDSM.16.M88.4 R212, [R237] ;  /* 0x00000000edd4783b */ /* 0x000e6e0000000200 */
        /* <DEDUP_REMOVED lines=39> */
[----:B------:R-:W1:Y:S07]  /*72e0*/  LDSM.16.M88.4 R216, [R228+0x3000] ;  /* 0x00300000e4d8783b */ /* 0x000e6e0000000200 */
[C---:B--2---:R-:W-:Y:S11]  /*72f0*/  HMMA.16816.F32 R8, R220.reuse, R212, R8 ;  /* 0x000000d4dc08723c */ /* 0x044ff60000001808 */
[----:B------:R-:W-:Y:S05]  /*7300*/  @!UPT UIADD3 URZ, URZ, URZ, URZ ;  /* 0x0000003f3f3ff290 */ /* 0x000fea000fffe03f */
[----:B------:R-:W-:Y:S02]  /*7310*/  FMNMX.FTZ R169, R6, R3, !PT ;  /* 0x0000000306a97209 */ /* 0x000fe40007810000 */
[----:B------:R-:W-:Y:S01]  /*7320*/  FMNMX.FTZ R2, R4, R0, !PT ;  /* 0x0000000004027209 */ /* 0x000fe20007810000 */
[-C--:B------:R-:W-:Y:S03]  /*7330*/  HMMA.16816.F32 R12, R220, R214.reuse, R12 ;  /* 0x000000d6dc0c723c */ /* 0x080fe6000000180c */
[----:B------:R-:W-:Y:S02]  /*7340*/  FMNMX.FTZ R169, R7, R169, !PT ;  /* 0x000000a907a97209 */ /* 0x000fe40007810000 */
[----:B------:R-:W-:Y:S03]  /*7350*/  FMNMX.FTZ R2, R5, R2, !PT ;  /* 0x0000000205027209 */ /* 0x000fe60007810000 */
[C---:B------:R-:W-:Y:S01]  /*7360*/  HMMA.16816.F32 R16, R208.reuse, R214, R16 ;  /* 0x000000d6d010723c */ /* 0x040fe20000001810 */
[----:B------:R-:W2:Y:S01]  /*7370*/  LDSM.16.M88.4 R212, [R228+0x3800] ;  /* 0x00380000e4d4783b */ /* 0x000ea20000000200 */
[----:B------:R-:W-:Y:S06]  /*7380*/  DEPBAR.LE SB0, 0x0 ;  /* 0x000080000000791a */ /* 0x000fec0000000000 */
[-C--:B---3--:R-:W-:Y:S01]  /*7390*/  HMMA.16816.F32 R20, R208, R204.reuse, R20 ;  /* 0x000000ccd014723c */ /* 0x088fe20000001814 */
[----:B------:R-:W-:Y:S04]  /*73a0*/  BAR.SYNC.DEFER_BLOCKING 0x0 ;  /* 0x0000000000007b1d */ /* 0x000fe80000010000 */
[----:B------:R-:W-:Y:S03]  /*73b0*/  FMNMX.FTZ R170, R8, R168, !PT ;  /* 0x000000a808aa7209 */ /* 0x000fe60007810000 */
[C---:B------:R-:W-:Y:S04]  /*73c0*/  HMMA.16816.F32 R24, R220.reuse, R204, R24 ;  /* 0x000000ccdc18723c */ /* 0x040fe80000001818 */
[----:B------:R-:W-:Y:S04]  /*73d0*/  FMNMX.FTZ R170, R9, R170, !PT ;  /* 0x000000aa09aa7209 */ /* 0x000fe80007810000 */
[-C--:B------:R-:W-:Y:S04]  /*73e0*/  HMMA.16816.F32 R28, R220, R206.reuse, R28 ;  /* 0x000000cedc1c723c */ /* 0x080fe8000000181c */
[----:B------:R-:W-:Y:S02]  /*73f0*/  FMNMX.FTZ R2, R16, R2, !PT ;  /* 0x0000000210027209 */ /* 0x000fe40007810000 */
[----:B------:R-:W-:Y:S02]  /*7400*/  FMNMX.FTZ R170, R12, R170, !PT ;  /* 0x000000aa0caa7209 */ /* 0x000fe40007810000 */
[C---:B------:R-:W-:Y:S01]  /*7410*/  HMMA.16816.F32 R32, R208.reuse, R206, R32 ;  /* 0x000000ced020723c */ /* 0x040fe20000001820 */
[----:B------:R-:W3:Y:S03]  /*7420*/  LDL.64 R206, [R1+0x38] ;  /* 0x0000380001ce7983 */ /* 0x000ee60000100a00 */
[----:B------:R-:W-:Y:S02]  /*7430*/  FMNMX.FTZ R171, R13, R170, !PT ;  /* 0x000000aa0dab7209 */ /* 0x000fe40007810000 */
[----:B------:R-:W-:Y:S02]  /*7440*/  FMNMX.FTZ R169, R18, R169, !PT ;  /* 0x000000a912a97209 */ /* 0x000fe40007810000 */
[-C--:B-1----:R-:W-:Y:S04]  /*7450*/  HMMA.16816.F32 R36, R208, R216.reuse, R36 ;  /* 0x000000d8d024723c */ /* 0x082fe80000001824 */
[----:B------:R-:W-:Y:S02]  /*7460*/  FMNMX.FTZ R2, R17, R2, !PT ;  /* 0x0000000211027209 */ /* 0x000fe40007810000 */
[----:B------:R-:W-:Y:S02]  /*7470*/  FMNMX.FTZ R169, R19, R169, !PT ;  /* 0x000000a913a97209 */ /* 0x000fe40007810000 */
[C---:B------:R-:W-:Y:S04]  /*7480*/  HMMA.16816.F32 R40, R220.reuse, R216, R40 ;  /* 0x000000d8dc28723c */ /* 0x040fe80000001828 */
[----:B------:R-:W-:Y:S02]  /*7490*/  FMNMX.FTZ R2, R20, R2, !PT ;  /* 0x0000000214027209 */ /* 0x000fe40007810000 */
[----:B------:R-:W-:Y:S02]  /*74a0*/  FMNMX.FTZ R169, R22, R169, !PT ;  /* 0x000000a916a97209 */ /* 0x000fe40007810000 */
[-C--:B------:R-:W-:Y:S04]  /*74b0*/  HMMA.16816.F32 R44, R220, R218.reuse, R44 ;  /* 0x000000dadc2c723c */ /* 0x080fe8000000182c */
[----:B------:R-:W-:Y:S02]  /*74c0*/  FMNMX.FTZ R2, R21, R2, !PT ;  /* 0x0000000215027209 */ /* 0x000fe40007810000 */
[----:B------:R-:W-:Y:S02]  /*74d0*/  FMNMX.FTZ R170, R23, R169, !PT ;  /* 0x000000a917aa7209 */ /* 0x000fe40007810000 */
[C---:B------:R-:W-:Y:S04]  /*74e0*/  HMMA.16816.F32 R48, R208.reuse, R218, R48 ;  /* 0x000000dad030723c */ /* 0x040fe80000001830 */
[----:B------:R-:W-:Y:S02]  /*74f0*/  FMNMX.FTZ R2, R32, R2, !PT ;  /* 0x0000000220027209 */ /* 0x000fe40007810000 */
[----:B------:R-:W-:Y:S02]  /*7500*/  FMNMX.FTZ R169, R24, R171, !PT ;  /* 0x000000ab18a97209 */ /* 0x000fe40007810000 */
[-C--:B--2---:R-:W-:Y:S04]  /*7510*/  HMMA.16816.F32 R52, R208, R212.reuse, R52 ;  /* 0x000000d4d034723c */ /* 0x084fe80000001834 */
        /* <DEDUP_REMOVED lines=22> */
[----:B------:R-:W-:Y:S01]  /*7680*/  FMNMX.FTZ R169, R28, R169, !PT ;  /* 0x000000a91ca97209 */ /* 0x000fe20007810000 */
[----:B------:R-:W1:Y:S01]  /*7690*/  SHFL.BFLY PT, R172, R173, 0x2, 0x1f ;  /* 0x0c401f00adac7f89 */ /* 0x000e6200000e0000 */
[----:B------:R-:W-:Y:S02]  /*76a0*/  FMNMX.FTZ R2, R67, R2, !PT ;  /* 0x0000000243027209 */ /* 0x000fe40007810000 */
[----:B------:R-:W-:Y:S02]  /*76b0*/  FMNMX.FTZ R169, R29, R169, !PT ;  /* 0x000000a91da97209 */ /* 0x000fe40007810000 */
[----:B------:R-:W-:Y:S02]  /*76c0*/  FMNMX.FTZ R170, R10, R174, !PT ;  /* 0x000000ae0aaa7209 */ /* 0x000fe40007810000 */
[----:B------:R-:W-:Y:S01]  /*76d0*/  FMNMX.FTZ R169, R40, R169, !PT ;  /* 0x000000a928a97209 */ /* 0x000fe20007810000 */
[----:B------:R-:W2:Y:S01]  /*76e0*/  SHFL.BFLY PT, R171, R2, 0x2, 0x1f ;  /* 0x0c401f0002ab7f89 */ /* 0x000ea200000e0000 */
        /* <DEDUP_REMOVED lines=8> */
[----:B-1----:R-:W-:Y:S02]  /*7770*/  FMNMX.FTZ R173, R173, R172, !PT ;  /* 0x000000acadad7209 */ /* 0x002fe40007810000 */
[----:B------:R-:W-:Y:S02]  /*7780*/  FMNMX.FTZ R169, R57, R169, !PT ;  /* 0x000000a939a97209 */ /* 0x000fe40007810000 */
[----:B------:R-:W-:Y:S01]  /*7790*/  FMNMX.FTZ R170, R27, R170, !PT ;  /* 0x000000aa1baa7209 */ /* 0x000fe20007810000 */
[----:B------:R-:W1:Y:S01]  /*77a0*/  SHFL.BFLY PT, R204, R173, 0x1, 0x1f ;  /* 0x0c201f00adcc7f89 */ /* 0x000e6200000e0000 */
[----:B------:R-:W-:Y:S02]  /*77b0*/  FMNMX.FTZ R169, R60, R169, !PT ;  /* 0x000000a93ca97209 */ /* 0x000fe40007810000 */
[----:B--2---:R-:W-:Y:S02]  /*77c0*/  FMNMX.FTZ R2, R2, R171, !PT ;  /* 0x000000ab02027209 */ /* 0x004fe40007810000 */
[----:B------:R-:W-:Y:S02]  /*77d0*/  FMNMX.FTZ R169, R61, R169, !PT ;  /* 0x000000a93da97209 */ /* 0x000fe40007810000 */
[----:B------:R-:W-:Y:S01]  /*77e0*/  FMNMX.FTZ R170, R30, R170, !PT ;  /* 0x000000aa1eaa7209 */ /* 0x000fe20007810000 */
[----:B------:R-:W2:Y:S03]  /*77f0*/  SHFL.BFLY PT, R172, R2, 0x1, 0x1f ;  /* 0x0c201f0002ac7f89 */ /* 0x000ea600000e0000 */
[----:B------:R-:W-:Y:S04]  /*7800*/  FMNMX.FTZ R170, R31, R170, !PT ;  /* 0x000000aa1faa7209 */ /* 0x000fe80007810000 */
[----:B------:R-:W-:Y:S01]  /*7810*/  FMNMX.FTZ R170, R42, R170, !PT ;  /* 0x000000aa2aaa7209 */ /* 0x000fe20007810000 */
[----:B------:R-:W4:Y:S03]  /*7820*/  SHFL.BFLY PT, R205, R169, 0x2, 0x1f ;  /* 0x0c401f00a9cd7f89 */ /* 0x000f2600000e0000 */
[----:B------:R-:W-:Y:S04]  /*7830*/  FMNMX.FTZ R170, R43, R170, !PT ;  /* 0x000000aa2baa7209 */ /* 0x000fe80007810000 */
[----:B------:R-:W-:Y:S02]  /*7840*/  FMNMX.FTZ R170, R46, R170, !PT ;  /* 0x000000aa2eaa7209 */ /* 0x000fe40007810000 */
[----:B-1----:R-:W-:Y:S02]  /*7850*/  FMNMX.FTZ R173, R173, R204, !PT ;  /* 0x000000ccadad7209 */ /* 0x002fe40007810000 */
[----:B------:R-:W-:Y:S03]  /*7860*/  FMNMX.FTZ R170, R47, R170, !PT ;  /* 0x000000aa2faa7209 */ /* 0x000fe60007810000 */
[C---:B------:R-:W-:Y:S01]  /*7870*/  FADD.FTZ R0, -R173.reuse, R0 ;  /* 0x00000000ad007221 */ /* 0x040fe20000010100 */
[----:B--2---:R-:W-:Y:S01]  /*7880*/  FMNMX.FTZ R172, R2, R172, !PT ;  /* 0x000000ac02ac7209 */ /* 0x004fe20007810000 */
[----:B------:R-:W-:Y:S01]  /*7890*/  FMUL.FTZ R210, R173, c[0x0][0x2d0] ;  /* 0x0000b400add27a20 */ /* 0x000fe20000410000 */
[----:B------:R-:W-:Y:S01]  /*78a0*/  FMNMX.FTZ R2, R58, R170, !PT ;  /* 0x000000aa3a027209 */ /* 0x000fe20007810000 */
[----:B------:R-:W-:Y:S02]  /*78b0*/  FMUL.FTZ R0, R0, c[0x0][0x2d0] ;  /* 0x0000b40000007a20 */ /* 0x000fe40000410000 */
[----:B------:R-:W-:Y:S02]  /*78c0*/  FMUL.FTZ R209, R172, c[0x0][0x2d0] ;  /* 0x0000b400acd17a20 */ /* 0x000fe40000410000 */
[----:B------:R1:W2:Y:S01]  /*78d0*/  MUFU.EX2 R170, R0 ;  /* 0x0000000000aa7308 */ /* 0x0002a20000000800 */
[----:B----4-:R-:W-:Y:S01]  /*78e0*/  FMNMX.FTZ R169, R169, R205, !PT ;  /* 0x000000cda9a97209 */ /* 0x010fe20007810000 */
[--C-:B------:R-:W-:Y:S02]  /*78f0*/  FFMA.FTZ R6, R6, c[0x0][0x2d0], -R209.reuse ;  /* 0x0000b40006067a23 */ /* 0x100fe400000108d1 */
[--C-:B------:R-:W-:Y:S02]  /*7900*/  FFMA.FTZ R5, R5, c[0x0][0x2d0], -R210.reuse ;  /* 0x0000b40005057a23 */ /* 0x100fe400000108d2 */
[----:B------:R-:W4:Y:S01]  /*7910*/  SHFL.BFLY PT, R171, R169, 0x1, 0x1f ;  /* 0x0c201f00a9ab7f89 */ /* 0x000f2200000e0000 */
        /* <DEDUP_REMOVED lines=8> */
[----:B------:R-:W-:Y:S01]  /*79a0*/  MUFU.EX2 R246, R5 ;  /* 0x0000000500f67308 */ /* 0x000fe20000000800 */
[----:B------:R-:W-:Y:S02]  /*79b0*/  FFMA.FTZ R21, R21, c[0x0][0x2d0], -R210 ;  /* 0x0000b40015157a23 */ /* 0x000fe400000108d2 */
[----:B------:R-:W-:Y:S01]  /*79c0*/  FFMA.FTZ R22, R22, c[0x0][0x2d0], -R209 ;  /* 0x0000b40016167a23 */ /* 0x000fe200000108d1 */
[----:B-1----:R-:W-:Y:S01]  /*79d0*/  FMNMX.FTZ R0, R59, R2, !PT ;  /* 0x000000023b007209 */ /* 0x002fe20007810000 */
[----:B------:R-:W-:Y:S02]  /*79e0*/  FADD.FTZ R2, -R172, R3 ;  /* 0x00000003ac027221 */ /* 0x000fe40000010100 */
[----:B--2---:R-:W-:Y:S01]  /*79f0*/  FMUL.FTZ R68, R170, R68 ;  /* 0x00000044aa447220 */ /* 0x004fe20000410000 */
[----:B------:R-:W-:Y:S01]  /*7a00*/  FMNMX.FTZ R0, R62, R0, !PT ;  /* 0x000000003e007209 */ /* 0x000fe20007810000 */
[----:B------:R-:W-:Y:S01]  /*7a10*/  FMUL.FTZ R2, R2, c[0x0][0x2d0] ;  /* 0x0000b40002027a20 */ /* 0x000fe20000410000 */
[----:B----4-:R-:W-:Y:S01]  /*7a20*/  FMNMX.FTZ R171, R169, R171, !PT ;  /* 0x000000aba9ab7209 */ /* 0x010fe20007810000 */
[----:B------:R-:W-:Y:S01]  /*7a30*/  MUFU.EX2 R247, R7 ;  /* 0x0000000700f77308 */ /* 0x000fe20000000800 */
[----:B------:R-:W-:Y:S01]  /*7a40*/  FMNMX.FTZ R0, R63, R0, !PT ;  /* 0x000000003f007209 */ /* 0x000fe20007810000 */
[C---:B------:R-:W-:Y:S02]  /*7a50*/  FMUL.FTZ R69, R170.reuse, R69 ;  /* 0x00000045aa457220 */ /* 0x040fe40000410000 */
[----:B------:R-:W-:Y:S02]  /*7a60*/  FMUL.FTZ R208, R171, c[0x0][0x2d0] ;  /* 0x0000b400abd07a20 */ /* 0x000fe40000410000 */
[----:B------:R-:W1:Y:S01]  /*7a70*/  SHFL.BFLY PT, R3, R0, 0x2, 0x1f ;  /* 0x0c401f0000037f89 */ /* 0x000e6200000e0000 */
[----:B------:R-:W-:Y:S02]  /*7a80*/  FMUL.FTZ R80, R170, R80 ;  /* 0x00000050aa507220 */ /* 0x000fe40000410000 */
[--C-:B------:R-:W-:Y:S01]  /*7a90*/  FFMA.FTZ R12, R12, c[0x0][0x2d0], -R208.reuse ;  /* 0x0000b4000c0c7a23 */ /* 0x100fe200000108d0 */
[----:B------:R2:W4:Y:S01]  /*7aa0*/  MUFU.EX2 R169, R2 ;  /* 0x0000000200a97308 */ /* 0x0005220000000800 */
[--C-:B------:R-:W-:Y:S02]  /*7ab0*/  FFMA.FTZ R8, R8, c[0x0][0x2d0], -R208.reuse ;  /* 0x0000b40008087a23 */ /* 0x100fe400000108d0 */
[----:B------:R-:W-:Y:S02]  /*7ac0*/  FFMA.FTZ R9, R9, c[0x0][0x2d0], -R208 ;  /* 0x0000b40009097a23 */ /* 0x000fe400000108d0 */
[C---:B------:R-:W-:Y:S02]  /*7ad0*/  FMUL.FTZ R81, R170.reuse, R81 ;  /* 0x00000051aa517220 */ /* 0x040fe40000410000 */
[C---:B------:R-:W-:Y:S02]  /*7ae0*/  FMUL.FTZ R84, R170.reuse, R84 ;  /* 0x00000054aa547220 */ /* 0x040fe40000410000 */
[C---:B------:R-:W-:Y:S01]  /*7af0*/  FMUL.FTZ R85, R170.reuse, R85 ;  /* 0x00000055aa557220 */ /* 0x040fe20000410000 */
[----:B------:R4:W-:Y:S01]  /*7b00*/  MUFU.EX2 R214, R4 ;  /* 0x0000000400d67308 */ /* 0x0009e20000000800 */
[C---:B------:R-:W-:Y:S02]  /*7b10*/  FMUL.FTZ R96, R170.reuse, R96 ;  /* 0x00000060aa607220 */ /* 0x040fe40000410000 */
[C---:B------:R-:W-:Y:S02]  /*7b20*/  FMUL.FTZ R97, R170.reuse, R97 ;  /* 0x00000061aa617220 */ /* 0x040fe40000410000 */
[C---:B------:R-:W-:Y:S02]  /*7b30*/  FMUL.FTZ R100, R170.reuse, R100 ;  /* 0x00000064aa647220 */ /* 0x040fe40000410000 */
[C---:B------:R-:W-:Y:S02]  /*7b40*/  FMUL.FTZ R101, R170.reuse, R101 ;  /* 0x00000065aa657220 */ /* 0x040fe40000410000 */
[----:B------:R-:W-:Y:S01]  /*7b50*/  FMUL.FTZ R112, R170, R112 ;  /* 0x00000070aa707220 */ /* 0x000fe20000410000 */
[----:B------:R4:W-:Y:S01]  /*7b60*/  MUFU.EX2 R215, R16 ;  /* 0x0000001000d77308 */ /* 0x0009e20000000800 */
[----:B-1----:R-:W-:Y:S01]  /*7b70*/  FMNMX.FTZ R0, R0, R3, !PT ;  /* 0x0000000300007209 */ /* 0x002fe20007810000 */
[----:B------:R-:W-:Y:S02]  /*7b80*/  FMUL.FTZ R113, R170, R113 ;  /* 0x00000071aa717220 */ /* 0x000fe40000410000 */
[----:B--2---:R-:W-:Y:S02]  /*7b90*/  FADD.FTZ R2, -R171, R168 ;  /* 0x000000a8ab027221 */ /* 0x004fe40000010100 */
[C---:B----4-:R-:W-:Y:S02]  /*7ba0*/  FMUL.FTZ R70, R169.reuse, R70 ;  /* 0x00000046a9467220 */ /* 0x050fe40000410000 */
[----:B------:R-:W-:Y:S02]  /*7bb0*/  FMUL.FTZ R2, R2, c[0x0][0x2d0] ;  /* 0x0000b40002027a20 */ /* 0x000fe40000410000 */
[----:B------:R1:W-:Y:S01]  /*7bc0*/  MUFU.EX2 R245, R17 ;  /* 0x0000001100f57308 */ /* 0x0003e20000000800 */
[C---:B------:R-:W-:Y:S02]  /*7bd0*/  FMUL.FTZ R71, R169.reuse, R71 ;  /* 0x00000047a9477220 */ /* 0x040fe40000410000 */
[C---:B------:R-:W-:Y:S01]  /*7be0*/  FMUL.FTZ R82, R169.reuse, R82 ;  /* 0x00000052a9527220 */ /* 0x040fe20000410000 */
[----:B------:R-:W-:Y:S01]  /*7bf0*/  @P1 IADD3 R4, P4, R252, UR20, RZ ;  /* 0x00000014fc041c10 */ /* 0x000fe2000ff9e0ff */
[C---:B------:R-:W-:Y:S02]  /*7c00*/  FMUL.FTZ R83, R169.reuse, R83 ;  /* 0x00000053a9537220 */ /* 0x040fe40000410000 */
[C---:B------:R-:W-:Y:S02]  /*7c10*/  FMUL.FTZ R86, R169.reuse, R86 ;  /* 0x00000056a9567220 */ /* 0x040fe40000410000 */
[C---:B------:R-:W-:Y:S01]  /*7c20*/  FMUL.FTZ R87, R169.reuse, R87 ;  /* 0x00000057a9577220 */ /* 0x040fe20000410000 */
[----:B------:R2:W4:Y:S01]  /*7c30*/  MUFU.EX2 R168, R2 ;  /* 0x0000000200a87308 */ /* 0x0005220000000800 */
[C---:B------:R-:W-:Y:S02]  /*7c40*/  FMUL.FTZ R98, R169.reuse, R98 ;  /* 0x00000062a9627220 */ /* 0x040fe40000410000 */
[C---:B------:R-:W-:Y:S01]  /*7c50*/  FMUL.FTZ R99, R169.reuse, R99 ;  /* 0x00000063a9637220 */ /* 0x040fe20000410000 */
[----:B------:R-:W-:Y:S01]  /*7c60*/  @P1 LEA R16, P2, R4, c[0x0][0x1c8], 0x1 ;  /* 0x0000720004101a11 */ /* 0x000fe200078408ff */
[C---:B------:R-:W-:Y:S02]  /*7c70*/  FMUL.FTZ R102, R169.reuse, R102 ;  /* 0x00000066a9667220 */ /* 0x040fe40000410000 */
[C---:B------:R-:W-:Y:S02]  /*7c80*/  FMUL.FTZ R103, R169.reuse, R103 ;  /* 0x00000067a9677220 */ /* 0x040fe40000410000 */
[C---:B------:R-:W-:Y:S01]  /*7c90*/  FMUL.FTZ R114, R169.reuse, R114 ;  /* 0x00000072a9727220 */ /* 0x040fe20000410000 */
[----:B------:R-:W-:Y:S01]  /*7ca0*/  MUFU.EX2 R219, R12 ;  /* 0x0000000c00db7308 */ /* 0x000fe20000000800 */
[----:B------:R-:W-:Y:S02]  /*7cb0*/  FMUL.FTZ R115, R169, R115 ;  /* 0x00000073a9737220 */ /* 0x000fe40000410000 */
[C---:B------:R-:W-:Y:S01]  /*7cc0*/  FMUL.FTZ R116, R170.reuse, R116 ;  /* 0x00000074aa747220 */ /* 0x040fe20000410000 */
[----:B-1----:R-:W-:Y:S01]  /*7cd0*/  @P1 IADD3.X R17, R249, UR17, RZ, P4, !PT ;  /* 0x00000011f9111c10 */ /* 0x002fe2000a7fe4ff */
[----:B------:R-:W-:Y:S02]  /*7ce0*/  FMUL.FTZ R117, R170, R117 ;  /* 0x00000075aa757220 */ /* 0x000fe40000410000 */
[C---:B------:R-:W-:Y:S01]  /*7cf0*/  FMUL.FTZ R118, R169.reuse, R118 ;  /* 0x00000076a9767220 */ /* 0x040fe20000410000 */
[----:B------:R-:W-:Y:S01]  /*7d00*/  @P1 LEA.HI.X R17, R4, c[0x0][0x1cc], R17, 0x1, P2 ;  /* 0x0000730004111a11 */ /* 0x000fe200010f0c11 */
[----:B------:R-:W-:Y:S01]  /*7d10*/  FMUL.FTZ R119, R169, R119 ;  /* 0x00000077a9777220 */ /* 0x000fe20000410000 */
[----:B------:R-:W-:Y:S01]  /*7d20*/  MUFU.EX2 R212, R8 ;  /* 0x0000000800d47308 */ /* 0x000fe20000000800 */
[C---:B------:R-:W-:Y:S02]  /*7d30*/  FMUL.FTZ R128, R170.reuse, R128 ;  /* 0x00000080aa807220 */ /* 0x040fe40000410000 */
[----:B------:R-:W-:Y:S01]  /*7d40*/  FMUL.FTZ R129, R170, R129 ;  /* 0x00000081aa817220 */ /* 0x000fe20000410000 */
[----:B--2---:R-:W1:Y:S01]  /*7d50*/  SHFL.BFLY PT, R2, R0, 0x1, 0x1f ;  /* 0x0c201f0000027f89 */ /* 0x004e6200000e0000 */
[C---:B----4-:R-:W-:Y:S02]  /*7d60*/  FMUL.FTZ R72, R168.reuse, R72 ;  /* 0x00000048a8487220 */ /* 0x050fe40000410000 */
[C---:B------:R-:W-:Y:S02]  /*7d70*/  FMUL.FTZ R73, R168.reuse, R73 ;  /* 0x00000049a8497220 */ /* 0x040fe40000410000 */
[C---:B------:R-:W-:Y:S01]  /*7d80*/  FMUL.FTZ R76, R168.reuse, R76 ;  /* 0x0000004ca84c7220 */ /* 0x040fe20000410000 */
[----:B------:R-:W2:Y:S01]  /*7d90*/  MUFU.EX2 R220, R9 ;  /* 0x0000000900dc7308 */ /* 0x000ea20000000800 */
[C---:B------:R-:W-:Y:S02]  /*7da0*/  FMUL.FTZ R77, R168.reuse, R77 ;  /* 0x0000004da84d7220 */ /* 0x040fe40000410000 */
[C---:B------:R-:W-:Y:S02]  /*7db0*/  FMUL.FTZ R88, R168.reuse, R88 ;  /* 0x00000058a8587220 */ /* 0x040fe40000410000 */
[C---:B------:R-:W-:Y:S02]  /*7dc0*/  FMUL.FTZ R89, R168.reuse, R89 ;  /* 0x00000059a8597220 */ /* 0x040fe40000410000 */
[C---:B------:R-:W-:Y:S02]  /*7dd0*/  FMUL.FTZ R92, R168.reuse, R92 ;  /* 0x0000005ca85c7220 */ /* 0x040fe40000410000 */
[C---:B------:R-:W-:Y:S01]  /*7de0*/  FMUL.FTZ R93, R168.reuse, R93 ;  /* 0x0000005da85d7220 */ /* 0x040fe20000410000 */
[----:B------:R4:W-:Y:S01]  /*7df0*/  MUFU.EX2 R248, R18 ;  /* 0x0000001200f87308 */ /* 0x0009e20000000800 */
[C---:B------:R-:W-:Y:S02]  /*7e00*/  FMUL.FTZ R104, R168.reuse, R104 ;  /* 0x00000068a8687220 */ /* 0x040fe40000410000 */
[C---:B------:R-:W-:Y:S02]  /*7e10*/  FMUL.FTZ R105, R168.reuse, R105 ;  /* 0x00000069a8697220 */ /* 0x040fe40000410000 */
[C---:B------:R-:W-:Y:S02]  /*7e20*/  FMUL.FTZ R108, R168.reuse, R108 ;  /* 0x0000006ca86c7220 */ /* 0x040fe40000410000 */
[----:B------:R-:W-:Y:S01]  /*7e30*/  FMUL.FTZ R109, R168, R109 ;  /* 0x0000006da86d7220 */ /* 0x000fe20000410000 */
[----:B-1----:R-:W-:Y:S01]  /*7e40*/  FMNMX.FTZ R2, R0, R2, !PT ;  /* 0x0000000200027209 */ /* 0x002fe20007810000 */
[C---:B------:R-:W-:Y:S01]  /*7e50*/  FMUL.FTZ R120, R168.reuse, R120 ;  /* 0x00000078a8787220 */ /* 0x040fe20000410000 */
[----:B------:R1:W-:Y:S01]  /*7e60*/  MUFU.EX2 R244, R19 ;  /* 0x0000001300f47308 */ /* 0x0003e20000000800 */
[----:B------:R-:W-:Y:S02]  /*7e70*/  FMUL.FTZ R121, R168, R121 ;  /* 0x00000079a8797220 */ /* 0x000fe40000410000 */
[----:B------:R-:W-:Y:S01]  /*7e80*/  FADD.FTZ R0, -R2, R174 ;  /* 0x000000ae02007221 */ /* 0x000fe20000010100 */
[----:B---3--:R-:W-:Y:S01]  /*7e90*/  @P1 IADD3 R3, P6, R206, UR20, RZ ;  /* 0x00000014ce031c10 */ /* 0x008fe2000ffde0ff */
[----:B------:R-:W-:Y:S01]  /*7ea0*/  @UP1 UIADD3 UR20, UP0, UR12, 0x80, URZ ;  /* 0x000000800c141890 */ /* 0x000fe2000ff1e03f */
[----:B------:R-:W-:Y:S02]  /*7eb0*/  FMUL.FTZ R124, R168, R124 ;  /* 0x0000007ca87c7220 */ /* 0x000fe40000410000 */
[----:B------:R-:W-:Y:S01]  /*7ec0*/  @P1 LEA R6, P5, R3, c[0x0][0x1c8], 0x1 ;  /* 0x0000720003061a11 */ /* 0x000fe200078a08ff */
[----:B------:R-:W-:Y:S01]  /*7ed0*/  FMUL.FTZ R0, R0, c[0x0][0x2d0] ;  /* 0x0000b40000007a20 */ /* 0x000fe20000410000 */
[----:B------:R-:W-:Y:S01]  /*7ee0*/  @P1 IADD3.X R5, R251, UR17, RZ, P6, !PT ;  /* 0x00000011fb051c10 */ /* 0x000fe2000b7fe4ff */
[----:B------:R-:W-:Y:S01]  /*7ef0*/  @UP1 UIADD3.X UR17, URZ, UR9, URZ, UP0, !UPT ;  /* 0x000000093f111290 */ /* 0x000fe200087fe43f */
[----:B------:R-:W-:Y:S01]  /*7f00*/  @P1 IADD3 R4, P4, R6, UR21, RZ ;  /* 0x0000001506041c10 */ /* 0x000fe2000ff9e0ff */
[----:B------:R-:W-:Y:S01]  /*7f10*/  FMUL.FTZ R125, R168, R125 ;  /* 0x0000007da87d7220 */ /* 0x000fe20000410000 */
[----:B------:R-:W-:Y:S01]  /*7f20*/  @P1 LEA.HI.X R7, R3, c[0x0][0x1cc], R5, 0x1, P5 ;  /* 0x0000730003071a11 */ /* 0x000fe200028f0c05 */
[----:B------:R-:W-:Y:S01]  /*7f30*/  FFMA.FTZ R3, R13, c[0x0][0x2d0], -R208 ;  /* 0x0000b4000d037a23 */ /* 0x000fe200000108d0 */
[----:B------:R-:W3:Y:S01]  /*7f40*/  MUFU.EX2 R0, R0 ;  /* 0x0000000000007308 */ /* 0x000ee20000000800 */
[----:B----4-:R-:W-:Y:S01]  /*7f50*/  FMUL.FTZ R18, R169, R190 ;  /* 0x000000bea9127220 */ /* 0x010fe20000410000 */
[----:B------:R-:W-:Y:S01]  /*7f60*/  @P1 IADD3.X R5, R7, UR22, RZ, P4, !PT ;  /* 0x0000001607051c10 */ /* 0x000fe2000a7fe4ff */
[----:B------:R4:W-:Y:S01]  /*7f70*/  @P1 LDGSTS.E.BYPASS.LTC128B.128 [R243+0x4100], [R6.64], !P3 ;  /* 0x0410000006f31fae */ /* 0x0009e2000d901d52 */
[C---:B------:R-:W-:Y:S01]  /*7f80*/  FMUL.FTZ R130, R169.reuse, R130 ;  /* 0x00000082a9827220 */ /* 0x040fe20000410000 */
[----:B--2---:R-:W-:Y:S01]  /*7f90*/  MOV R190, R220 ;  /* 0x000000dc00be7202 */ /* 0x004fe20000000f00 */
[C---:B------:R-:W-:Y:S02]  /*7fa0*/  FMUL.FTZ R131, R169.reuse, R131 ;  /* 0x00000083a9837220 */ /* 0x040fe40000410000 */
[C---:B-1----:R-:W-:Y:S01]  /*7fb0*/  FMUL.FTZ R19, R169.reuse, R191 ;  /* 0x000000bfa9137220 */ /* 0x042fe20000410000 */
[----:B------:R-:W-:Y:S01]  /*7fc0*/  MOV R191, R219 ;  /* 0x000000db00bf7202 */ /* 0x000fe20000000f00 */
[----:B------:R1:W-:Y:S01]  /*7fd0*/  MUFU.EX2 R174, R3 ;  /* 0x0000000300ae7308 */ /* 0x0003e20000000800 */
[----:B------:R2:W-:Y:S01]  /*7fe0*/  @P1 LDGSTS.E.BYPASS.LTC128B.128 [R243+0x6100], [R16.64], !P0 ;  /* 0x0610000010f31fae */ /* 0x0005e2000c101d52 */
[C---:B------:R-:W-:Y:S02]  /*7ff0*/  FMUL.FTZ R132, R170.reuse, R132 ;  /* 0x00000084aa847220 */ /* 0x040fe40000410000 */
[----:B------:R-:W-:Y:S02]  /*8000*/  FMUL.FTZ R133, R170, R133 ;  /* 0x00000085aa857220 */ /* 0x000fe40000410000 */
[C---:B------:R-:W-:Y:S02]  /*8010*/  FMUL.FTZ R134, R169.reuse, R134 ;  /* 0x00000086a9867220 */ /* 0x040fe40000410000 */
[----:B------:R-:W-:Y:S01]  /*8020*/  FMUL.FTZ R135, R169, R135 ;  /* 0x00000087a9877220 */ /* 0x000fe20000410000 */
[----:B------:R2:W-:Y:S01]  /*8030*/  @P1 LDGSTS.E.BYPASS.LTC128B.128 [R243+0x4900], [R4.64], !P3 ;  /* 0x0490000004f31fae */ /* 0x0005e2000d901d52 */
[C---:B------:R-:W-:Y:S01]  /*8040*/  FMUL.FTZ R136, R168.reuse, R136 ;  /* 0x00000088a8887220 */ /* 0x040fe20000410000 */
[----:B------:R-:W-:Y:S01]  /*8050*/  MUFU.EX2 R251, R20 ;  /* 0x0000001400fb7308 */ /* 0x000fe20000000800 */
[----:B------:R-:W-:Y:S02]  /*8060*/  FMUL.FTZ R137, R168, R137 ;  /* 0x00000089a8897220 */ /* 0x000fe40000410000 */
[C---:B---3--:R-:W-:Y:S02]  /*8070*/  FMUL.FTZ R74, R0.reuse, R74 ;  /* 0x0000004a004a7220 */ /* 0x048fe40000410000 */
[C---:B------:R-:W-:Y:S01]  /*8080*/  FMUL.FTZ R75, R0.reuse, R75 ;  /* 0x0000004b004b7220 */ /* 0x040fe20000410000 */
[----:B------:R3:W-:Y:S01]  /*8090*/  @P1 LDGSTS.E.BYPASS.LTC128B.128 [R243+0x6900], [R4.64+0x80], !P0 ;  /* 0x0690008004f31fae */ /* 0x0007e2000c101d52 */
[----:B------:R-:W-:Y:S01]  /*80a0*/  FMUL.FTZ R78, R0, R78 ;  /* 0x0000004e004e7220 */ /* 0x000fe20000410000 */
[----:B----4-:R-:W-:Y:S01]  /*80b0*/  @P1 IADD3 R6, P2, R4, UR21, RZ ;  /* 0x0000001504061c10 */ /* 0x010fe2000ff5e0ff */
[C---:B------:R-:W-:Y:S01]  /*80c0*/  FMUL.FTZ R79, R0.reuse, R79 ;  /* 0x0000004f004f7220 */ /* 0x040fe20000410000 */
[----:B------:R-:W-:Y:S01]  /*80d0*/  MUFU.EX2 R250, R22 ;  /* 0x0000001600fa7308 */ /* 0x000fe20000000800 */
[----:B------:R-:W-:Y:S01]  /*80e0*/  FMUL.FTZ R90, R0, R90 ;  /* 0x0000005a005a7220 */ /* 0x000fe20000410000 */
[C---:B------:R-:W-:Y:S01]  /*80f0*/  @P1 IADD3.X R7, R5.reuse, UR22, RZ, P2, !PT ;  /* 0x0000001605071c10 */ /* 0x040fe200097fe4ff */
[----:B-1----:R-:W-:Y:S01]  /*8100*/  FMUL.FTZ R3, R2, c[0x0][0x2d0] ;  /* 0x0000b40002037a20 */ /* 0x002fe20000410000 */
[----:B------:R-:W-:Y:S01]  /*8110*/  @P1 IADD3 R12, P2, R4, UR20, RZ ;  /* 0x00000014040c1c10 */ /* 0x000fe2000ff5e0ff */
[----:B------:R-:W-:Y:S01]  /*8120*/  FMUL.FTZ R91, R0, R91 ;  /* 0x0000005b005b7220 */ /* 0x000fe20000410000 */
[----:B------:R-:W-:Y:S01]  /*8130*/  @P1 IADD3 R8, P4, R6, UR21, RZ ;  /* 0x0000001506081c10 */ /* 0x000fe2000ff9e0ff */
[----:B------:R1:W-:Y:S01]  /*8140*/  @P1 LDGSTS.E.BYPASS.LTC128B.128 [R243+0x5100], [R6.64], !P3 ;  /* 0x0510000006f31fae */ /* 0x0003e2000d901d52 */
[----:B------:R-:W-:Y:S01]  /*8150*/  @P1 IADD3.X R13, R5, UR17, RZ, P2, !PT ;  /* 0x00000011050d1c10 */ /* 0x000fe200097fe4ff */
[--C-:B------:R-:W-:Y:S01]  /*8160*/  FFMA.FTZ R14, R14, c[0x0][0x2d0], -R3.reuse ;  /* 0x0000b4000e0e7a23 */ /* 0x100fe20000010803 */
[----:B------:R-:W-:Y:S01]  /*8170*/  @P1 IADD3.X R9, R7, UR22, RZ, P4, !PT ;  /* 0x0000001607091c10 */ /* 0x000fe2000a7fe4ff */
[--C-:B------:R-:W-:Y:S02]  /*8180*/  FFMA.FTZ R15, R15, c[0x0][0x2d0], -R3.reuse ;  /* 0x0000b4000f0f7a23 */ /* 0x100fe40000010803 */
[----:B------:R4:W-:Y:S01]  /*8190*/  MUFU.EX2 R217, R14 ;  /* 0x0000000e00d97308 */ /* 0x0009e20000000800 */
[--C-:B------:R-:W-:Y:S01]  /*81a0*/  FFMA.FTZ R10, R10, c[0x0][0x2d0], -R3.reuse ;  /* 0x0000b4000a0a7a23 */ /* 0x100fe20000010803 */
[----:B------:R4:W-:Y:S01]  /*81b0*/  @P1 LDGSTS.E.BYPASS.LTC128B.128 [R243+0x7100], [R12.64], !P0 ;  /* 0x071000000cf31fae */ /* 0x0009e2000c101d52 */
[----:B------:R-:W-:Y:S02]  /*81c0*/  FFMA.FTZ R11, R11, c[0x0][0x2d0], -R3 ;  /* 0x0000b4000b0b7a23 */ /* 0x000fe40000010803 */
[C---:B--2---:R-:W-:Y:S02]  /*81d0*/  FMUL.FTZ R16, R170.reuse, R188 ;  /* 0x000000bcaa107220 */ /* 0x044fe40000410000 */
[----:B------:R-:W-:Y:S01]  /*81e0*/  FMUL.FTZ R17, R170, R189 ;  /* 0x000000bdaa117220 */ /* 0x000fe20000410000 */
[----:B------:R-:W-:Y:S01]  /*81f0*/  MOV R189, R246 ;  /* 0x000000f600bd7202 */ /* 0x000fe20000000f00 */
[----:B------:R-:W-:Y:S01]  /*8200*/  FMUL.FTZ R94, R0, R94 ;  /* 0x0000005e005e7220 */ /* 0x000fe20000410000 */
[----:B---3--:R-:W-:Y:S01]  /*8210*/  @P1 IADD3 R4, P2, R6, UR20, RZ ;  /* 0x0000001406041c10 */ /* 0x008fe2000ff5e0ff */
[----:B------:R2:W-:Y:S01]  /*8220*/  @P1 LDGSTS.E.BYPASS.LTC128B.128 [R243+0x5900], [R8.64], !P3 ;  /* 0x0590000008f31fae */ /* 0x0005e2000d901d52 */
[----:B------:R3:W-:Y:S01]  /*8230*/  MUFU.EX2 R218, R15 ;  /* 0x0000000f00da7308 */ /* 0x0007e20000000800 */
[C---:B------:R-:W-:Y:S01]  /*8240*/  FMUL.FTZ R95, R0.reuse, R95 ;  /* 0x0000005f005f7220 */ /* 0x040fe20000410000 */
[----:B------:R-:W-:Y:S01]  /*8250*/  @P1 IADD3.X R5, R7, UR17, RZ, P2, !PT ;  /* 0x0000001107051c10 */ /* 0x000fe200097fe4ff */
[C---:B------:R-:W-:Y:S02]  /*8260*/  FMUL.FTZ R106, R0.reuse, R106 ;  /* 0x0000006a006a7220 */ /* 0x040fe40000410000 */
[C---:B------:R-:W-:Y:S02]  /*8270*/  FMUL.FTZ R107, R0.reuse, R107 ;  /* 0x0000006b006b7220 */ /* 0x040fe40000410000 */
[----:B------:R2:W-:Y:S01]  /*8280*/  @P1 LDGSTS.E.BYPASS.LTC128B.128 [R243+0x7900], [R4.64], !P0 ;  /* 0x0790000004f31fae */ /* 0x0005e2000c101d52 */
[C---:B------:R-:W-:Y:S02]  /*8290*/  FMUL.FTZ R110, R0.reuse, R110 ;  /* 0x0000006e006e7220 */ /* 0x040fe40000410000 */
[----:B------:R-:W-:Y:S01]  /*82a0*/  MUFU.EX2 R211, R10 ;  /* 0x0000000a00d37308 */ /* 0x000fe20000000800 */
[----:B-1----:R-:W-:Y:S01]  /*82b0*/  FMUL.FTZ R6, R169, R182 ;  /* 0x000000b6a9067220 */ /* 0x002fe20000410000 */
[----:B------:R-:W-:Y:S01]  /*82c0*/  F2FP.PACK_AB R182, R245, R215 ;  /* 0x000000d7f5b6723e */ /* 0x000fe200000000ff */
[----:B----4-:R-:W-:Y:S02]  /*82d0*/  FMUL.FTZ R14, R0, R186 ;  /* 0x000000ba000e7220 */ /* 0x010fe40000410000 */
[----:B------:R-:W1:Y:S01]  /*82e0*/  LDSM.16.MT88.4 R204, [R224+0x100] ;  /* 0x00010000e0cc783b */ /* 0x000e620000004200 */
[----:B------:R-:W-:Y:S01]  /*82f0*/  FMUL.FTZ R7, R169, R183 ;  /* 0x000000b7a9077220 */ /* 0x000fe20000410000 */
[----:B------:R-:W-:Y:S01]  /*8300*/  F2FP.PACK_AB R183, R244, R248 ;  /* 0x000000f8f4b7723e */ /* 0x000fe200000000ff */
[C---:B------:R-:W-:Y:S02]  /*8310*/  FMUL.FTZ R12, R168.reuse, R184 ;  /* 0x000000b8a80c7220 */ /* 0x040fe40000410000 */
[----:B------:R-:W4:Y:S01]  /*8320*/  MUFU.EX2 R216, R11 ;  /* 0x0000000b00d87308 */ /* 0x000f220000000800 */
[----:B------:R-:W-:Y:S02]  /*8330*/  FMUL.FTZ R13, R168, R185 ;  /* 0x000000b9a80d7220 */ /* 0x000fe40000410000 */
[C---:B------:R-:W-:Y:S01]  /*8340*/  FMUL.FTZ R111, R0.reuse, R111 ;  /* 0x0000006f006f7220 */ /* 0x040fe20000410000 */
[----:B------:R-:W0:Y:S01]  /*8350*/  LDGDEPBAR ;  /* 0x00000000000079af */ /* 0x000e220000000000 */
[----:B---3--:R-:W-:Y:S02]  /*8360*/  FMUL.FTZ R15, R0, R187 ;  /* 0x000000bb000f7220 */ /* 0x008fe40000410000 */
[----:B--2---:R-:W-:Y:S01]  /*8370*/  FMUL.FTZ R8, R168, R176 ;  /* 0x000000b0a8087220 */ /* 0x004fe20000410000 */
[----:B------:R-:W-:Y:S01]  /*8380*/  F2FP.PACK_AB R176, R220, R212 ;  /* 0x000000d4dcb0723e */ /* 0x000fe200000000ff */
[----:B------:R-:W-:Y:S01]  /*8390*/  FMUL.FTZ R9, R168, R177 ;  /* 0x000000b1a8097220 */ /* 0x000fe20000410000 */
[----:B------:R2:W-:Y:S01]  /*83a0*/  MUFU.EX2 R188, R21 ;  /* 0x0000001500bc7308 */ /* 0x0005e20000000800 */
[C---:B------:R-:W-:Y:S01]  /*83b0*/  FMUL.FTZ R122, R0.reuse, R122 ;  /* 0x0000007a007a7220 */ /* 0x040fe20000410000 */
[----:B------:R-:W3:Y:S01]  /*83c0*/  LDSM.16.MT88.4 R184, [R225+0x100] ;  /* 0x00010000e1b8783b */ /* 0x000ee20000004200 */
[----:B------:R-:W-:Y:S02]  /*83d0*/  FMUL.FTZ R123, R0, R123 ;  /* 0x0000007b007b7220 */ /* 0x000fe40000410000 */
[----:B------:R-:W-:Y:S01]  /*83e0*/  FMUL.FTZ R4, R170, R180 ;  /* 0x000000b4aa047220 */ /* 0x000fe20000410000 */
[----:B------:R-:W-:Y:S01]  /*83f0*/  F2FP.PACK_AB R180, R246, R214 ;  /* 0x000000d6f6b4723e */ /* 0x000fe200000000ff */
[----:B------:R-:W-:Y:S01]  /*8400*/  FMUL.FTZ R5, R170, R181 ;  /* 0x000000b5aa057220 */ /* 0x000fe20000410000 */
[----:B------:R-:W-:Y:S01]  /*8410*/  F2FP.PACK_AB R181, R247, R213 ;  /* 0x000000d5f7b5723e */ /* 0x000fe200000000ff */
[--C-:B------:R-:W-:Y:S02]  /*8420*/  FFMA.FTZ R48, R48, c[0x0][0x2d0], -R210.reuse ;  /* 0x0000b40030307a23 */ /* 0x100fe400000108d2 */
[--C-:B------:R-:W-:Y:S02]  /*8430*/  FFMA.FTZ R49, R49, c[0x0][0x2d0], -R210.reuse ;  /* 0x0000b40031317a23 */ /* 0x100fe400000108d2 */
[--C-:B------:R-:W-:Y:S01]  /*8440*/  FFMA.FTZ R50, R50, c[0x0][0x2d0], -R209.reuse ;  /* 0x0000b40032327a23 */ /* 0x100fe200000108d1 */
[----:B----4-:R-:W-:Y:S01]  /*8450*/  F2FP.PACK_AB R177, R216, R211 ;  /* 0x000000d3d8b1723e */ /* 0x010fe200000000ff */
[--C-:B------:R-:W-:Y:S02]  /*8460*/  FFMA.FTZ R51, R51, c[0x0][0x2d0], -R209.reuse ;  /* 0x0000b40033337a23 */ /* 0x100fe400000108d1 */
[--C-:B------:R-:W-:Y:S02]  /*8470*/  FFMA.FTZ R36, R36, c[0x0][0x2d0], -R210.reuse ;  /* 0x0000b40024247a23 */ /* 0x100fe400000108d2 */
[----:B------:R-:W-:Y:S02]  /*8480*/  FFMA.FTZ R37, R37, c[0x0][0x2d0], -R210 ;  /* 0x0000b40025257a23 */ /* 0x000fe400000108d2 */
[--C-:B------:R-:W-:Y:S01]  /*8490*/  FFMA.FTZ R38, R38, c[0x0][0x2d0], -R209.reuse ;  /* 0x0000b40026267a23 */ /* 0x100fe200000108d1 */
[----:B------:R-:W-:Y:S01]  /*84a0*/  MUFU.EX2 R246, R36 ;  /* 0x0000002400f67308 */ /* 0x000fe20000000800 */
[----:B------:R-:W-:Y:S01]  /*84b0*/  FFMA.FTZ R39, R39, c[0x0][0x2d0], -R209 ;  /* 0x0000b40027277a23 */ /* 0x000fe200000108d1 */
[-C--:B-1----:R-:W-:Y:S05]  /*84c0*/  HMMA.16816.F32 R4, R180, R204.reuse, R4 ;  /* 0x000000ccb404723c */ /* 0x082fea0000001804 */
[----:B------:R-:W-:Y:S01]  /*84d0*/  FMUL.FTZ R10, R0, R178 ;  /* 0x000000b2000a7220 */ /* 0x000fe20000410000 */
[----:B------:R-:W-:Y:S01]  /*84e0*/  F2FP.PACK_AB R178, R174, R219 ;  /* 0x000000dbaeb2723e */ /* 0x000fe200000000ff */
[----:B------:R-:W-:Y:S01]  /*84f0*/  FMUL.FTZ R11, R0, R179 ;  /* 0x000000b3000b7220 */ /* 0x000fe20000410000 */
[----:B------:R-:W-:Y:S01]  /*8500*/  F2FP.PACK_AB R179, R218, R217 ;  /* 0x000000d9dab3723e */ /* 0x000fe200000000ff */
[--C-:B------:R-:W-:Y:S03]  /*8510*/  FFMA.FTZ R44, R44, c[0x0][0x2d0], -R208.reuse ;  /* 0x0000b4002c2c7a23 */ /* 0x100fe600000108d0 */
[--C-:B------:R-:W-:Y:S01]  /*8520*/  FFMA.FTZ R45, R45, c[0x0][0x2d0], -R208.reuse ;  /* 0x0000b4002d2d7a23 */ /* 0x100fe200000108d0 */
[----:B------:R-:W-:Y:S01]  /*8530*/  MUFU.EX2 R220, R44 ;  /* 0x0000002c00dc7308 */ /* 0x000fe20000000800 */
[--C-:B------:R-:W-:Y:S01]  /*8540*/  FFMA.FTZ R46, R46, c[0x0][0x2d0], -R3.reuse ;  /* 0x0000b4002e2e7a23 */ /* 0x100fe20000010803 */
[C---:B------:R-:W-:Y:S04]  /*8550*/  HMMA.16816.F32 R8, R176.reuse, R204, R8 ;  /* 0x000000ccb008723c */ /* 0x040fe80000001808 */
[--C-:B------:R-:W-:Y:S02]  /*8560*/  FFMA.FTZ R47, R47, c[0x0][0x2d0], -R3.reuse ;  /* 0x0000b4002f2f7a23 */ /* 0x100fe40000010803 */
[--C-:B------:R-:W-:Y:S02]  /*8570*/  FFMA.FTZ R57, R57, c[0x0][0x2d0], -R208.reuse ;  /* 0x0000b40039397a23 */ /* 0x100fe400000108d0 */
[-C--:B------:R-:W-:Y:S04]  /*8580*/  HMMA.16816.F32 R12, R176, R206.reuse, R12 ;  /* 0x000000ceb00c723c */ /* 0x080fe8000000180c */
[--C-:B------:R-:W-:Y:S02]  /*8590*/  FFMA.FTZ R58, R58, c[0x0][0x2d0], -R3.reuse ;  /* 0x0000b4003a3a7a23 */ /* 0x100fe40000010803 */
[--C-:B------:R-:W-:Y:S02]  /*85a0*/  FFMA.FTZ R59, R59, c[0x0][0x2d0], -R3.reuse ;  /* 0x0000b4003b3b7a23 */ /* 0x100fe40000010803 */
[C---:B------:R-:W-:Y:S04]  /*85b0*/  HMMA.16816.F32 R16, R180.reuse, R206, R16 ;  /* 0x000000ceb410723c */ /* 0x040fe80000001810 */
[C---:B------:R-:W-:Y:S02]  /*85c0*/  FMUL.FTZ R126, R0.reuse, R126 ;  /* 0x0000007e007e7220 */ /* 0x040fe40000410000 */
[C---:B------:R-:W-:Y:S01]  /*85d0*/  FMUL.FTZ R127, R0.reuse, R127 ;  /* 0x0000007f007f7220 */ /* 0x040fe20000410000 */
[----:B------:R-:W-:Y:S01]  /*85e0*/  MOV R207, R245 ;  /* 0x000000f500cf7202 */ /* 0x000fe20000000f00 */
[-C--:B---3--:R-:W-:Y:S01]  /*85f0*/  HMMA.16816.F32 R68, R180, R184.reuse, R68 ;  /* 0x000000b8b444723c */ /* 0x088fe20000001844 */
[----:B------:R-:W-:Y:S03]  /*8600*/  MUFU.EX2 R245, R49 ;  /* 0x0000003100f57308 */ /* 0x000fe60000000800 */
[C---:B------:R-:W-:Y:S01]  /*8610*/  FMUL.FTZ R138, R0.reuse, R138 ;  /* 0x0000008a008a7220 */ /* 0x040fe20000410000 */
[----:B------:R-:W-:Y:S01]  /*8620*/  MOV R206, R244 ;  /* 0x000000f400ce7202 */ /* 0x000fe20000000f00 */
[----:B------:R-:W-:Y:S02]  /*8630*/  FMUL.FTZ R139, R0, R139 ;  /* 0x0000008b008b7220 */ /* 0x000fe40000410000 */
[C---:B------:R-:W-:Y:S03]  /*8640*/  HMMA.16816.F32 R72, R176.reuse, R184, R72 ;  /* 0x000000b8b048723c */ /* 0x040fe60000001848 */
[----:B------:R-:W-:Y:S01]  /*8650*/  MUFU.EX2 R244, R51 ;  /* 0x0000003300f47308 */ /* 0x000fe20000000800 */
[C---:B------:R-:W-:Y:S02]  /*8660*/  FMUL.FTZ R140, R168.reuse, R140 ;  /* 0x0000008ca88c7220 */ /* 0x040fe40000410000 */
[----:B------:R-:W-:Y:S02]  /*8670*/  FMUL.FTZ R141, R168, R141 ;  /* 0x0000008da88d7220 */ /* 0x000fe40000410000 */
[-C--:B------:R-:W-:Y:S04]  /*8680*/  HMMA.16816.F32 R76, R176, R186.reuse, R76 ;  /* 0x000000bab04c723c */ /* 0x080fe8000000184c */
[C---:B------:R-:W-:Y:S02]  /*8690*/  FMUL.FTZ R142, R0.reuse, R142 ;  /* 0x0000008e008e7220 */ /* 0x040fe40000410000 */
[----:B------:R-:W-:Y:S02]  /*86a0*/  FMUL.FTZ R143, R0, R143 ;  /* 0x0000008f008f7220 */ /* 0x000fe40000410000 */
[C---:B------:R-:W-:Y:S01]  /*86b0*/  HMMA.16816.F32 R80, R180.reuse, R186, R80 ;  /* 0x000000bab450723c */ /* 0x040fe20000001850 */
[----:B------:R-:W1:Y:S03]  /*86c0*/  LDSM.16.MT88.4 R184, [R227+0x100] ;  /* 0x00010000e3b8783b */ /* 0x000e660000004200 */
[C---:B------:R-:W-:Y:S02]  /*86d0*/  FMUL.FTZ R144, R170.reuse, R144 ;  /* 0x00000090aa907220 */ /* 0x040fe40000410000 */
[C---:B------:R-:W-:Y:S02]  /*86e0*/  FMUL.FTZ R145, R170.reuse, R145 ;  /* 0x00000091aa917220 */ /* 0x040fe40000410000 */
[C---:B------:R-:W-:Y:S04]  /*86f0*/  FMUL.FTZ R146, R169.reuse, R146 ;  /* 0x00000092a9927220 */ /* 0x040fe80000410000 */
[C---:B------:R-:W-:Y:S02]  /*8700*/  FMUL.FTZ R147, R169.reuse, R147 ;  /* 0x00000093a9937220 */ /* 0x040fe40000410000 */
[C---:B------:R-:W-:Y:S02]  /*8710*/  FMUL.FTZ R148, R170.reuse, R148 ;  /* 0x00000094aa947220 */ /* 0x040fe40000410000 */
[----:B------:R-:W-:Y:S02]  /*8720*/  FMUL.FTZ R149, R170, R149 ;  /* 0x00000095aa957220 */ /* 0x000fe40000410000 */
[C---:B------:R-:W-:Y:S02]  /*8730*/  FMUL.FTZ R150, R169.reuse, R150 ;  /* 0x00000096a9967220 */ /* 0x040fe40000410000 */
[C---:B------:R-:W-:Y:S02]  /*8740*/  FMUL.FTZ R151, R169.reuse, R151 ;  /* 0x00000097a9977220 */ /* 0x040fe40000410000 */
[C---:B------:R-:W-:Y:S02]  /*8750*/  FMUL.FTZ R152, R168.reuse, R152 ;  /* 0x00000098a8987220 */ /* 0x040fe40000410000 */
[----:B------:R-:W-:Y:S02]  /*8760*/  FMUL.FTZ R153, R168, R153 ;  /* 0x00000099a8997220 */ /* 0x000fe40000410000 */
[C---:B------:R-:W-:Y:S02]  /*8770*/  FMUL.FTZ R154, R0.reuse, R154 ;  /* 0x0000009a009a7220 */ /* 0x040fe40000410000 */
[----:B------:R-:W-:Y:S02]  /*8780*/  FMUL.FTZ R155, R0, R155 ;  /* 0x0000009b009b7220 */ /* 0x000fe40000410000 */
[C---:B------:R-:W-:Y:S02]  /*8790*/  FMUL.FTZ R156, R168.reuse, R156 ;  /* 0x0000009ca89c7220 */ /* 0x040fe40000410000 */
[----:B------:R-:W-:Y:S02]  /*87a0*/  FMUL.FTZ R157, R168, R157 ;  /* 0x0000009da89d7220 */ /* 0x000fe40000410000 */
[C---:B------:R-:W-:Y:S02]  /*87b0*/  FMUL.FTZ R158, R0.reuse, R158 ;  /* 0x0000009e009e7220 */ /* 0x040fe40000410000 */
[----:B------:R-:W-:Y:S02]  /*87c0*/  FMUL.FTZ R159, R0, R159 ;  /* 0x0000009f009f7220 */ /* 0x000fe40000410000 */
[C---:B------:R-:W-:Y:S02]  /*87d0*/  FMUL.FTZ R160, R170.reuse, R160 ;  /* 0x000000a0aaa07220 */ /* 0x040fe40000410000 */
[C---:B------:R-:W-:Y:S01]  /*87e0*/  FMUL.FTZ R161, R170.reuse, R161 ;  /* 0x000000a1aaa17220 */ /* 0x040fe20000410000 */
[-C--:B-1----:R-:W-:Y:S03]  /*87f0*/  HMMA.16816.F32 R84, R180, R184.reuse, R84 ;  /* 0x000000b8b454723c */ /* 0x082fe60000001854 */
[C---:B------:R-:W-:Y:S02]  /*8800*/  FMUL.FTZ R162, R169.reuse, R162 ;  /* 0x000000a2a9a27220 */ /* 0x040fe40000410000 */
[C---:B------:R-:W-:Y:S02]  /*8810*/  FMUL.FTZ R163, R169.reuse, R163 ;  /* 0x000000a3a9a37220 */ /* 0x040fe40000410000 */
[C---:B------:R-:W-:Y:S01]  /*8820*/  FMUL.FTZ R20, R170.reuse, R192 ;  /* 0x000000c0aa147220 */ /* 0x040fe20000410000 */
[C---:B------:R-:W-:Y:S04]  /*8830*/  HMMA.16816.F32 R88, R176.reuse, R184, R88 ;  /* 0x000000b8b058723c */ /* 0x040fe80000001858 */
[----:B--2---:R-:W-:Y:S02]  /*8840*/  FMUL.FTZ R21, R170, R193 ;  /* 0x000000c1aa157220 */ /* 0x004fe40000410000 */
[----:B------:R-:W-:Y:S02]  /*8850*/  FMUL.FTZ R22, R169, R194 ;  /* 0x000000c2a9167220 */ /* 0x000fe40000410000 */
[-C--:B------:R-:W-:Y:S04]  /*8860*/  HMMA.16816.F32 R92, R176, R186.reuse, R92 ;  /* 0x000000bab05c723c */ /* 0x080fe8000000185c */
[C---:B------:R-:W-:Y:S02]  /*8870*/  FMUL.FTZ R164, R168.reuse, R164 ;  /* 0x000000a4a8a47220 */ /* 0x040fe40000410000 */
[----:B------:R-:W-:Y:S02]  /*8880*/  FMUL.FTZ R165, R168, R165 ;  /* 0x000000a5a8a57220 */ /* 0x000fe40000410000 */
[C---:B------:R-:W-:Y:S01]  /*8890*/  HMMA.16816.F32 R96, R180.reuse, R186, R96 ;  /* 0x000000bab460723c */ /* 0x040fe20000001860 */
[----:B------:R-:W1:Y:S03]  /*88a0*/  LDSM.16.MT88.4 R184, [R226+0x100] ;  /* 0x00010000e2b8783b */ /* 0x000e660000004200 */
[C---:B------:R-:W-:Y:S02]  /*88b0*/  FMUL.FTZ R166, R0.reuse, R166 ;  /* 0x000000a600a67220 */ /* 0x040fe40000410000 */
[----:B------:R-:W-:Y:S02]  /*88c0*/  FMUL.FTZ R167, R0, R167 ;  /* 0x000000a700a77220 */ /* 0x000fe40000410000 */
[--C-:B------:R-:W-:Y:S04]  /*88d0*/  FFMA.FTZ R40, R40, c[0x0][0x2d0], -R208.reuse ;  /* 0x0000b40028287a23 */ /* 0x100fe800000108d0 */
[----:B------:R-:W-:Y:S02]  /*88e0*/  FFMA.FTZ R41, R41, c[0x0][0x2d0], -R208 ;  /* 0x0000b40029297a23 */ /* 0x000fe400000108d0 */
[--C-:B------:R-:W-:Y:S02]  /*88f0*/  FFMA.FTZ R42, R42, c[0x0][0x2d0], -R3.reuse ;  /* 0x0000b4002a2a7a23 */ /* 0x100fe40000010803 */
[----:B------:R-:W-:Y:S01]  /*8900*/  FFMA.FTZ R43, R43, c[0x0][0x2d0], -R3 ;  /* 0x0000b4002b2b7a23 */ /* 0x000fe20000010803 */
[----:B------:R-:W-:Y:S01]  /*8910*/  MUFU.EX2 R219, R41 ;  /* 0x0000002900db7308 */ /* 0x000fe20000000800 */
[--C-:B------:R-:W-:Y:S02]  /*8920*/  FFMA.FTZ R23, R23, c[0x0][0x2d0], -R209.reuse ;  /* 0x0000b40017177a23 */ /* 0x100fe400000108d1 */
[--C-:B------:R-:W-:Y:S02]  /*8930*/  FFMA.FTZ R32, R32, c[0x0][0x2d0], -R210.reuse ;  /* 0x0000b40020207a23 */ /* 0x100fe400000108d2 */
[----:B------:R-:W-:Y:S02]  /*8940*/  FFMA.FTZ R33, R33, c[0x0][0x2d0], -R210 ;  /* 0x0000b40021217a23 */ /* 0x000fe400000108d2 */
[--C-:B------:R-:W-:Y:S02]  /*8950*/  FFMA.FTZ R34, R34, c[0x0][0x2d0], -R209.reuse ;  /* 0x0000b40022227a23 */ /* 0x100fe400000108d1 */
[----:B------:R-:W-:Y:S01]  /*8960*/  FFMA.FTZ R35, R35, c[0x0][0x2d0], -R209 ;  /* 0x0000b40023237a23 */ /* 0x000fe200000108d1 */
[----:B------:R2:W-:Y:S01]  /*8970*/  MUFU.EX2 R222, R33 ;  /* 0x0000002100de7308 */ /* 0x0005e20000000800 */
[--C-:B------:R-:W-:Y:S02]  /*8980*/  FFMA.FTZ R24, R24, c[0x0][0x2d0], -R208.reuse ;  /* 0x0000b40018187a23 */ /* 0x100fe400000108d0 */
[--C-:B------:R-:W-:Y:S02]  /*8990*/  FFMA.FTZ R25, R25, c[0x0][0x2d0], -R208.reuse ;  /* 0x0000b40019197a23 */ /* 0x100fe400000108d0 */
[--C-:B------:R-:W-:Y:S02]  /*89a0*/  FFMA.FTZ R26, R26, c[0x0][0x2d0], -R3.reuse ;  /* 0x0000b4001a1a7a23 */ /* 0x100fe40000010803 */
[--C-:B------:R-:W-:Y:S02]  /*89b0*/  FFMA.FTZ R27, R27, c[0x0][0x2d0], -R3.reuse ;  /* 0x0000b4001b1b7a23 */ /* 0x100fe40000010803 */
[--C-:B------:R-:W-:Y:S01]  /*89c0*/  FFMA.FTZ R28, R28, c[0x0][0x2d0], -R208.reuse ;  /* 0x0000b4001c1c7a23 */ /* 0x100fe200000108d0 */
[----:B------:R3:W-:Y:S01]  /*89d0*/  MUFU.EX2 R223, R34 ;  /* 0x0000002200df7308 */ /* 0x0007e20000000800 */
[--C-:B------:R-:W-:Y:S02]  /*89e0*/  FFMA.FTZ R29, R29, c[0x0][0x2d0], -R208.reuse ;  /* 0x0000b4001d1d7a23 */ /* 0x100fe400000108d0 */
[--C-:B------:R-:W-:Y:S01]  /*89f0*/  FFMA.FTZ R30, R30, c[0x0][0x2d0], -R3.reuse ;  /* 0x0000b4001e1e7a23 */ /* 0x100fe20000010803 */
[-C--:B-1----:R-:W-:Y:S03]  /*8a00*/  HMMA.16816.F32 R100, R180, R184.reuse, R100 ;  /* 0x000000b8b464723c */ /* 0x082fe60000001864 */
[----:B------:R-:W-:Y:S02]  /*8a10*/  FFMA.FTZ R31, R31, c[0x0][0x2d0], -R3 ;  /* 0x0000b4001f1f7a23 */ /* 0x000fe40000010803 */
[----:B------:R-:W-:Y:S01]  /*8a20*/  FFMA.FTZ R60, R60, c[0x0][0x2d0], -R208 ;  /* 0x0000b4003c3c7a23 */ /* 0x000fe200000108d0 */
[----:B------:R1:W-:Y:S02]  /*8a30*/  MUFU.EX2 R221, R35 ;  /* 0x0000002300dd7308 */ /* 0x0003e40000000800 */
[C---:B------:R-:W-:Y:S04]  /*8a40*/  HMMA.16816.F32 R104, R176.reuse, R184, R104 ;  /* 0x000000b8b068723c */ /* 0x040fe80000001868 */
[----:B--2---:R-:W-:Y:S04]  /*8a50*/  FMUL.FTZ R33, R168, R197 ;  /* 0x000000c5a8217220 */ /* 0x004fe80000410000 */
[-C--:B------:R-:W-:Y:S01]  /*8a60*/  HMMA.16816.F32 R108, R176, R186.reuse, R108 ;  /* 0x000000bab06c723c */ /* 0x080fe2000000186c */
[----:B------:R2:W-:Y:S03]  /*8a70*/  MUFU.EX2 R204, R23 ;  /* 0x0000001700cc7308 */ /* 0x0005e60000000800 */
[C---:B---3--:R-:W-:Y:S04]  /*8a80*/  FMUL.FTZ R34, R0.reuse, R198 ;  /* 0x000000c600227220 */ /* 0x048fe80000410000 */
[C---:B------:R-:W-:Y:S01]  /*8a90*/  HMMA.16816.F32 R112, R180.reuse, R186, R112 ;  /* 0x000000bab470723c */ /* 0x040fe20000001870 */
[----:B------:R-:W3:Y:S02]  /*8aa0*/  LDSM.16.MT88.4 R184, [R224+0x2100] ;  /* 0x00210000e0b8783b */ /* 0x000ee40000004200 */
[----:B------:R-:W4:Y:S01]  /*8ab0*/  MUFU.EX2 R198, R40 ;  /* 0x0000002800c67308 */ /* 0x000f220000000800 */
[----:B-1----:R-:W-:Y:S09]  /*8ac0*/  FMUL.FTZ R35, R0, R199 ;  /* 0x000000c700237220 */ /* 0x002ff20000410000 */
[----:B------:R-:W-:Y:S01]  /*8ad0*/  MUFU.EX2 R199, R38 ;  /* 0x0000002600c77308 */ /* 0x000fe20000000800 */
[----:B--2---:R-:W-:Y:S09]  /*8ae0*/  FMUL.FTZ R23, R169, R195 ;  /* 0x000000c3a9177220 */ /* 0x004ff20000410000 */
[----:B------:R1:W2:Y:S01]  /*8af0*/  MUFU.EX2 R205, R32 ;  /* 0x0000002000cd7308 */ /* 0x0002a20000000800 */
[----:B----4-:R-:W-:Y:S09]  /*8b00*/  F2FP.PACK_AB R40, R219, R198 ;  /* 0x000000c6db28723e */ /* 0x010ff200000000ff */
[----:B------:R4:W-:Y:S01]  /*8b10*/  MUFU.EX2 R249, R24 ;  /* 0x0000001800f97308 */ /* 0x0009e20000000800 */
[-C--:B---3--:R-:W-:Y:S09]  /*8b20*/  HMMA.16816.F32 R116, R180, R184.reuse, R116 ;  /* 0x000000b8b474723c */ /* 0x088ff20000001874 */
[----:B------:R3:W-:Y:S03]  /*8b30*/  MUFU.EX2 R252, R25 ;  /* 0x0000001900fc7308 */ /* 0x0007e60000000800 */
[----:B-1----:R-:W-:Y:S01]  /*8b40*/  FMUL.FTZ R32, R168, R196 ;  /* 0x000000c4a8207220 */ /* 0x002fe20000410000 */
[C---:B------:R-:W-:Y:S06]  /*8b50*/  HMMA.16816.F32 R120, R176.reuse, R184, R120 ;  /* 0x000000b8b078723c */ /* 0x040fec0000001878 */
[----:B------:R-:W-:Y:S02]  /*8b60*/  MUFU.EX2 R196, R42 ;  /* 0x0000002a00c47308 */ /* 0x000fe40000000800 */
[-C--:B------:R-:W-:Y:S04]  /*8b70*/  HMMA.16816.F32 R124, R176, R186.reuse, R124 ;  /* 0x000000bab07c723c */ /* 0x080fe8000000187c */
[C---:B----4-:R-:W-:Y:S01]  /*8b80*/  FMUL.FTZ R24, R170.reuse, R200 ;  /* 0x000000c8aa187220 */ /* 0x050fe20000410000 */
[----:B------:R-:W-:Y:S03]  /*8b90*/  MOV R200, R204 ;  /* 0x000000cc00c87202 */ /* 0x000fe60000000f00 */
[----:B------:R1:W-:Y:S01]  /*8ba0*/  MUFU.EX2 R192, R27 ;  /* 0x0000001b00c07308 */ /* 0x0003e20000000800 */
[C---:B------:R-:W-:Y:S01]  /*8bb0*/  HMMA.16816.F32 R128, R180.reuse, R186, R128 ;  /* 0x000000bab480723c */ /* 0x040fe20000001880 */
[----:B------:R-:W4:Y:S03]  /*8bc0*/  LDSM.16.MT88.4 R184, [R225+0x2100] ;  /* 0x00210000e1b8783b */ /* 0x000f260000004200 */
[----:B---3--:R-:W-:Y:S01]  /*8bd0*/  FMUL.FTZ R25, R170, R201 ;  /* 0x000000c9aa197220 */ /* 0x008fe20000410000 */
[----:B--2---:R-:W-:Y:S02]  /*8be0*/  MOV R201, R205 ;  /* 0x000000cd00c97202 */ /* 0x004fe40000000f00 */
[----:B------:R-:W-:Y:S02]  /*8bf0*/  MOV R205, R248 ;  /* 0x000000f800cd7202 */ /* 0x000fe40000000f00 */
[----:B------:R-:W2:Y:S10]  /*8c00*/  MUFU.EX2 R204, R43 ;  /* 0x0000002b00cc7308 */ /* 0x000eb40000000800 */
[----:B------:R3:W-:Y:S01]  /*8c10*/  MUFU.EX2 R248, R48 ;  /* 0x0000003000f87308 */ /* 0x0007e20000000800 */
[----:B-1----:R-:W-:Y:S01]  /*8c20*/  FMUL.FTZ R27, R169, R203 ;  /* 0x000000cba91b7220 */ /* 0x002fe20000410000 */
[----:B------:R-:W-:Y:S08]  /*8c30*/  MOV R203, R222 ;  /* 0x000000de00cb7202 */ /* 0x000ff00000000f00 */
[----:B------:R-:W1:Y:S01]  /*8c40*/  MUFU.EX2 R222, R45 ;  /* 0x0000002d00de7308 */ /* 0x000e620000000800 */
[----:B--2---:R-:W-:Y:S09]  /*8c50*/  F2FP.PACK_AB R41, R204, R196 ;  /* 0x000000c4cc29723e */ /* 0x004ff200000000ff */
[----:B------:R-:W-:Y:S01]  /*8c60*/  MUFU.EX2 R195, R28 ;  /* 0x0000001c00c37308 */ /* 0x000fe20000000800 */
[-C--:B----4-:R-:W-:Y:S01]  /*8c70*/  HMMA.16816.F32 R132, R180, R184.reuse, R132 ;  /* 0x000000b8b484723c */ /* 0x090fe20000001884 */
[----:B---3--:R-:W2:Y:S04]  /*8c80*/  LDL.LU R48, [R1+0x4] ;  /* 0x0000040001307983 */ /* 0x008ea80000300800 */
[----:B------:R-:W3:Y:S04]  /*8c90*/  LDL.LU R49, [R1+0x8] ;  /* 0x0000080001317983 */ /* 0x000ee80000300800 */
[----:B------:R4:W4:Y:S01]  /*8ca0*/  MUFU.EX2 R194, R29 ;  /* 0x0000001d00c27308 */ /* 0x0009220000000800 */
[C---:B------:R-:W-:Y:S04]  /*8cb0*/  HMMA.16816.F32 R136, R176.reuse, R184, R136 ;  /* 0x000000b8b088723c */ /* 0x040fe80000001888 */
[----:B-1----:R-:W-:Y:S04]  /*8cc0*/  F2FP.PACK_AB R42, R222, R220 ;  /* 0x000000dcde2a723e */ /* 0x002fe800000000ff */
[-C--:B------:R-:W-:Y:S01]  /*8cd0*/  HMMA.16816.F32 R140, R176, R186.reuse, R140 ;  /* 0x000000bab08c723c */ /* 0x080fe2000000188c */
[----:B------:R1:W-:Y:S07]  /*8ce0*/  MUFU.EX2 R193, R30 ;  /* 0x0000001e00c17308 */ /* 0x0003ee0000000800 */
[C---:B------:R-:W-:Y:S01]  /*8cf0*/  HMMA.16816.F32 R144, R180.reuse, R186, R144 ;  /* 0x000000bab490723c */ /* 0x040fe20000001890 */
[----:B------:R-:W1:Y:S02]  /*8d00*/  LDSM.16.MT88.4 R184, [R227+0x2100] ;  /* 0x00210000e3b8783b */ /* 0x000e640000004200 */
[----:B------:R-:W-:Y:S01]  /*8d10*/  MUFU.EX2 R197, R31 ;  /* 0x0000001f00c57308 */ /* 0x000fe20000000800 */
[----:B----4-:R-:W-:Y:S02]  /*8d20*/  F2FP.PACK_AB R29, R200, R250 ;  /* 0x000000fac81d723e */ /* 0x010fe400000000ff */
[----:B-1----:R-:W-:Y:S02]  /*8d30*/  F2FP.PACK_AB R30, R203, R201 ;  /* 0x000000c9cb1e723e */ /* 0x002fe400000000ff */
[-C--:B------:R-:W-:Y:S08]  /*8d40*/  HMMA.16816.F32 R148, R180, R184.reuse, R148 ;  /* 0x000000b8b494723c */ /* 0x080ff00000001894 */
[C---:B------:R-:W-:Y:S08]  /*8d50*/  HMMA.16816.F32 R152, R176.reuse, R184, R152 ;  /* 0x000000b8b098723c */ /* 0x040ff00000001898 */
[-C--:B------:R-:W-:Y:S08]  /*8d60*/  HMMA.16816.F32 R156, R176, R186.reuse, R156 ;  /* 0x000000bab09c723c */ /* 0x080ff0000000189c */
[C---:B------:R-:W-:Y:S01]  /*8d70*/  HMMA.16816.F32 R160, R180.reuse, R186, R160 ;  /* 0x000000bab4a0723c */ /* 0x040fe200000018a0 */
[----:B------:R-:W1:Y:S07]  /*8d80*/  LDSM.16.MT88.4 R184, [R226+0x2100] ;  /* 0x00210000e2b8783b */ /* 0x000e6e0000004200 */
[-C--:B-1----:R-:W-:Y:S08]  /*8d90*/  HMMA.16816.F32 R20, R180, R184.reuse, R20 ;  /* 0x000000b8b414723c */ /* 0x082ff00000001814 */
[C---:B------:R-:W-:Y:S01]  /*8da0*/  HMMA.16816.F32 R32, R176.reuse, R184, R32 ;  /* 0x000000b8b020723c */ /* 0x040fe20000001820 */
[----:B------:R1:W4:Y:S06]  /*8db0*/  MUFU.EX2 R184, R26 ;  /* 0x0000001a00b87308 */ /* 0x00032c0000000800 */
[----:B------:R-:W-:Y:S01]  /*8dc0*/  MOV R185, R188 ;  /* 0x000000bc00b97202 */ /* 0x000fe20000000f00 */
[-C--:B------:R-:W-:Y:S01]  /*8dd0*/  HMMA.16816.F32 R164, R176, R186.reuse, R164 ;  /* 0x000000bab0a4723c */ /* 0x080fe200000018a4 */
[----:B------:R-:W4:Y:S03]  /*8de0*/  LDSM.16.MT88.4 R176, [R224+0x900] ;  /* 0x00090000e0b0783b */ /* 0x000f260000004200 */
[----:B------:R-:W-:Y:S02]  /*8df0*/  F2FP.PACK_AB R28, R185, R251 ;  /* 0x000000fbb91c723e */ /* 0x000fe400000000ff */
[----:B------:R-:W-:Y:S02]  /*8e00*/  MOV R188, R247 ;  /* 0x000000f700bc7202 */ /* 0x000fe40000000f00 */
[----:B------:R-:W2:Y:S01]  /*8e10*/  MUFU.EX2 R247, R37 ;  /* 0x0000002500f77308 */ /* 0x000ea20000000800 */
[----:B-1----:R-:W-:Y:S03]  /*8e20*/  FMUL.FTZ R26, R169, R202 ;  /* 0x000000caa91a7220 */ /* 0x002fe60000410000 */
[----:B------:R-:W-:Y:S06]  /*8e30*/  MOV R202, R223 ;  /* 0x000000df00ca7202 */ /* 0x000fec0000000f00 */
[----:B------:R1:W-:Y:S01]  /*8e40*/  MUFU.EX2 R223, R50 ;  /* 0x0000003200df7308 */ /* 0x0003e20000000800 */
[----:B------:R-:W-:Y:S07]  /*8e50*/  HMMA.16816.F32 R24, R180, R186, R24 ;  /* 0x000000bab418723c */ /* 0x000fee0000001818 */
[----:B------:R-:W-:Y:S02]  /*8e60*/  MOV R187, R221 ;  /* 0x000000dd00bb7202 */ /* 0x000fe40000000f00 */
[----:B------:R-:W-:Y:S01]  /*8e70*/  F2FP.PACK_AB R180, R252, R249 ;  /* 0x000000f9fcb4723e */ /* 0x000fe200000000ff */
[----:B------:R1:W1:Y:S02]  /*8e80*/  MUFU.EX2 R221, R39 ;  /* 0x0000002700dd7308 */ /* 0x0002640000000800 */
[----:B------:R-:W-:Y:S02]  /*8e90*/  F2FP.PACK_AB R31, R187, R202 ;  /* 0x000000cabb1f723e */ /* 0x000fe400000000ff */
[----:B------:R-:W-:Y:S02]  /*8ea0*/  F2FP.PACK_AB R182, R194, R195 ;  /* 0x000000c3c2b6723e */ /* 0x000fe400000000ff */
[----:B----4-:R-:W-:Y:S02]  /*8eb0*/  F2FP.PACK_AB R181, R192, R184 ;  /* 0x000000b8c0b5723e */ /* 0x010fe400000000ff */
[----:B------:R-:W-:Y:S01]  /*8ec0*/  F2FP.PACK_AB R183, R197, R193 ;  /* 0x000000c1c5b7723e */ /* 0x000fe200000000ff */
[-C--:B------:R-:W-:Y:S01]  /*8ed0*/  HMMA.16816.F32 R4, R28, R176.reuse, R4 ;  /* 0x000000b01c04723c */ /* 0x080fe20000001804 */
[----:B-1----:R-:W4:Y:S04]  /*8ee0*/  LDL.LU R50, [R1+0xc] ;  /* 0x00000c0001327983 */ /* 0x002f280000300800 */
[----:B------:R-:W2:Y:S01]  /*8ef0*/  LDL.LU R51, [R1] ;  /* 0x0000000001337983 */ /* 0x000ea20000300800 */
[----:B------:R-:W-:Y:S02]  /*8f00*/  MOV R186, R174 ;  /* 0x000000ae00ba7202 */ /* 0x000fe40000000f00 */
[C---:B------:R-:W-:Y:S01]  /*8f10*/  HMMA.16816.F32 R8, R180.reuse, R176, R8 ;  /* 0x000000b0b408723c */ /* 0x040fe20000001808 */
[----:B------:R-:W-:Y:S01]  /*8f20*/  MUFU.EX2 R174, R46 ;  /* 0x0000002e00ae7308 */ /* 0x000fe20000000800 */
[----:B------:R-:W-:Y:S06]  /*8f30*/  LDSM.16.MT88.4 R36, [R224+0x1100] ;  /* 0x00110000e024783b */ /* 0x000fec0000004200 */
[-C--:B------:R-:W-:Y:S08]  /*8f40*/  HMMA.16816.F32 R12, R180, R178.reuse, R12 ;  /* 0x000000b2b40c723c */ /* 0x080ff0000000180c */
[C---:B------:R-:W-:Y:S01]  /*8f50*/  HMMA.16816.F32 R16, R28.reuse, R178, R16 ;  /* 0x000000b21c10723c */ /* 0x040fe20000001810 */
[----:B------:R-:W1:Y:S07]  /*8f60*/  LDSM.16.MT88.4 R176, [R225+0x900] ;  /* 0x00090000e1b0783b */ /* 0x000e6e0000004200 */
[-C--:B-1----:R-:W-:Y:S08]  /*8f70*/  HMMA.16816.F32 R68, R28, R176.reuse, R68 ;  /* 0x000000b01c44723c */ /* 0x082ff00000001844 */
[C---:B------:R-:W-:Y:S08]  /*8f80*/  HMMA.16816.F32 R72, R180.reuse, R176, R72 ;  /* 0x000000b0b448723c */ /* 0x040ff00000001848 */
[-C--:B------:R-:W-:Y:S08]  /*8f90*/  HMMA.16816.F32 R76, R180, R178.reuse, R76 ;  /* 0x000000b2b44c723c */ /* 0x080ff0000000184c */
[C---:B------:R-:W-:Y:S01]  /*8fa0*/  HMMA.16816.F32 R80, R28.reuse, R178, R80 ;  /* 0x000000b21c50723c */ /* 0x040fe20000001850 */
[----:B------:R-:W1:Y:S03]  /*8fb0*/  LDSM.16.MT88.4 R176, [R227+0x900] ;  /* 0x00090000e3b0783b */ /* 0x000e660000004200 */
[----:B---3--:R-:W-:Y:S04]  /*8fc0*/  FFMA.FTZ R168, R168, R49, R212 ;  /* 0x00000031a8a87223 */ /* 0x008fe800000100d4 */
[-C--:B-1----:R-:W-:Y:S08]  /*8fd0*/  HMMA.16816.F32 R84, R28, R176.reuse, R84 ;  /* 0x000000b01c54723c */ /* 0x082ff00000001854 */
[C---:B------:R-:W-:Y:S08]  /*8fe0*/  HMMA.16816.F32 R88, R180.reuse, R176, R88 ;  /* 0x000000b0b458723c */ /* 0x040ff00000001858 */
[-C--:B------:R-:W-:Y:S08]  /*8ff0*/  HMMA.16816.F32 R92, R180, R178.reuse, R92 ;  /* 0x000000b2b45c723c */ /* 0x080ff0000000185c */
[C---:B------:R-:W-:Y:S01]  /*9000*/  HMMA.16816.F32 R96, R28.reuse, R178, R96 ;  /* 0x000000b21c60723c */ /* 0x040fe20000001860 */
[----:B------:R-:W1:Y:S07]  /*9010*/  LDSM.16.MT88.4 R176, [R226+0x900] ;  /* 0x00090000e2b0783b */ /* 0x000e6e0000004200 */
        /* <DEDUP_REMOVED lines=10> */
[----:B----4-:R-:W-:Y:S02]  /*90c0*/  FFMA.FTZ R169, R169, R50, R213 ;  /* 0x00000032a9a97223 */ /* 0x010fe400000100d5 */
[----:B--2---:R-:W-:Y:S02]  /*90d0*/  FFMA.FTZ R170, R170, R51, R214 ;  /* 0x00000033aaaa7223 */ /* 0x004fe400000100d6 */
        /* <DEDUP_REMOVED lines=11> */
[C---:B------:R-:W-:Y:S07]  /*9190*/  HMMA.16816.F32 R32, R180.reuse, R176, R32 ;  /* 0x000000b0b420723c */ /* 0x040fee0000001820 */
[--C-:B------:R-:W-:Y:S01]  /*91a0*/  FFMA.FTZ R177, R54, c[0x0][0x2d0], -R209.reuse ;  /* 0x0000b40036b17a23 */ /* 0x100fe200000108d1 */
[-C--:B------:R-:W-:Y:S04]  /*91b0*/  HMMA.16816.F32 R164, R180, R178.reuse, R164 ;  /* 0x000000b2b4a4723c */ /* 0x080fe800000018a4 */
[--C-:B------:R-:W-:Y:S03]  /*91c0*/  FFMA.FTZ R176, R55, c[0x0][0x2d0], -R209.reuse ;  /* 0x0000b40037b07a23 */ /* 0x100fe600000108d1 */
[--C-:B------:R-:W-:Y:S01]  /*91d0*/  FFMA.FTZ R182, R52, c[0x0][0x2d0], -R210.reuse ;  /* 0x0000b40034b67a23 */ /* 0x100fe200000108d2 */
[----:B------:R-:W-:Y:S04]  /*91e0*/  HMMA.16816.F32 R24, R28, R178, R24 ;  /* 0x000000b21c18723c */ /* 0x000fe80000001818 */
[--C-:B------:R-:W-:Y:S01]  /*91f0*/  FFMA.FTZ R181, R53, c[0x0][0x2d0], -R210.reuse ;  /* 0x0000b40035b57a23 */ /* 0x100fe200000108d2 */
[----:B------:R-:W-:Y:S01]  /*9200*/  MOV R183, R206 ;  /* 0x000000ce00b77202 */ /* 0x000fe20000000f00 */
[--C-:B------:R-:W-:Y:S01]  /*9210*/  FFMA.FTZ R180, R64, c[0x0][0x2d0], -R210.reuse ;  /* 0x0000b40040b47a23 */ /* 0x100fe200000108d2 */
[----:B------:R-:W-:Y:S01]  /*9220*/  F2FP.PACK_AB R28, R247, R246 ;  /* 0x000000f6f71c723e */ /* 0x000fe200000000ff */
[----:B------:R-:W-:Y:S01]  /*9230*/  FFMA.FTZ R210, R65, c[0x0][0x2d0], -R210 ;  /* 0x0000b40041d27a23 */ /* 0x000fe200000108d2 */
[----:B------:R-:W-:Y:S01]  /*9240*/  F2FP.PACK_AB R30, R245, R248 ;  /* 0x000000f8f51e723e */ /* 0x000fe200000000ff */
[----:B------:R-:W-:Y:S01]  /*9250*/  LDSM.16.MT88.4 R52, [R226+0x1100] ;  /* 0x00110000e234783b */ /* 0x000fe20000004200 */
[----:B------:R-:W-:Y:S01]  /*9260*/  MUFU.EX2 R214, R180 ;  /* 0x000000b400d67308 */ /* 0x000fe20000000800 */
[----:B------:R-:W-:Y:S01]  /*9270*/  FFMA.FTZ R65, R66, c[0x0][0x2d0], -R209 ;  /* 0x0000b40042417a23 */ /* 0x000fe200000108d1 */
[----:B------:R-:W-:Y:S01]  /*9280*/  F2FP.PACK_AB R29, R221, R199 ;  /* 0x000000c7dd1d723e */ /* 0x000fe200000000ff */
[--C-:B------:R-:W-:Y:S01]  /*9290*/  FFMA.FTZ R64, R56, c[0x0][0x2d0], -R208.reuse ;  /* 0x0000b40038407a23 */ /* 0x100fe200000108d0 */
[----:B------:R-:W-:Y:S01]  /*92a0*/  F2FP.PACK_AB R31, R244, R223 ;  /* 0x000000dff41f723e */ /* 0x000fe200000000ff */
[----:B------:R-:W-:Y:S01]  /*92b0*/  FFMA.FTZ R56, R0, R48, R211 ;  /* 0x0000003000387223 */ /* 0x000fe200000100d3 */
[----:B------:R-:W-:Y:S01]  /*92c0*/  MOV R178, R191 ;  /* 0x000000bf00b27202 */ /* 0x000fe20000000f00 */
[----:B------:R-:W-:Y:S01]  /*92d0*/  LDSM.16.MT88.4 R48, [R227+0x1100] ;  /* 0x00110000e330783b */ /* 0x000fe20000004200 */
[----:B------:R-:W-:Y:S01]  /*92e0*/  MOV R0, R188 ;  /* 0x000000bc00007202 */ /* 0x000fe20000000f00 */
[----:B------:R-:W-:Y:S01]  /*92f0*/  FFMA.FTZ R209, R67, c[0x0][0x2d0], -R209 ;  /* 0x0000b40043d17a23 */ /* 0x000fe200000108d1 */
[----:B------:R1:W2:Y:S01]  /*9300*/  MUFU.EX2 R66, R47 ;  /* 0x0000002f00427308 */ /* 0x0002a20000000800 */
[-C--:B------:R-:W-:Y:S03]  /*9310*/  HMMA.16816.F32 R4, R28, R36.reuse, R4 ;  /* 0x000000241c04723c */ /* 0x080fe60000001804 */
[----:B------:R-:W-:Y:S01]  /*9320*/  MOV R179, R207 ;  /* 0x000000cf00b37202 */ /* 0x000fe20000000f00 */
[----:B------:R-:W-:Y:S02]  /*9330*/  FFMA.FTZ R208, R61, c[0x0][0x2d0], -R208 ;  /* 0x0000b4003dd07a23 */ /* 0x000fe400000108d0 */
[--C-:B------:R-:W-:Y:S02]  /*9340*/  FFMA.FTZ R61, R62, c[0x0][0x2d0], -R3.reuse ;  /* 0x0000b4003e3d7a23 */ /* 0x100fe40000010803 */
[----:B------:R-:W-:Y:S01]  /*9350*/  FFMA.FTZ R3, R63, c[0x0][0x2d0], -R3 ;  /* 0x0000b4003f037a23 */ /* 0x000fe20000010803 */
[----:B------:R-:W-:Y:S03]  /*9360*/  MUFU.EX2 R62, R59 ;  /* 0x0000003b003e7308 */ /* 0x000fe60000000800 */
[----:B------:R-:W-:Y:S01]  /*9370*/  FADD.FTZ R0, R0, R169 ;  /* 0x000000a900007221 */ /* 0x000fe20000010000 */
[----:B------:R-:W-:Y:S06]  /*9380*/  MOV R169, R203 ;  /* 0x000000cb00a97202 */ /* 0x000fec0000000f00 */
[----:B------:R-:W-:Y:S01]  /*9390*/  MUFU.EX2 R63, R58 ;  /* 0x0000003a003f7308 */ /* 0x000fe20000000800 */
[----:B-1----:R-:W1:Y:S01]  /*93a0*/  LDSM.16.MT88.4 R44, [R225+0x1100] ;  /* 0x00110000e12c783b */ /* 0x002e620000004200 */
[----:B--2---:R-:W-:Y:S08]  /*93b0*/  F2FP.PACK_AB R43, R66, R174 ;  /* 0x000000ae422b723e */ /* 0x004ff000000000ff */
[----:B------:R-:W-:Y:S01]  /*93c0*/  MUFU.EX2 R212, R65 ;  /* 0x0000004100d47308 */ /* 0x000fe20000000800 */
[C---:B------:R-:W-:Y:S08]  /*93d0*/  HMMA.16816.F32 R8, R40.reuse, R36, R8 ;  /* 0x000000242808723c */ /* 0x040ff00000001808 */
[-C--:B------:R-:W-:Y:S01]  /*93e0*/  HMMA.16816.F32 R12, R40, R38.reuse, R12 ;  /* 0x00000026280c723c */ /* 0x080fe2000000180c */
[----:B------:R-:W2:Y:S07]  /*93f0*/  MUFU.EX2 R209, R209 ;  /* 0x000000d100d17308 */ /* 0x000eae0000000800 */
[C---:B------:R-:W-:Y:S01]  /*9400*/  HMMA.16816.F32 R16, R28.reuse, R38, R16 ;  /* 0x000000261c10723c */ /* 0x040fe20000001810 */
[----:B------:R-:W3:Y:S02]  /*9410*/  LDSM.16.MT88.4 R36, [R224+0x3100] ;  /* 0x00310000e024783b */ /* 0x000ee40000004200 */
[----:B------:R-:W-:Y:S10]  /*9420*/  MUFU.EX2 R206, R64 ;  /* 0x0000004000ce7308 */ /* 0x000ff40000000800 */
[----:B------:R-:W-:Y:S01]  /*9430*/  MUFU.EX2 R208, R208 ;  /* 0x000000d000d07308 */ /* 0x000fe20000000800 */
[-C--:B-1----:R-:W-:Y:S03]  /*9440*/  HMMA.16816.F32 R68, R28, R44.reuse, R68 ;  /* 0x0000002c1c44723c */ /* 0x082fe60000001844 */
[----:B--2---:R-:W-:Y:S06]  /*9450*/  F2FP.PACK_AB R203, R209, R212 ;  /* 0x000000d4d1cb723e */ /* 0x004fec00000000ff */
[----:B------:R1:W-:Y:S01]  /*9460*/  MUFU.EX2 R213, R181 ;  /* 0x000000b500d57308 */ /* 0x0003e20000000800 */
[C---:B------:R-:W-:Y:S08]  /*9470*/  HMMA.16816.F32 R72, R40.reuse, R44, R72 ;  /* 0x0000002c2848723c */ /* 0x040ff00000001848 */
[-C--:B------:R-:W-:Y:S01]  /*9480*/  HMMA.16816.F32 R76, R40, R46.reuse, R76 ;  /* 0x0000002e284c723c */ /* 0x080fe2000000184c */
[----:B------:R2:W-:Y:S07]  /*9490*/  MUFU.EX2 R211, R182 ;  /* 0x000000b600d37308 */ /* 0x0005ee0000000800 */
[C---:B------:R-:W-:Y:S01]  /*94a0*/  HMMA.16816.F32 R80, R28.reuse, R46, R80 ;  /* 0x0000002e1c50723c */ /* 0x040fe20000001850 */
[----:B------:R-:W4:Y:S02]  /*94b0*/  LDSM.16.MT88.4 R44, [R225+0x3100] ;  /* 0x00310000e12c783b */ /* 0x000f240000004200 */
[----:B------:R-:W-:Y:S01]  /*94c0*/  MUFU.EX2 R207, R177 ;  /* 0x000000b100cf7308 */ /* 0x000fe20000000800 */
[----:B-1----:R-:W-:Y:S04]  /*94d0*/  MOV R181, R215 ;  /* 0x000000d700b57202 */ /* 0x002fe80000000f00 */
[-C--:B------:R-:W-:Y:S05]  /*94e0*/  HMMA.16816.F32 R84, R28, R48.reuse, R84 ;  /* 0x000000301c54723c */ /* 0x080fea0000001854 */
[----:B------:R-:W1:Y:S03]  /*94f0*/  MUFU.EX2 R215, R210 ;  /* 0x000000d200d77308 */ /* 0x000e660000000800 */
[C---:B------:R-:W-:Y:S04]  /*9500*/  HMMA.16816.F32 R88, R40.reuse, R48, R88 ;  /* 0x000000302858723c */ /* 0x040fe80000001858 */
[----:B--2---:R-:W-:Y:S03]  /*9510*/  MOV R182, R205 ;  /* 0x000000cd00b67202 */ /* 0x004fe60000000f00 */
[----:B------:R-:W-:Y:S01]  /*9520*/  MUFU.EX2 R205, R57 ;  /* 0x0000003900cd7308 */ /* 0x000fe20000000800 */
[-C--:B------:R-:W-:Y:S04]  /*9530*/  HMMA.16816.F32 R92, R40, R50.reuse, R92 ;  /* 0x00000032285c723c */ /* 0x080fe8000000185c */
[----:B------:R-:W-:Y:S04]  /*9540*/  FADD.FTZ R0, R182, R0 ;  /* 0x00000000b6007221 */ /* 0x000fe80000010000 */
[C---:B------:R-:W-:Y:S01]  /*9550*/  HMMA.16816.F32 R96, R28.reuse, R50, R96 ;  /* 0x000000321c60723c */ /* 0x040fe20000001860 */
[----:B------:R-:W2:Y:S01]  /*9560*/  LDSM.16.MT88.4 R48, [R227+0x3100] ;  /* 0x00310000e330783b */ /* 0x000ea20000004200 */
[----:B------:R-:W1:Y:S06]  /*9570*/  MUFU.EX2 R210, R176 ;  /* 0x000000b000d27308 */ /* 0x000e6c0000000800 */
[-C--:B------:R-:W-:Y:S04]  /*9580*/  HMMA.16816.F32 R100, R28, R52.reuse, R100 ;  /* 0x000000341c64723c */ /* 0x080fe80000001864 */
[----:B------:R-:W1:Y:S04]  /*9590*/  MUFU.EX2 R67, R60 ;  /* 0x0000003c00437308 */ /* 0x000e680000000800 */
[C---:B------:R-:W-:Y:S06]  /*95a0*/  HMMA.16816.F32 R104, R40.reuse, R52, R104 ;  /* 0x000000342868723c */ /* 0x040fec0000001868 */
[----:B------:R1:W-:Y:S02]  /*95b0*/  MUFU.EX2 R60, R3 ;  /* 0x00000003003c7308 */ /* 0x0003e40000000800 */
[-C--:B------:R-:W-:Y:S08]  /*95c0*/  HMMA.16816.F32 R108, R40, R54.reuse, R108 ;  /* 0x00000036286c723c */ /* 0x080ff0000000186c */
[C---:B------:R-:W-:Y:S01]  /*95d0*/  HMMA.16816.F32 R112, R28.reuse, R54, R112 ;  /* 0x000000361c70723c */ /* 0x040fe20000001870 */
[----:B------:R-:W2:Y:S01]  /*95e0*/  LDSM.16.MT88.4 R52, [R226+0x3100] ;  /* 0x00310000e234783b */ /* 0x000ea20000004200 */
[----:B------:R-:W2:Y:S06]  /*95f0*/  MUFU.EX2 R61, R61 ;  /* 0x0000003d003d7308 */ /* 0x000eac0000000800 */
[-C--:B---3--:R-:W-:Y:S04]  /*9600*/  HMMA.16816.F32 R116, R28, R36.reuse, R116 ;  /* 0x000000241c74723c */ /* 0x088fe80000001874 */
[----:B-1----:R-:W-:Y:S04]  /*9610*/  FADD.FTZ R3, R183, R0 ;  /* 0x00000000b7037221 */ /* 0x002fe80000010000 */
[C---:B------:R-:W-:Y:S04]  /*9620*/  HMMA.16816.F32 R120, R40.reuse, R36, R120 ;  /* 0x000000242878723c */ /* 0x040fe80000001878 */
[----:B------:R-:W-:Y:S03]  /*9630*/  FADD.FTZ R3, R250, R3 ;  /* 0x00000003fa037221 */ /* 0x000fe60000010000 */
[----:B------:R-:W-:Y:S01]  /*9640*/  MOV R37, R190 ;  /* 0x000000be00257202 */ /* 0x000fe20000000f00 */
[-C--:B------:R-:W-:Y:S04]  /*9650*/  HMMA.16816.F32 R124, R40, R38.reuse, R124 ;  /* 0x00000026287c723c */ /* 0x080fe8000000187c */
[----:B------:R-:W-:Y:S02]  /*9660*/  MOV R36, R189 ;  /* 0x000000bd00247202 */ /* 0x000fe40000000f00 */
[----:B------:R-:W1:Y:S02]  /*9670*/  LDSM.16.MT88.4 R188, [R224+0x1900] ;  /* 0x00190000e0bc783b */ /* 0x000e640000004200 */
[C---:B------:R-:W-:Y:S08]  /*9680*/  HMMA.16816.F32 R128, R28.reuse, R38, R128 ;  /* 0x000000261c80723c */ /* 0x040ff00000001880 */
[-C--:B----4-:R-:W-:Y:S08]  /*9690*/  HMMA.16816.F32 R132, R28, R44.reuse, R132 ;  /* 0x0000002c1c84723c */ /* 0x090ff00000001884 */
[C---:B------:R-:W-:Y:S07]  /*96a0*/  HMMA.16816.F32 R136, R40.reuse, R44, R136 ;  /* 0x0000002c2888723c */ /* 0x040fee0000001888 */
[----:B------:R-:W-:Y:S01]  /*96b0*/  FADD.FTZ R44, R36, R170 ;  /* 0x000000aa242c7221 */ /* 0x000fe20000010000 */
[-C--:B------:R-:W-:Y:S04]  /*96c0*/  HMMA.16816.F32 R140, R40, R46.reuse, R140 ;  /* 0x0000002e288c723c */ /* 0x080fe8000000188c */
[----:B------:R-:W-:Y:S01]  /*96d0*/  FADD.FTZ R45, R37, R168 ;  /* 0x000000a8252d7221 */ /* 0x000fe20000010000 */
[----:B------:R-:W-:Y:S01]  /*96e0*/  MOV R168, R202 ;  /* 0x000000ca00a87202 */ /* 0x000fe20000000f00 */
[----:B------:R-:W3:Y:S01]  /*96f0*/  LDSM.16.MT88.4 R36, [R225+0x1900] ;  /* 0x00190000e124783b */ /* 0x000ee20000004200 */
[----:B------:R-:W-:Y:S01]  /*9700*/  F2FP.PACK_AB R202, R215, R214 ;  /* 0x000000d6d7ca723e */ /* 0x000fe200000000ff */
[C---:B------:R-:W-:Y:S04]  /*9710*/  HMMA.16816.F32 R144, R28.reuse, R46, R144 ;  /* 0x0000002e1c90723c */ /* 0x040fe80000001890 */
[----:B------:R-:W-:Y:S01]  /*9720*/  FADD.FTZ R45, R178, R45 ;  /* 0x0000002db22d7221 */ /* 0x000fe20000010000 */
[----:B------:R-:W-:Y:S01]  /*9730*/  MOV R170, R187 ;  /* 0x000000bb00aa7202 */ /* 0x000fe20000000f00 */
[----:B------:R-:W-:Y:S02]  /*9740*/  FADD.FTZ R44, R181, R44 ;  /* 0x0000002cb52c7221 */ /* 0x000fe40000010000 */
[-C--:B--2---:R-:W-:Y:S04]  /*9750*/  HMMA.16816.F32 R148, R28, R48.reuse, R148 ;  /* 0x000000301c94723c */ /* 0x084fe80000001894 */
[----:B------:R-:W-:Y:S02]  /*9760*/  FADD.FTZ R44, R179, R44 ;  /* 0x0000002cb32c7221 */ /* 0x000fe40000010000 */
[----:B------:R-:W-:Y:S02]  /*9770*/  FADD.FTZ R0, R186, R45 ;  /* 0x0000002dba007221 */ /* 0x000fe40000010000 */
[C---:B------:R-:W-:Y:S04]  /*9780*/  HMMA.16816.F32 R152, R40.reuse, R48, R152 ;  /* 0x000000302898723c */ /* 0x040fe80000001898 */
[----:B------:R-:W-:Y:S02]  /*9790*/  FADD.FTZ R65, R251, R44 ;  /* 0x0000002cfb417221 */ /* 0x000fe40000010000 */
[----:B------:R-:W-:Y:S01]  /*97a0*/  FADD.FTZ R46, R216, R56 ;  /* 0x00000038d82e7221 */ /* 0x000fe20000010000 */
[----:B------:R-:W-:Y:S01]  /*97b0*/  MOV R216, R201 ;  /* 0x000000c900d87202 */ /* 0x000fe20000000f00 */
[-C--:B------:R-:W-:Y:S04]  /*97c0*/  HMMA.16816.F32 R156, R40, R50.reuse, R156 ;  /* 0x00000032289c723c */ /* 0x080fe8000000189c */
[----:B------:R-:W-:Y:S01]  /*97d0*/  FADD.FTZ R46, R217, R46 ;  /* 0x0000002ed92e7221 */ /* 0x000fe20000010000 */
[----:B------:R-:W-:Y:S01]  /*97e0*/  F2FP.PACK_AB R201, R210, R207 ;  /* 0x000000cfd2c9723e */ /* 0x000fe200000000ff */
[----:B------:R-:W-:Y:S01]  /*97f0*/  FADD.FTZ R0, R249, R0 ;  /* 0x00000000f9007221 */ /* 0x000fe20000010000 */
[----:B------:R-:W-:Y:S01]  /*9800*/  MOV R217, R200 ;  /* 0x000000c800d97202 */ /* 0x000fe20000000f00 */
[C---:B------:R-:W-:Y:S01]  /*9810*/  HMMA.16816.F32 R160, R28.reuse, R50, R160 ;  /* 0x000000321ca0723c */ /* 0x040fe200000018a0 */
[----:B------:R-:W-:Y:S03]  /*9820*/  LDSM.16.MT88.4 R48, [R224+0x3900] ;  /* 0x00390000e030783b */ /* 0x000fe60000004200 */
[----:B------:R-:W-:Y:S01]  /*9830*/  FADD.FTZ R56, R218, R46 ;  /* 0x0000002eda387221 */ /* 0x000fe20000010000 */
[----:B------:R-:W-:Y:S01]  /*9840*/  F2FP.PACK_AB R200, R213, R211 ;  /* 0x000000d3d5c8723e */ /* 0x000fe200000000ff */
[----:B------:R-:W-:Y:S01]  /*9850*/  FADD.FTZ R0, R252, R0 ;  /* 0x00000000fc007221 */ /* 0x000fe20000010000 */
[----:B------:R-:W-:Y:S01]  /*9860*/  MOV R218, R185 ;  /* 0x000000b900da7202 */ /* 0x000fe20000000f00 */
[-C--:B------:R-:W-:Y:S01]  /*9870*/  HMMA.16816.F32 R20, R28, R52.reuse, R20 ;  /* 0x000000341c14723c */ /* 0x080fe20000001814 */
[----:B------:R-:W-:Y:S03]  /*9880*/  LDSM.16.MT88.4 R44, [R226+0x1900] ;  /* 0x00190000e22c783b */ /* 0x000fe60000004200 */
[----:B------:R-:W-:Y:S02]  /*9890*/  FADD.FTZ R64, R184, R56 ;  /* 0x00000038b8407221 */ /* 0x000fe40000010000 */
[----:B------:R-:W-:Y:S02]  /*98a0*/  FADD.FTZ R0, R195, R0 ;  /* 0x00000000c3007221 */ /* 0x000fe40000010000 */
[C---:B------:R-:W-:Y:S01]  /*98b0*/  HMMA.16816.F32 R32, R40.reuse, R52, R32 ;  /* 0x000000342820723c */ /* 0x040fe20000001820 */
[----:B------:R-:W-:Y:S03]  /*98c0*/  LDSM.16.MT88.4 R56, [R227+0x3900] ;  /* 0x00390000e338783b */ /* 0x000fe60000004200 */
[----:B------:R-:W-:Y:S04]  /*98d0*/  FADD.FTZ R3, R217, R3 ;  /* 0x00000003d9037221 */ /* 0x000fe80000010000 */
[-C--:B------:R-:W-:Y:S01]  /*98e0*/  HMMA.16816.F32 R164, R40, R54.reuse, R164 ;  /* 0x0000003628a4723c */ /* 0x080fe200000018a4 */
[----:B------:R-:W2:Y:S03]  /*98f0*/  LDSM.16.MT88.4 R40, [R227+0x1900] ;  /* 0x00190000e328783b */ /* 0x000ea60000004200 */
[----:B------:R-:W-:Y:S01]  /*9900*/  FADD.FTZ R3, R168, R3 ;  /* 0x00000003a8037221 */ /* 0x000fe20000010000 */
[----:B------:R-:W-:Y:S03]  /*9910*/  MOV R168, R171 ;  /* 0x000000ab00a87202 */ /* 0x000fe60000000f00 */
[----:B------:R-:W-:Y:S01]  /*9920*/  HMMA.16816.F32 R24, R28, R54, R24 ;  /* 0x000000361c18723c */ /* 0x000fe20000001818 */
[----:B------:R-:W4:Y:S06]  /*9930*/  LDSM.16.MT88.4 R52, [R225+0x3900] ;  /* 0x00390000e134783b */ /* 0x000f2c0000004200 */
[----:B------:R-:W-:Y:S01]  /*9940*/  F2FP.PACK_AB R28, R205, R206 ;  /* 0x000000cecd1c723e */ /* 0x000fe200000000ff */
[-C--:B-1----:R-:W-:Y:S01]  /*9950*/  HMMA.16816.F32 R180, R200, R188.reuse, R4 ;  /* 0x000000bcc8b4723c */ /* 0x082fe20000001804 */
[----:B------:R-:W1:Y:S04]  /*9960*/  LDSM.16.MT88.4 R4, [R226+0x3900] ;  /* 0x00390000e204783b */ /* 0x000e680000004200 */
[----:B------:R-:W-:Y:S02]  /*9970*/  F2FP.PACK_AB R30, R208, R67 ;  /* 0x00000043d01e723e */ /* 0x000fe400000000ff */
[----:B------:R-:W-:Y:S02]  /*9980*/  F2FP.PACK_AB R29, R62, R63 ;  /* 0x0000003f3e1d723e */ /* 0x000fe400000000ff */
[----:B------:R-:W-:Y:S07]  /*9990*/  F2FP.PACK_AB R31, R60, R61 ;  /* 0x0000003d3c1f723e */ /* 0x000fee00000000ff */
[C---:B------:R-:W-:Y:S07]  /*99a0*/  HMMA.16816.F32 R176, R28.reuse, R188, R8 ;  /* 0x000000bc1cb0723c */ /* 0x040fee0000001808 */
[----:B------:R-:W-:Y:S01]  /*99b0*/  FADD.FTZ R9, R194, R0 ;  /* 0x00000000c2097221 */ /* 0x000fe20000010000 */
[-C--:B------:R-:W-:Y:S04]  /*99c0*/  HMMA.16816.F32 R184, R28, R190.reuse, R12 ;  /* 0x000000be1cb8723c */ /* 0x080fe8000000180c */
[----:B------:R-:W-:Y:S02]  /*99d0*/  FADD.FTZ R10, R170, R3 ;  /* 0x00000003aa0a7221 */ /* 0x000fe40000010000 */
[----:B------:R-:W-:Y:S02]  /*99e0*/  FADD.FTZ R8, R218, R65 ;  /* 0x00000041da087221 */ /* 0x000fe40000010000 */
[C---:B------:R-:W-:Y:S04]  /*99f0*/  HMMA.16816.F32 R188, R200.reuse, R190, R16 ;  /* 0x000000bec8bc723c */ /* 0x040fe80000001810 */
[----:B------:R-:W-:Y:S02]  /*9a00*/  FADD.FTZ R12, R192, R64 ;  /* 0x00000040c00c7221 */ /* 0x000fe40000010000 */
[----:B------:R-:W-:Y:S02]  /*9a10*/  FADD.FTZ R0, R199, R10 ;  /* 0x0000000ac7007221 */ /* 0x000fe40000010000 */
[-C--:B---3--:R-:W-:Y:S04]  /*9a20*/  HMMA.16816.F32 R68, R200, R36.reuse, R68 ;  /* 0x00000024c844723c */ /* 0x088fe80000001844 */
[----:B------:R-:W-:Y:S02]  /*9a30*/  FADD.FTZ R12, R193, R12 ;  /* 0x0000000cc10c7221 */ /* 0x000fe40000010000 */
[----:B------:R-:W-:Y:S02]  /*9a40*/  FADD.FTZ R8, R216, R8 ;  /* 0x00000008d8087221 */ /* 0x000fe40000010000 */
[C---:B------:R-:W-:Y:S04]  /*9a50*/  HMMA.16816.F32 R72, R28.reuse, R36, R72 ;  /* 0x000000241c48723c */ /* 0x040fe80000001848 */
[----:B------:R-:W-:Y:S02]  /*9a60*/  FADD.FTZ R11, R169, R8 ;  /* 0x00000008a90b7221 */ /* 0x000fe40000010000 */
[----:B------:R-:W-:Y:S02]  /*9a70*/  FADD.FTZ R8, R197, R12 ;  /* 0x0000000cc5087221 */ /* 0x000fe40000010000 */
[-C--:B------:R-:W-:Y:S04]  /*9a80*/  HMMA.16816.F32 R76, R28, R38.reuse, R76 ;  /* 0x000000261c4c723c */ /* 0x080fe8000000184c */
[----:B------:R-:W-:Y:S02]  /*9a90*/  FADD.FTZ R10, R196, R8 ;  /* 0x00000008c40a7221 */ /* 0x000fe40000010000 */
[----:B------:R-:W-:Y:S02]  /*9aa0*/  FADD.FTZ R3, R246, R11 ;  /* 0x0000000bf6037221 */ /* 0x000fe40000010000 */
[C---:B------:R-:W-:Y:S04]  /*9ab0*/  HMMA.16816.F32 R80, R200.reuse, R38, R80 ;  /* 0x00000026c850723c */ /* 0x040fe80000001850 */
[----:B------:R-:W-:Y:S02]  /*9ac0*/  FADD.FTZ R11, R198, R9 ;  /* 0x00000009c60b7221 */ /* 0x000fe40000010000 */
[----:B------:R-:W-:Y:S02]  /*9ad0*/  FADD.FTZ R9, R247, R3 ;  /* 0x00000003f7097221 */ /* 0x000fe40000010000 */
[-C--:B--2---:R-:W-:Y:S04]  /*9ae0*/  HMMA.16816.F32 R84, R200, R40.reuse, R84 ;  /* 0x00000028c854723c */ /* 0x084fe80000001854 */
[----:B------:R-:W-:Y:S02]  /*9af0*/  FADD.FTZ R3, R204, R10 ;  /* 0x0000000acc037221 */ /* 0x000fe40000010000 */
[----:B------:R-:W-:Y:S02]  /*9b00*/  FADD.FTZ R8, R221, R0 ;  /* 0x00000000dd087221 */ /* 0x000fe40000010000 */
[C---:B------:R-:W-:Y:S04]  /*9b10*/  HMMA.16816.F32 R88, R28.reuse, R40, R88 ;  /* 0x000000281c58723c */ /* 0x040fe80000001858 */
[----:B------:R-:W-:Y:S02]  /*9b20*/  FADD.FTZ R0, R248, R9 ;  /* 0x00000009f8007221 */ /* 0x000fe40000010000 */
[----:B------:R-:W-:Y:S02]  /*9b30*/  FADD.FTZ R10, R223, R8 ;  /* 0x00000008df0a7221 */ /* 0x000fe40000010000 */
[-C--:B------:R-:W-:Y:S04]  /*9b40*/  HMMA.16816.F32 R92, R28, R42.reuse, R92 ;  /* 0x0000002a1c5c723c */ /* 0x080fe8000000185c */
[----:B------:R-:W-:Y:S04]  /*9b50*/  FADD.FTZ R9, R245, R0 ;  /* 0x00000000f5097221 */ /* 0x000fe80000010000 */
[C---:B------:R-:W-:Y:S04]  /*9b60*/  HMMA.16816.F32 R96, R200.reuse, R42, R96 ;  /* 0x0000002ac860723c */ /* 0x040fe80000001860 */
[----:B------:R-:W-:Y:S04]  /*9b70*/  FADD.FTZ R9, R211, R9 ;  /* 0x00000009d3097221 */ /* 0x000fe80000010000 */
[-C--:B------:R-:W-:Y:S08]  /*9b80*/  HMMA.16816.F32 R100, R200, R44.reuse, R100 ;  /* 0x0000002cc864723c */ /* 0x080ff00000001864 */
[C---:B------:R-:W-:Y:S08]  /*9b90*/  HMMA.16816.F32 R104, R28.reuse, R44, R104 ;  /* 0x0000002c1c68723c */ /* 0x040ff00000001868 */
[-C--:B------:R-:W-:Y:S08]  /*9ba0*/  HMMA.16816.F32 R108, R28, R46.reuse, R108 ;  /* 0x0000002e1c6c723c */ /* 0x080ff0000000186c */
[C---:B------:R-:W-:Y:S08]  /*9bb0*/  HMMA.16816.F32 R112, R200.reuse, R46, R112 ;  /* 0x0000002ec870723c */ /* 0x040ff00000001870 */
[-C--:B------:R-:W-:Y:S08]  /*9bc0*/  HMMA.16816.F32 R116, R200, R48.reuse, R116 ;  /* 0x00000030c874723c */ /* 0x080ff00000001874 */
[C---:B------:R-:W-:Y:S08]  /*9bd0*/  HMMA.16816.F32 R120, R28.reuse, R48, R120 ;  /* 0x000000301c78723c */ /* 0x040ff00000001878 */
[-C--:B------:R-:W-:Y:S08]  /*9be0*/  HMMA.16816.F32 R124, R28, R50.reuse, R124 ;  /* 0x000000321c7c723c */ /* 0x080ff0000000187c */
[C---:B------:R-:W-:Y:S08]  /*9bf0*/  HMMA.16816.F32 R128, R200.reuse, R50, R128 ;  /* 0x00000032c880723c */ /* 0x040ff00000001880 */
[-C--:B----4-:R-:W-:Y:S08]  /*9c00*/  HMMA.16816.F32 R132, R200, R52.reuse, R132 ;  /* 0x00000034c884723c */ /* 0x090ff00000001884 */
[C---:B------:R-:W-:Y:S08]  /*9c10*/  HMMA.16816.F32 R136, R28.reuse, R52, R136 ;  /* 0x000000341c88723c */ /* 0x040ff00000001888 */
[-C--:B------:R-:W-:Y:S08]  /*9c20*/  HMMA.16816.F32 R140, R28, R54.reuse, R140 ;  /* 0x000000361c8c723c */ /* 0x080ff0000000188c */
[C---:B------:R-:W-:Y:S08]  /*9c30*/  HMMA.16816.F32 R144, R200.reuse, R54, R144 ;  /* 0x00000036c890723c */ /* 0x040ff00000001890 */
[-C--:B------:R-:W-:Y:S08]  /*9c40*/  HMMA.16816.F32 R148, R200, R56.reuse, R148 ;  /* 0x00000038c894723c */ /* 0x080ff00000001894 */
[C---:B------:R-:W-:Y:S08]  /*9c50*/  HMMA.16816.F32 R152, R28.reuse, R56, R152 ;  /* 0x000000381c98723c */ /* 0x040ff00000001898 */
[-C--:B------:R-:W-:Y:S08]  /*9c60*/  HMMA.16816.F32 R156, R28, R58.reuse, R156 ;  /* 0x0000003a1c9c723c */ /* 0x080ff0000000189c */
[C---:B------:R-:W-:Y:S08]  /*9c70*/  HMMA.16816.F32 R160, R200.reuse, R58, R160 ;  /* 0x0000003ac8a0723c */ /* 0x040ff000000018a0 */
[-C--:B-1----:R-:W-:Y:S08]  /*9c80*/  HMMA.16816.F32 R192, R200, R4.reuse, R20 ;  /* 0x00000004c8c0723c */ /* 0x082ff00000001814 */
[C---:B------:R-:W-:Y:S07]  /*9c90*/  HMMA.16816.F32 R196, R28.reuse, R4, R32 ;  /* 0x000000041cc4723c */ /* 0x040fee0000001820 */
[----:B------:R-:W-:Y:S01]  /*9ca0*/  FADD.FTZ R4, R219, R11 ;  /* 0x0000000bdb047221 */ /* 0x000fe20000010000 */
[-C--:B------:R-:W-:Y:S04]  /*9cb0*/  HMMA.16816.F32 R164, R28, R6.reuse, R164 ;  /* 0x000000061ca4723c */ /* 0x080fe800000018a4 */
[----:B------:R-:W-:Y:S02]  /*9cc0*/  FADD.FTZ R8, R220, R4 ;  /* 0x00000004dc087221 */ /* 0x000fe40000010000 */
[----:B------:R-:W-:Y:S01]  /*9cd0*/  FADD.FTZ R5, R174, R3 ;  /* 0x00000003ae057221 */ /* 0x000fe20000010000 */
[----:B------:R-:W-:Y:S01]  /*9ce0*/  MOV R174, R2 ;  /* 0x0000000200ae7202 */ /* 0x000fe20000000f00 */
        /* <DEDUP_REMOVED lines=15> */
[----:B------:R-:W-:Y:S01]  /*9de0*/  STL [R1], R5 ;  /* 0x0000000501007387 */ /* 0x000fe20000100800 */
[----:B------:R-:W-:Y:S02]  /*9df0*/  FADD.FTZ R3, R208, R3 ;  /* 0x00000003d0037221 */ /* 0x000fe40000010000 */
[----:B------:R-:W-:Y:S02]  /*9e00*/  FADD.FTZ R4, R209, R4 ;  /* 0x00000004d1047221 */ /* 0x000fe40000010000 */
[----:B------:R-:W-:Y:S03]  /*9e10*/  FADD.FTZ R0, R61, R7 ;  /* 0x000000073d007221 */ /* 0x000fe60000010000 */
[----:B------:R-:W-:Y:S01]  /*9e20*/  STL [R1+0xc], R4 ;  /* 0x00000c0401007387 */ /* 0x000fe20000100800 */
[----:B------:R-:W-:Y:S03]  /*9e30*/  FADD.FTZ R0, R60, R0 ;  /* 0x000000003c007221 */ /* 0x000fe60000010000 */
[----:B------:R1:W-:Y:S04]  /*9e40*/  STL [R1+0x8], R3 ;  /* 0x0000080301007387 */ /* 0x0003e80000100800 */
[----:B------:R2:W-:Y:S01]  /*9e50*/  STL [R1+0x4], R0 ;  /* 0x0000040001007387 */ /* 0x0005e20000100800 */
[----:B-1----:R-:W-:Y:S02]  /*9e60*/  MOV R3, R172 ;  /* 0x000000ac00037202 */ /* 0x002fe40000000f00 */
[----:B--2---:R-:W-:Y:S01]  /*9e70*/  MOV R0, R173 ;  /* 0x000000ad00007202 */ /* 0x004fe20000000f00 */
[----:B------:R-:W-:-:S05]  /*9e80*/  @P1 BRA `(.L_x_112) ;  /* 0xffffc6c000001947 */ /* 0x000fca000383ffff */
.L_x_111:
[----:B-1----:R-:W2:Y:S04]  /*9e90*/  LDL.LU R6, [R1] ;  /* 0x0000000001067983 */ /* 0x002ea80000300800 */
[----:B------:R-:W3:Y:S04]  /*9ea0*/  LDL.LU R4, [R1+0xc] ;  /* 0x00000c0001047983 */ /* 0x000ee80000300800 */
[----:B------:R-:W4:Y:S04]  /*9eb0*/  LDL.LU R8, [R1+0x8] ;  /* 0x0000080001087983 */ /* 0x000f280000300800 */
[----:B------:R-:W4:Y:S01]  /*9ec0*/  LDL.LU R5, [R1+0x4] ;  /* 0x0000040001057983 */ /* 0x000f220000300800 */
[----:B------:R-:W-:-:S02]  /*9ed0*/  MOV R18, 0xff800000 ;  /* 0xff80000000127802 */ /* 0x000fc40000000f00 */
[----:B------:R-:W-:Y:S02]  /*9ee0*/  MOV R19, 0xff800000 ;  /* 0xff80000000137802 */ /* 0x000fe40000000f00 */
[----:B------:R-:W-:Y:S02]  /*9ef0*/  MOV R20, 0xff800000 ;  /* 0xff80000000147802 */ /* 0x000fe40000000f00 */
[----:B------:R-:W-:Y:S02]  /*9f00*/  MOV R21, 0xff800000 ;  /* 0xff80000000157802 */ /* 0x000fe40000000f00 */
[----:B------:R-:W-:Y:S01]  /*9f10*/  PLOP3.LUT P4, PT, PT, PT, PT, 0x8, 0x0 ;  /* 0x000000000000781c */ /* 0x000fe20003f8e170 */
[----:B--2---:R-:W1:Y:S04]  /*9f20*/  SHFL.BFLY PT, R11, R6, 0x2, 0x1f ;  /* 0x0c401f00060b7f89 */ /* 0x004e6800000e0000 */
[----:B---3--:R-:W2:Y:S04]  /*9f30*/  SHFL.BFLY PT, R9, R4, 0x2, 0x1f ;  /* 0x0c401f0004097f89 */ /* 0x008ea800000e0000 */
[----:B----4-:R-:W3:Y:S01]  /*9f40*/  SHFL.BFLY PT, R7, R8, 0x2, 0x1f ;  /* 0x0c401f0008077f89 */ /* 0x010ee200000e0000 */
[----:B-1----:R-:W-:-:S03]  /*9f50*/  FADD.FTZ R11, R11, R6 ;  /* 0x000000060b0b7221 */ /* 0x002fc60000010000 */
[----:B------:R-:W1:Y:S01]  /*9f60*/  SHFL.BFLY PT, R6, R5, 0x2, 0x1f ;  /* 0x0c401f0005067f89 */ /* 0x000e6200000e0000 */
[----:B--2---:R-:W-:-:S03]  /*9f70*/  FADD.FTZ R9, R9, R4 ;  /* 0x0000000409097221 */ /* 0x004fc60000010000 */
[----:B------:R-:W2:Y:S01]  /*9f80*/  SHFL.BFLY PT, R0, R11, 0x1, 0x1f ;  /* 0x0c201f000b007f89 */ /* 0x000ea200000e0000 */
[----:B---3--:R-:W-:-:S03]  /*9f90*/  FADD.FTZ R7, R7, R8 ;  /* 0x0000000807077221 */ /* 0x008fc60000010000 */
[----:B------:R-:W3:Y:S04]  /*9fa0*/  SHFL.BFLY PT, R4, R9, 0x1, 0x1f ;  /* 0x0c201f0009047f89 */ /* 0x000ee800000e0000 */
[----:B------:R-:W4:Y:S01]  /*9fb0*/  SHFL.BFLY PT, R3, R7, 0x1, 0x1f ;  /* 0x0c201f0007037f89 */ /* 0x000f2200000e0000 */
[----:B-1----:R-:W-:Y:S02]  /*9fc0*/  FADD.FTZ R6, R6, R5 ;  /* 0x0000000506067221 */ /* 0x002fe40000010000 */
[----:B--2---:R-:W-:-:S03]  /*9fd0*/  FADD.FTZ R11, R11, R0 ;  /* 0x000000000b0b7221 */ /* 0x004fc60000010000 */
[----:B------:R-:W1:Y:S01]  /*9fe0*/  SHFL.BFLY PT, R5, R6, 0x1, 0x1f ;  /* 0x0c201f0006057f89 */ /* 0x000e6200000e0000 */
[----:B------:R-:W-:Y:S01]  /*9ff0*/  MOV R0, RZ ;  /* 0x000000ff00007202 */ /* 0x000fe20000000f00 */
[----:B---3--:R-:W-:Y:S01]  /*a000*/  FADD.FTZ R9, R9, R4 ;  /* 0x0000000409097221 */ /* 0x008fe20000010000 */
[----:B------:R-:W-:Y:S02]  /*a010*/  FSETP.NE.FTZ.AND P3, PT, R11, RZ, PT ;  /* 0x000000ff0b00720b */ /* 0x000fe40003f75000 */
[----:B------:R-:W-:Y:S01]  /*a020*/  MOV R4, RZ ;  /* 0x000000ff00047202 */ /* 0x000fe20000000f00 */
[----:B----4-:R-:W-:Y:S01]  /*a030*/  FADD.FTZ R7, R7, R3 ;  /* 0x0000000307077221 */ /* 0x010fe20000010000 */
[----:B------:R-:W-:Y:S02]  /*a040*/  FSETP.NE.FTZ.AND P2, PT, R9, RZ, PT ;  /* 0x000000ff0900720b */ /* 0x000fe40003f55000 */
[----:B------:R-:W-:Y:S02]  /*a050*/  MOV R3, RZ ;  /* 0x000000ff00037202 */ /* 0x000fe40000000f00 */
[----:B------:R-:W-:-:S05]  /*a060*/  FSETP.NE.FTZ.AND P1, PT, R7, RZ, PT ;  /* 0x000000ff0700720b */ /* 0x000fca0003f35000 */
[----:B------:R-:W2:Y:S01]  /*a070*/  @P3 MUFU.RCP R0, R11 ;  /* 0x0000000b00003308 */ /* 0x000ea20000001000 */
[----:B-1----:R-:W-:-:S07]  /*a080*/  FADD.FTZ R6, R5, R6 ;  /* 0x0000000605067221 */ /* 0x002fce0000010000 */
[----:B------:R-:W1:Y:S01]  /*a090*/  @P1 MUFU.RCP R3, R7 ;  /* 0x0000000700031308 */ /* 0x000e620000001000 */
[----:B------:R-:W-:Y:S01]  /*a0a0*/  FSETP.NE.FTZ.AND P0, PT, R6, RZ, PT ;  /* 0x000000ff0600720b */ /* 0x000fe20003f15000 */
[----:B--2---:R-:W-:-:S06]  /*a0b0*/  FMUL.FTZ R180, R0, R180 ;  /* 0x000000b400b47220 */ /* 0x004fcc0000410000 */
[----:B------:R-:W2:Y:S01]  /*a0c0*/  @P2 MUFU.RCP R4, R9 ;  /* 0x0000000900042308 */ /* 0x000ea20000001000 */
[C---:B------:R-:W-:Y:S02]  /*a0d0*/  FMUL.FTZ R181, R0.reuse, R181 ;  /* 0x000000b500b57220 */ /* 0x040fe40000410000 */
[C---:B------:R-:W-:Y:S02]  /*a0e0*/  FMUL.FTZ R188, R0.reuse, R188 ;  /* 0x000000bc00bc7220 */ /* 0x040fe40000410000 */
[C---:B------:R-:W-:Y:S02]  /*a0f0*/  FMUL.FTZ R189, R0.reuse, R189 ;  /* 0x000000bd00bd7220 */ /* 0x040fe40000410000 */
[C---:B------:R-:W-:Y:S01]  /*a100*/  FMUL.FTZ R68, R0.reuse, R68 ;  /* 0x0000004400447220 */ /* 0x040fe20000410000 */
[----:B------:R-:W-:Y:S01]  /*a110*/  @P3 MUFU.LG2 R11, R11 ;  /* 0x0000000b000b3308 */ /* 0x000fe20000000c00 */
[C---:B------:R-:W-:Y:S01]  /*a120*/  FMUL.FTZ R69, R0.reuse, R69 ;  /* 0x0000004500457220 */ /* 0x040fe20000410000 */
[----:B------:R-:W-:Y:S01]  /*a130*/  @P0 MOV R8, 0x3f317218 ;  /* 0x3f31721800080802 */ /* 0x000fe20000000f00 */
[----:B------:R-:W-:-:S02]  /*a140*/  FMUL.FTZ R80, R0, R80 ;  /* 0x0000005000507220 */ /* 0x000fc40000410000 */
[C---:B------:R-:W-:Y:S02]  /*a150*/  FMUL.FTZ R81, R0.reuse, R81 ;  /* 0x0000005100517220 */ /* 0x040fe40000410000 */
[C---:B------:R-:W-:Y:S01]  /*a160*/  FMUL.FTZ R84, R0.reuse, R84 ;  /* 0x0000005400547220 */ /* 0x040fe20000410000 */
[----:B------:R-:W-:Y:S01]  /*a170*/  @P2 MUFU.LG2 R9, R9 ;  /* 0x0000000900092308 */ /* 0x000fe20000000c00 */
[C---:B------:R-:W-:Y:S02]  /*a180*/  FMUL.FTZ R85, R0.reuse, R85 ;  /* 0x0000005500557220 */ /* 0x040fe40000410000 */
[C---:B------:R-:W-:Y:S02]  /*a190*/  FMUL.FTZ R96, R0.reuse, R96 ;  /* 0x0000006000607220 */ /* 0x040fe40000410000 */
[C---:B------:R-:W-:Y:S02]  /*a1a0*/  FMUL.FTZ R97, R0.reuse, R97 ;  /* 0x0000006100617220 */ /* 0x040fe40000410000 */
[C---:B------:R-:W-:Y:S01]  /*a1b0*/  FMUL.FTZ R100, R0.reuse, R100 ;  /* 0x0000006400647220 */ /* 0x040fe20000410000 */
[----:B------:R-:W-:Y:S01]  /*a1c0*/  @P1 MUFU.LG2 R7, R7 ;  /* 0x0000000700071308 */ /* 0x000fe20000000c00 */
        /* <DEDUP_REMOVED lines=18> */
[----:B------:R-:W-:Y:S01]  /*a2f0*/  FMUL.FTZ R201, R0, R201 ;  /* 0x000000c900c97220 */ /* 0x000fe20000410000 */
[----:B------:R-:W-:Y:S01]  /*a300*/  MOV R0, RZ ;  /* 0x000000ff00007202 */ /* 0x000fe20000000f00 */
[----:B-1----:R-:W-:-:S02]  /*a310*/  FMUL.FTZ R176, R3, R176 ;  /* 0x000000b003b07220 */ /* 0x002fc40000410000 */
[C---:B------:R-:W-:Y:S02]  /*a320*/  FMUL.FTZ R177, R3.reuse, R177 ;  /* 0x000000b103b17220 */ /* 0x040fe40000410000 */
[C---:B------:R-:W-:Y:S01]  /*a330*/  FMUL.FTZ R184, R3.reuse, R184 ;  /* 0x000000b803b87220 */ /* 0x040fe20000410000 */
[----:B------:R-:W1:Y:S01]  /*a340*/  @P0 MUFU.RCP R0, R6 ;  /* 0x0000000600000308 */ /* 0x000e620000001000 */
[C---:B------:R-:W-:Y:S02]  /*a350*/  FMUL.FTZ R185, R3.reuse, R185 ;  /* 0x000000b903b97220 */ /* 0x040fe40000410000 */
[C---:B------:R-:W-:Y:S02]  /*a360*/  FMUL.FTZ R72, R3.reuse, R72 ;  /* 0x0000004803487220 */ /* 0x040fe40000410000 */
[C---:B------:R-:W-:Y:S02]  /*a370*/  FMUL.FTZ R73, R3.reuse, R73 ;  /* 0x0000004903497220 */ /* 0x040fe40000410000 */
[C---:B------:R-:W-:Y:S01]  /*a380*/  FMUL.FTZ R76, R3.reuse, R76 ;  /* 0x0000004c034c7220 */ /* 0x040fe20000410000 */
[----:B------:R-:W3:Y:S01]  /*a390*/  @P0 MUFU.LG2 R6, R6 ;  /* 0x0000000600060308 */ /* 0x000ee20000000c00 */
        /* <DEDUP_REMOVED lines=25> */
[----:B------:R-:W-:Y:S01]  /*a530*/  @P2 MOV R3, 0x3f317218 ;  /* 0x3f31721800032802 */ /* 0x000fe20000000f00 */
[----:B--2---:R-:W-:-:S02]  /*a540*/  FMUL.FTZ R182, R4, R182 ;  /* 0x000000b604b67220 */ /* 0x004fc40000410000 */
        /* <DEDUP_REMOVED lines=30> */
[----:B------:R-:W-:Y:S01]  /*a730*/  FMUL.FTZ R203, R4, R203 ;  /* 0x000000cb04cb7220 */ /* 0x000fe20000410000 */
[----:B------:R-:W-:Y:S01]  /*a740*/  @P3 MOV R4, 0x3f317218 ;  /* 0x3f31721800043802 */ /* 0x000fe20000000f00 */
[C---:B-1----:R-:W-:Y:S02]  /*a750*/  FMUL.FTZ R178, R0.reuse, R178 ;  /* 0x000000b200b27220 */ /* 0x042fe40000410000 */
        /* <DEDUP_REMOVED lines=30> */
[----:B------:R-:W-:Y:S01]  /*a940*/  FMUL.FTZ R167, R0, R167 ;  /* 0x000000a700a77220 */ /* 0x000fe20000410000 */
[----:B------:R-:W-:Y:S01]  /*a950*/  @P1 MOV R0, 0x3f317218 ;  /* 0x3f31721800001802 */ /* 0x000fe20000000f00 */
[----:B------:R-:W-:Y:S02]  /*a960*/  @P2 FMUL.FTZ R5, R3, c[0x0][0x2d0] ;  /* 0x0000b40003052a20 */ /* 0x000fe40000410000 */
[----:B------:R-:W-:Y:S02]  /*a970*/  @P3 FMUL.FTZ R10, R4, c[0x0][0x2d0] ;  /* 0x0000b400040a3a20 */ /* 0x000fe40000410000 */
[----:B------:R-:W-:-:S02]  /*a980*/  @P1 FMUL.FTZ R3, R0, c[0x0][0x2d0] ;  /* 0x0000b40000031a20 */ /* 0x000fc40000410000 */
[----:B------:R-:W-:Y:S02]  /*a990*/  @P3 FMUL.FTZ R11, R11, 0.69314718246459960938 ;  /* 0x3f3172180b0b3820 */ /* 0x000fe40000410000 */
[----:B------:R-:W-:Y:S02]  /*a9a0*/  @P2 FMUL.FTZ R9, R9, 0.69314718246459960938 ;  /* 0x3f31721809092820 */ /* 0x000fe40000410000 */
[----:B------:R-:W-:Y:S02]  /*a9b0*/  @P1 FMUL.FTZ R7, R7, 0.69314718246459960938 ;  /* 0x3f31721807071820 */ /* 0x000fe40000410000 */
[----:B---3--:R-:W-:Y:S02]  /*a9c0*/  @P0 FMUL.FTZ R4, R6, 0.69314718246459960938 ;  /* 0x3f31721806040820 */ /* 0x008fe40000410000 */
[----:B------:R-:W-:Y:S02]  /*a9d0*/  @P0 FMUL.FTZ R0, R8, c[0x0][0x2d0] ;  /* 0x0000b40008000a20 */ /* 0x000fe40000410000 */
[----:B------:R-:W-:-:S02]  /*a9e0*/  @P3 FFMA.FTZ R18, R10, R173, R11 ;  /* 0x000000ad0a123223 */ /* 0x000fc4000001000b */
[----:B------:R-:W-:Y:S02]  /*a9f0*/  @P2 FFMA.FTZ R19, R5, R172, R9 ;  /* 0x000000ac05132223 */ /* 0x000fe40000010009 */
[----:B------:R-:W-:Y:S02]  /*aa00*/  @P1 FFMA.FTZ R20, R3, R171, R7 ;  /* 0x000000ab03141223 */ /* 0x000fe40000010007 */
[----:B------:R-:W-:Y:S02]  /*aa10*/  @P0 FFMA.FTZ R21, R0, R2, R4 ;  /* 0x0000000200150223 */ /* 0x000fe40000010004 */
.L_x_95:
[----:B------:R-:W-:Y:S05]  /*aa20*/  @P4 BRA `(.L_x_113) ;  /* 0x0000209000004947 */ /* 0x000fea0003800000 */
[----:B------:R-:W1:Y:S01]  /*aa30*/  S2R R16, SR_TID.X ;  /* 0x0000000000107919 */ /* 0x000e620000002100 */
[----:B------:R-:W-:Y:S01]  /*aa40*/  ULDC.64 UR4, c[0x0][0x4d0] ;  /* 0x0001340000047ab9 */ /* 0x000fe20000000a00 */
[----:B------:R-:W-:Y:S01]  /*aa50*/  IMAD R4, RZ, RZ, -UR11 ;  /* 0x8000000bff047e24 */ /* 0x000fe2000f8e02ff */
[----:B------:R-:W-:Y:S01]  /*aa60*/  UIMAD.WIDE.U32 UR8, UR11, UR4, URZ ;  /* 0x000000040b0872a5 */ /* 0x000fe2000f8e003f */
[----:B------:R-:W2:Y:S01]  /*aa70*/  S2R R11, SR_CTAID.Y ;  /* 0x00000000000b7919 */ /* 0x000ea20000002600 */
[----:B------:R-:W-:Y:S01]  /*aa80*/  USHF.R.S32.HI UR6, URZ, 0x1f, UR11 ;  /* 0x0000001f3f067899 */ /* 0x000fe2000801140b */
[----:B------:R-:W-:Y:S01]  /*aa90*/  MOV R24, c[0x0][0x4e8] ;  /* 0x00013a0000187a02 */ /* 0x000fe20000000f00 */
[----:B------:R-:W-:Y:S01]  /*aaa0*/  BSSY B0, `(.L_x_114) ;  /* 0x00000db000007945 */ /* 0x000fe20003800000 */
[----:B------:R-:W3:Y:S01]  /*aab0*/  S2R R9, SR_CTAID.Z ;  /* 0x0000000000097919 */ /* 0x000ee20000002700 */
[----:B------:R-:W-:Y:S01]  /*aac0*/  IMAD.U32 R3, RZ, RZ, UR9 ;  /* 0x00000009ff037e24 */ /* 0x000fe2000f8e00ff */
[----:B------:R-:W-:Y:S01]  /*aad0*/  UIMAD UR7, UR6, UR4, URZ ;  /* 0x00000004060772a4 */ /* 0x000fe2000f8e023f */
[----:B------:R-:W-:Y:S01]  /*aae0*/  IMAD.U32 R2, RZ, RZ, UR8 ;  /* 0x00000008ff027e24 */ /* 0x000fe2000f8e00ff */
[----:B------:R-:W4:Y:S04]  /*aaf0*/  S2R R15, SR_CTAID.X ;  /* 0x00000000000f7919 */ /* 0x000f280000002500 */
[----:B------:R-:W-:Y:S01]  /*ab00*/  BAR.SYNC.DEFER_BLOCKING 0x1, 0x80 ;  /* 0x0042000000007b1d */ /* 0x000fe20000010000 */
[----:B------:R-:W-:Y:S01]  /*ab10*/  UIMAD UR5, UR11, UR5, UR7 ;  /* 0x000000050b0572a4 */ /* 0x000fe2000f8e0207 */
[C---:B------:R-:W-:Y:S01]  /*ab20*/  ISETP.NE.AND P0, PT, R24.reuse, 0x1, PT ;  /* 0x000000011800780c */ /* 0x040fe20003f05270 */
[----:B------:R-:W-:-:S02]  /*ab30*/  IMAD R24, R24, c[0x0][0x388], RZ ;  /* 0x0000e20018187a24 */ /* 0x000fc400078e02ff */
[----:B------:R-:W-:Y:S01]  /*ab40*/  UIADD3 UR5, UR9, UR5, URZ ;  /* 0x0000000509057290 */ /* 0x000fe2000fffe03f */
[----:B-1----:R-:W-:-:S05]  /*ab50*/  SHF.R.S32.HI R6, RZ, 0x1f, R16 ;  /* 0x0000001fff067819 */ /* 0x002fca0000011410 */
[----:B------:R-:W-:Y:S01]  /*ab60*/  IMAD.U32 R5, RZ, RZ, UR5 ;  /* 0x00000005ff057e24 */ /* 0x000fe2000f8e00ff */
[-C--:B------:R-:W-:Y:S01]  /*ab70*/  LEA.HI R0, R6, R16.reuse, RZ, 0x2 ;  /* 0x0000001006007211 */ /* 0x080fe200078f10ff */
[----:B--2---:R-:W-:Y:S01]  /*ab80*/  IMAD R12, R4, c[0x0][0x550], R11 ;  /* 0x00015400040c7a24 */ /* 0x004fe200078e020b */
[-C--:B------:R-:W-:Y:S01]  /*ab90*/  LEA.HI R6, R6, R16.reuse, RZ, 0x5 ;  /* 0x0000001006067211 */ /* 0x080fe200078f28ff */
[----:B------:R-:W-:Y:S01]  /*aba0*/  IMAD.MOV.U32 R4, RZ, RZ, R2 ;  /* 0x000000ffff047224 */ /* 0x000fe200078e0002 */
[----:B------:R-:W-:Y:S01]  /*abb0*/  LOP3.LUT R0, R0, 0xfffffffc, RZ, 0xc0, !PT ;  /* 0xfffffffc00007812 */ /* 0x000fe200078ec0ff */
[----:B------:R-:W-:Y:S01]  /*abc0*/  ULDC.64 UR4, c[0x0][0x438] ;  /* 0x00010e0000047ab9 */ /* 0x000fe20000000a00 */
[----:B------:R-:W-:Y:S01]  /*abd0*/  LOP3.LUT R7, R6, 0xffffffe0, RZ, 0xc0, !PT ;  /* 0xffffffe006077812 */ /* 0x000fe200078ec0ff */
[----:B------:R-:W-:Y:S01]  /*abe0*/  UIMAD UR6, UR6, UR4, URZ ;  /* 0x00000004060672a4 */ /* 0x000fe2000f8e023f */
[----:B------:R-:W-:Y:S01]  /*abf0*/  IADD3 R0, -R0, R16, RZ ;  /* 0x0000001000007210 */ /* 0x000fe20007ffe1ff */
[----:B------:R-:W-:Y:S01]  /*ac00*/  UIMAD.WIDE.U32 UR8, UR11, UR4, URZ ;  /* 0x000000040b0872a5 */ /* 0x000fe2000f8e003f */
[--C-:B------:R-:W-:Y:S01]  /*ac10*/  SHF.R.S32.HI R8, RZ, 0x5, R6.reuse ;  /* 0x00000005ff087819 */ /* 0x100fe20000011406 */
[----:B------:R-:W-:Y:S01]  /*ac20*/  IMAD.IADD R16, R16, 0x1, -R7 ;  /* 0x0000000110107824 */ /* 0x000fe200078e0a07 */
[----:B------:R-:W-:Y:S01]  /*ac30*/  LEA.HI R3, R0, R0, RZ, 0x1 ;  /* 0x0000000000037211 */ /* 0x000fe200078f08ff */
[----:B------:R-:W-:Y:S01]  /*ac40*/  UIMAD UR4, UR11, UR5, UR6 ;  /* 0x000000050b0472a4 */ /* 0x000fe2000f8e0206 */
[----:B------:R-:W-:Y:S01]  /*ac50*/  SHF.R.S32.HI R2, RZ, 0x1f, R6 ;  /* 0x0000001fff027819 */ /* 0x000fe20000011406 */
[----:B---3--:R-:W-:Y:S01]  /*ac60*/  IMAD.WIDE.U32 R4, R9, c[0x0][0x4d8], R4 ;  /* 0x0001360009047a25 */ /* 0x008fe200078e0004 */
[----:B------:R-:W-:Y:S01]  /*ac70*/  LOP3.LUT R7, R3, 0x1ffffffe, RZ, 0xc0, !PT ;  /* 0x1ffffffe03077812 */ /* 0x000fe200078ec0ff */
[----:B------:R-:W-:Y:S01]  /*ac80*/  UIADD3 UR4, UR9, UR4, URZ ;  /* 0x0000000409047290 */ /* 0x000fe2000fffe03f */
[----:B------:R-:W-:-:S02]  /*ac90*/  LEA.HI R2, R2, R8, RZ, 0x2 ;  /* 0x0000000802027211 */ /* 0x000fc400078f10ff */
[----:B------:R-:W-:Y:S01]  /*aca0*/  IADD3 R7, R0, -R7, RZ ;  /* 0x8000000700077210 */ /* 0x000fe20007ffe0ff */
[----:B------:R-:W-:Y:S01]  /*acb0*/  IMAD.SHL.U32 R0, R3, 0x20, RZ ;  /* 0x0000002003007824 */ /* 0x000fe200078e00ff */
[----:B------:R-:W-:Y:S02]  /*acc0*/  SHF.R.S32.HI R3, RZ, 0x1f, R16 ;  /* 0x0000001fff037819 */ /* 0x000fe40000011410 */
[----:B------:R-:W-:Y:S02]  /*acd0*/  LOP3.LUT R2, R2, 0xffffffc, RZ, 0xc0, !PT ;  /* 0x0ffffffc02027812 */ /* 0x000fe400078ec0ff */
[----:B------:R-:W-:Y:S01]  /*ace0*/  LEA.HI R17, R3, R16, RZ, 0x2 ;  /* 0x0000001003117211 */ /* 0x000fe200078f10ff */
[----:B------:R-:W-:Y:S01]  /*acf0*/  IMAD.U32 R3, RZ, RZ, UR9 ;  /* 0x00000009ff037e24 */ /* 0x000fe2000f8e00ff */
[----:B------:R-:W-:Y:S01]  /*ad00*/  LOP3.LUT R0, R0, 0xffffffc0, RZ, 0xc0, !PT ;  /* 0xffffffc000007812 */ /* 0x000fe200078ec0ff */
[----:B------:R-:W-:Y:S01]  /*ad10*/  IMAD.IADD R8, R8, 0x1, -R2 ;  /* 0x0000000108087824 */ /* 0x000fe200078e0a02 */
[----:B------:R-:W-:Y:S01]  /*ad20*/  SHF.R.S32.HI R6, RZ, 0x2, R17 ;  /* 0x00000002ff067819 */ /* 0x000fe20000011411 */
[----:B------:R-:W-:Y:S01]  /*ad30*/  IMAD.U32 R2, RZ, RZ, UR8 ;  /* 0x00000008ff027e24 */ /* 0x000fe2000f8e00ff */
[----:B------:R-:W-:Y:S01]  /*ad40*/  SHF.R.S32.HI R10, RZ, 0x1f, R9 ;  /* 0x0000001fff0a7819 */ /* 0x000fe20000011409 */
[----:B------:R-:W-:Y:S01]  /*ad50*/  IMAD R7, R7, 0x8, R0 ;  /* 0x0000000807077824 */ /* 0x000fe200078e0200 */
[----:B------:R-:W-:Y:S01]  /*ad60*/  MOV R3, UR4 ;  /* 0x0000000400037c02 */ /* 0x000fe20008000f00 */
[----:B------:R-:W-:Y:S01]  /*ad70*/  IMAD R14, R8, 0x10, R6 ;  /* 0x00000010080e7824 */ /* 0x000fe200078e0206 */
[----:B------:R-:W-:Y:S01]  /*ad80*/  LOP3.LUT P1, RZ, R16, 0x3, RZ, 0xc0, !PT ;  /* 0x0000000310ff7812 */ /* 0x000fe2000782c0ff */
[----:B------:R-:W-:-:S02]  /*ad90*/  IMAD R0, R10, c[0x0][0x4d8], RZ ;  /* 0x000136000a007a24 */ /* 0x000fc400078e02ff */
[----:B------:R-:W-:Y:S01]  /*ada0*/  IMAD R6, R10, c[0x0][0x440], RZ ;  /* 0x000110000a067a24 */ /* 0x000fe200078e02ff */
[----:B------:R-:W-:Y:S01]  /*adb0*/  IADD3 R8, R14, R7, RZ ;  /* 0x000000070e087210 */ /* 0x000fe20007ffe0ff */
[C---:B------:R-:W-:Y:S02]  /*adc0*/  IMAD R0, R9.reuse, c[0x0][0x4dc], R0 ;  /* 0x0001370009007a24 */ /* 0x040fe400078e0200 */
[----:B------:R-:W-:Y:S02]  /*add0*/  IMAD R6, R9, c[0x0][0x444], R6 ;  /* 0x0001110009067a24 */ /* 0x000fe400078e0206 */
[----:B----4-:R-:W-:Y:S02]  /*ade0*/  IMAD R8, R15, 0x80, R8 ;  /* 0x000000800f087824 */ /* 0x010fe400078e0208 */
[----:B------:R-:W-:-:S04]  /*adf0*/  IMAD.WIDE.U32 R2, R9, c[0x0][0x440], R2 ;  /* 0x0001100009027a25 */ /* 0x000fc800078e0002 */
[----:B------:R-:W-:-:S04]  /*ae00*/  @P0 IMAD.HI.U32 R11, R8, c[0x0][0x4ec], RZ ;  /* 0x00013b00080b0a27 */ /* 0x000fc800078e00ff */
[----:B------:R-:W-:Y:S01]  /*ae10*/  IMAD.IADD R5, R5, 0x1, R0 ;  /* 0x0000000105057824 */ /* 0x000fe200078e0200 */
[----:B------:R-:W-:Y:S01]  /*ae20*/  SHF.R.S32.HI R0, RZ, 0x1f, R12 ;  /* 0x0000001fff007819 */ /* 0x000fe2000001140c */
[----:B------:R-:W-:Y:S01]  /*ae30*/  IMAD.IADD R3, R3, 0x1, R6 ;  /* 0x0000000103037824 */ /* 0x000fe200078e0206 */
[----:B------:R-:W-:Y:S01]  /*ae40*/  MOV R6, R8 ;  /* 0x0000000800067202 */ /* 0x000fe20000000f00 */
[----:B------:R-:W-:Y:S01]  /*ae50*/  @P0 IMAD.HI.U32 R10, R8, c[0x0][0x4ec], RZ ;  /* 0x00013b00080a0a27 */ /* 0x000fe200078e00ff */
[----:B------:R-:W-:-:S03]  /*ae60*/  @P0 SHF.R.U32.HI R6, RZ, c[0x0][0x4f0], R11 ;  /* 0x00013c00ff060a19 */ /* 0x000fc6000001160b */
[----:B------:R-:W-:Y:S01]  /*ae70*/  IMAD.MOV.U32 R7, RZ, RZ, R8 ;  /* 0x000000ffff077224 */ /* 0x000fe200078e0008 */
[----:B------:R-:W-:Y:S01]  /*ae80*/  @P0 SHF.R.U32.HI R7, RZ, c[0x0][0x4f0], R10 ;  /* 0x00013c00ff070a19 */ /* 0x000fe2000001160a */
[C---:B------:R-:W-:Y:S02]  /*ae90*/  IMAD R9, R0.reuse, c[0x0][0x448], RZ ;  /* 0x0001120000097a24 */ /* 0x040fe400078e02ff */
[----:B------:R-:W-:Y:S02]  /*aea0*/  IMAD R0, R0, c[0x0][0x4e0], RZ ;  /* 0x0001380000007a24 */ /* 0x000fe400078e02ff */
[----:B------:R-:W-:Y:S02]  /*aeb0*/  IMAD.MOV R10, RZ, RZ, -R6 ;  /* 0x000000ffff0a7224 */ /* 0x000fe400078e0a06 */
[C---:B------:R-:W-:Y:S01]  /*aec0*/  IMAD R11, R12.reuse, c[0x0][0x44c], R9 ;  /* 0x000113000c0b7a24 */ /* 0x040fe200078e0209 */
[----:B------:R-:W-:Y:S01]  /*aed0*/  SHF.R.S32.HI R9, RZ, 0x1f, R7 ;  /* 0x0000001fff097819 */ /* 0x000fe20000011407 */
[----:B------:R-:W-:-:S02]  /*aee0*/  IMAD R13, R12, c[0x0][0x4e4], R0 ;  /* 0x000139000c0d7a24 */ /* 0x000fc400078e0200 */
[----:B------:R-:W-:-:S04]  /*aef0*/  IMAD.WIDE.U32 R4, R12, c[0x0][0x4e0], R4 ;  /* 0x000138000c047a25 */ /* 0x000fc800078e0004 */
[----:B------:R-:W-:Y:S01]  /*af00*/  IMAD R0, R10, c[0x0][0x4e8], R8 ;  /* 0x00013a000a007a24 */ /* 0x000fe200078e0208 */
[----:B------:R-:W-:Y:S01]  /*af10*/  SHF.R.S32.HI R10, RZ, 0x1f, R6 ;  /* 0x0000001fff0a7819 */ /* 0x000fe20000011406 */
[----:B------:R-:W-:Y:S01]  /*af20*/  IMAD R9, R9, c[0x0][0x430], RZ ;  /* 0x00010c0009097a24 */ /* 0x000fe200078e02ff */
[----:B------:R-:W-:Y:S01]  /*af30*/  IADD3 R4, P0, R6, R4, RZ ;  /* 0x0000000406047210 */ /* 0x000fe20007f1e0ff */
[----:B------:R-:W-:Y:S01]  /*af40*/  IMAD.WIDE.U32 R2, R12, c[0x0][0x448], R2 ;  /* 0x000112000c027a25 */ /* 0x000fe200078e0002 */
[----:B------:R-:W-:Y:S02]  /*af50*/  SHF.R.S32.HI R6, RZ, 0x1f, R0 ;  /* 0x0000001fff067819 */ /* 0x000fe40000011400 */
[----:B------:R-:W-:Y:S01]  /*af60*/  IADD3.X R5, R10, R5, R13, P0, !PT ;  /* 0x000000050a057210 */ /* 0x000fe200007fe40d */
[----:B------:R-:W-:Y:S01]  /*af70*/  IMAD R10, R7, c[0x0][0x434], R9 ;  /* 0x00010d00070a7a24 */ /* 0x000fe200078e0209 */
[----:B------:R-:W-:Y:S01]  /*af80*/  IADD3 R3, R3, R11, RZ ;  /* 0x0000000b03037210 */ /* 0x000fe20007ffe0ff */
[----:B------:R-:W-:-:S02]  /*af90*/  IMAD R9, R6, c[0x0][0x4c8], RZ ;  /* 0x0001320006097a24 */ /* 0x000fc400078e02ff */
[----:B------:R-:W-:Y:S02]  /*afa0*/  IMAD.MOV R6, RZ, RZ, -R7 ;  /* 0x000000ffff067224 */ /* 0x000fe400078e0a07 */
[----:B------:R-:W-:-:S04]  /*afb0*/  IMAD.WIDE.U32 R4, R0, c[0x0][0x4c8], R4 ;  /* 0x0001320000047a25 */ /* 0x000fc800078e0004 */
[----:B------:R-:W-:Y:S02]  /*afc0*/  IMAD R0, R0, c[0x0][0x4cc], R9 ;  /* 0x0001330000007a24 */ /* 0x000fe400078e0209 */
[----:B------:R-:W-:Y:S01]  /*afd0*/  IMAD R13, R6, c[0x0][0x4e8], R8 ;  /* 0x00013a00060d7a24 */ /* 0x000fe200078e0208 */
[C---:B------:R-:W-:Y:S01]  /*afe0*/  LEA R6, P0, R4.reuse, c[0x0][0x4a8], 0x2 ;  /* 0x00012a0004067a11 */ /* 0x040fe200078010ff */
[----:B------:R-:W-:Y:S01]  /*aff0*/  IMAD.WIDE.U32 R2, R7, c[0x0][0x430], R2 ;  /* 0x00010c0007027a25 */ /* 0x000fe200078e0002 */
[----:B------:R-:W-:Y:S02]  /*b000*/  IADD3 R0, R5, R0, RZ ;  /* 0x0000000005007210 */ /* 0x000fe40007ffe0ff */
[----:B------:R-:W-:Y:S01]  /*b010*/  SHF.R.S32.HI R7, RZ, 0x1f, R13 ;  /* 0x0000001fff077819 */ /* 0x000fe2000001140d */
[----:B------:R-:W-:Y:S01]  /*b020*/  IMAD.IADD R3, R3, 0x1, R10 ;  /* 0x0000000103037824 */ /* 0x000fe200078e020a */
[----:B------:R-:W-:Y:S01]  /*b030*/  LEA.HI.X R0, R4, c[0x0][0x4ac], R0, 0x2, P0 ;  /* 0x00012b0004007a11 */ /* 0x000fe200000f1400 */
[----:B------:R-:W-:Y:S01]  /*b040*/  IMAD R12, R15, 0x80, R14 ;  /* 0x000000800f0c7824 */ /* 0x000fe200078e020e */
[----:B------:R-:W-:Y:S01]  /*b050*/  SHFL.IDX PT, R4, R6, RZ, 0x1c1f ;  /* 0x001c1fff06047589 */ /* 0x000fe200000e0000 */
[----:B------:R-:W-:-:S02]  /*b060*/  IMAD R7, R7, c[0x0][0x428], RZ ;  /* 0x00010a0007077a24 */ /* 0x000fc400078e02ff */
[C---:B------:R-:W-:Y:S01]  /*b070*/  IMAD.WIDE.U32 R2, R13.reuse, c[0x0][0x428], R2 ;  /* 0x00010a000d027a25 */ /* 0x040fe200078e0002 */
[----:B------:R-:W1:Y:S01]  /*b080*/  SHFL.IDX PT, R5, R0, RZ, 0x1c1f ;  /* 0x001c1fff00057589 */ /* 0x000e6200000e0000 */
[C---:B------:R-:W-:Y:S02]  /*b090*/  IADD3 R14, R12.reuse, 0x40, RZ ;  /* 0x000000400c0e7810 */ /* 0x040fe40007ffe0ff */
[----:B------:R-:W-:Y:S01]  /*b0a0*/  IMAD R15, R13, c[0x0][0x42c], R7 ;  /* 0x00010b000d0f7a24 */ /* 0x000fe200078e0207 */
[----:B------:R-:W-:Y:S01]  /*b0b0*/  SHFL.IDX PT, R10, R6, 0x1, 0x1c1f ;  /* 0x003c1f00060a7f89 */ /* 0x000fe200000e0000 */
[C---:B------:R-:W-:Y:S02]  /*b0c0*/  IADD3 R13, R12.reuse, 0x48, RZ ;  /* 0x000000480c0d7810 */ /* 0x040fe40007ffe0ff */
[-C--:B------:R-:W-:Y:S01]  /*b0d0*/  ISETP.GE.OR P4, PT, R12, R24.reuse, P1 ;  /* 0x000000180c00720c */ /* 0x080fe20000f86670 */
[----:B------:R-:W2:Y:S01]  /*b0e0*/  SHFL.IDX PT, R11, R0, 0x1, 0x1c1f ;  /* 0x003c1f00000b7f89 */ /* 0x000ea200000e0000 */
[-C--:B------:R-:W-:Y:S01]  /*b0f0*/  ISETP.GE.OR P2, PT, R14, R24.reuse, P1 ;  /* 0x000000180e00720c */ /* 0x080fe20000f46670 */
[----:B------:R-:W-:Y:S01]  /*b100*/  IMAD.IADD R3, R3, 0x1, R15 ;  /* 0x0000000103037824 */ /* 0x000fe200078e020f */
[----:B------:R-:W-:Y:S01]  /*b110*/  LEA R23, P0, R2, c[0x0][0x400], 0x2 ;  /* 0x0001000002177a11 */ /* 0x000fe200078010ff */
[----:B------:R-:W-:Y:S01]  /*b120*/  SHFL.IDX PT, R8, R6, 0x2, 0x1c1f ;  /* 0x005c1f0006087f89 */ /* 0x000fe200000e0000 */
[----:B------:R-:W-:-:S02]  /*b130*/  ISETP.GE.AND P5, PT, R14, R24, PT ;  /* 0x000000180e00720c */ /* 0x000fc40003fa6270 */
[----:B------:R-:W-:Y:S01]  /*b140*/  LEA.HI.X R22, R2, c[0x0][0x404], R3, 0x2, P0 ;  /* 0x0001010002167a11 */ /* 0x000fe200000f1403 */
[----:B------:R-:W3:Y:S01]  /*b150*/  SHFL.IDX PT, R9, R0, 0x2, 0x1c1f ;  /* 0x005c1f0000097f89 */ /* 0x000ee200000e0000 */
[----:B------:R-:W-:-:S03]  /*b160*/  ISETP.GE.AND P6, PT, R13, R24, PT ;  /* 0x000000180d00720c */ /* 0x000fc60003fc6270 */
[----:B------:R-:W-:Y:S04]  /*b170*/  SHFL.IDX PT, R6, R6, 0x3, 0x1c1f ;  /* 0x007c1f0006067f89 */ /* 0x000fe800000e0000 */
[----:B------:R4:W2:Y:S04]  /*b180*/  SHFL.IDX PT, R7, R0, 0x3, 0x1c1f ;  /* 0x007c1f0000077f89 */ /* 0x0008a800000e0000 */
[----:B-1----:R1:W-:Y:S04]  /*b190*/  @!P4 ST.E [R4.64], R18 ;  /* 0x000000120400c985 */ /* 0x0023e8000c101912 */
[----:B------:R1:W1:Y:S04]  /*b1a0*/  SHFL.IDX PT, R2, R23, RZ, 0x1c1f ;  /* 0x001c1fff17027589 */ /* 0x00026800000e0000 */
[----:B------:R1:W1:Y:S01]  /*b1b0*/  SHFL.IDX PT, R3, R22, RZ, 0x1c1f ;  /* 0x001c1fff16037589 */ /* 0x00026200000e0000 */
[----:B----4-:R-:W-:-:S04]  /*b1c0*/  IADD3 R0, R12, 0x8, RZ ;  /* 0x000000080c007810 */ /* 0x010fc80007ffe0ff */
[CC--:B------:R-:W-:Y:S02]  /*b1d0*/  ISETP.GE.OR P3, PT, R0.reuse, R24.reuse, P1 ;  /* 0x000000180000720c */ /* 0x0c0fe40000f66670 */
[-C--:B------:R-:W-:Y:S02]  /*b1e0*/  ISETP.GE.OR P1, PT, R13, R24.reuse, P1 ;  /* 0x000000180d00720c */ /* 0x080fe40000f26670 */
[----:B------:R-:W-:Y:S02]  /*b1f0*/  ISETP.GE.AND P0, PT, R0, R24, PT ;  /* 0x000000180000720c */ /* 0x000fe40003f06270 */
[----:B------:R-:W-:-:S04]  /*b200*/  LOP3.LUT R0, R17, 0x7ffffffc, RZ, 0xc0, !PT ;  /* 0x7ffffffc11007812 */ /* 0x000fc800078ec0ff */
[----:B------:R-:W-:-:S03]  /*b210*/  IADD3 R0, R16, -R0, RZ ;  /* 0x8000000010007210 */ /* 0x000fc60007ffe0ff */
[----:B--2---:R2:W-:Y:S02]  /*b220*/  @!P3 ST.E [R10.64], R19 ;  /* 0x000000130a00b985 */ /* 0x0045e4000c101912 */
[----:B------:R-:W-:Y:S02]  /*b230*/  IMAD.SHL.U32 R0, R0, 0x2, RZ ;  /* 0x0000000200007824 */ /* 0x000fe400078e00ff */
[----:B---3--:R2:W-:Y:S04]  /*b240*/  @!P2 ST.E [R8.64], R20 ;  /* 0x000000140800a985 */ /* 0x0085e8000c101912 */
[----:B------:R2:W-:Y:S01]  /*b250*/  @!P1 ST.E [R6.64], R21 ;  /* 0x0000001506009985 */ /* 0x0005e2000c101912 */
[----:B------:R-:W-:-:S13]  /*b260*/  ISETP.GE.AND P1, PT, R12, R24, PT ;  /* 0x000000180c00720c */ /* 0x000fda0003f26270 */
[----:B------:R-:W-:Y:S05]  /*b270*/  @P1 BRA `(.L_x_115) ;  /* 0x000005d000001947 */ /* 0x000fea0003800000 */
[C---:B-1----:R-:W-:Y:S02]  /*b280*/  IADD3 R4, R0.reuse, 0x8, RZ ;  /* 0x0000000800047810 */ /* 0x042fe40007ffe0ff */
[----:B------:R-:W-:Y:S02]  /*b290*/  IADD3 R5, R0, 0x10, RZ ;  /* 0x0000001000057810 */ /* 0x000fe40007ffe0ff */
[----:B------:R-:W-:Y:S02]  /*b2a0*/  ISETP.GE.AND P3, PT, R4, c[0x0][0x3c8], PT ;  /* 0x0000f20004007a0c */ /* 0x000fe40003f66270 */
[----:B------:R-:W-:Y:S02]  /*b2b0*/  ISETP.GE.AND P2, PT, R5, c[0x0][0x3c8], PT ;  /* 0x0000f20005007a0c */ /* 0x000fe40003f46270 */
[C---:B------:R-:W-:Y:S02]  /*b2c0*/  ISETP.GE.AND P4, PT, R0.reuse, c[0x0][0x3c8], PT ;  /* 0x0000f20000007a0c */ /* 0x040fe40003f86270 */
[----:B--2---:R-:W-:-:S02]  /*b2d0*/  IADD3 R8, R0, 0x18, RZ ;  /* 0x0000001800087810 */ /* 0x004fc40007ffe0ff */
[----:B------:R-:W-:Y:S02]  /*b2e0*/  IADD3 R10, R0, 0x38, RZ ;  /* 0x00000038000a7810 */ /* 0x000fe40007ffe0ff */
[----:B------:R-:W-:-:S03]  /*b2f0*/  ISETP.GE.AND P1, PT, R8, c[0x0][0x3c8], PT ;  /* 0x0000f20008007a0c */ /* 0x000fc60003f26270 */
[----:B------:R-:W-:Y:S02]  /*b300*/  @!P3 LEA.HI R4, R4, R4, RZ, 0x1 ;  /* 0x000000040404b211 */ /* 0x000fe400078f08ff */
[----:B------:R-:W-:Y:S02]  /*b310*/  @!P2 LEA.HI R9, R5, R5, RZ, 0x1 ;  /* 0x000000050509a211 */ /* 0x000fe400078f08ff */
[----:B------:R-:W-:Y:S01]  /*b320*/  @!P3 LOP3.LUT R4, R4, 0xfffffffe, RZ, 0xc0, !PT ;  /* 0xfffffffe0404b812 */ /* 0x000fe200078ec0ff */
[----:B------:R-:W-:Y:S01]  /*b330*/  @!P4 IMAD.WIDE R6, R0, 0x4, R2 ;  /* 0x000000040006c825 */ /* 0x000fe200078e0202 */
[----:B------:R-:W-:-:S03]  /*b340*/  @!P2 LOP3.LUT R9, R9, 0xfffffffe, RZ, 0xc0, !PT ;  /* 0xfffffffe0909a812 */ /* 0x000fc600078ec0ff */
[----:B------:R-:W-:Y:S01]  /*b350*/  @!P3 IMAD.WIDE R4, R4, 0x4, R2 ;  /* 0x000000040404b825 */ /* 0x000fe200078e0202 */
[----:B------:R1:W-:Y:S01]  /*b360*/  @!P4 ST.E.64 [R6.64], R180 ;  /* 0x000000b40600c985 */ /* 0x0003e2000c101b12 */
[----:B------:R-:W-:-:S03]  /*b370*/  @!P1 LEA.HI R8, R8, R8, RZ, 0x1 ;  /* 0x0000000808089211 */ /* 0x000fc600078f08ff */
[----:B------:R2:W-:Y:S01]  /*b380*/  @!P3 ST.E.64 [R4.64], R188 ;  /* 0x000000bc0400b985 */ /* 0x0005e2000c101b12 */
[----:B------:R-:W-:Y:S02]  /*b390*/  @!P1 LOP3.LUT R8, R8, 0xfffffffe, RZ, 0xc0, !PT ;  /* 0xfffffffe08089812 */ /* 0x000fe400078ec0ff */
[C---:B-1----:R-:W-:Y:S02]  /*b3a0*/  IADD3 R7, R0.reuse, 0x20, RZ ;  /* 0x0000002000077810 */ /* 0x042fe40007ffe0ff */
[C---:B------:R-:W-:Y:S01]  /*b3b0*/  IADD3 R6, R0.reuse, 0x28, RZ ;  /* 0x0000002800067810 */ /* 0x040fe20007ffe0ff */
[----:B--2---:R-:W-:Y:S01]  /*b3c0*/  @!P2 IMAD.WIDE R4, R9, 0x4, R2 ;  /* 0x000000040904a825 */ /* 0x004fe200078e0202 */
[----:B------:R-:W-:Y:S02]  /*b3d0*/  IADD3 R9, R0, 0x30, RZ ;  /* 0x0000003000097810 */ /* 0x000fe40007ffe0ff */
[----:B------:R-:W-:Y:S02]  /*b3e0*/  ISETP.GE.AND P4, PT, R7, c[0x0][0x3c8], PT ;  /* 0x0000f20007007a0c */ /* 0x000fe40003f86270 */
[----:B------:R1:W-:Y:S01]  /*b3f0*/  @!P2 ST.E.64 [R4.64], R68 ;  /* 0x000000440400a985 */ /* 0x0003e2000c101b12 */
[----:B------:R-:W-:-:S02]  /*b400*/  ISETP.GE.AND P3, PT, R6, c[0x0][0x3c8], PT ;  /* 0x0000f20006007a0c */ /* 0x000fc40003f66270 */
[----:B------:R-:W-:Y:S01]  /*b410*/  ISETP.GE.AND P2, PT, R9, c[0x0][0x3c8], PT ;  /* 0x0000f20009007a0c */ /* 0x000fe20003f46270 */
[----:B-1----:R-:W-:-:S07]  /*b420*/  @!P1 IMAD.WIDE R4, R8, 0x4, R2 ;  /* 0x0000000408049825 */ /* 0x002fce00078e0202 */
[----:B------:R-:W-:Y:S01]  /*b430*/  @!P4 LEA.HI R8, R7, R7, RZ, 0x1 ;  /* 0x000000070708c211 */ /* 0x000fe200078f08ff */
[----:B------:R1:W-:Y:S01]  /*b440*/  @!P1 ST.E.64 [R4.64], R80 ;  /* 0x0000005004009985 */ /* 0x0003e2000c101b12 */
[----:B------:R-:W-:Y:S02]  /*b450*/  ISETP.GE.AND P1, PT, R10, c[0x0][0x3c8], PT ;  /* 0x0000f2000a007a0c */ /* 0x000fe40003f26270 */
[----:B------:R-:W-:-:S11]  /*b460*/  @!P4 LOP3.LUT R8, R8, 0xfffffffe, RZ, 0xc0, !PT ;  /* 0xfffffffe0808c812 */ /* 0x000fd600078ec0ff */
[----:B------:R-:W-:Y:S02]  /*b470*/  @!P1 LEA.HI R10, R10, R10, RZ, 0x1 ;  /* 0x0000000a0a0a9211 */ /* 0x000fe400078f08ff */
[----:B-1----:R-:W-:Y:S02]  /*b480*/  @!P3 LEA.HI R5, R6, R6, RZ, 0x1 ;  /* 0x000000060605b211 */ /* 0x002fe400078f08ff */
[----:B------:R-:W-:Y:S01]  /*b490*/  @!P2 LEA.HI R4, R9, R9, RZ, 0x1 ;  /* 0x000000090904a211 */ /* 0x000fe200078f08ff */
[--C-:B------:R-:W-:Y:S01]  /*b4a0*/  @!P4 IMAD.WIDE R8, R8, 0x4, R2.reuse ;  /* 0x000000040808c825 */ /* 0x100fe200078e0202 */
[----:B------:R-:W-:Y:S02]  /*b4b0*/  @!P3 LOP3.LUT R5, R5, 0xfffffffe, RZ, 0xc0, !PT ;  /* 0xfffffffe0505b812 */ /* 0x000fe400078ec0ff */
[----:B------:R-:W-:Y:S02]  /*b4c0*/  @!P2 LOP3.LUT R4, R4, 0xfffffffe, RZ, 0xc0, !PT ;  /* 0xfffffffe0404a812 */ /* 0x000fe400078ec0ff */
[----:B------:R1:W-:Y:S01]  /*b4d0*/  @!P4 ST.E.64 [R8.64], R84 ;  /* 0x000000540800c985 */ /* 0x0003e2000c101b12 */
[----:B------:R-:W-:-:S04]  /*b4e0*/  @!P3 IMAD.WIDE R6, R5, 0x4, R2 ;  /* 0x000000040506b825 */ /* 0x000fc800078e0202 */
[----:B------:R-:W-:Y:S01]  /*b4f0*/  @!P2 IMAD.WIDE R4, R4, 0x4, R2 ;  /* 0x000000040404a825 */ /* 0x000fe200078e0202 */
[----:B------:R2:W-:Y:S04]  /*b500*/  @!P3 ST.E.64 [R6.64], R96 ;  /* 0x000000600600b985 */ /* 0x0005e8000c101b12 */
[----:B------:R3:W-:Y:S01]  /*b510*/  @!P2 ST.E.64 [R4.64], R100 ;  /* 0x000000640400a985 */ /* 0x0007e2000c101b12 */
[----:B-1----:R-:W-:Y:S02]  /*b520*/  @!P1 LOP3.LUT R8, R10, 0xfffffffe, RZ, 0xc0, !PT ;  /* 0xfffffffe0a089812 */ /* 0x002fe400078ec0ff */
[----:B------:R-:W-:-:S03]  /*b530*/  IADD3 R9, R0, 0x40, RZ ;  /* 0x0000004000097810 */ /* 0x000fc60007ffe0ff */
[----:B--2---:R-:W-:Y:S01]  /*b540*/  @!P1 IMAD.WIDE R6, R8, 0x4, R2 ;  /* 0x0000000408069825 */ /* 0x004fe200078e0202 */
[----:B------:R-:W-:Y:S02]  /*b550*/  ISETP.GE.AND P4, PT, R9, c[0x0][0x3c8], PT ;  /* 0x0000f20009007a0c */ /* 0x000fe40003f86270 */
[C---:B------:R-:W-:Y:S02]  /*b560*/  IADD3 R8, R0.reuse, 0x58, RZ ;  /* 0x0000005800087810 */ /* 0x040fe40007ffe0ff */
[C---:B---3--:R-:W-:Y:S01]  /*b570*/  IADD3 R5, R0.reuse, 0x48, RZ ;  /* 0x0000004800057810 */ /* 0x048fe20007ffe0ff */
[----:B------:R1:W-:Y:S01]  /*b580*/  @!P1 ST.E.64 [R6.64], R112 ;  /* 0x0000007006009985 */ /* 0x0003e2000c101b12 */
[----:B------:R-:W-:Y:S02]  /*b590*/  IADD3 R4, R0, 0x50, RZ ;  /* 0x0000005000047810 */ /* 0x000fe40007ffe0ff */
[----:B------:R-:W-:Y:S02]  /*b5a0*/  ISETP.GE.AND P3, PT, R5, c[0x0][0x3c8], PT ;  /* 0x0000f20005007a0c */ /* 0x000fe40003f66270 */
[----:B------:R-:W-:-:S02]  /*b5b0*/  ISETP.GE.AND P2, PT, R4, c[0x0][0x3c8], PT ;  /* 0x0000f20004007a0c */ /* 0x000fc40003f46270 */
[----:B------:R-:W-:Y:S02]  /*b5c0*/  ISETP.GE.AND P1, PT, R8, c[0x0][0x3c8], PT ;  /* 0x0000f20008007a0c */ /* 0x000fe40003f26270 */
[----:B------:R-:W-:-:S09]  /*b5d0*/  @!P4 LEA.HI R9, R9, R9, RZ, 0x1 ;  /* 0x000000090909c211 */ /* 0x000fd200078f08ff */
[----:B------:R-:W-:Y:S02]  /*b5e0*/  @!P2 LEA.HI R4, R4, R4, RZ, 0x1 ;  /* 0x000000040404a211 */ /* 0x000fe400078f08ff */
[----:B------:R-:W-:-:S04]  /*b5f0*/  @!P1 LEA.HI R8, R8, R8, RZ, 0x1 ;  /* 0x0000000808089211 */ /* 0x000fc800078f08ff */
[----:B------:R-:W-:Y:S02]  /*b600*/  @!P1 LOP3.LUT R10, R8, 0xfffffffe, RZ, 0xc0, !PT ;  /* 0xfffffffe080a9812 */ /* 0x000fe400078ec0ff */
[----:B-1----:R-:W-:Y:S02]  /*b610*/  @!P3 LEA.HI R6, R5, R5, RZ, 0x1 ;  /* 0x000000050506b211 */ /* 0x002fe400078f08ff */
[----:B------:R-:W-:Y:S02]  /*b620*/  @!P4 LOP3.LUT R5, R9, 0xfffffffe, RZ, 0xc0, !PT ;  /* 0xfffffffe0905c812 */ /* 0x000fe400078ec0ff */
[----:B------:R-:W-:Y:S02]  /*b630*/  @!P3 LOP3.LUT R9, R6, 0xfffffffe, RZ, 0xc0, !PT ;  /* 0xfffffffe0609b812 */ /* 0x000fe400078ec0ff */
[----:B------:R-:W-:Y:S01]  /*b640*/  @!P2 LOP3.LUT R6, R4, 0xfffffffe, RZ, 0xc0, !PT ;  /* 0xfffffffe0406a812 */ /* 0x000fe200078ec0ff */
[----:B------:R-:W-:-:S04]  /*b650*/  @!P4 IMAD.WIDE R4, R5, 0x4, R2 ;  /* 0x000000040504c825 */ /* 0x000fc800078e0202 */
[--C-:B------:R-:W-:Y:S01]  /*b660*/  @!P3 IMAD.WIDE R8, R9, 0x4, R2.reuse ;  /* 0x000000040908b825 */ /* 0x100fe200078e0202 */
[----:B------:R1:W-:Y:S03]  /*b670*/  @!P4 ST.E.64 [R4.64], R116 ;  /* 0x000000740400c985 */ /* 0x0003e6000c101b12 */
[--C-:B------:R-:W-:Y:S01]  /*b680*/  @!P2 IMAD.WIDE R6, R6, 0x4, R2.reuse ;  /* 0x000000040606a825 */ /* 0x100fe200078e0202 */
[----:B------:R2:W-:Y:S04]  /*b690*/  @!P3 ST.E.64 [R8.64], R128 ;  /* 0x000000800800b985 */ /* 0x0005e8000c101b12 */
[----:B------:R3:W-:Y:S01]  /*b6a0*/  @!P2 ST.E.64 [R6.64], R132 ;  /* 0x000000840600a985 */ /* 0x0007e2000c101b12 */
[----:B-1----:R-:W-:Y:S01]  /*b6b0*/  @!P1 IMAD.WIDE R4, R10, 0x4, R2 ;  /* 0x000000040a049825 */ /* 0x002fe200078e0202 */
[----:B--2---:R-:W-:-:S04]  /*b6c0*/  IADD3 R8, R0, 0x60, RZ ;  /* 0x0000006000087810 */ /* 0x004fc80007ffe0ff */
[----:B------:R1:W-:Y:S01]  /*b6d0*/  @!P1 ST.E.64 [R4.64], R144 ;  /* 0x0000009004009985 */ /* 0x0003e2000c101b12 */
[----:B---3--:R-:W-:Y:S02]  /*b6e0*/  IADD3 R6, R0, 0x68, RZ ;  /* 0x0000006800067810 */ /* 0x008fe40007ffe0ff */
[----:B------:R-:W-:Y:S02]  /*b6f0*/  ISETP.GE.AND P4, PT, R8, c[0x0][0x3c8], PT ;  /* 0x0000f20008007a0c */ /* 0x000fe40003f86270 */
[----:B------:R-:W-:-:S11]  /*b700*/  ISETP.GE.AND P3, PT, R6, c[0x0][0x3c8], PT ;  /* 0x0000f20006007a0c */ /* 0x000fd60003f66270 */
[----:B------:R-:W-:Y:S02]  /*b710*/  @!P4 LEA.HI R8, R8, R8, RZ, 0x1 ;  /* 0x000000080808c211 */ /* 0x000fe400078f08ff */
[----:B------:R-:W-:-:S04]  /*b720*/  @!P3 LEA.HI R7, R6, R6, RZ, 0x1 ;  /* 0x000000060607b211 */ /* 0x000fc800078f08ff */
[----:B------:R-:W-:Y:S02]  /*b730*/  @!P3 LOP3.LUT R7, R7, 0xfffffffe, RZ, 0xc0, !PT ;  /* 0xfffffffe0707b812 */ /* 0x000fe400078ec0ff */
[C---:B-1----:R-:W-:Y:S02]  /*b740*/  IADD3 R5, R0.reuse, 0x70, RZ ;  /* 0x0000007000057810 */ /* 0x042fe40007ffe0ff */
[----:B------:R-:W-:Y:S02]  /*b750*/  IADD3 R4, R0, 0x78, RZ ;  /* 0x0000007800047810 */ /* 0x000fe40007ffe0ff */
[----:B------:R-:W-:Y:S02]  /*b760*/  ISETP.GE.AND P2, PT, R5, c[0x0][0x3c8], PT ;  /* 0x0000f20005007a0c */ /* 0x000fe40003f46270 */
[----:B------:R-:W-:-:S11]  /*b770*/  ISETP.GE.AND P1, PT, R4, c[0x0][0x3c8], PT ;  /* 0x0000f20004007a0c */ /* 0x000fd60003f26270 */
[----:B------:R-:W-:Y:S02]  /*b780*/  @!P2 LEA.HI R6, R5, R5, RZ, 0x1 ;  /* 0x000000050506a211 */ /* 0x000fe400078f08ff */
[----:B------:R-:W-:Y:S02]  /*b790*/  @!P1 LEA.HI R4, R4, R4, RZ, 0x1 ;  /* 0x0000000404049211 */ /* 0x000fe400078f08ff */
[----:B------:R-:W-:Y:S02]  /*b7a0*/  @!P4 LOP3.LUT R5, R8, 0xfffffffe, RZ, 0xc0, !PT ;  /* 0xfffffffe0805c812 */ /* 0x000fe400078ec0ff */
[----:B------:R-:W-:Y:S01]  /*b7b0*/  @!P2 LOP3.LUT R10, R6, 0xfffffffe, RZ, 0xc0, !PT ;  /* 0xfffffffe060aa812 */ /* 0x000fe200078ec0ff */
[----:B------:R-:W-:Y:S01]  /*b7c0*/  @!P3 IMAD.WIDE R6, R7, 0x4, R2 ;  /* 0x000000040706b825 */ /* 0x000fe200078e0202 */
[----:B------:R-:W-:-:S03]  /*b7d0*/  @!P1 LOP3.LUT R11, R4, 0xfffffffe, RZ, 0xc0, !PT ;  /* 0xfffffffe040b9812 */ /* 0x000fc600078ec0ff */
[----:B------:R-:W-:-:S04]  /*b7e0*/  @!P4 IMAD.WIDE R8, R5, 0x4, R2 ;  /* 0x000000040508c825 */ /* 0x000fc800078e0202 */
[--C-:B------:R-:W-:Y:S01]  /*b7f0*/  @!P2 IMAD.WIDE R4, R10, 0x4, R2.reuse ;  /* 0x000000040a04a825 */ /* 0x100fe200078e0202 */
[----:B------:R1:W-:Y:S03]  /*b800*/  @!P4 ST.E.64 [R8.64], R148 ;  /* 0x000000940800c985 */ /* 0x0003e6000c101b12 */
[----:B------:R-:W-:Y:S01]  /*b810*/  @!P1 IMAD.WIDE R2, R11, 0x4, R2 ;  /* 0x000000040b029825 */ /* 0x000fe200078e0202 */
[----:B------:R1:W-:Y:S04]  /*b820*/  @!P3 ST.E.64 [R6.64], R160 ;  /* 0x000000a00600b985 */ /* 0x0003e8000c101b12 */
[----:B------:R1:W-:Y:S04]  /*b830*/  @!P2 ST.E.64 [R4.64], R192 ;  /* 0x000000c00400a985 */ /* 0x0003e8000c101b12 */
[----:B------:R1:W-:Y:S02]  /*b840*/  @!P1 ST.E.64 [R2.64], R200 ;  /* 0x000000c802009985 */ /* 0x0003e4000c101b12 */
.L_x_115:
[----:B-1----:R-:W-:Y:S05]  /*b850*/  BSYNC B0 ;  /* 0x0000000000007941 */ /* 0x002fea0003800000 */
.L_x_114:
[----:B------:R1:W3:Y:S01]  /*b860*/  SHFL.IDX PT, R3, R22, 0x1, 0x1c1f ;  /* 0x003c1f0016037f89 */ /* 0x0002e200000e0000 */
[----:B------:R-:W-:Y:S03]  /*b870*/  BSSY B0, `(.L_x_116) ;  /* 0x0000060000007945 */ /* 0x000fe60003800000 */
[----:B------:R1:W4:Y:S01]  /*b880*/  SHFL.IDX PT, R2, R23, 0x1, 0x1c1f ;  /* 0x003c1f0017027f89 */ /* 0x00032200000e0000 */
[----:B------:R-:W-:Y:S05]  /*b890*/  @P0 BRA `(.L_x_117) ;  /* 0x000005d000000947 */ /* 0x000fea0003800000 */
[C---:B--2---:R-:W-:Y:S02]  /*b8a0*/  IADD3 R6, R0.reuse, 0x8, RZ ;  /* 0x0000000800067810 */ /* 0x044fe40007ffe0ff */
[----:B------:R-:W-:-:S02]  /*b8b0*/  IADD3 R5, R0, 0x10, RZ ;  /* 0x0000001000057810 */ /* 0x000fc40007ffe0ff */
[C---:B------:R-:W-:Y:S02]  /*b8c0*/  ISETP.GE.AND P0, PT, R0.reuse, c[0x0][0x3c8], PT ;  /* 0x0000f20000007a0c */ /* 0x040fe40003f06270 */
[----:B------:R-:W-:Y:S02]  /*b8d0*/  IADD3 R4, R0, 0x18, RZ ;  /* 0x0000001800047810 */ /* 0x000fe40007ffe0ff */
[----:B------:R-:W-:Y:S02]  /*b8e0*/  ISETP.GE.AND P4, PT, R6, c[0x0][0x3c8], PT ;  /* 0x0000f20006007a0c */ /* 0x000fe40003f86270 */
[----:B------:R-:W-:Y:S02]  /*b8f0*/  ISETP.GE.AND P3, PT, R5, c[0x0][0x3c8], PT ;  /* 0x0000f20005007a0c */ /* 0x000fe40003f66270 */
[----:B------:R-:W-:Y:S02]  /*b900*/  ISETP.GE.AND P2, PT, R4, c[0x0][0x3c8], PT ;  /* 0x0000f20004007a0c */ /* 0x000fe40003f46270 */
[----:B------:R-:W-:-:S02]  /*b910*/  IADD3 R10, R0, 0x20, RZ ;  /* 0x00000020000a7810 */ /* 0x000fc40007ffe0ff */
[C---:B------:R-:W-:Y:S01]  /*b920*/  IADD3 R11, R0.reuse, 0x28, RZ ;  /* 0x00000028000b7810 */ /* 0x040fe20007ffe0ff */
[----:B---34-:R-:W-:Y:S01]  /*b930*/  @!P0 IMAD.WIDE R8, R0, 0x4, R2 ;  /* 0x0000000400088825 */ /* 0x018fe200078e0202 */
[----:B------:R-:W-:Y:S02]  /*b940*/  ISETP.GE.AND P1, PT, R10, c[0x0][0x3c8], PT ;  /* 0x0000f2000a007a0c */ /* 0x000fe40003f26270 */
[----:B------:R-:W-:Y:S02]  /*b950*/  IADD3 R12, R0, 0x50, RZ ;  /* 0x00000050000c7810 */ /* 0x000fe40007ffe0ff */
[----:B------:R-:W-:Y:S01]  /*b960*/  @!P4 LEA.HI R7, R6, R6, RZ, 0x1 ;  /* 0x000000060607c211 */ /* 0x000fe200078f08ff */
[----:B------:R2:W-:Y:S01]  /*b970*/  @!P0 ST.E.64 [R8.64], R182 ;  /* 0x000000b608008985 */ /* 0x0005e2000c101b12 */
[----:B------:R-:W-:Y:S02]  /*b980*/  @!P3 LEA.HI R6, R5, R5, RZ, 0x1 ;  /* 0x000000050506b211 */ /* 0x000fe400078f08ff */
[----:B------:R-:W-:-:S02]  /*b990*/  @!P2 LEA.HI R4, R4, R4, RZ, 0x1 ;  /* 0x000000040404a211 */ /* 0x000fc400078f08ff */
[----:B------:R-:W-:Y:S02]  /*b9a0*/  @!P4 LOP3.LUT R5, R7, 0xfffffffe, RZ, 0xc0, !PT ;  /* 0xfffffffe0705c812 */ /* 0x000fe400078ec0ff */
[----:B------:R-:W-:Y:S02]  /*b9b0*/  @!P3 LOP3.LUT R6, R6, 0xfffffffe, RZ, 0xc0, !PT ;  /* 0xfffffffe0606b812 */ /* 0x000fe400078ec0ff */
[----:B------:R-:W-:Y:S02]  /*b9c0*/  ISETP.GE.AND P0, PT, R11, c[0x0][0x3c8], PT ;  /* 0x0000f2000b007a0c */ /* 0x000fe40003f06270 */
[----:B------:R-:W-:Y:S01]  /*b9d0*/  @!P2 LOP3.LUT R4, R4, 0xfffffffe, RZ, 0xc0, !PT ;  /* 0xfffffffe0404a812 */ /* 0x000fe200078ec0ff */
[----:B------:R-:W-:-:S04]  /*b9e0*/  @!P3 IMAD.WIDE R6, R6, 0x4, R2 ;  /* 0x000000040606b825 */ /* 0x000fc800078e0202 */
[----:B--2---:R-:W-:-:S04]  /*b9f0*/  @!P4 IMAD.WIDE R8, R5, 0x4, R2 ;  /* 0x000000040508c825 */ /* 0x004fc800078e0202 */
[----:B------:R-:W-:Y:S01]  /*ba00*/  @!P2 IMAD.WIDE R4, R4, 0x4, R2 ;  /* 0x000000040404a825 */ /* 0x000fe200078e0202 */
[----:B------:R2:W-:Y:S04]  /*ba10*/  @!P4 ST.E.64 [R8.64], R190 ;  /* 0x000000be0800c985 */ /* 0x0005e8000c101b12 */
[----:B------:R3:W-:Y:S04]  /*ba20*/  @!P3 ST.E.64 [R6.64], R70 ;  /* 0x000000460600b985 */ /* 0x0007e8000c101b12 */
[----:B------:R4:W-:Y:S01]  /*ba30*/  @!P2 ST.E.64 [R4.64], R82 ;  /* 0x000000520400a985 */ /* 0x0009e2000c101b12 */
[----:B--2---:R-:W-:-:S02]  /*ba40*/  IADD3 R8, R0, 0x30, RZ ;  /* 0x0000003000087810 */ /* 0x004fc40007ffe0ff */
[----:B------:R-:W-:Y:S02]  /*ba50*/  IADD3 R9, R0, 0x40, RZ ;  /* 0x0000004000097810 */ /* 0x000fe40007ffe0ff */
[----:B---3--:R-:W-:Y:S02]  /*ba60*/  @!P1 LEA.HI R6, R10, R10, RZ, 0x1 ;  /* 0x0000000a0a069211 */ /* 0x008fe400078f08ff */
[----:B------:R-:W-:Y:S02]  /*ba70*/  IADD3 R10, R0, 0x38, RZ ;  /* 0x00000038000a7810 */ /* 0x000fe40007ffe0ff */
[----:B----4-:R-:W-:Y:S02]  /*ba80*/  @!P0 LEA.HI R4, R11, R11, RZ, 0x1 ;  /* 0x0000000b0b048211 */ /* 0x010fe400078f08ff */
[----:B------:R-:W-:Y:S02]  /*ba90*/  @!P1 LOP3.LUT R6, R6, 0xfffffffe, RZ, 0xc0, !PT ;  /* 0xfffffffe06069812 */ /* 0x000fe400078ec0ff */
[----:B------:R-:W-:-:S02]  /*baa0*/  @!P0 LOP3.LUT R4, R4, 0xfffffffe, RZ, 0xc0, !PT ;  /* 0xfffffffe04048812 */ /* 0x000fc400078ec0ff */
[----:B------:R-:W-:Y:S01]  /*bab0*/  IADD3 R11, R0, 0x48, RZ ;  /* 0x00000048000b7810 */ /* 0x000fe20007ffe0ff */
[--C-:B------:R-:W-:Y:S01]  /*bac0*/  @!P1 IMAD.WIDE R6, R6, 0x4, R2.reuse ;  /* 0x0000000406069825 */ /* 0x100fe200078e0202 */
[----:B------:R-:W-:Y:S02]  /*bad0*/  ISETP.GE.AND P4, PT, R8, c[0x0][0x3c8], PT ;  /* 0x0000f20008007a0c */ /* 0x000fe40003f86270 */
[----:B------:R-:W-:Y:S01]  /*bae0*/  ISETP.GE.AND P3, PT, R10, c[0x0][0x3c8], PT ;  /* 0x0000f2000a007a0c */ /* 0x000fe20003f66270 */
[----:B------:R-:W-:Y:S01]  /*baf0*/  @!P0 IMAD.WIDE R4, R4, 0x4, R2 ;  /* 0x0000000404048825 */ /* 0x000fe200078e0202 */
[----:B------:R-:W-:Y:S01]  /*bb00*/  ISETP.GE.AND P2, PT, R9, c[0x0][0x3c8], PT ;  /* 0x0000f20009007a0c */ /* 0x000fe20003f46270 */
[----:B------:R2:W-:Y:S01]  /*bb10*/  @!P1 ST.E.64 [R6.64], R86 ;  /* 0x0000005606009985 */ /* 0x0005e2000c101b12 */
[----:B------:R-:W-:-:S03]  /*bb20*/  ISETP.GE.AND P1, PT, R11, c[0x0][0x3c8], PT ;  /* 0x0000f2000b007a0c */ /* 0x000fc60003f26270 */
[----:B------:R3:W-:Y:S01]  /*bb30*/  @!P0 ST.E.64 [R4.64], R98 ;  /* 0x0000006204008985 */ /* 0x0007e2000c101b12 */
[----:B------:R-:W-:-:S13]  /*bb40*/  ISETP.GE.AND P0, PT, R12, c[0x0][0x3c8], PT ;  /* 0x0000f2000c007a0c */ /* 0x000fda0003f06270 */
[----:B------:R-:W-:-:S04]  /*bb50*/  @!P0 LEA.HI R12, R12, R12, RZ, 0x1 ;  /* 0x0000000c0c0c8211 */ /* 0x000fc800078f08ff */
[----:B------:R-:W-:Y:S02]  /*bb60*/  @!P0 LOP3.LUT R12, R12, 0xfffffffe, RZ, 0xc0, !PT ;  /* 0xfffffffe0c0c8812 */ /* 0x000fe400078ec0ff */
[----:B--2---:R-:W-:Y:S02]  /*bb70*/  @!P3 LEA.HI R6, R10, R10, RZ, 0x1 ;  /* 0x0000000a0a06b211 */ /* 0x004fe400078f08ff */
[----:B------:R-:W-:Y:S02]  /*bb80*/  @!P1 LEA.HI R7, R11, R11, RZ, 0x1 ;  /* 0x0000000b0b079211 */ /* 0x000fe400078f08ff */
[----:B---3--:R-:W-:Y:S02]  /*bb90*/  @!P4 LEA.HI R4, R8, R8, RZ, 0x1 ;  /* 0x000000080804c211 */ /* 0x008fe400078f08ff */
[----:B------:R-:W-:Y:S02]  /*bba0*/  @!P2 LEA.HI R5, R9, R9, RZ, 0x1 ;  /* 0x000000090905a211 */ /* 0x000fe400078f08ff */
[----:B------:R-:W-:-:S02]  /*bbb0*/  @!P4 LOP3.LUT R4, R4, 0xfffffffe, RZ, 0xc0, !PT ;  /* 0xfffffffe0404c812 */ /* 0x000fc400078ec0ff */
[----:B------:R-:W-:Y:S02]  /*bbc0*/  @!P3 LOP3.LUT R6, R6, 0xfffffffe, RZ, 0xc0, !PT ;  /* 0xfffffffe0606b812 */ /* 0x000fe400078ec0ff */
[----:B------:R-:W-:Y:S01]  /*bbd0*/  @!P2 LOP3.LUT R10, R5, 0xfffffffe, RZ, 0xc0, !PT ;  /* 0xfffffffe050aa812 */ /* 0x000fe200078ec0ff */
[----:B------:R-:W-:Y:S01]  /*bbe0*/  @!P4 IMAD.WIDE R4, R4, 0x4, R2 ;  /* 0x000000040404c825 */ /* 0x000fe200078e0202 */
[----:B------:R-:W-:-:S03]  /*bbf0*/  @!P1 LOP3.LUT R7, R7, 0xfffffffe, RZ, 0xc0, !PT ;  /* 0xfffffffe07079812 */ /* 0x000fc600078ec0ff */
[--C-:B------:R-:W-:Y:S01]  /*bc00*/  @!P3 IMAD.WIDE R8, R6, 0x4, R2.reuse ;  /* 0x000000040608b825 */ /* 0x100fe200078e0202 */
[----:B------:R2:W-:Y:S03]  /*bc10*/  @!P4 ST.E.64 [R4.64], R102 ;  /* 0x000000660400c985 */ /* 0x0005e6000c101b12 */
[--C-:B------:R-:W-:Y:S01]  /*bc20*/  @!P2 IMAD.WIDE R10, R10, 0x4, R2.reuse ;  /* 0x000000040a0aa825 */ /* 0x100fe200078e0202 */
[----:B------:R3:W-:Y:S03]  /*bc30*/  @!P3 ST.E.64 [R8.64], R114 ;  /* 0x000000720800b985 */ /* 0x0007e6000c101b12 */
[--C-:B------:R-:W-:Y:S01]  /*bc40*/  @!P1 IMAD.WIDE R6, R7, 0x4, R2.reuse ;  /* 0x0000000407069825 */ /* 0x100fe200078e0202 */
[----:B------:R-:W-:Y:S04]  /*bc50*/  @!P2 ST.E.64 [R10.64], R118 ;  /* 0x000000760a00a985 */ /* 0x000fe8000c101b12 */
[----:B------:R4:W-:Y:S01]  /*bc60*/  @!P1 ST.E.64 [R6.64], R130 ;  /* 0x0000008206009985 */ /* 0x0009e2000c101b12 */
[----:B--2---:R-:W-:Y:S01]  /*bc70*/  @!P0 IMAD.WIDE R4, R12, 0x4, R2 ;  /* 0x000000040c048825 */ /* 0x004fe200078e0202 */
[----:B---3--:R-:W-:-:S04]  /*bc80*/  IADD3 R8, R0, 0x58, RZ ;  /* 0x0000005800087810 */ /* 0x008fc80007ffe0ff */
[----:B------:R2:W-:Y:S01]  /*bc90*/  @!P0 ST.E.64 [R4.64], R134 ;  /* 0x0000008604008985 */ /* 0x0005e2000c101b12 */
[----:B------:R-:W-:Y:S02]  /*bca0*/  ISETP.GE.AND P4, PT, R8, c[0x0][0x3c8], PT ;  /* 0x0000f20008007a0c */ /* 0x000fe40003f86270 */
[C---:B----4-:R-:W-:Y:S02]  /*bcb0*/  IADD3 R7, R0.reuse, 0x60, RZ ;  /* 0x0000006000077810 */ /* 0x050fe40007ffe0ff */
[----:B------:R-:W-:Y:S02]  /*bcc0*/  IADD3 R6, R0, 0x68, RZ ;  /* 0x0000006800067810 */ /* 0x000fe40007ffe0ff */
[----:B------:R-:W-:Y:S02]  /*bcd0*/  ISETP.GE.AND P3, PT, R7, c[0x0][0x3c8], PT ;  /* 0x0000f20007007a0c */ /* 0x000fe40003f66270 */
[----:B------:R-:W-:-:S05]  /*bce0*/  ISETP.GE.AND P2, PT, R6, c[0x0][0x3c8], PT ;  /* 0x0000f20006007a0c */ /* 0x000fca0003f46270 */
[----:B------:R-:W-:-:S06]  /*bcf0*/  @!P4 LEA.HI R9, R8, R8, RZ, 0x1 ;  /* 0x000000080809c211 */ /* 0x000fcc00078f08ff */
[----:B------:R-:W-:Y:S02]  /*bd00*/  @!P3 LEA.HI R8, R7, R7, RZ, 0x1 ;  /* 0x000000070708b211 */ /* 0x000fe400078f08ff */
[----:B------:R-:W-:Y:S02]  /*bd10*/  @!P2 LEA.HI R7, R6, R6, RZ, 0x1 ;  /* 0x000000060607a211 */ /* 0x000fe400078f08ff */
[----:B------:R-:W-:Y:S02]  /*bd20*/  @!P3 LOP3.LUT R8, R8, 0xfffffffe, RZ, 0xc0, !PT ;  /* 0xfffffffe0808b812 */ /* 0x000fe400078ec0ff */
[C---:B--2---:R-:W-:Y:S02]  /*bd30*/  IADD3 R5, R0.reuse, 0x70, RZ ;  /* 0x0000007000057810 */ /* 0x044fe40007ffe0ff */
[----:B------:R-:W-:Y:S02]  /*bd40*/  IADD3 R4, R0, 0x78, RZ ;  /* 0x0000007800047810 */ /* 0x000fe40007ffe0ff */
[----:B------:R-:W-:-:S02]  /*bd50*/  ISETP.GE.AND P1, PT, R5, c[0x0][0x3c8], PT ;  /* 0x0000f20005007a0c */ /* 0x000fc40003f26270 */
[----:B------:R-:W-:Y:S02]  /*bd60*/  ISETP.GE.AND P0, PT, R4, c[0x0][0x3c8], PT ;  /* 0x0000f20004007a0c */ /* 0x000fe40003f06270 */
[----:B------:R-:W-:-:S09]  /*bd70*/  @!P2 LOP3.LUT R7, R7, 0xfffffffe, RZ, 0xc0, !PT ;  /* 0xfffffffe0707a812 */ /* 0x000fd200078ec0ff */
[----:B------:R-:W-:Y:S02]  /*bd80*/  @!P1 LEA.HI R6, R5, R5, RZ, 0x1 ;  /* 0x0000000505069211 */ /* 0x000fe400078f08ff */
[----:B------:R-:W-:Y:S02]  /*bd90*/  @!P0 LEA.HI R4, R4, R4, RZ, 0x1 ;  /* 0x0000000404048211 */ /* 0x000fe400078f08ff */
[----:B------:R-:W-:Y:S01]  /*bda0*/  @!P4 LOP3.LUT R5, R9, 0xfffffffe, RZ, 0xc0, !PT ;  /* 0xfffffffe0905c812 */ /* 0x000fe200078ec0ff */
[--C-:B------:R-:W-:Y:S01]  /*bdb0*/  @!P3 IMAD.WIDE R8, R8, 0x4, R2.reuse ;  /* 0x000000040808b825 */ /* 0x100fe200078e0202 */
[----:B------:R-:W-:Y:S02]  /*bdc0*/  @!P1 LOP3.LUT R12, R6, 0xfffffffe, RZ, 0xc0, !PT ;  /* 0xfffffffe060c9812 */ /* 0x000fe400078ec0ff */
[----:B------:R-:W-:Y:S01]  /*bdd0*/  @!P0 LOP3.LUT R13, R4, 0xfffffffe, RZ, 0xc0, !PT ;  /* 0xfffffffe040d8812 */ /* 0x000fe200078ec0ff */
[----:B------:R-:W-:-:S04]  /*bde0*/  @!P4 IMAD.WIDE R10, R5, 0x4, R2 ;  /* 0x00000004050ac825 */ /* 0x000fc800078e0202 */
[--C-:B------:R-:W-:Y:S01]  /*bdf0*/  @!P2 IMAD.WIDE R6, R7, 0x4, R2.reuse ;  /* 0x000000040706a825 */ /* 0x100fe200078e0202 */
[----:B------:R2:W-:Y:S03]  /*be00*/  @!P4 ST.E.64 [R10.64], R146 ;  /* 0x000000920a00c985 */ /* 0x0005e6000c101b12 */
[--C-:B------:R-:W-:Y:S01]  /*be10*/  @!P1 IMAD.WIDE R4, R12, 0x4, R2.reuse ;  /* 0x000000040c049825 */ /* 0x100fe200078e0202 */
[----:B------:R2:W-:Y:S03]  /*be20*/  @!P3 ST.E.64 [R8.64], R150 ;  /* 0x000000960800b985 */ /* 0x0005e6000c101b12 */
[----:B------:R-:W-:Y:S01]  /*be30*/  @!P0 IMAD.WIDE R2, R13, 0x4, R2 ;  /* 0x000000040d028825 */ /* 0x000fe200078e0202 */
[----:B------:R2:W-:Y:S04]  /*be40*/  @!P2 ST.E.64 [R6.64], R162 ;  /* 0x000000a20600a985 */ /* 0x0005e8000c101b12 */
[----:B------:R2:W-:Y:S04]  /*be50*/  @!P1 ST.E.64 [R4.64], R194 ;  /* 0x000000c204009985 */ /* 0x0005e8000c101b12 */
[----:B------:R2:W-:Y:S02]  /*be60*/  @!P0 ST.E.64 [R2.64], R202 ;  /* 0x000000ca02008985 */ /* 0x0005e4000c101b12 */
.L_x_117:
[----:B------:R-:W-:Y:S05]  /*be70*/  BSYNC B0 ;  /* 0x0000000000007941 */ /* 0x000fea0003800000 */
.L_x_116:
[----:B--23--:R2:W3:Y:S01]  /*be80*/  SHFL.IDX PT, R3, R22, 0x2, 0x1c1f ;  /* 0x005c1f0016037f89 */ /* 0x00c4e200000e0000 */
[----:B------:R-:W-:Y:S03]  /*be90*/  BSSY B0, `(.L_x_118) ;  /* 0x0000060000007945 */ /* 0x000fe60003800000 */
[----:B----4-:R2:W4:Y:S01]  /*bea0*/  SHFL.IDX PT, R2, R23, 0x2, 0x1c1f ;  /* 0x005c1f0017027f89 */ /* 0x01052200000e0000 */
[----:B------:R-:W-:Y:S05]  /*beb0*/  @P5 BRA `(.L_x_119) ;  /* 0x000005d000005947 */ /* 0x000fea0003800000 */
[C---:B------:R-:W-:Y:S02]  /*bec0*/  IADD3 R5, R0.reuse, 0x8, RZ ;  /* 0x0000000800057810 */ /* 0x040fe40007ffe0ff */
[----:B------:R-:W-:-:S02]  /*bed0*/  IADD3 R4, R0, 0x10, RZ ;  /* 0x0000001000047810 */ /* 0x000fc40007ffe0ff */
[----:B------:R-:W-:Y:S02]  /*bee0*/  ISETP.GE.AND P2, PT, R5, c[0x0][0x3c8], PT ;  /* 0x0000f20005007a0c */ /* 0x000fe40003f46270 */
[----:B------:R-:W-:Y:S02]  /*bef0*/  ISETP.GE.AND P1, PT, R4, c[0x0][0x3c8], PT ;  /* 0x0000f20004007a0c */ /* 0x000fe40003f26270 */
[C---:B------:R-:W-:Y:S02]  /*bf00*/  ISETP.GE.AND P3, PT, R0.reuse, c[0x0][0x3c8], PT ;  /* 0x0000f20000007a0c */ /* 0x040fe40003f66270 */
[C---:B------:R-:W-:Y:S02]  /*bf10*/  IADD3 R10, R0.reuse, 0x18, RZ ;  /* 0x00000018000a7810 */ /* 0x040fe40007ffe0ff */
[----:B------:R-:W-:Y:S02]  /*bf20*/  IADD3 R11, R0, 0x20, RZ ;  /* 0x00000020000b7810 */ /* 0x000fe40007ffe0ff */
[----:B------:R-:W-:-:S02]  /*bf30*/  ISETP.GE.AND P0, PT, R10, c[0x0][0x3c8], PT ;  /* 0x0000f2000a007a0c */ /* 0x000fc40003f06270 */
[----:B------:R-:W-:Y:S02]  /*bf40*/  ISETP.GE.AND P5, PT, R11, c[0x0][0x3c8], PT ;  /* 0x0000f2000b007a0c */ /* 0x000fe40003fa6270 */
[----:B------:R-:W-:Y:S02]  /*bf50*/  @!P2 LEA.HI R5, R5, R5, RZ, 0x1 ;  /* 0x000000050505a211 */ /* 0x000fe400078f08ff */
[----:B------:R-:W-:Y:S01]  /*bf60*/  @!P1 LEA.HI R4, R4, R4, RZ, 0x1 ;  /* 0x0000000404049211 */ /* 0x000fe200078f08ff */
[--C-:B---34-:R-:W-:Y:S01]  /*bf70*/  @!P3 IMAD.WIDE R6, R0, 0x4, R2.reuse ;  /* 0x000000040006b825 */ /* 0x118fe200078e0202 */
[----:B------:R-:W-:Y:S02]  /*bf80*/  @!P2 LOP3.LUT R5, R5, 0xfffffffe, RZ, 0xc0, !PT ;  /* 0xfffffffe0505a812 */ /* 0x000fe400078ec0ff */
[----:B------:R-:W-:Y:S02]  /*bf90*/  @!P1 LOP3.LUT R8, R4, 0xfffffffe, RZ, 0xc0, !PT ;  /* 0xfffffffe04089812 */ /* 0x000fe400078ec0ff */
[----:B------:R3:W-:Y:S01]  /*bfa0*/  @!P3 ST.E.64 [R6.64], R176 ;  /* 0x000000b00600b985 */ /* 0x0007e2000c101b12 */
[----:B------:R-:W-:Y:S01]  /*bfb0*/  @!P2 IMAD.WIDE R4, R5, 0x4, R2 ;  /* 0x000000040504a825 */ /* 0x000fe200078e0202 */
[----:B------:R-:W-:-:S03]  /*bfc0*/  IADD3 R12, R0, 0x48, RZ ;  /* 0x00000048000c7810 */ /* 0x000fc60007ffe0ff */
[----:B------:R-:W-:Y:S01]  /*bfd0*/  @!P1 IMAD.WIDE R8, R8, 0x4, R2 ;  /* 0x0000000408089825 */ /* 0x000fe200078e0202 */
[----:B------:R4:W-:Y:S04]  /*bfe0*/  @!P2 ST.E.64 [R4.64], R184 ;  /* 0x000000b80400a985 */ /* 0x0009e8000c101b12 */
[----:B------:R1:W-:Y:S01]  /*bff0*/  @!P1 ST.E.64 [R8.64], R72 ;  /* 0x0000004808009985 */ /* 0x0003e2000c101b12 */
[----:B---3--:R-:W-:Y:S02]  /*c000*/  IADD3 R7, R0, 0x28, RZ ;  /* 0x0000002800077810 */ /* 0x008fe40007ffe0ff */
[----:B------:R-:W-:Y:S02]  /*c010*/  @!P5 LEA.HI R6, R11, R11, RZ, 0x1 ;  /* 0x0000000b0b06d211 */ /* 0x000fe400078f08ff */
[----:B------:R-:W-:-:S02]  /*c020*/  ISETP.GE.AND P4, PT, R7, c[0x0][0x3c8], PT ;  /* 0x0000f20007007a0c */ /* 0x000fc40003f86270 */
[----:B----4-:R-:W-:Y:S02]  /*c030*/  @!P0 LEA.HI R4, R10, R10, RZ, 0x1 ;  /* 0x0000000a0a048211 */ /* 0x010fe400078f08ff */
[----:B------:R-:W-:Y:S02]  /*c040*/  IADD3 R10, R0, 0x40, RZ ;  /* 0x00000040000a7810 */ /* 0x000fe40007ffe0ff */
[----:B------:R-:W-:Y:S02]  /*c050*/  @!P0 LOP3.LUT R4, R4, 0xfffffffe, RZ, 0xc0, !PT ;  /* 0xfffffffe04048812 */ /* 0x000fe400078ec0ff */
[C---:B-1----:R-:W-:Y:S02]  /*c060*/  IADD3 R8, R0.reuse, 0x30, RZ ;  /* 0x0000003000087810 */ /* 0x042fe40007ffe0ff */
[----:B------:R-:W-:Y:S01]  /*c070*/  IADD3 R9, R0, 0x38, RZ ;  /* 0x0000003800097810 */ /* 0x000fe20007ffe0ff */
[----:B------:R-:W-:Y:S01]  /*c080*/  @!P0 IMAD.WIDE R4, R4, 0x4, R2 ;  /* 0x0000000404048825 */ /* 0x000fe200078e0202 */
[----:B------:R-:W-:-:S02]  /*c090*/  ISETP.GE.AND P3, PT, R8, c[0x0][0x3c8], PT ;  /* 0x0000f20008007a0c */ /* 0x000fc40003f66270 */
[----:B------:R-:W-:Y:S02]  /*c0a0*/  ISETP.GE.AND P2, PT, R9, c[0x0][0x3c8], PT ;  /* 0x0000f20009007a0c */ /* 0x000fe40003f46270 */
[----:B------:R-:W-:Y:S01]  /*c0b0*/  @!P5 LOP3.LUT R6, R6, 0xfffffffe, RZ, 0xc0, !PT ;  /* 0xfffffffe0606d812 */ /* 0x000fe200078ec0ff */
[----:B------:R1:W-:Y:S01]  /*c0c0*/  @!P0 ST.E.64 [R4.64], R76 ;  /* 0x0000004c04008985 */ /* 0x0003e2000c101b12 */
[----:B------:R-:W-:Y:S02]  /*c0d0*/  ISETP.GE.AND P1, PT, R10, c[0x0][0x3c8], PT ;  /* 0x0000f2000a007a0c */ /* 0x000fe40003f26270 */
[----:B------:R-:W-:-:S13]  /*c0e0*/  ISETP.GE.AND P0, PT, R12, c[0x0][0x3c8], PT ;  /* 0x0000f2000c007a0c */ /* 0x000fda0003f06270 */
[----:B------:R-:W-:-:S04]  /*c0f0*/  @!P0 LEA.HI R12, R12, R12, RZ, 0x1 ;  /* 0x0000000c0c0c8211 */ /* 0x000fc800078f08ff */
[----:B------:R-:W-:Y:S01]  /*c100*/  @!P0 LOP3.LUT R12, R12, 0xfffffffe, RZ, 0xc0, !PT ;  /* 0xfffffffe0c0c8812 */ /* 0x000fe200078ec0ff */
[----:B-1----:R-:W-:Y:S01]  /*c110*/  @!P5 IMAD.WIDE R4, R6, 0x4, R2 ;  /* 0x000000040604d825 */ /* 0x002fe200078e0202 */
[----:B------:R-:W-:Y:S02]  /*c120*/  @!P4 LEA.HI R6, R7, R7, RZ, 0x1 ;  /* 0x000000070706c211 */ /* 0x000fe400078f08ff */
[----:B------:R-:W-:Y:S02]  /*c130*/  @!P1 LEA.HI R7, R10, R10, RZ, 0x1 ;  /* 0x0000000a0a079211 */ /* 0x000fe400078f08ff */
[----:B------:R1:W-:Y:S01]  /*c140*/  @!P5 ST.E.64 [R4.64], R88 ;  /* 0x000000580400d985 */ /* 0x0003e2000c101b12 */
[----:B------:R-:W-:Y:S02]  /*c150*/  @!P4 LOP3.LUT R6, R6, 0xfffffffe, RZ, 0xc0, !PT ;  /* 0xfffffffe0606c812 */ /* 0x000fe400078ec0ff */
[----:B------:R-:W-:Y:S02]  /*c160*/  @!P1 LOP3.LUT R7, R7, 0xfffffffe, RZ, 0xc0, !PT ;  /* 0xfffffffe07079812 */ /* 0x000fe400078ec0ff */
[----:B-1----:R-:W-:-:S02]  /*c170*/  @!P3 LEA.HI R5, R8, R8, RZ, 0x1 ;  /* 0x000000080805b211 */ /* 0x002fc400078f08ff */
[----:B------:R-:W-:Y:S02]  /*c180*/  @!P2 LEA.HI R4, R9, R9, RZ, 0x1 ;  /* 0x000000090904a211 */ /* 0x000fe400078f08ff */
[----:B------:R-:W-:Y:S02]  /*c190*/  @!P3 LOP3.LUT R8, R5, 0xfffffffe, RZ, 0xc0, !PT ;  /* 0xfffffffe0508b812 */ /* 0x000fe400078ec0ff */
[----:B------:R-:W-:Y:S01]  /*c1a0*/  @!P2 LOP3.LUT R10, R4, 0xfffffffe, RZ, 0xc0, !PT ;  /* 0xfffffffe040aa812 */ /* 0x000fe200078ec0ff */
[----:B------:R-:W-:-:S04]  /*c1b0*/  @!P4 IMAD.WIDE R4, R6, 0x4, R2 ;  /* 0x000000040604c825 */ /* 0x000fc800078e0202 */
[--C-:B------:R-:W-:Y:S01]  /*c1c0*/  @!P3 IMAD.WIDE R8, R8, 0x4, R2.reuse ;  /* 0x000000040808b825 */ /* 0x100fe200078e0202 */
[----:B------:R1:W-:Y:S03]  /*c1d0*/  @!P4 ST.E.64 [R4.64], R92 ;  /* 0x0000005c0400c985 */ /* 0x0003e6000c101b12 */
[--C-:B------:R-:W-:Y:S01]  /*c1e0*/  @!P2 IMAD.WIDE R10, R10, 0x4, R2.reuse ;  /* 0x000000040a0aa825 */ /* 0x100fe200078e0202 */
[----:B------:R3:W-:Y:S03]  /*c1f0*/  @!P3 ST.E.64 [R8.64], R104 ;  /* 0x000000680800b985 */ /* 0x0007e6000c101b12 */
[--C-:B------:R-:W-:Y:S01]  /*c200*/  @!P1 IMAD.WIDE R6, R7, 0x4, R2.reuse ;  /* 0x0000000407069825 */ /* 0x100fe200078e0202 */
[----:B------:R-:W-:Y:S04]  /*c210*/  @!P2 ST.E.64 [R10.64], R108 ;  /* 0x0000006c0a00a985 */ /* 0x000fe8000c101b12 */
[----:B------:R4:W-:Y:S01]  /*c220*/  @!P1 ST.E.64 [R6.64], R120 ;  /* 0x0000007806009985 */ /* 0x0009e2000c101b12 */
[----:B-1----:R-:W-:Y:S01]  /*c230*/  @!P0 IMAD.WIDE R4, R12, 0x4, R2 ;  /* 0x000000040c048825 */ /* 0x002fe200078e0202 */
[----:B---3--:R-:W-:-:S04]  /*c240*/  IADD3 R9, R0, 0x50, RZ ;  /* 0x0000005000097810 */ /* 0x008fc80007ffe0ff */
[----:B------:R1:W-:Y:S01]  /*c250*/  @!P0 ST.E.64 [R4.64], R124 ;  /* 0x0000007c04008985 */ /* 0x0003e2000c101b12 */
[----:B------:R-:W-:Y:S02]  /*c260*/  IADD3 R8, R0, 0x58, RZ ;  /* 0x0000005800087810 */ /* 0x000fe40007ffe0ff */
[----:B------:R-:W-:Y:S02]  /*c270*/  ISETP.GE.AND P5, PT, R9, c[0x0][0x3c8], PT ;  /* 0x0000f20009007a0c */ /* 0x000fe40003fa6270 */
[----:B------:R-:W-:Y:S02]  /*c280*/  ISETP.GE.AND P4, PT, R8, c[0x0][0x3c8], PT ;  /* 0x0000f20008007a0c */ /* 0x000fe40003f86270 */
[C---:B----4-:R-:W-:Y:S02]  /*c290*/  IADD3 R7, R0.reuse, 0x60, RZ ;  /* 0x0000006000077810 */ /* 0x050fe40007ffe0ff */
[----:B------:R-:W-:Y:S02]  /*c2a0*/  IADD3 R6, R0, 0x68, RZ ;  /* 0x0000006800067810 */ /* 0x000fe40007ffe0ff */
[----:B------:R-:W-:-:S02]  /*c2b0*/  ISETP.GE.AND P3, PT, R7, c[0x0][0x3c8], PT ;  /* 0x0000f20007007a0c */ /* 0x000fc40003f66270 */
[----:B------:R-:W-:-:S03]  /*c2c0*/  ISETP.GE.AND P2, PT, R6, c[0x0][0x3c8], PT ;  /* 0x0000f20006007a0c */ /* 0x000fc60003f46270 */
[----:B------:R-:W-:Y:S02]  /*c2d0*/  @!P5 LEA.HI R9, R9, R9, RZ, 0x1 ;  /* 0x000000090909d211 */ /* 0x000fe400078f08ff */
[----:B------:R-:W-:-:S04]  /*c2e0*/  @!P4 LEA.HI R10, R8, R8, RZ, 0x1 ;  /* 0x00000008080ac211 */ /* 0x000fc800078f08ff */
[----:B------:R-:W-:Y:S02]  /*c2f0*/  @!P4 LOP3.LUT R10, R10, 0xfffffffe, RZ, 0xc0, !PT ;  /* 0xfffffffe0a0ac812 */ /* 0x000fe400078ec0ff */
[----:B------:R-:W-:Y:S02]  /*c300*/  @!P3 LEA.HI R8, R7, R7, RZ, 0x1 ;  /* 0x000000070708b211 */ /* 0x000fe400078f08ff */
[----:B------:R-:W-:Y:S01]  /*c310*/  @!P2 LEA.HI R7, R6, R6, RZ, 0x1 ;  /* 0x000000060607a211 */ /* 0x000fe200078f08ff */
[----:B------:R-:W-:Y:S01]  /*c320*/  @!P4 IMAD.WIDE R10, R10, 0x4, R2 ;  /* 0x000000040a0ac825 */ /* 0x000fe200078e0202 */
[----:B------:R-:W-:Y:S02]  /*c330*/  @!P3 LOP3.LUT R8, R8, 0xfffffffe, RZ, 0xc0, !PT ;  /* 0xfffffffe0808b812 */ /* 0x000fe400078ec0ff */
[C---:B-1----:R-:W-:Y:S02]  /*c340*/  IADD3 R5, R0.reuse, 0x70, RZ ;  /* 0x0000007000057810 */ /* 0x042fe40007ffe0ff */
[----:B------:R-:W-:-:S02]  /*c350*/  IADD3 R4, R0, 0x78, RZ ;  /* 0x0000007800047810 */ /* 0x000fc40007ffe0ff */
[----:B------:R-:W-:Y:S02]  /*c360*/  ISETP.GE.AND P1, PT, R5, c[0x0][0x3c8], PT ;  /* 0x0000f20005007a0c */ /* 0x000fe40003f26270 */
[----:B------:R-:W-:Y:S02]  /*c370*/  ISETP.GE.AND P0, PT, R4, c[0x0][0x3c8], PT ;  /* 0x0000f20004007a0c */ /* 0x000fe40003f06270 */
[----:B------:R-:W-:-:S09]  /*c380*/  @!P2 LOP3.LUT R7, R7, 0xfffffffe, RZ, 0xc0, !PT ;  /* 0xfffffffe0707a812 */ /* 0x000fd200078ec0ff */
[----:B------:R-:W-:Y:S02]  /*c390*/  @!P1 LEA.HI R6, R5, R5, RZ, 0x1 ;  /* 0x0000000505069211 */ /* 0x000fe400078f08ff */
[----:B------:R-:W-:Y:S01]  /*c3a0*/  @!P5 LOP3.LUT R5, R9, 0xfffffffe, RZ, 0xc0, !PT ;  /* 0xfffffffe0905d812 */ /* 0x000fe200078ec0ff */
[--C-:B------:R-:W-:Y:S01]  /*c3b0*/  @!P3 IMAD.WIDE R8, R8, 0x4, R2.reuse ;  /* 0x000000040808b825 */ /* 0x100fe200078e0202 */
[----:B------:R-:W-:Y:S02]  /*c3c0*/  @!P0 LEA.HI R4, R4, R4, RZ, 0x1 ;  /* 0x0000000404048211 */ /* 0x000fe400078f08ff */
[----:B------:R-:W-:Y:S01]  /*c3d0*/  @!P1 LOP3.LUT R14, R6, 0xfffffffe, RZ, 0xc0, !PT ;  /* 0xfffffffe060e9812 */ /* 0x000fe200078ec0ff */
[----:B------:R-:W-:Y:S01]  /*c3e0*/  @!P5 IMAD.WIDE R12, R5, 0x4, R2 ;  /* 0x00000004050cd825 */ /* 0x000fe200078e0202 */
[----:B------:R-:W-:-:S03]  /*c3f0*/  @!P0 LOP3.LUT R15, R4, 0xfffffffe, RZ, 0xc0, !PT ;  /* 0xfffffffe040f8812 */ /* 0x000fc600078ec0ff */
[--C-:B------:R-:W-:Y:S01]  /*c400*/  @!P2 IMAD.WIDE R6, R7, 0x4, R2.reuse ;  /* 0x000000040706a825 */ /* 0x100fe200078e0202 */
[----:B------:R1:W-:Y:S03]  /*c410*/  @!P5 ST.E.64 [R12.64], R136 ;  /* 0x000000880c00d985 */ /* 0x0003e6000c101b12 */
[--C-:B------:R-:W-:Y:S01]  /*c420*/  @!P1 IMAD.WIDE R4, R14, 0x4, R2.reuse ;  /* 0x000000040e049825 */ /* 0x100fe200078e0202 */
[----:B------:R1:W-:Y:S03]  /*c430*/  @!P4 ST.E.64 [R10.64], R140 ;  /* 0x0000008c0a00c985 */ /* 0x0003e6000c101b12 */
[----:B------:R-:W-:Y:S01]  /*c440*/  @!P0 IMAD.WIDE R2, R15, 0x4, R2 ;  /* 0x000000040f028825 */ /* 0x000fe200078e0202 */
[----:B------:R1:W-:Y:S04]  /*c450*/  @!P3 ST.E.64 [R8.64], R152 ;  /* 0x000000980800b985 */ /* 0x0003e8000c101b12 */
[----:B------:R1:W-:Y:S04]  /*c460*/  @!P2 ST.E.64 [R6.64], R156 ;  /* 0x0000009c0600a985 */ /* 0x0003e8000c101b12 */
[----:B------:R1:W-:Y:S04]  /*c470*/  @!P1 ST.E.64 [R4.64], R196 ;  /* 0x000000c404009985 */ /* 0x0003e8000c101b12 */
[----:B------:R1:W-:Y:S02]  /*c480*/  @!P0 ST.E.64 [R2.64], R164 ;  /* 0x000000a402008985 */ /* 0x0003e4000c101b12 */
.L_x_119:
[----:B------:R-:W-:Y:S05]  /*c490*/  BSYNC B0 ;  /* 0x0000000000007941 */ /* 0x000fea0003800000 */
.L_x_118:
[----:B-1-3--:R1:W3:Y:S04]  /*c4a0*/  SHFL.IDX PT, R3, R22, 0x3, 0x1c1f ;  /* 0x007c1f0016037f89 */ /* 0x00a2e800000e0000 */
[----:B----4-:R1:W4:Y:S01]  /*c4b0*/  SHFL.IDX PT, R2, R23, 0x3, 0x1c1f ;  /* 0x007c1f0017027f89 */ /* 0x01032200000e0000 */
[----:B------:R-:W-:Y:S05]  /*c4c0*/  @P6 EXIT ;  /* 0x000000000000694d */ /* 0x000fea0003800000 */
[C---:B------:R-:W-:Y:S02]  /*c4d0*/  ISETP.GE.AND P0, PT, R0.reuse, c[0x0][0x3c8], PT ;  /* 0x0000f20000007a0c */ /* 0x040fe40003f06270 */
[----:B------:R-:W-:-:S02]  /*c4e0*/  IADD3 R5, R0, 0x8, RZ ;  /* 0x0000000800057810 */ /* 0x000fc40007ffe0ff */
[----:B------:R-:W-:Y:S02]  /*c4f0*/  IADD3 R4, R0, 0x10, RZ ;  /* 0x0000001000047810 */ /* 0x000fe40007ffe0ff */
[----:B------:R-:W-:Y:S02]  /*c500*/  ISETP.GE.AND P6, PT, R5, c[0x0][0x3c8], PT ;  /* 0x0000f20005007a0c */ /* 0x000fe40003fc6270 */
[----:B------:R-:W-:Y:S02]  /*c510*/  ISETP.GE.AND P5, PT, R4, c[0x0][0x3c8], PT ;  /* 0x0000f20004007a0c */ /* 0x000fe40003fa6270 */
[C---:B------:R-:W-:Y:S02]  /*c520*/  IADD3 R8, R0.reuse, 0x18, RZ ;  /* 0x0000001800087810 */ /* 0x040fe40007ffe0ff */
[C---:B------:R-:W-:Y:S01]  /*c530*/  IADD3 R9, R0.reuse, 0x20, RZ ;  /* 0x0000002000097810 */ /* 0x040fe20007ffe0ff */
[C---:B---34-:R-:W-:Y:S01]  /*c540*/  @!P0 IMAD.WIDE R6, R0.reuse, 0x4, R2 ;  /* 0x0000000400068825 */ /* 0x058fe200078e0202 */
[----:B------:R-:W-:-:S02]  /*c550*/  IADD3 R10, R0, 0x28, RZ ;  /* 0x00000028000a7810 */ /* 0x000fc40007ffe0ff */
[C---:B------:R-:W-:Y:S02]  /*c560*/  IADD3 R11, R0.reuse, 0x30, RZ ;  /* 0x00000030000b7810 */ /* 0x040fe40007ffe0ff */
[----:B------:R3:W-:Y:S01]  /*c570*/  @!P0 ST.E.64 [R6.64], R178 ;  /* 0x000000b206008985 */ /* 0x0007e2000c101b12 */
[----:B------:R-:W-:Y:S02]  /*c580*/  IADD3 R12, R0, 0x38, RZ ;  /* 0x00000038000c7810 */ /* 0x000fe40007ffe0ff */
[----:B------:R-:W-:Y:S02]  /*c590*/  @!P5 LEA.HI R4, R4, R4, RZ, 0x1 ;  /* 0x000000040404d211 */ /* 0x000fe400078f08ff */
[----:B------:R-:W-:Y:S02]  /*c5a0*/  ISETP.GE.AND P4, PT, R8, c[0x0][0x3c8], PT ;  /* 0x0000f20008007a0c */ /* 0x000fe40003f86270 */
[----:B------:R-:W-:Y:S02]  /*c5b0*/  ISETP.GE.AND P3, PT, R9, c[0x0][0x3c8], PT ;  /* 0x0000f20009007a0c */ /* 0x000fe40003f66270 */
[----:B------:R-:W-:-:S02]  /*c5c0*/  @!P5 LOP3.LUT R4, R4, 0xfffffffe, RZ, 0xc0, !PT ;  /* 0xfffffffe0404d812 */ /* 0x000fc400078ec0ff */
[----:B------:R-:W-:Y:S02]  /*c5d0*/  ISETP.GE.AND P2, PT, R10, c[0x0][0x3c8], PT ;  /* 0x0000f2000a007a0c */ /* 0x000fe40003f46270 */
[----:B------:R-:W-:Y:S02]  /*c5e0*/  ISETP.GE.AND P1, PT, R11, c[0x0][0x3c8], PT ;  /* 0x0000f2000b007a0c */ /* 0x000fe40003f26270 */
[----:B------:R-:W-:Y:S02]  /*c5f0*/  ISETP.GE.AND P0, PT, R12, c[0x0][0x3c8], PT ;  /* 0x0000f2000c007a0c */ /* 0x000fe40003f06270 */
[C---:B------:R-:W-:Y:S02]  /*c600*/  IADD3 R14, R0.reuse, 0x40, RZ ;  /* 0x00000040000e7810 */ /* 0x040fe40007ffe0ff */
[----:B------:R-:W-:Y:S02]  /*c610*/  IADD3 R15, R0, 0x48, RZ ;  /* 0x00000048000f7810 */ /* 0x000fe40007ffe0ff */
[----:B---3--:R-:W-:Y:S01]  /*c620*/  @!P6 LEA.HI R6, R5, R5, RZ, 0x1 ;  /* 0x000000050506e211 */ /* 0x008fe200078f08ff */
[----:B------:R-:W-:-:S03]  /*c630*/  @!P5 IMAD.WIDE R4, R4, 0x4, R2 ;  /* 0x000000040404d825 */ /* 0x000fc600078e0202 */
[----:B------:R-:W-:-:S05]  /*c640*/  @!P6 LOP3.LUT R6, R6, 0xfffffffe, RZ, 0xc0, !PT ;  /* 0xfffffffe0606e812 */ /* 0x000fca00078ec0ff */
[----:B------:R-:W-:-:S05]  /*c650*/  @!P6 IMAD.WIDE R6, R6, 0x4, R2 ;  /* 0x000000040606e825 */ /* 0x000fca00078e0202 */
[----:B------:R3:W-:Y:S01]  /*c660*/  @!P6 ST.E.64 [R6.64], R186 ;  /* 0x000000ba0600e985 */ /* 0x0007e2000c101b12 */
[----:B------:R-:W-:-:S03]  /*c670*/  ISETP.GE.AND P6, PT, R14, c[0x0][0x3c8], PT ;  /* 0x0000f2000e007a0c */ /* 0x000fc60003fc6270 */
[----:B------:R4:W-:Y:S01]  /*c680*/  @!P5 ST.E.64 [R4.64], R74 ;  /* 0x0000004a0400d985 */ /* 0x0009e2000c101b12 */
[----:B------:R-:W-:Y:S02]  /*c690*/  ISETP.GE.AND P5, PT, R15, c[0x0][0x3c8], PT ;  /* 0x0000f2000f007a0c */ /* 0x000fe40003fa6270 */
[----:B---3--:R-:W-:Y:S02]  /*c6a0*/  @!P2 LEA.HI R7, R10, R10, RZ, 0x1 ;  /* 0x0000000a0a07a211 */ /* 0x008fe400078f08ff */
[----:B------:R-:W-:Y:S02]  /*c6b0*/  @!P1 LEA.HI R6, R11, R11, RZ, 0x1 ;  /* 0x0000000b0b069211 */ /* 0x000fe400078f08ff */
[----:B----4-:R-:W-:Y:S02]  /*c6c0*/  @!P4 LEA.HI R4, R8, R8, RZ, 0x1 ;  /* 0x000000080804c211 */ /* 0x010fe400078f08ff */
[----:B------:R-:W-:Y:S02]  /*c6d0*/  @!P3 LEA.HI R8, R9, R9, RZ, 0x1 ;  /* 0x000000090908b211 */ /* 0x000fe400078f08ff */
[----:B------:R-:W-:-:S02]  /*c6e0*/  @!P0 LEA.HI R5, R12, R12, RZ, 0x1 ;  /* 0x0000000c0c058211 */ /* 0x000fc400078f08ff */
[----:B------:R-:W-:Y:S02]  /*c6f0*/  @!P4 LOP3.LUT R4, R4, 0xfffffffe, RZ, 0xc0, !PT ;  /* 0xfffffffe0404c812 */ /* 0x000fe400078ec0ff */
[----:B------:R-:W-:Y:S02]  /*c700*/  @!P3 LOP3.LUT R8, R8, 0xfffffffe, RZ, 0xc0, !PT ;  /* 0xfffffffe0808b812 */ /* 0x000fe400078ec0ff */
[----:B------:R-:W-:Y:S01]  /*c710*/  @!P2 LOP3.LUT R7, R7, 0xfffffffe, RZ, 0xc0, !PT ;  /* 0xfffffffe0707a812 */ /* 0x000fe200078ec0ff */
[--C-:B------:R-:W-:Y:S01]  /*c720*/  @!P4 IMAD.WIDE R12, R4, 0x4, R2.reuse ;  /* 0x00000004040cc825 */ /* 0x100fe200078e0202 */
[----:B------:R-:W-:Y:S02]  /*c730*/  @!P1 LOP3.LUT R6, R6, 0xfffffffe, RZ, 0xc0, !PT ;  /* 0xfffffffe06069812 */ /* 0x000fe400078ec0ff */
[----:B------:R-:W-:Y:S01]  /*c740*/  @!P0 LOP3.LUT R5, R5, 0xfffffffe, RZ, 0xc0, !PT ;  /* 0xfffffffe05058812 */ /* 0x000fe200078ec0ff */
[--C-:B------:R-:W-:Y:S01]  /*c750*/  @!P3 IMAD.WIDE R10, R8, 0x4, R2.reuse ;  /* 0x00000004080ab825 */ /* 0x100fe200078e0202 */
[----:B------:R3:W-:Y:S03]  /*c760*/  @!P4 ST.E.64 [R12.64], R78 ;  /* 0x0000004e0c00c985 */ /* 0x0007e6000c101b12 */
[--C-:B------:R-:W-:Y:S01]  /*c770*/  @!P2 IMAD.WIDE R8, R7, 0x4, R2.reuse ;  /* 0x000000040708a825 */ /* 0x100fe200078e0202 */
[----:B------:R4:W-:Y:S03]  /*c780*/  @!P3 ST.E.64 [R10.64], R90 ;  /* 0x0000005a0a00b985 */ /* 0x0009e6000c101b12 */
[--C-:B------:R-:W-:Y:S01]  /*c790*/  @!P1 IMAD.WIDE R6, R6, 0x4, R2.reuse ;  /* 0x0000000406069825 */ /* 0x100fe200078e0202 */
[----:B------:R1:W-:Y:S03]  /*c7a0*/  @!P2 ST.E.64 [R8.64], R94 ;  /* 0x0000005e0800a985 */ /* 0x0003e6000c101b12 */
[----:B------:R-:W-:Y:S01]  /*c7b0*/  @!P0 IMAD.WIDE R4, R5, 0x4, R2 ;  /* 0x0000000405048825 */ /* 0x000fe200078e0202 */
[----:B------:R-:W-:Y:S04]  /*c7c0*/  @!P1 ST.E.64 [R6.64], R106 ;  /* 0x0000006a06009985 */ /* 0x000fe8000c101b12 */
[----:B------:R2:W-:Y:S01]  /*c7d0*/  @!P0 ST.E.64 [R4.64], R110 ;  /* 0x0000006e04008985 */ /* 0x0005e2000c101b12 */
[----:B---3--:R-:W-:-:S02]  /*c7e0*/  IADD3 R12, R0, 0x70, RZ ;  /* 0x00000070000c7810 */ /* 0x008fc40007ffe0ff */
[C---:B----4-:R-:W-:Y:S02]  /*c7f0*/  IADD3 R10, R0.reuse, 0x60, RZ ;  /* 0x00000060000a7810 */ /* 0x050fe40007ffe0ff */
[C---:B------:R-:W-:Y:S02]  /*c800*/  IADD3 R11, R0.reuse, 0x68, RZ ;  /* 0x00000068000b7810 */ /* 0x040fe40007ffe0ff */
[C---:B-1----:R-:W-:Y:S02]  /*c810*/  IADD3 R8, R0.reuse, 0x50, RZ ;  /* 0x0000005000087810 */ /* 0x042fe40007ffe0ff */
[----:B------:R-:W-:Y:S02]  /*c820*/  IADD3 R9, R0, 0x58, RZ ;  /* 0x0000005800097810 */ /* 0x000fe40007ffe0ff */
[----:B------:R-:W-:Y:S02]  /*c830*/  ISETP.GE.AND P4, PT, R8, c[0x0][0x3c8], PT ;  /* 0x0000f20008007a0c */ /* 0x000fe40003f86270 */
[----:B------:R-:W-:-:S02]  /*c840*/  ISETP.GE.AND P3, PT, R9, c[0x0][0x3c8], PT ;  /* 0x0000f20009007a0c */ /* 0x000fc40003f66270 */
[----:B--2---:R-:W-:Y:S02]  /*c850*/  @!P6 LEA.HI R4, R14, R14, RZ, 0x1 ;  /* 0x0000000e0e04e211 */ /* 0x004fe400078f08ff */
[----:B------:R-:W-:Y:S02]  /*c860*/  @!P5 LEA.HI R5, R15, R15, RZ, 0x1 ;  /* 0x0000000f0f05d211 */ /* 0x000fe400078f08ff */
[----:B------:R-:W-:Y:S02]  /*c870*/  @!P6 LOP3.LUT R4, R4, 0xfffffffe, RZ, 0xc0, !PT ;  /* 0xfffffffe0404e812 */ /* 0x000fe400078ec0ff */
[----:B------:R-:W-:Y:S02]  /*c880*/  ISETP.GE.AND P2, PT, R10, c[0x0][0x3c8], PT ;  /* 0x0000f2000a007a0c */ /* 0x000fe40003f46270 */
[----:B------:R-:W-:Y:S01]  /*c890*/  @!P5 LOP3.LUT R5, R5, 0xfffffffe, RZ, 0xc0, !PT ;  /* 0xfffffffe0505d812 */ /* 0x000fe200078ec0ff */
[----:B------:R-:W-:Y:S01]  /*c8a0*/  @!P6 IMAD.WIDE R6, R4, 0x4, R2 ;  /* 0x000000040406e825 */ /* 0x000fe200078e0202 */
[----:B------:R-:W-:-:S02]  /*c8b0*/  ISETP.GE.AND P1, PT, R11, c[0x0][0x3c8], PT ;  /* 0x0000f2000b007a0c */ /* 0x000fc40003f26270 */
[----:B------:R-:W-:Y:S01]  /*c8c0*/  ISETP.GE.AND P0, PT, R12, c[0x0][0x3c8], PT ;  /* 0x0000f2000c007a0c */ /* 0x000fe20003f06270 */
[----:B------:R-:W-:Y:S01]  /*c8d0*/  @!P5 IMAD.WIDE R4, R5, 0x4, R2 ;  /* 0x000000040504d825 */ /* 0x000fe200078e0202 */
[----:B------:R1:W-:Y:S01]  /*c8e0*/  @!P6 ST.E.64 [R6.64], R122 ;  /* 0x0000007a0600e985 */ /* 0x0003e2000c101b12 */
[----:B------:R-:W-:-:S03]  /*c8f0*/  IADD3 R0, R0, 0x78, RZ ;  /* 0x0000007800007810 */ /* 0x000fc60007ffe0ff */
[----:B------:R2:W-:Y:S01]  /*c900*/  @!P5 ST.E.64 [R4.64], R126 ;  /* 0x0000007e0400d985 */ /* 0x0005e2000c101b12 */
[----:B-1----:R-:W-:-:S04]  /*c910*/  @!P2 LEA.HI R7, R10, R10, RZ, 0x1 ;  /* 0x0000000a0a07a211 */ /* 0x002fc800078f08ff */
[----:B------:R-:W-:Y:S02]  /*c920*/  @!P1 LEA.HI R6, R11, R11, RZ, 0x1 ;  /* 0x0000000b0b069211 */ /* 0x000fe400078f08ff */
[----:B--2---:R-:W-:Y:S02]  /*c930*/  @!P4 LEA.HI R4, R8, R8, RZ, 0x1 ;  /* 0x000000080804c211 */ /* 0x004fe400078f08ff */
[----:B------:R-:W-:Y:S02]  /*c940*/  @!P3 LEA.HI R8, R9, R9, RZ, 0x1 ;  /* 0x000000090908b211 */ /* 0x000fe400078f08ff */
[----:B------:R-:W-:Y:S02]  /*c950*/  @!P0 LEA.HI R5, R12, R12, RZ, 0x1 ;  /* 0x0000000c0c058211 */ /* 0x000fe400078f08ff */
[----:B------:R-:W-:Y:S02]  /*c960*/  @!P4 LOP3.LUT R4, R4, 0xfffffffe, RZ, 0xc0, !PT ;  /* 0xfffffffe0404c812 */ /* 0x000fe400078ec0ff */
[----:B------:R-:W-:-:S02]  /*c970*/  @!P3 LOP3.LUT R8, R8, 0xfffffffe, RZ, 0xc0, !PT ;  /* 0xfffffffe0808b812 */ /* 0x000fc400078ec0ff */
        /* <DEDUP_REMOVED lines=11> */
[----:B------:R1:W-:Y:S04]  /*ca30*/  @!P1 ST.E.64 [R6.64], R158 ;  /* 0x0000009e06009985 */ /* 0x0003e8000c101b12 */
[----:B------:R1:W-:Y:S01]  /*ca40*/  @!P0 ST.E.64 [R4.64], R198 ;  /* 0x000000c604008985 */ /* 0x0003e2000c101b12 */
[----:B------:R-:W-:-:S13]  /*ca50*/  ISETP.GE.AND P0, PT, R0, c[0x0][0x3c8], PT ;  /* 0x0000f20000007a0c */ /* 0x000fda0003f06270 */
[----:B------:R-:W-:Y:S05]  /*ca60*/  @P0 EXIT ;  /* 0x000000000000094d */ /* 0x000fea0003800000 */
[----:B------:R-:W-:-:S04]  /*ca70*/  LEA.HI R0, R0, R0, RZ, 0x1 ;  /* 0x0000000000007211 */ /* 0x000fc800078f08ff */
[----:B------:R-:W-:-:S05]  /*ca80*/  LOP3.LUT R0, R0, 0xfffffffe, RZ, 0xc0, !PT ;  /* 0xfffffffe00007812 */ /* 0x000fca00078ec0ff */
[----:B------:R-:W-:-:S05]  /*ca90*/  IMAD.WIDE R2, R0, 0x4, R2 ;  /* 0x0000000400027825 */ /* 0x000fca00078e0202 */
[----:B------:R-:W-:Y:S01]  /*caa0*/  ST.E.64 [R2.64], R166 ;  /* 0x000000a602007985 */ /* 0x000fe2000c101b12 */
[----:B------:R-:W-:Y:S05]  /*cab0*/  EXIT ;  /* 0x000000000000794d */ /* 0x000fea0003800000 */
.L_x_113:
        /* <DEDUP_REMOVED lines=26> */
[----:B------:R-:W-:-:S04]  /*cc60*/  IMAD.WIDE.U32 R2, R7, c[0x0][0x4d8], R2 ;  /* 0x0001360007027a25 */ /* 0x000fc800078e0002 */
[----:B------:R-:W-:Y:S02]  /*cc70*/  IMAD R6, R6, c[0x0][0x4d8], RZ ;  /* 0x0001360006067a24 */ /* 0x000fe400078e02ff */
[----:B--2---:R-:W-:Y:S02]  /*cc80*/  IMAD R4, R4, c[0x0][0x550], R9 ;  /* 0x0001540004047a24 */ /* 0x004fe400078e0209 */
[----:B------:R-:W-:Y:S01]  /*cc90*/  IMAD R5, R7, c[0x0][0x4dc], R6 ;  /* 0x0001370007057a24 */ /* 0x000fe200078e0206 */
[----:B------:R-:W-:Y:S02]  /*cca0*/  IADD3 R7, -R0, RZ, RZ ;  /* 0x000000ff00077210 */ /* 0x000fe40007ffe1ff */
[----:B------:R-:W-:Y:S01]  /*ccb0*/  SHF.R.S32.HI R6, RZ, 0x1f, R4 ;  /* 0x0000001fff067819 */ /* 0x000fe20000011404 */
[----:B------:R-:W-:Y:S02]  /*ccc0*/  IMAD.IADD R3, R5, 0x1, R3 ;  /* 0x0000000105037824 */ /* 0x000fe400078e0203 */
[----:B------:R-:W-:Y:S01]  /*ccd0*/  IMAD R5, R7, c[0x0][0x4e8], R8 ;  /* 0x00013a0007057a24 */ /* 0x000fe200078e0208 */
[----:B------:R-:W-:Y:S01]  /*cce0*/  SHF.R.S32.HI R7, RZ, 0x1f, R0 ;  /* 0x0000001fff077819 */ /* 0x000fe20000011400 */
[----:B------:R-:W-:-:S02]  /*ccf0*/  IMAD R6, R6, c[0x0][0x4e0], RZ ;  /* 0x0001380006067a24 */ /* 0x000fc400078e02ff */
        /* <DEDUP_REMOVED lines=14> */
.L_x_120:
        /* <DEDUP_REMOVED lines=10> */
.L_x_1341:


//--------------------- .text._ZN7cutlass13device_kernelIN5flash19enable_sm80_to_sm89INS1_16FlashAttnFwdSm80INS1_25CollectiveMainloopFwdSm80ILi8ELi1ELb1EN4cute5tupleIJNS5_1CILi128EEENS7_ILi112EEES8_EEELi128ENS_6half_tEfNS_4arch4Sm80ELb0ELb0ELb0ELb1ELb0ELb0ELb1ELb1EEENS1_21CollectiveEpilogueFwdINS6_IJS8_S8_S9_EEENS6_IJNS7_ILi1EEESH_SH_EEESB_SD_Li256ELb1ELb1ELb1ELb0EEENS1_36VarlenDynamicPersistentTileSchedulerILi128ELi112ELi256ELi256ELb1ELb1ELb0ELb0ELb1ELb1EEEEEEEEEvNT_6ParamsE --------------------------
	.section	.text._ZN7cutlass13device_kernelIN5flash19enable_sm80_to_sm89INS1_16FlashAttnFwdSm80INS1_25CollectiveMainloopFwdSm80ILi8ELi1ELb1EN4cute5tupleIJNS5_1CILi128EEENS7_ILi112EEES8_EEELi128ENS_6half_tEfNS_4arch4Sm80ELb0ELb0ELb0ELb1ELb0ELb0ELb1ELb1EEENS1_21CollectiveEpilogueFwdINS6_IJS8_S8_S9_EEENS6_IJNS7_ILi1EEESH_SH_EEESB_SD_Li256ELb1ELb1ELb1ELb0EEENS1_36VarlenDynamicPersistentTileSchedulerILi128ELi112ELi256ELi256ELb1ELb1ELb0ELb0ELb1ELb1EEEEEEEEEvNT_6ParamsE,"ax",@progbits
	.sectioninfo	@"SHI_REGISTERS=255"
	.align	128
.text._ZN7cutlass13device_kernelIN5flash19enable_sm80_to_sm89INS1_16FlashAttnFwdSm80INS1_25CollectiveMainloopFwdSm80ILi8ELi1ELb1EN4cute5tupleIJNS5_1CILi128EEENS7_ILi112EEES8_EEELi128ENS_6half_tEfNS_4arch4Sm80ELb0ELb0ELb0ELb1ELb0ELb0ELb1ELb1EEENS1_21CollectiveEpilogueFwdINS6_IJS8_S8_S9_EEENS6_IJNS7_ILi1EEESH_SH_EEESB_SD_Li256ELb1ELb1ELb1ELb0EEENS1_36VarlenDynamicPersistentTileSchedulerILi128ELi112ELi256ELi256ELb1ELb1ELb0ELb0ELb1ELb1EEEEEEEEEvNT_6ParamsE:
        .type           _ZN7cutlass13device_kernelIN5flash19enable_sm80_to_sm89INS1_16FlashAttnFwdSm80INS1_25CollectiveMainloopFwdSm80ILi8ELi1ELb1EN4cute5tupleIJNS5_1CILi128EEENS7_ILi112EEES8_EEELi128ENS_6half_tEfNS_4arch4Sm80ELb0ELb0ELb0ELb1ELb0ELb0ELb1ELb1EEENS1_21CollectiveEpilogueFwdINS6_IJS8_S8_S9_EEENS6_IJNS7_ILi1EEESH_SH_EEESB_SD_Li256ELb1ELb1ELb1ELb0EEENS1_36VarlenDynamicPersistentTileSchedulerILi128ELi112ELi256ELi256ELb1ELb1ELb0ELb0ELb1ELb1EEEEEEEEEvNT_6ParamsE,@function
        .size           _ZN7cutlass13device_kernelIN5flash19enable_sm80_to_sm89INS1_16FlashAttnFwdSm80INS1_25CollectiveMainloopFwdSm80ILi8ELi1ELb1EN4cute5tupleIJNS5_1CILi128EEENS7_ILi112EEES8_EEELi128ENS_6half_tEfNS_4arch4Sm80ELb0ELb0ELb0ELb1ELb0ELb0ELb1ELb1EEENS1_21CollectiveEpilogueFwdINS6_IJS8_S8_S9_EEENS6_IJNS7_ILi1EEESH_SH_EEESB_SD_Li256ELb1ELb1ELb1ELb0EEENS1_36VarlenDynamicPersistentTileSchedulerILi128ELi112ELi256ELi256ELb1ELb1ELb0ELb0ELb1ELb1EEEEEEEEEvNT_6ParamsE,(.L_x_1342 - _ZN7cutlass13device_kernelIN5flash19enable_sm80_to_sm89INS1_16FlashAttnFwdSm80INS1_25CollectiveMainloopFwdSm80ILi8ELi1ELb1EN4cute5tupleIJNS5_1CILi128EEENS7_ILi112EEES8_EEELi128ENS_6half_tEfNS_4arch4Sm80ELb0ELb0ELb0ELb1ELb0ELb0ELb1ELb1EEENS1_21CollectiveEpilogueFwdINS6_IJS8_S8_S9_EEENS6_IJNS7_ILi1EEESH_SH_EEESB_SD_Li256ELb1ELb1ELb1ELb0EEENS1_36VarlenDynamicPersistentTileSchedulerILi128ELi112ELi256ELi256ELb1ELb1ELb0ELb0ELb1ELb1EEEEEEEEEvNT_6ParamsE)
        .other          _ZN7cutlass13device_kernelIN5flash19enable_sm80_to_sm89INS1_16FlashAttnFwdSm80INS1_25CollectiveMainloopFwdSm80ILi8ELi1ELb1EN4cute5tupleIJNS5_1CILi128EEENS7_ILi112EEES8_EEELi128ENS_6half_tEfNS_4arch4Sm80ELb0ELb0ELb0ELb1ELb0ELb0ELb1ELb1EEENS1_21CollectiveEpilogueFwdINS6_IJS8_S8_S9_EEENS6_IJNS7_ILi1EEESH_SH_EEESB_SD_Li256ELb1ELb1ELb1ELb0EEENS1_36VarlenDynamicPersistentTileSchedulerILi128ELi112ELi256ELi256ELb1ELb1ELb0ELb0ELb1ELb1EEEEEEEEEvNT_6ParamsE,@"STO_CUDA_ENTRY STV_DEFAULT"
_ZN7cutlass13device_kernelIN5flash19enable_sm80_to_sm89INS1_16FlashAttnFwdSm80INS1_25CollectiveMainloopFwdSm80ILi8ELi1ELb1EN4cute5tupleIJNS5_1CILi128EEENS7_ILi112EEES8_EEELi128ENS_6half_tEfNS_4arch4Sm80ELb0ELb0ELb0ELb1ELb0ELb0ELb1ELb1EEENS1_21CollectiveEpilogueFwdINS6_IJS8_S8_S9_EEENS6_IJNS7_ILi1EEESH_SH_EEESB_SD_Li256ELb1ELb1ELb1ELb0EEENS1_36VarlenDynamicPersistentTileSchedulerILi128ELi112ELi256ELi256ELb1ELb1ELb0ELb0ELb1ELb1EEEEEEEEEvNT_6ParamsE:
[----:B------:R-:W-:-:S03]  /*0000*/  MOV R1, c[0x0][0x28] ;  /* 0x00000a0000017a02 */ /* 0x000fc60000000f00 */
[----:B------:R-:W1:Y:S01]  /*0010*/  S2R R2, SR_TID.X ;  /* 0x0000000000027919 */ /* 0x000e620000002100 */
[----:B------:R-:W-:Y:S01]  /*0020*/  IADD3 R1, R1, -0x38, RZ ;  /* 0xffffffc801017810 */ /* 0x000fe20007ffe0ff */
[----:B------:R-:W-:Y:S01]  /*0030*/  ULDC.64 UR6, c[0x0][0x118] ;  /* 0x0000460000067ab9 */ /* 0x000fe20000000a00 */
[----:B-1----:R-:W-:-:S05]  /*0040*/  SHF.R.U32.HI R0, RZ, 0x5, R2 ;  /* 0x00000005ff007819 */ /* 0x002fca0000011602 */
[----:B------:R-:W1:Y:S02]  /*0050*/  SHFL.IDX PT, R3, R0, RZ, 0x1f ;  /* 0x00001fff00037589 */ /* 0x000e6400000e0000 */
[----:B-1----:R-:W-:Y:S02]  /*0060*/  ISETP.NE.AND P0, PT, R3, RZ, PT ;  /* 0x000000ff0300720c */ /* 0x002fe40003f05270 */
[----:B------:R1:W-:Y:S11]  /*0070*/  STL [R1+0x28], R3 ;  /* 0x0000280301007387 */ /* 0x0003f60000100800 */
[----:B------:R-:W-:Y:S06]  /*0080*/  @P0 BAR.SYNC.DEFER_BLOCKING 0x5, 0x100 ;  /* 0x0144000000000b1d */ /* 0x000fec0000010000 */
[----:B------:R-:W2:Y:S04]  /*0090*/  @P0 LDS.128 R236, [0xf100] ;  /* 0x00f10000ffec0984 */ /* 0x000ea80000000c00 */
[----:B------:R-:W-:Y:S06]  /*00a0*/  @P0 BAR.ARV 0x4, 0x100 ;  /* 0x0104000000000b1d */ /* 0x000fec0000002000 */
[----:B------:R-:W-:Y:S05]  /*00b0*/  @P0 BRA `(.L_x_121) ;  /* 0x00000a7000000947 */ /* 0x000fea0003800000 */
[----:B-1----:R-:W-:Y:S01]  /*00c0*/  LOP3.LUT R12, R2, 0x1f, RZ, 0xc0, !PT ;  /* 0x0000001f020c7812 */ /* 0x002fe200078ec0ff */
[----:B------:R-:W-:Y:S01]  /*00d0*/  CS2R R8, SRZ ;  /* 0x0000000000087805 */ /* 0x000fe2000001ff00 */
[----:B------:R-:W-:-:S02]  /*00e0*/  IMAD.MOV.U32 R7, RZ, RZ, RZ ;  /* 0x000000ffff077224 */ /* 0x000fc400078e00ff */
[----:B------:R-:W-:-:S04]  /*00f0*/  ISETP.NE.AND P6, PT, R12, 0x1f, PT ;  /* 0x0000001f0c00780c */ /* 0x000fc80003fc5270 */
[----:B------:R-:W-:-:S13]  /*0100*/  ISETP.GE.OR P0, PT, R12, c[0x0][0x53c], !P6 ;  /* 0x00014f000c007a0c */ /* 0x000fda0007706670 */
[----:B------:R-:W-:Y:S02]  /*0110*/  @!P0 IMAD.MOV.U32 R4, RZ, RZ, 0x4 ;  /* 0x00000004ff048424 */ /* 0x000fe400078e00ff */
[----:B------:R-:W-:Y:S02]  /*0120*/  @!P0 IMAD.MOV.U32 R2, RZ, RZ, 0x4 ;  /* 0x00000004ff028424 */ /* 0x000fe400078e00ff */
[----:B------:R-:W-:-:S04]  /*0130*/  @!P0 IMAD.WIDE.U32 R4, R12, R4, c[0x0][0x580] ;  /* 0x000160000c048625 */ /* 0x000fc800078e0004 */
[C---:B------:R-:W-:Y:S01]  /*0140*/  @!P0 IMAD.WIDE.U32 R2, R12.reuse, R2, c[0x0][0x578] ;  /* 0x00015e000c028625 */ /* 0x040fe200078e0002 */
[----:B------:R-:W3:Y:S04]  /*0150*/  @!P0 LDG.E R8, [R4.64] ;  /* 0x0000000604088981 */ /* 0x000ee8000c1e1900 */
[----:B------:R-:W3:Y:S01]  /*0160*/  @!P0 LDG.E R7, [R2.64] ;  /* 0x0000000602078981 */ /* 0x000ee2000c1e1900 */
[C---:B------:R-:W-:Y:S01]  /*0170*/  ISETP.NE.AND P5, PT, R12.reuse, RZ, PT ;  /* 0x000000ff0c00720c */ /* 0x040fe20003fa5270 */
[----:B------:R-:W1:Y:S01]  /*0180*/  S2UR UR4, SR_CTAID.X ;  /* 0x00000000000479c3 */ /* 0x000e620000002500 */
[C---:B------:R-:W-:Y:S02]  /*0190*/  ISETP.GE.U32.AND P4, PT, R12.reuse, 0x2, PT ;  /* 0x000000020c00780c */ /* 0x040fe40003f86070 */
[----:B------:R-:W-:-:S02]  /*01a0*/  ISETP.GE.U32.AND P3, PT, R12, 0x4, PT ;  /* 0x000000040c00780c */ /* 0x000fc40003f66070 */
[C---:B------:R-:W-:Y:S02]  /*01b0*/  ISETP.GE.U32.AND P2, PT, R12.reuse, 0x8, PT ;  /* 0x000000080c00780c */ /* 0x040fe40003f46070 */
[----:B------:R-:W-:Y:S01]  /*01c0*/  ISETP.GE.U32.AND P1, PT, R12, 0x10, PT ;  /* 0x000000100c00780c */ /* 0x000fe20003f26070 */
[----:B---3--:R-:W-:-:S05]  /*01d0*/  IMAD R4, R8, R7, RZ ;  /* 0x0000000708047224 */ /* 0x008fca00078e02ff */
[----:B------:R-:W3:Y:S02]  /*01e0*/  SHFL.UP PT, R0, R4, 0x1, RZ ;  /* 0x0420000004007989 */ /* 0x000ee400000e00ff */
[----:B---3--:R-:W-:-:S05]  /*01f0*/  SEL R0, R0, RZ, P5 ;  /* 0x000000ff00007207 */ /* 0x008fca0002800000 */
[----:B------:R-:W-:-:S05]  /*0200*/  IMAD.IADD R4, R4, 0x1, R0 ;  /* 0x0000000104047824 */ /* 0x000fca00078e0200 */
        /* <DEDUP_REMOVED lines=12> */
[----:B------:R-:W3:Y:S02]  /*02d0*/  SHFL.IDX PT, R6, R4, 0x1f, 0x1f ;  /* 0x03e01f0004067f89 */ /* 0x000ee400000e0000 */
[----:B---3--:R-:W-:-:S04]  /*02e0*/  IMAD R6, R6, c[0x0][0x538], RZ ;  /* 0x00014e0006067a24 */ /* 0x008fc800078e02ff */
[----:B------:R-:W-:Y:S01]  /*02f0*/  IMAD.MOV.U32 R0, RZ, RZ, R6 ;  /* 0x000000ffff007224 */ /* 0x000fe200078e0006 */
[----:B-1----:R-:W-:-:S13]  /*0300*/  ISETP.GT.AND P0, PT, R6, UR4, PT ;  /* 0x0000000406007c0c */ /* 0x002fda000bf04270 */
[----:B------:R-:W-:Y:S05]  /*0310*/  @P0 BRA `(.L_x_122) ;  /* 0x0000027000000947 */ /* 0x000fea0003800000 */
[----:B------:R-:W-:Y:S02]  /*0320*/  MOV R6, R0 ;  /* 0x0000000000067202 */ /* 0x000fe40000000f00 */
[----:B------:R-:W-:-:S04]  /*0330*/  MOV R9, RZ ;  /* 0x000000ff00097202 */ /* 0x000fc80000000f00 */
.L_x_126:
[----:B------:R-:W-:-:S04]  /*0340*/  IADD3 R0, R9, 0x1f, RZ ;  /* 0x0000001f09007810 */ /* 0x000fc80007ffe0ff */
[----:B------:R-:W-:-:S13]  /*0350*/  ISETP.GE.AND P0, PT, R0, c[0x0][0x53c], PT ;  /* 0x00014f0000007a0c */ /* 0x000fda0003f06270 */
[----:B------:R-:W-:Y:S05]  /*0360*/  @P0 BRA `(.L_x_123) ;  /* 0x0000074000000947 */ /* 0x000fea0003800000 */
[----:B------:R-:W-:Y:S01]  /*0370*/  MOV R9, R0 ;  /* 0x0000000000097202 */ /* 0x000fe20000000f00 */
[----:B------:R-:W-:Y:S01]  /*0380*/  IMAD.MOV.U32 R7, RZ, RZ, RZ ;  /* 0x000000ffff077224 */ /* 0x000fe200078e00ff */
[----:B------:R-:W-:Y:S02]  /*0390*/  MOV R8, RZ ;  /* 0x000000ff00087202 */ /* 0x000fe40000000f00 */
[----:B------:R-:W-:-:S04]  /*03a0*/  IADD3 R0, R12, R9, RZ ;  /* 0x000000090c007210 */ /* 0x000fc80007ffe0ff */
[----:B------:R-:W-:-:S13]  /*03b0*/  ISETP.GE.OR P0, PT, R0, c[0x0][0x53c], !P6 ;  /* 0x00014f0000007a0c */ /* 0x000fda0007706670 */
[----:B------:R-:W-:Y:S01]  /*03c0*/  @!P0 MOV R2, 0x4 ;  /* 0x0000000400028802 */ /* 0x000fe20000000f00 */
[----:B------:R-:W-:-:S04]  /*03d0*/  @!P0 IMAD.MOV.U32 R3, RZ, RZ, 0x4 ;  /* 0x00000004ff038424 */ /* 0x000fc800078e00ff */
[----:B------:R-:W-:-:S04]  /*03e0*/  @!P0 IMAD.WIDE R4, R0, R2, c[0x0][0x580] ;  /* 0x0001600000048625 */ /* 0x000fc800078e0202 */
[----:B------:R-:W-:Y:S01]  /*03f0*/  @!P0 IMAD.WIDE R2, R0, R3, c[0x0][0x578] ;  /* 0x00015e0000028625 */ /* 0x000fe200078e0203 */
[----:B------:R-:W3:Y:S04]  /*0400*/  @!P0 LDG.E R8, [R4.64] ;  /* 0x0000000604088981 */ /* 0x000ee8000c1e1900 */
[----:B------:R-:W3:Y:S02]  /*0410*/  @!P0 LDG.E R7, [R2.64] ;  /* 0x0000000602078981 */ /* 0x000ee4000c1e1900 */
[----:B---3--:R-:W-:Y:S01]  /*0420*/  IMAD R5, R8, R7, RZ ;  /* 0x0000000708057224 */ /* 0x008fe200078e02ff */
[----:B------:R-:W-:Y:S05]  /*0430*/  BRA.DIV ~URZ, `(.L_x_124) ;  /* 0x0000c3a27f007947 */ /* 0x000fea000b800000 */
[----:B------:R1:W3:Y:S02]  /*0440*/  SHFL.UP PT, R0, R5, 0x1, RZ ;  /* 0x0420000005007989 */ /* 0x0002e400000e00ff */
.L_x_204:
[----:B---3--:R-:W-:-:S04]  /*0450*/  SEL R0, R0, RZ, P5 ;  /* 0x000000ff00007207 */ /* 0x008fc80002800000 */
[----:B-1----:R-:W-:Y:S01]  /*0460*/  IADD3 R5, R5, R0, RZ ;  /* 0x0000000005057210 */ /* 0x002fe20007ffe0ff */
[----:B------:R-:W-:Y:S05]  /*0470*/  BRA.DIV ~URZ, `(.L_x_125) ;  /* 0x0000c3c27f007947 */ /* 0x000fea000b800000 */
[----:B------:R-:W1:Y:S02]  /*0480*/  SHFL.UP PT, R0, R5, 0x2, RZ ;  /* 0x0440000005007989 */ /* 0x000e6400000e00ff */
[----:B-1----:R-:W-:-:S05]  /*0490*/  SEL R0, R0, RZ, P4 ;  /* 0x000000ff00007207 */ /* 0x002fca0002000000 */
[----:B------:R-:W-:-:S05]  /*04a0*/  IMAD.IADD R0, R5, 0x1, R0 ;  /* 0x0000000105007824 */ /* 0x000fca00078e0200 */
        /* <DEDUP_REMOVED lines=9> */
[----:B------:R1:W3:Y:S02]  /*0540*/  SHFL.IDX PT, R0, R4, 0x1f, 0x1f ;  /* 0x03e01f0004007f89 */ /* 0x0002e400000e0000 */
.L_x_205:
[----:B---3--:R-:W-:-:S05]  /*0550*/  IMAD R0, R0, c[0x0][0x538], RZ ;  /* 0x00014e0000007a24 */ /* 0x008fca00078e02ff */
[----:B------:R-:W-:-:S04]  /*0560*/  IADD3 R6, R0, R6, RZ ;  /* 0x0000000600067210 */ /* 0x000fc80007ffe0ff */
[----:B------:R-:W-:-:S13]  /*0570*/  ISETP.GT.AND P0, PT, R6, UR4, PT ;  /* 0x0000000406007c0c */ /* 0x000fda000bf04270 */
[----:B-12---:R-:W-:Y:S05]  /*0580*/  @!P0 BRA `(.L_x_126) ;  /* 0xfffffdb000008947 */ /* 0x006fea000383ffff */
.L_x_122:
[----:B--2---:R-:W-:-:S05]  /*0590*/  IADD3 R236, -R0, R6, RZ ;  /* 0x0000000600ec7210 */ /* 0x004fca0007ffe1ff */
[----:B------:R-:W-:-:S05]  /*05a0*/  IMAD R0, R4, c[0x0][0x538], R236 ;  /* 0x00014e0004007a24 */ /* 0x000fca00078e02ec */
[----:B------:R-:W-:Y:S01]  /*05b0*/  ISETP.GT.AND P0, PT, R0, UR4, PT ;  /* 0x0000000400007c0c */ /* 0x000fe2000bf04270 */
[----:B------:R-:W-:-:S12]  /*05c0*/  BRA.DIV ~URZ, `(.L_x_127) ;  /* 0x0000c4227f007947 */ /* 0x000fd8000b800000 */
[----:B------:R-:W-:-:S04]  /*05d0*/  VOTE.ANY R6, PT, !P0 ;  /* 0x0000000000067806 */ /* 0x000fc800040e0100 */
.L_x_206:
[----:B------:R1:W2:Y:S01]  /*05e0*/  POPC R239, R6 ;  /* 0x0000000600ef7309 */ /* 0x0002a20000000000 */
[----:B------:R-:W-:Y:S05]  /*05f0*/  BRA.DIV ~URZ, `(.L_x_128) ;  /* 0x0000c4427f007947 */ /* 0x000fea000b800000 */
[----:B--2---:R-:W2:Y:S04]  /*0600*/  SHFL.IDX PT, R11, R8, R239, 0x1f ;  /* 0x00001fef080b7589 */ /* 0x004ea800000e0000 */
[----:B------:R3:W4:Y:S02]  /*0610*/  SHFL.IDX PT, R10, R7, R239, 0x1f ;  /* 0x00001fef070a7589 */ /* 0x00072400000e0000 */
[----:B---3--:R-:W-:Y:S02]  /*0620*/  MOV R7, RZ ;  /* 0x000000ff00077202 */ /* 0x008fe40000000f00 */
.L_x_207:
[----:B--2-4-:R-:W-:Y:S01]  /*0630*/  ISETP.NE.AND P0, PT, R6, RZ, PT ;  /* 0x000000ff0600720c */ /* 0x014fe20003f05270 */
[----:B------:R-:W-:-:S12]  /*0640*/  BSSY B0, `(.L_x_129) ;  /* 0x0000005000007945 */ /* 0x000fd80003800000 */
[----:B------:R-:W-:Y:S05]  /*0650*/  @!P0 BRA `(.L_x_130) ;  /* 0x0000003000008947 */ /* 0x000fea0003800000 */
[----:B------:R-:W-:Y:S01]  /*0660*/  IADD3 R3, R239, -0x1, RZ ;  /* 0xffffffffef037810 */ /* 0x000fe20007ffe0ff */
[----:B------:R-:W-:Y:S05]  /*0670*/  BRA.DIV ~URZ, `(.L_x_131) ;  /* 0x0000c4a27f007947 */ /* 0x000fea000b800000 */
[----:B------:R2:W3:Y:S02]  /*0680*/  SHFL.IDX PT, R7, R4, R3, 0x1f ;  /* 0x00001f0304077589 */ /* 0x0004e400000e0000 */
.L_x_130:
[----:B------:R-:W-:Y:S05]  /*0690*/  BSYNC B0 ;  /* 0x0000000000007941 */ /* 0x000fea0003800000 */
.L_x_129:
[----:B------:R-:W-:Y:S01]  /*06a0*/  IABS R0, R11 ;  /* 0x0000000b00007213 */ /* 0x000fe20000000000 */
[----:B---3--:R-:W-:Y:S02]  /*06b0*/  IMAD R236, R7, c[0x0][0x538], R236 ;  /* 0x00014e0007ec7a24 */ /* 0x008fe400078e02ec */
[----:B------:R-:W-:Y:S02]  /*06c0*/  IMAD.IADD R239, R239, 0x1, R9 ;  /* 0x00000001efef7824 */ /* 0x000fe400078e0209 */
[----:B------:R-:W-:Y:S01]  /*06d0*/  IMAD.MOV.U32 R5, RZ, RZ, R0 ;  /* 0x000000ffff057224 */ /* 0x000fe200078e0000 */
[----:B------:R-:W-:Y:S02]  /*06e0*/  IABS R0, R10 ;  /* 0x0000000a00007213 */ /* 0x000fe40000000000 */
[----:B------:R-:W-:Y:S01]  /*06f0*/  IADD3 R237, -R236, UR4, RZ ;  /* 0x00000004eced7c10 */ /* 0x000fe2000fffe1ff */
[----:B------:R-:W3:Y:S02]  /*0700*/  I2F.RP R2, R5 ;  /* 0x0000000500027306 */ /* 0x000ee40000209400 */
[----:B------:R-:W-:Y:S01]  /*0710*/  IMAD.MOV.U32 R7, RZ, RZ, R0 ;  /* 0x000000ffff077224 */ /* 0x000fe200078e0000 */
[----:B-1----:R-:W-:-:S02]  /*0720*/  IABS R6, R237 ;  /* 0x000000ed00067213 */ /* 0x002fc40000000000 */
[----:B------:R-:W-:-:S03]  /*0730*/  IABS R0, R11 ;  /* 0x0000000b00007213 */ /* 0x000fc60000000000 */
[----:B------:R-:W-:Y:S01]  /*0740*/  I2F.RP R8, R7 ;  /* 0x0000000700087306 */ /* 0x000fe20000209400 */
[----:B------:R-:W-:-:S07]  /*0750*/  IADD3 R0, RZ, -R0, RZ ;  /* 0x80000000ff007210 */ /* 0x000fce0007ffe0ff */
[----:B---3--:R-:W1:Y:S02]  /*0760*/  MUFU.RCP R2, R2 ;  /* 0x0000000200027308 */ /* 0x008e640000001000 */
[----:B-1----:R-:W-:-:S06]  /*0770*/  IADD3 R2, R2, 0xffffffe, RZ ;  /* 0x0ffffffe02027810 */ /* 0x002fcc0007ffe0ff */
[----:B--2---:R-:W1:Y:S02]  /*0780*/  F2I.FTZ.U32.TRUNC.NTZ R3, R2 ;  /* 0x0000000200037305 */ /* 0x004e64000021f000 */
[----:B-1----:R-:W-:-:S04]  /*0790*/  IMAD.MOV R2, RZ, RZ, -R3 ;  /* 0x000000ffff027224 */ /* 0x002fc800078e0a03 */
[----:B------:R-:W-:Y:S02]  /*07a0*/  IMAD R4, R2, R5, RZ ;  /* 0x0000000502047224 */ /* 0x000fe400078e02ff */
[----:B------:R-:W-:-:S04]  /*07b0*/  IMAD.MOV.U32 R2, RZ, RZ, RZ ;  /* 0x000000ffff027224 */ /* 0x000fc800078e00ff */
[----:B------:R-:W-:-:S04]  /*07c0*/  IMAD.HI.U32 R2, R3, R4, R2 ;  /* 0x0000000403027227 */ /* 0x000fc800078e0002 */
[----:B------:R-:W-:-:S04]  /*07d0*/  IMAD.MOV.U32 R3, RZ, RZ, R6 ;  /* 0x000000ffff037224 */ /* 0x000fc800078e0006 */
[----:B------:R-:W-:-:S04]  /*07e0*/  IMAD.HI.U32 R2, R2, R3, RZ ;  /* 0x0000000302027227 */ /* 0x000fc800078e00ff */
[----:B------:R-:W-:Y:S02]  /*07f0*/  IMAD R0, R2, R0, R3 ;  /* 0x0000000002007224 */ /* 0x000fe400078e0203 */
[----:B------:R-:W1:Y:S03]  /*0800*/  MUFU.RCP R3, R8 ;  /* 0x0000000800037308 */ /* 0x000e660000001000 */
[----:B------:R-:W-:-:S13]  /*0810*/  ISETP.GT.U32.AND P1, PT, R5, R0, PT ;  /* 0x000000000500720c */ /* 0x000fda0003f24070 */
[----:B------:R-:W-:Y:S01]  /*0820*/  @!P1 IMAD.IADD R0, R0, 0x1, -R5 ;  /* 0x0000000100009824 */ /* 0x000fe200078e0a05 */
[----:B-1----:R-:W-:Y:S02]  /*0830*/  IADD3 R3, R3, 0xffffffe, RZ ;  /* 0x0ffffffe03037810 */ /* 0x002fe40007ffe0ff */
[----:B------:R-:W-:Y:S02]  /*0840*/  @!P1 IADD3 R2, R2, 0x1, RZ ;  /* 0x0000000102029810 */ /* 0x000fe40007ffe0ff */
[----:B------:R-:W-:Y:S02]  /*0850*/  ISETP.GE.U32.AND P2, PT, R0, R5, PT ;  /* 0x000000050000720c */ /* 0x000fe40003f46070 */
[----:B------:R-:W1:Y:S01]  /*0860*/  F2I.FTZ.U32.TRUNC.NTZ R3, R3 ;  /* 0x0000000300037305 */ /* 0x000e62000021f000 */
[----:B------:R-:W-:Y:S02]  /*0870*/  LOP3.LUT R0, R237, R11, RZ, 0x3c, !PT ;  /* 0x0000000bed007212 */ /* 0x000fe400078e3cff */
[----:B------:R-:W-:-:S02]  /*0880*/  ISETP.NE.AND P1, PT, R11, RZ, PT ;  /* 0x000000ff0b00720c */ /* 0x000fc40003f25270 */
[----:B------:R-:W-:-:S06]  /*0890*/  ISETP.GE.AND P0, PT, R0, RZ, PT ;  /* 0x000000ff0000720c */ /* 0x000fcc0003f06270 */
[----:B------:R-:W-:Y:S02]  /*08a0*/  @P2 IADD3 R2, R2, 0x1, RZ ;  /* 0x0000000102022810 */ /* 0x000fe40007ffe0ff */
[----:B-1----:R-:W-:-:S03]  /*08b0*/  IADD3 R0, RZ, -R3, RZ ;  /* 0x80000003ff007210 */ /* 0x002fc60007ffe0ff */
[----:B------:R-:W-:Y:S01]  /*08c0*/  IMAD.MOV.U32 R4, RZ, RZ, R2 ;  /* 0x000000ffff047224 */ /* 0x000fe200078e0002 */
[----:B------:R-:W-:-:S03]  /*08d0*/  MOV R2, RZ ;  /* 0x000000ff00027202 */ /* 0x000fc60000000f00 */
[----:B------:R-:W-:Y:S01]  /*08e0*/  @!P0 IMAD.MOV R4, RZ, RZ, -R4 ;  /* 0x000000ffff048224 */ /* 0x000fe200078e0a04 */
[----:B------:R-:W-:Y:S01]  /*08f0*/  @!P1 LOP3.LUT R4, RZ, R11, RZ, 0x33, !PT ;  /* 0x0000000bff049212 */ /* 0x000fe200078e33ff */
[----:B------:R-:W-:Y:S01]  /*0900*/  IMAD.MOV.U32 R5, RZ, RZ, R0 ;  /* 0x000000ffff057224 */ /* 0x000fe200078e0000 */
[----:B------:R-:W-:Y:S02]  /*0910*/  IABS R0, R10 ;  /* 0x0000000a00007213 */ /* 0x000fe40000000000 */
[----:B------:R-:W-:Y:S01]  /*0920*/  IABS R8, R4 ;  /* 0x0000000400087213 */ /* 0x000fe20000000000 */
[----:B------:R-:W-:Y:S02]  /*0930*/  IMAD R5, R5, R7, RZ ;  /* 0x0000000705057224 */ /* 0x000fe400078e02ff */
[----:B------:R-:W-:Y:S02]  /*0940*/  IMAD.MOV R6, RZ, RZ, -R0 ;  /* 0x000000ffff067224 */ /* 0x000fe400078e0a00 */
[----:B------:R-:W-:-:S04]  /*0950*/  IMAD.HI.U32 R0, R3, R5, R2 ;  /* 0x0000000503007227 */ /* 0x000fc800078e0002 */
[----:B------:R-:W-:Y:S02]  /*0960*/  IMAD.MOV.U32 R2, RZ, RZ, R8 ;  /* 0x000000ffff027224 */ /* 0x000fe400078e0008 */
[----:B------:R-:W-:Y:S02]  /*0970*/  IMAD.MOV.U32 R3, RZ, RZ, R6 ;  /* 0x000000ffff037224 */ /* 0x000fe400078e0006 */
[----:B------:R-:W-:-:S04]  /*0980*/  IMAD.HI.U32 R0, R0, R2, RZ ;  /* 0x0000000200007227 */ /* 0x000fc800078e00ff */
[----:B------:R-:W-:Y:S02]  /*0990*/  IMAD R2, R0, R3, R2 ;  /* 0x0000000300027224 */ /* 0x000fe400078e0202 */
[----:B------:R-:W-:-:S03]  /*09a0*/  IMAD R3, R4, R11, RZ ;  /* 0x0000000b04037224 */ /* 0x000fc600078e02ff */
[----:B------:R-:W-:Y:S02]  /*09b0*/  ISETP.GT.U32.AND P1, PT, R7, R2, PT ;  /* 0x000000020700720c */ /* 0x000fe40003f24070 */
[----:B------:R-:W-:-:S11]  /*09c0*/  IADD3 R237, R237, -R3, RZ ;  /* 0x80000003eded7210 */ /* 0x000fd60007ffe0ff */
[----:B------:R-:W-:Y:S01]  /*09d0*/  @!P1 IMAD.IADD R2, R2, 0x1, -R7 ;  /* 0x0000000102029824 */ /* 0x000fe200078e0a07 */
[----:B------:R-:W-:Y:S02]  /*09e0*/  @!P1 IADD3 R0, R0, 0x1, RZ ;  /* 0x0000000100009810 */ /* 0x000fe40007ffe0ff */
[----:B------:R-:W-:Y:S02]  /*09f0*/  ISETP.NE.AND P1, PT, R10, RZ, PT ;  /* 0x000000ff0a00720c */ /* 0x000fe40003f25270 */
[----:B------:R-:W-:Y:S02]  /*0a00*/  ISETP.GE.U32.AND P2, PT, R2, R7, PT ;  /* 0x000000070200720c */ /* 0x000fe40003f46070 */
[----:B------:R-:W-:-:S04]  /*0a10*/  LOP3.LUT R2, R4, R10, RZ, 0x3c, !PT ;  /* 0x0000000a04027212 */ /* 0x000fc800078e3cff */
[----:B------:R-:W-:-:S07]  /*0a20*/  ISETP.GE.AND P0, PT, R2, RZ, PT ;  /* 0x000000ff0200720c */ /* 0x000fce0003f06270 */
[----:B------:R-:W-:-:S06]  /*0a30*/  @P2 IADD3 R0, R0, 0x1, RZ ;  /* 0x0000000100002810 */ /* 0x000fcc0007ffe0ff */
[----:B------:R-:W-:Y:S02]  /*0a40*/  @!P0 IADD3 R0, -R0, RZ, RZ ;  /* 0x000000ff00008210 */ /* 0x000fe40007ffe1ff */
[----:B------:R-:W-:-:S05]  /*0a50*/  @!P1 LOP3.LUT R0, RZ, R10, RZ, 0x33, !PT ;  /* 0x0000000aff009212 */ /* 0x000fca00078e33ff */
[--C-:B------:R-:W-:Y:S02]  /*0a60*/  IMAD.MOV R2, RZ, RZ, -R0.reuse ;  /* 0x000000ffff027224 */ /* 0x100fe400078e0a00 */
[C---:B------:R-:W-:Y:S02]  /*0a70*/  IMAD R0, R10.reuse, 0x1000000, R0 ;  /* 0x010000000a007824 */ /* 0x040fe400078e0200 */
[----:B------:R-:W-:-:S04]  /*0a80*/  IMAD R2, R10, R2, R4 ;  /* 0x000000020a027224 */ /* 0x000fc800078e0204 */
[----:B------:R-:W-:Y:S01]  /*0a90*/  IMAD R238, R2, 0x10000, R0 ;  /* 0x0001000002ee7824 */ /* 0x000fe200078e0200 */
[----:B------:R-:W-:Y:S05]  /*0aa0*/  BRA `(.L_x_132) ;  /* 0x0000004000007947 */ /* 0x000fea0003800000 */
.L_x_123:
[----:B--2---:R-:W-:Y:S01]  /*0ab0*/  IMAD.MOV.U32 R237, RZ, RZ, RZ ;  /* 0x000000ffffed7224 */ /* 0x004fe200078e00ff */
[----:B------:R-:W-:Y:S01]  /*0ac0*/  MOV R238, RZ ;  /* 0x000000ff00ee7202 */ /* 0x000fe20000000f00 */
[----:B------:R-:W-:Y:S01]  /*0ad0*/  IMAD.U32 R236, RZ, RZ, UR4 ;  /* 0x00000004ffec7e24 */ /* 0x000fe2000f8e00ff */
[----:B------:R-:W-:Y:S02]  /*0ae0*/  MOV R239, c[0x0][0x53c] ;  /* 0x00014f0000ef7a02 */ /* 0x000fe40000000f00 */
.L_x_132:
[----:B------:R-:W-:Y:S01]  /*0af0*/  ISETP.NE.AND P0, PT, R12, RZ, PT ;  /* 0x000000ff0c00720c */ /* 0x000fe20003f05270 */
[----:B------:R-:W-:-:S12]  /*0b00*/  WARPSYNC 0xffffffff ;  /* 0xffffffff00007948 */ /* 0x000fd80003800000 */
[----:B------:R1:W-:Y:S04]  /*0b10*/  @!P0 STS.128 [0xf100], R236 ;  /* 0x00f100ecff008388 */ /* 0x0003e80000000c00 */
[----:B------:R-:W-:Y:S06]  /*0b20*/  BAR.ARV 0x5, 0x100 ;  /* 0x0144000000007b1d */ /* 0x000fec0000002000 */
.L_x_121:
[----:B-12---:R-:W-:-:S13]  /*0b30*/  ISETP.GE.AND P0, PT, R239, c[0x0][0x53c], PT ;  /* 0x00014f00ef007a0c */ /* 0x006fda0003f06270 */
[----:B------:R-:W-:Y:S05]  /*0b40*/  @P0 EXIT ;  /* 0x000000000000094d */ /* 0x000fea0003800000 */
[----:B------:R-:W1:Y:S02]  /*0b50*/  S2R R15, SR_TID.X ;  /* 0x00000000000f7919 */ /* 0x000e640000002100 */
[----:B-1----:R-:W-:-:S04]  /*0b60*/  SHF.R.S32.HI R7, RZ, 0x1f, R15 ;  /* 0x0000001fff077819 */ /* 0x002fc8000001140f */
[CC--:B------:R-:W-:Y:S02]  /*0b70*/  LEA.HI R2, R7.reuse, R15.reuse, RZ, 0x4 ;  /* 0x0000000f07027211 */ /* 0x0c0fe400078f20ff */
[----:B------:R-:W-:Y:S02]  /*0b80*/  LEA.HI R14, R7, R15, RZ, 0x2 ;  /* 0x0000000f070e7211 */ /* 0x000fe400078f10ff */
[----:B------:R-:W-:Y:S02]  /*0b90*/  SHF.R.S32.HI R3, RZ, 0x4, R2 ;  /* 0x00000004ff037819 */ /* 0x000fe40000011402 */
[--C-:B------:R-:W-:Y:S02]  /*0ba0*/  SHF.R.S32.HI R8, RZ, 0x2, R14.reuse ;  /* 0x00000002ff087819 */ /* 0x100fe4000001140e */
[----:B------:R-:W-:Y:S02]  /*0bb0*/  LEA.HI R0, R2, R3, RZ, 0x1 ;  /* 0x0000000302007211 */ /* 0x000fe400078f08ff */
[----:B------:R-:W-:-:S02]  /*0bc0*/  SHF.R.S32.HI R4, RZ, 0x1f, R14 ;  /* 0x0000001fff047819 */ /* 0x000fc4000001140e */
[----:B------:R-:W-:Y:S02]  /*0bd0*/  LOP3.LUT R0, R0, 0xfffffffe, RZ, 0xc0, !PT ;  /* 0xfffffffe00007812 */ /* 0x000fe400078ec0ff */
[----:B------:R-:W-:Y:S02]  /*0be0*/  LEA.HI R10, R7, R15, RZ, 0x3 ;  /* 0x0000000f070a7211 */ /* 0x000fe400078f18ff */
[----:B------:R-:W-:Y:S01]  /*0bf0*/  LOP3.LUT R2, R2, 0xfffffff0, RZ, 0xc0, !PT ;  /* 0xfffffff002027812 */ /* 0x000fe200078ec0ff */
[----:B------:R-:W-:Y:S01]  /*0c00*/  IMAD.IADD R12, R3, 0x1, -R0 ;  /* 0x00000001030c7824 */ /* 0x000fe200078e0a00 */
[----:B------:R-:W-:Y:S02]  /*0c10*/  LEA.HI R0, R4, R8, RZ, 0x3 ;  /* 0x0000000804007211 */ /* 0x000fe400078f18ff */
[----:B------:R-:W-:Y:S01]  /*0c20*/  SHF.R.S32.HI R230, RZ, 0x3, R10 ;  /* 0x00000003ffe67819 */ /* 0x000fe2000001140a */
[----:B------:R-:W-:Y:S01]  /*0c30*/  IMAD.IADD R3, R15, 0x1, -R2 ;  /* 0x000000010f037824 */ /* 0x000fe200078e0a02 */
[----:B------:R-:W-:-:S02]  /*0c40*/  LOP3.LUT R234, R10, 0xfffffff8, RZ, 0xc0, !PT ;  /* 0xfffffff80aea7812 */ /* 0x000fc400078ec0ff */
[----:B------:R-:W-:Y:S01]  /*0c50*/  LOP3.LUT R0, R0, 0xfffffff8, RZ, 0xc0, !PT ;  /* 0xfffffff800007812 */ /* 0x000fe200078ec0ff */
[----:B------:R-:W-:Y:S01]  /*0c60*/  IMAD.SHL.U32 R2, R230, 0x40, RZ ;  /* 0x00000040e6027824 */ /* 0x000fe200078e00ff */
[----:B------:R-:W-:Y:S01]  /*0c70*/  SHF.R.S32.HI R4, RZ, 0x1f, R3 ;  /* 0x0000001fff047819 */ /* 0x000fe20000011403 */
[----:B------:R-:W-:Y:S01]  /*0c80*/  IMAD.IADD R234, R15, 0x1, -R234 ;  /* 0x000000010fea7824 */ /* 0x000fe200078e0aea */
[----:B------:R-:W-:Y:S01]  /*0c90*/  LEA.HI R9, R7, R15, RZ, 0x5 ;  /* 0x0000000f07097211 */ /* 0x000fe200078f28ff */
[----:B------:R-:W-:Y:S01]  /*0ca0*/  IMAD.IADD R8, R8, 0x1, -R0 ;  /* 0x0000000108087824 */ /* 0x000fe200078e0a00 */
[----:B------:R-:W-:Y:S01]  /*0cb0*/  LOP3.LUT R0, R2, 0x1c0, RZ, 0xc0, !PT ;  /* 0x000001c002007812 */ /* 0x000fe200078ec0ff */
[----:B------:R-:W-:Y:S01]  /*0cc0*/  IMAD.SHL.U32 R228, R234, 0x8, RZ ;  /* 0x00000008eae47824 */ /* 0x000fe200078e00ff */
[----:B------:R-:W-:Y:S01]  /*0cd0*/  LEA.HI R13, R4, R3, RZ, 0x3 ;  /* 0x00000003040d7211 */ /* 0x000fe200078f18ff */
[----:B------:R-:W-:Y:S01]  /*0ce0*/  IMAD.SHL.U32 R4, R234, 0x40, RZ ;  /* 0x00000040ea047824 */ /* 0x000fe200078e00ff */
[----:B------:R-:W-:-:S02]  /*0cf0*/  SHF.R.U32.HI R6, RZ, 0x3, R0 ;  /* 0x00000003ff067819 */ /* 0x000fc40000011600 */
[----:B------:R-:W-:Y:S02]  /*0d00*/  LOP3.LUT R5, R0, 0x38, R228, 0xf8, !PT ;  /* 0x0000003800057812 */ /* 0x000fe400078ef8e4 */
[----:B------:R-:W-:Y:S02]  /*0d10*/  LOP3.LUT R2, R13, 0xfffffff8, RZ, 0xc0, !PT ;  /* 0xfffffff80d027812 */ /* 0x000fe400078ec0ff */
[----:B------:R-:W-:Y:S02]  /*0d20*/  LOP3.LUT R11, R5, R6, RZ, 0x3c, !PT ;  /* 0x00000006050b7212 */ /* 0x000fe400078e3cff */
[----:B------:R-:W-:Y:S01]  /*0d30*/  LOP3.LUT R0, R4, 0x1c0, RZ, 0xc0, !PT ;  /* 0x000001c004007812 */ /* 0x000fe200078ec0ff */
[----:B------:R-:W-:Y:S01]  /*0d40*/  IMAD.IADD R6, R3, 0x1, -R2 ;  /* 0x0000000103067824 */ /* 0x000fe200078e0a02 */
[----:B------:R-:W-:Y:S02]  /*0d50*/  LOP3.LUT R3, R9, 0xffffffe0, RZ, 0xc0, !PT ;  /* 0xffffffe009037812 */ /* 0x000fe400078ec0ff */
[----:B------:R-:W-:-:S02]  /*0d60*/  LOP3.LUT R4, R0, 0x8, R10, 0xf8, !PT ;  /* 0x0000000800047812 */ /* 0x000fc400078ef80a */
[----:B------:R-:W-:Y:S01]  /*0d70*/  SHF.R.U32.HI R2, RZ, 0x3, R0 ;  /* 0x00000003ff027819 */ /* 0x000fe20000011600 */
[----:B------:R-:W-:Y:S01]  /*0d80*/  IMAD.IADD R17, R15, 0x1, -R3 ;  /* 0x000000010f117824 */ /* 0x000fe200078e0a03 */
[--C-:B------:R-:W-:Y:S02]  /*0d90*/  SHF.R.S32.HI R203, RZ, 0x5, R9.reuse ;  /* 0x00000005ffcb7819 */ /* 0x100fe40000011409 */
[----:B------:R-:W-:Y:S02]  /*0da0*/  SHF.R.S32.HI R0, RZ, 0x1f, R9 ;  /* 0x0000001fff007819 */ /* 0x000fe40000011409 */
[----:B------:R-:W-:Y:S02]  /*0db0*/  LOP3.LUT R10, R4, R2, RZ, 0x3c, !PT ;  /* 0x00000002040a7212 */ /* 0x000fe400078e3cff */
[----:B------:R-:W-:Y:S02]  /*0dc0*/  LEA.HI R0, R0, R203, RZ, 0x3 ;  /* 0x000000cb00007211 */ /* 0x000fe400078f18ff */
[----:B------:R-:W-:-:S02]  /*0dd0*/  SHF.R.S32.HI R9, RZ, 0x1f, R17 ;  /* 0x0000001fff097819 */ /* 0x000fc40000011411 */
[----:B------:R-:W-:Y:S01]  /*0de0*/  LOP3.LUT R2, R14, 0xfffffffc, RZ, 0xc0, !PT ;  /* 0xfffffffc0e027812 */ /* 0x000fe200078ec0ff */
[----:B------:R-:W-:Y:S01]  /*0df0*/  IMAD.MOV.U32 R14, RZ, RZ, 0x20 ;  /* 0x00000020ff0e7424 */ /* 0x000fe200078e00ff */
[----:B------:R-:W-:Y:S02]  /*0e00*/  LOP3.LUT R0, R0, 0xffffff8, RZ, 0xc0, !PT ;  /* 0x0ffffff800007812 */ /* 0x000fe400078ec0ff */
[----:B------:R-:W-:Y:S01]  /*0e10*/  LEA.HI R9, R9, R17, RZ, 0x2 ;  /* 0x0000001109097211 */ /* 0x000fe200078f10ff */
[----:B------:R-:W-:Y:S01]  /*0e20*/  IMAD.IADD R5, R15, 0x1, -R2 ;  /* 0x000000010f057824 */ /* 0x000fe200078e0a02 */
[----:B------:R-:W-:Y:S01]  /*0e30*/  LOP3.LUT R4, R8, 0x1, RZ, 0xc0, !PT ;  /* 0x0000000108047812 */ /* 0x000fe200078ec0ff */
[----:B------:R-:W-:Y:S01]  /*0e40*/  IMAD.IADD R3, R203, 0x1, -R0 ;  /* 0x00000001cb037824 */ /* 0x000fe200078e0a00 */
[----:B------:R-:W-:Y:S02]  /*0e50*/  SHF.R.S32.HI R2, RZ, 0x2, R9 ;  /* 0x00000002ff027819 */ /* 0x000fe40000011409 */
[----:B------:R-:W-:-:S02]  /*0e60*/  LEA.HI R0, R5, R5, RZ, 0x1 ;  /* 0x0000000505007211 */ /* 0x000fc400078f08ff */
[----:B------:R-:W-:Y:S01]  /*0e70*/  LEA.HI R7, R7, R15, RZ, 0x6 ;  /* 0x0000000f07077211 */ /* 0x000fe200078f30ff */
[----:B------:R-:W-:Y:S01]  /*0e80*/  IMAD R16, R3, 0x10, R2 ;  /* 0x0000001003107824 */ /* 0x000fe200078e0202 */
[----:B------:R-:W-:Y:S01]  /*0e90*/  ISETP.NE.U32.AND P0, PT, R4, 0x1, PT ;  /* 0x000000010400780c */ /* 0x000fe20003f05070 */
[----:B------:R-:W-:Y:S01]  /*0ea0*/  IMAD.SHL.U32 R2, R6, 0x40, RZ ;  /* 0x0000004006027824 */ /* 0x000fe200078e00ff */
[----:B------:R-:W-:Y:S01]  /*0eb0*/  LOP3.LUT R3, R0, 0x1ffffffe, RZ, 0xc0, !PT ;  /* 0x1ffffffe00037812 */ /* 0x000fe200078ec0ff */
[C---:B------:R-:W-:Y:S01]  /*0ec0*/  IMAD.SHL.U32 R4, R8.reuse, 0x40, RZ ;  /* 0x0000004008047824 */ /* 0x040fe200078e00ff */
[----:B------:R-:W-:Y:S01]  /*0ed0*/  R2P PR, R8, 0x6 ;  /* 0x0000000608007804 */ /* 0x000fe20000000000 */
[----:B------:R-:W-:Y:S01]  /*0ee0*/  IMAD.SHL.U32 R7, R7, 0x8, RZ ;  /* 0x0000000807077824 */ /* 0x000fe200078e00ff */
[C---:B------:R-:W-:Y:S01]  /*0ef0*/  LOP3.LUT P4, RZ, R6.reuse, 0x2, RZ, 0xc0, !PT ;  /* 0x0000000206ff7812 */ /* 0x040fe2000788c0ff */
[----:B------:R-:W-:Y:S01]  /*0f00*/  IMAD.IADD R8, R5, 0x1, -R3 ;  /* 0x0000000105087824 */ /* 0x000fe200078e0a03 */
[----:B------:R-:W-:Y:S01]  /*0f10*/  LOP3.LUT P3, RZ, R6, 0x4, RZ, 0xc0, !PT ;  /* 0x0000000406ff7812 */ /* 0x000fe2000786c0ff */
[----:B------:R-:W-:Y:S01]  /*0f20*/  IMAD.SHL.U32 R6, R12, 0x8, RZ ;  /* 0x000000080c067824 */ /* 0x000fe200078e00ff */
[----:B------:R-:W-:Y:S01]  /*0f30*/  LOP3.LUT R2, R2, 0x1c0, RZ, 0xc0, !PT ;  /* 0x000001c002027812 */ /* 0x000fe200078ec0ff */
[----:B------:R-:W-:Y:S01]  /*0f40*/  IMAD.MOV.U32 R15, RZ, RZ, 0x10 ;  /* 0x00000010ff0f7424 */ /* 0x000fe200078e00ff */
[----:B------:R-:W-:Y:S01]  /*0f50*/  LOP3.LUT R3, R4, 0x1c0, RZ, 0xc0, !PT ;  /* 0x000001c004037812 */ /* 0x000fe200078ec0ff */
[----:B------:R-:W-:Y:S01]  /*0f60*/  IMAD R0, R12, 0x200, R10 ;  /* 0x000002000c007824 */ /* 0x000fe200078e020a */
[----:B------:R-:W-:Y:S01]  /*0f70*/  LOP3.LUT R11, R11, 0x7ffffe00, R7, 0xf8, !PT ;  /* 0x7ffffe000b0b7812 */ /* 0x000fe200078ef807 */
[----:B------:R-:W-:Y:S01]  /*0f80*/  IMAD R7, R203, 0x200, R5 ;  /* 0x00000200cb077824 */ /* 0x000fe200078e0205 */
[----:B------:R-:W-:Y:S01]  /*0f90*/  LOP3.LUT R6, R2, 0x8, R6, 0xf8, !PT ;  /* 0x0000000802067812 */ /* 0x000fe200078ef806 */
[----:B------:R-:W-:Y:S01]  /*0fa0*/  STL [R1+0x2c], R16 ;  /* 0x00002c1001007387 */ /* 0x000fe20000100800 */
[----:B------:R-:W-:Y:S01]  /*0fb0*/  SHF.R.U32.HI R5, RZ, 0x3, R2 ;  /* 0x00000003ff057819 */ /* 0x000fe20000011602 */
[----:B------:R-:W-:Y:S01]  /*0fc0*/  IMAD.SHL.U32 R207, R11, 0x2, RZ ;  /* 0x000000020bcf7824 */ /* 0x000fe200078e00ff */
[----:B------:R-:W-:-:S02]  /*0fd0*/  LEA.HI R2, R3, R3, RZ, 0x1d ;  /* 0x0000000303027211 */ /* 0x000fc400078fe8ff */
[----:B------:R-:W-:Y:S02]  /*0fe0*/  SEL R4, R15, 0xfffffff0, !P4 ;  /* 0xfffffff00f047807 */ /* 0x000fe40006000000 */
[----:B------:R-:W-:Y:S01]  /*0ff0*/  SEL R3, R14, 0xffffffe0, !P3 ;  /* 0xffffffe00e037807 */ /* 0x000fe20005800000 */
[----:B------:R-:W-:Y:S01]  /*1000*/  IMAD.U32 R7, R7, 0x2, R2 ;  /* 0x0000000207077824 */ /* 0x000fe200078e0002 */
[----:B------:R-:W-:Y:S01]  /*1010*/  LOP3.LUT R5, R6, R5, RZ, 0x3c, !PT ;  /* 0x0000000506057212 */ /* 0x000fe200078e3cff */
[----:B------:R-:W-:Y:S01]  /*1020*/  IMAD.SHL.U32 R6, R13, 0x40, RZ ;  /* 0x000000400d067824 */ /* 0x000fe200078e00ff */
[----:B------:R-:W-:Y:S01]  /*1030*/  LOP3.LUT R2, R9, 0x7ffffffc, RZ, 0xc0, !PT ;  /* 0x7ffffffc09027812 */ /* 0x000fe200078ec0ff */
[----:B------:R-:W-:Y:S01]  /*1040*/  IMAD.MOV.U32 R9, RZ, RZ, 0x40 ;  /* 0x00000040ff097424 */ /* 0x000fe200078e00ff */
[----:B------:R-:W-:Y:S01]  /*1050*/  LEA R12, R7, 0x80, 0x1 ;  /* 0x00000080070c7811 */ /* 0x000fe200078e08ff */
[----:B------:R-:W-:Y:S01]  /*1060*/  IMAD.IADD R4, R4, 0x1, R3 ;  /* 0x0000000104047824 */ /* 0x000fe200078e0203 */
[----:B------:R-:W-:Y:S01]  /*1070*/  LOP3.LUT R3, R5, 0x7ffffe00, R6, 0xf8, !PT ;  /* 0x7ffffe0005037812 */ /* 0x000fe200078ef806 */
[----:B------:R-:W-:Y:S01]  /*1080*/  IMAD.IADD R2, R17, 0x1, -R2 ;  /* 0x0000000111027824 */ /* 0x000fe200078e0a02 */
[----:B------:R-:W-:Y:S01]  /*1090*/  SEL R6, R14, 0xffffffe0, !P1 ;  /* 0xffffffe00e067807 */ /* 0x000fe20004800000 */
[----:B------:R-:W-:Y:S01]  /*10a0*/  STL [R1+0x8], R12 ;  /* 0x0000080c01007387 */ /* 0x000fe20000100800 */
[----:B------:R-:W-:Y:S01]  /*10b0*/  SEL R5, R9, 0xffffffc0, !P2 ;  /* 0xffffffc009057807 */ /* 0x000fe20005000000 */
[----:B------:R-:W-:Y:S01]  /*10c0*/  IMAD.SHL.U32 R244, R2, 0x2, RZ ;  /* 0x0000000202f47824 */ /* 0x000fe200078e00ff */
[----:B------:R-:W-:Y:S01]  /*10d0*/  IADD3 R7, R12, -0x10, RZ ;  /* 0xfffffff00c077810 */ /* 0x000fe20007ffe0ff */
[----:B------:R-:W-:Y:S01]  /*10e0*/  IMAD R2, R8, 0x8, R16 ;  /* 0x0000000808027824 */ /* 0x000fe200078e0210 */
[----:B------:R-:W-:Y:S01]  /*10f0*/  LEA R197, R3, 0x100, 0x1 ;  /* 0x0000010003c57811 */ /* 0x000fe200078e08ff */
[C---:B------:R-:W-:Y:S01]  /*1100*/  IMAD.IADD R10, R12.reuse, 0x1, R6 ;  /* 0x000000010c0a7824 */ /* 0x040fe200078e0206 */
[C---:B------:R-:W-:Y:S01]  /*1110*/  @P0 IADD3 R7, R12.reuse, 0x10, RZ ;  /* 0x000000100c070810 */ /* 0x040fe20007ffe0ff */
[----:B------:R-:W-:Y:S01]  /*1120*/  IMAD.IADD R8, R12, 0x1, R5 ;  /* 0x000000010c087824 */ /* 0x000fe200078e0205 */
[----:B------:R1:W-:Y:S01]  /*1130*/  STL [R1+0x30], R2 ;  /* 0x0000300201007387 */ /* 0x0003e20000100800 */
[----:B------:R-:W-:Y:S01]  /*1140*/  LEA R111, R0, 0x8100, 0x1 ;  /* 0x00008100006f7811 */ /* 0x000fe200078e08ff */
[----:B------:R-:W-:Y:S01]  /*1150*/  IMAD R203, R203, 0x800, R197 ;  /* 0x00000800cbcb7824 */ /* 0x000fe200078e02c5 */
[----:B------:R-:W-:Y:S01]  /*1160*/  SEL R0, R9, 0xffffffc0, !P3 ;  /* 0xffffffc009007807 */ /* 0x000fe20005800000 */
[----:B------:R-:W-:Y:S01]  /*1170*/  STL [R1+0x14], R10 ;  /* 0x0000140a01007387 */ /* 0x000fe20000100800 */
[--C-:B------:R-:W-:Y:S01]  /*1180*/  IMAD.IADD R3, R6, 0x1, R7.reuse ;  /* 0x0000000106037824 */ /* 0x100fe200078e0207 */
[----:B------:R-:W-:Y:S01]  /*1190*/  IADD3 R231, R228, 0x40, RZ ;  /* 0x00000040e4e77810 */ /* 0x000fe20007ffe0ff */
[----:B------:R-:W-:Y:S01]  /*11a0*/  IMAD.IADD R6, R5, 0x1, R7 ;  /* 0x0000000105067824 */ /* 0x000fe200078e0207 */
[----:B------:R2:W-:Y:S01]  /*11b0*/  STL [R1+0x24], R8 ;  /* 0x0000240801007387 */ /* 0x0005e20000100800 */
[----:B------:R-:W-:-:S02]  /*11c0*/  IMAD R202, R4, 0x2, R197 ;  /* 0x0000000204ca7824 */ /* 0x000fc400078e02c5 */
[----:B------:R-:W-:Y:S01]  /*11d0*/  IMAD.IADD R198, R197, 0x1, R0 ;  /* 0x00000001c5c67824 */ /* 0x000fe200078e0200 */
[----:B------:R3:W-:Y:S01]  /*11e0*/  STL [R1+0xc], R7 ;  /* 0x00000c0701007387 */ /* 0x0007e20000100800 */
[----:B------:R-:W-:Y:S01]  /*11f0*/  IMAD.IADD R206, R0, 0x1, R203 ;  /* 0x0000000100ce7824 */ /* 0x000fe200078e02cb */
[----:B-1----:R-:W-:-:S04]  /*1200*/  SEL R2, R14, 0xffffffe0, !P4 ;  /* 0xffffffe00e027807 */ /* 0x002fc80006000000 */
[--C-:B------:R-:W-:Y:S01]  /*1210*/  IADD3 R200, R0, R197, R2.reuse ;  /* 0x000000c500c87210 */ /* 0x100fe20007ffe002 */
[----:B------:R-:W-:Y:S02]  /*1220*/  IMAD.IADD R199, R197, 0x1, R2 ;  /* 0x00000001c5c77824 */ /* 0x000fe400078e0202 */
[----:B------:R-:W-:Y:S02]  /*1230*/  IMAD.IADD R204, R2, 0x1, R203 ;  /* 0x0000000102cc7824 */ /* 0x000fe400078e02cb */
[--C-:B--2---:R-:W-:Y:S02]  /*1240*/  IMAD.IADD R8, R10, 0x1, R5.reuse ;  /* 0x000000010a087824 */ /* 0x104fe400078e0205 */
[----:B------:R-:W-:Y:S02]  /*1250*/  IMAD.IADD R2, R3, 0x1, R5 ;  /* 0x0000000103027824 */ /* 0x000fe400078e0205 */
[----:B------:R-:W-:Y:S01]  /*1260*/  IMAD.IADD R205, R0, 0x1, R204 ;  /* 0x0000000100cd7824 */ /* 0x000fe200078e02cc */
[----:B------:R3:W-:Y:S04]  /*1270*/  STL [R1+0x20], R8 ;  /* 0x0000200801007387 */ /* 0x0007e80000100800 */
[----:B------:R3:W-:Y:S04]  /*1280*/  STL [R1+0x1c], R6 ;  /* 0x00001c0601007387 */ /* 0x0007e80000100800 */
[----:B------:R3:W-:Y:S04]  /*1290*/  STL [R1+0x10], R3 ;  /* 0x0000100301007387 */ /* 0x0007e80000100800 */
[----:B------:R3:W-:Y:S02]  /*12a0*/  STL [R1+0x18], R2 ;  /* 0x0000180201007387 */ /* 0x0007e40000100800 */
.L_x_203:
[----:B------:R-:W-:-:S04]  /*12b0*/  IMAD.MOV.U32 R14, RZ, RZ, 0x4 ;  /* 0x00000004ff0e7424 */ /* 0x000fc800078e00ff */
[----:B---3--:R-:W-:-:S05]  /*12c0*/  IMAD.WIDE R2, R239, R14, c[0x0][0x588] ;  /* 0x00016200ef027625 */ /* 0x008fca00078e020e */
[----:B------:R-:W2:Y:S01]  /*12d0*/  LDG.E R235, [R2.64] ;  /* 0x0000000602eb7981 */ /* 0x000ea2000c1e1900 */
[----:B------:R-:W-:Y:S01]  /*12e0*/  ISETP.NE.U32.AND P1, PT, RZ, c[0x0][0x370], PT ;  /* 0x0000dc00ff007a0c */ /* 0x000fe20003f25070 */
[----:B------:R-:W-:Y:S01]  /*12f0*/  CS2R R8, SRZ ;  /* 0x0000000000087805 */ /* 0x000fe2000001ff00 */
[----:B------:R-:W-:Y:S02]  /*1300*/  ISETP.NE.U32.AND P4, PT, RZ, c[0x0][0x360], PT ;  /* 0x0000d800ff007a0c */ /* 0x000fe40003f85070 */
[----:B------:R-:W-:Y:S02]  /*1310*/  ISETP.NE.AND.EX P1, PT, RZ, c[0x0][0x374], PT, P1 ;  /* 0x0000dd00ff007a0c */ /* 0x000fe40003f25310 */
[----:B------:R-:W-:Y:S02]  /*1320*/  ISETP.NE.AND.EX P4, PT, RZ, c[0x0][0x364], PT, P4 ;  /* 0x0000d900ff007a0c */ /* 0x000fe40003f85340 */
[----:B------:R-:W-:-:S04]  /*1330*/  ISETP.NE.U32.AND P6, PT, RZ, c[0x0][0x350], PT ;  /* 0x0000d400ff007a0c */ /* 0x000fc80003fc5070 */
[----:B------:R-:W-:Y:S01]  /*1340*/  ISETP.NE.AND.EX P6, PT, RZ, c[0x0][0x354], PT, P6 ;  /* 0x0000d500ff007a0c */ /* 0x000fe20003fc5360 */
[----:B------:R-:W-:Y:S01]  /*1350*/  IMAD.MOV.U32 R11, RZ, RZ, RZ ;  /* 0x000000ffff0b7224 */ /* 0x000fe200078e00ff */
[----:B--2---:R-:W-:-:S03]  /*1360*/  SHF.R.S32.HI R12, RZ, 0x1f, R235 ;  /* 0x0000001fff0c7819 */ /* 0x004fc600000114eb */
[----:B------:R-:W-:-:S04]  /*1370*/  @P1 LEA R2, P0, R235, c[0x0][0x370], 0x2 ;  /* 0x0000dc00eb021a11 */ /* 0x000fc800078010ff */
[C-C-:B------:R-:W-:Y:S02]  /*1380*/  @P1 LEA.HI.X R3, R235.reuse, c[0x0][0x374], R12.reuse, 0x2, P0 ;  /* 0x0000dd00eb031a11 */ /* 0x140fe400000f140c */
[----:B------:R-:W-:Y:S02]  /*1390*/  ISETP.NE.U32.AND P0, PT, RZ, c[0x0][0x348], PT ;  /* 0x0000d200ff007a0c */ /* 0x000fe40003f05070 */
[C---:B------:R-:W-:Y:S01]  /*13a0*/  LEA R4, P3, R235.reuse, c[0x0][0x348], 0x2 ;  /* 0x0000d200eb047a11 */ /* 0x040fe200078610ff */
[----:B------:R1:W5:Y:S01]  /*13b0*/  @P1 LDG.E R8, [R2.64] ;  /* 0x0000000602081981 */ /* 0x000362000c1e1900 */
[----:B------:R-:W-:Y:S02]  /*13c0*/  ISETP.NE.AND.EX P0, PT, RZ, c[0x0][0x34c], PT, P0 ;  /* 0x0000d300ff007a0c */ /* 0x000fe40003f05300 */
[C---:B------:R-:W-:Y:S02]  /*13d0*/  @P4 LEA R6, P1, R235.reuse, c[0x0][0x360], 0x2 ;  /* 0x0000d800eb064a11 */ /* 0x040fe400078210ff */
[----:B------:R-:W-:-:S02]  /*13e0*/  LEA.HI.X R5, R235, c[0x0][0x34c], R12, 0x2, P3 ;  /* 0x0000d300eb057a11 */ /* 0x000fc400018f140c */
[----:B------:R-:W-:-:S05]  /*13f0*/  @P4 LEA.HI.X R7, R235, c[0x0][0x364], R12, 0x2, P1 ;  /* 0x0000d900eb074a11 */ /* 0x000fca00008f140c */
[----:B------:R2:W5:Y:S04]  /*1400*/  @P4 LDG.E R15, [R6.64] ;  /* 0x00000006060f4981 */ /* 0x000568000c1e1900 */
[----:B------:R2:W5:Y:S01]  /*1410*/  @P0 LDG.E R11, [R4.64] ;  /* 0x00000006040b0981 */ /* 0x000562000c1e1900 */
[----:B-1----:R-:W-:-:S04]  /*1420*/  LEA R2, P2, R235, c[0x0][0x350], 0x2 ;  /* 0x0000d400eb027a11 */ /* 0x002fc800078410ff */
[----:B------:R-:W-:-:S05]  /*1430*/  LEA.HI.X R3, R235, c[0x0][0x354], R12, 0x2, P2 ;  /* 0x0000d500eb037a11 */ /* 0x000fca00010f140c */
[----:B------:R2:W5:Y:S01]  /*1440*/  @P6 LDG.E R9, [R2.64] ;  /* 0x0000000602096981 */ /* 0x000562000c1e1900 */
[----:B------:R-:W-:Y:S01]  /*1450*/  YIELD ;  /* 0x0000000000007946 */ /* 0x000fe20003800000 */
[----:B------:R-:W-:Y:S01]  /*1460*/  LOP3.LUT R245, R238, 0xffff, RZ, 0xc0, !PT ;  /* 0x0000ffffeef57812 */ /* 0x000fe200078ec0ff */
[----:B------:R-:W-:Y:S05]  /*1470*/  @P4 BRA `(.L_x_133) ;  /* 0x0000005000004947 */ /* 0x000fea0003800000 */
[----:B-----5:R-:W-:Y:S01]  /*1480*/  MOV R15, c[0x0][0x168] ;  /* 0x00005a00000f7a02 */ /* 0x020fe20000000f00 */
[----:B------:R-:W-:Y:S05]  /*1490*/  @!P0 BRA `(.L_x_133) ;  /* 0x0000003000008947 */ /* 0x000fea0003800000 */
[----:B--2---:R-:W2:Y:S04]  /*14a0*/  LDG.E R6, [R4.64] ;  /* 0x0000000604067981 */ /* 0x004ea8000c1e1900 */
[----:B------:R-:W2:Y:S02]  /*14b0*/  LDG.E R0, [R4.64+0x4] ;  /* 0x0000040604007981 */ /* 0x000ea4000c1e1900 */
[----:B--2---:R-:W-:-:S02]  /*14c0*/  IADD3 R15, -R6, R0, RZ ;  /* 0x00000000060f7210 */ /* 0x004fc40007ffe1ff */
.L_x_133:
[----:B------:R-:W-:-:S04]  /*14d0*/  ISETP.NE.U32.AND P1, PT, RZ, c[0x0][0x368], PT ;  /* 0x0000da00ff007a0c */ /* 0x000fc80003f25070 */
[----:B------:R-:W-:-:S13]  /*14e0*/  ISETP.NE.AND.EX P1, PT, RZ, c[0x0][0x36c], PT, P1 ;  /* 0x0000db00ff007a0c */ /* 0x000fda0003f25310 */
[----:B------:R-:W-:Y:S05]  /*14f0*/  @!P1 BRA `(.L_x_134) ;  /* 0x0000004000009947 */ /* 0x000fea0003800000 */
[----:B--2---:R-:W-:-:S04]  /*1500*/  LEA R2, P1, R235, c[0x0][0x368], 0x2 ;  /* 0x0000da00eb027a11 */ /* 0x004fc800078210ff */
[----:B------:R-:W-:-:S05]  /*1510*/  LEA.HI.X R3, R235, c[0x0][0x36c], R12, 0x2, P1 ;  /* 0x0000db00eb037a11 */ /* 0x000fca00008f140c */
[----:B------:R1:W5:Y:S01]  /*1520*/  LDG.E R0, [R2.64] ;  /* 0x0000000602007981 */ /* 0x000362000c1e1900 */
[----:B------:R-:W-:Y:S05]  /*1530*/  BRA `(.L_x_135) ;  /* 0x0000005000007947 */ /* 0x000fea0003800000 */
.L_x_134:
[----:B------:R-:W-:Y:S01]  /*1540*/  MOV R0, c[0x0][0x1d0] ;  /* 0x0000740000007a02 */ /* 0x000fe20000000f00 */
[----:B------:R-:W-:Y:S05]  /*1550*/  @!P6 BRA `(.L_x_135) ;  /* 0x000000300000e947 */ /* 0x000fea0003800000 */
[----:B--2---:R-:W2:Y:S04]  /*1560*/  LDG.E R4, [R2.64] ;  /* 0x0000000602047981 */ /* 0x004ea8000c1e1900 */
[----:B------:R-:W2:Y:S02]  /*1570*/  LDG.E R0, [R2.64+0x4] ;  /* 0x0000040602007981 */ /* 0x000ea4000c1e1900 */
[----:B--2---:R-:W-:-:S05]  /*1580*/  IADD3 R0, -R4, R0, RZ ;  /* 0x0000000004007210 */ /* 0x004fca0007ffe1ff */
.L_x_135:
[--C-:B-----5:R-:W-:Y:S01]  /*1590*/  IMAD.IADD R26, R0, 0x1, -R8.reuse ;  /* 0x00000001001a7824 */ /* 0x120fe200078e0a08 */
[----:B------:R-:W-:Y:S01]  /*15a0*/  LOP3.LUT R0, R238, 0xff000000, RZ, 0xc0, !PT ;  /* 0xff000000ee007812 */ /* 0x000fe200078ec0ff */
[----:B-12---:R-:W-:Y:S01]  /*15b0*/  IMAD.MOV.U32 R2, RZ, RZ, RZ ;  /* 0x000000ffff027224 */ /* 0x006fe200078e00ff */
[----:B------:R-:W-:Y:S01]  /*15c0*/  BSSY B0, `(.L_x_136) ;  /* 0x000002e000007945 */ /* 0x000fe20003800000 */
[----:B------:R-:W-:Y:S01]  /*15d0*/  IMAD.IADD R13, R9, 0x1, R8 ;  /* 0x00000001090d7824 */ /* 0x000fe200078e0208 */
[----:B------:R-:W-:-:S02]  /*15e0*/  IADD3 R3, R26, 0x6f, RZ ;  /* 0x0000006f1a037810 */ /* 0x000fc40007ffe0ff */
[----:B------:R-:W-:Y:S02]  /*15f0*/  SHF.R.U32.HI R4, RZ, 0x8, R0 ;  /* 0x00000008ff047819 */ /* 0x000fe40000011600 */
[----:B------:R-:W-:Y:S01]  /*1600*/  ISETP.GE.AND P1, PT, R26, 0x1, PT ;  /* 0x000000011a00780c */ /* 0x000fe20003f26270 */
[----:B------:R-:W-:Y:S01]  /*1610*/  IMAD.HI R2, R3, -0x6db6db6d, R2 ;  /* 0x9249249303027827 */ /* 0x000fe200078e0202 */
[----:B------:R-:W-:-:S04]  /*1620*/  LOP3.LUT R3, R238, 0xff0000, RZ, 0xc0, !PT ;  /* 0x00ff0000ee037812 */ /* 0x000fc800078ec0ff */
[----:B------:R-:W-:Y:S02]  /*1630*/  LEA.HI R3, R3, R4, RZ, 0x10 ;  /* 0x0000000403037211 */ /* 0x000fe400078f80ff */
[----:B------:R-:W-:Y:S02]  /*1640*/  SHF.R.U32.HI R0, RZ, 0x1f, R2 ;  /* 0x0000001fff007819 */ /* 0x000fe40000011602 */
[----:B------:R-:W-:Y:S02]  /*1650*/  LOP3.LUT R16, R3, 0xff, RZ, 0xc0, !PT ;  /* 0x000000ff03107812 */ /* 0x000fe400078ec0ff */
[----:B------:R-:W-:Y:S02]  /*1660*/  SHF.R.U32.HI R5, RZ, 0x10, R3 ;  /* 0x00000010ff057819 */ /* 0x000fe40000011603 */
[----:B------:R-:W-:Y:S01]  /*1670*/  LEA.HI.SX32 R10, R2, R0, 0x1a ;  /* 0x00000000020a7211 */ /* 0x000fe200078fd2ff */
[----:B------:R1:W-:Y:S01]  /*1680*/  STL [R1+0x4], R16 ;  /* 0x0000041001007387 */ /* 0x0003e20000100800 */
[----:B------:R-:W-:-:S03]  /*1690*/  IMAD.MOV.U32 R2, RZ, RZ, RZ ;  /* 0x000000ffff027224 */ /* 0x000fc600078e00ff */
[----:B------:R1:W-:Y:S01]  /*16a0*/  STL [R1], R5 ;  /* 0x0000000501007387 */ /* 0x0003e20000100800 */
[----:B------:R-:W-:Y:S05]  /*16b0*/  @!P1 BRA `(.L_x_137) ;  /* 0x000001e000009947 */ /* 0x000fea0003800000 */
[----:B------:R-:W-:Y:S01]  /*16c0*/  ISETP.NE.AND P1, PT, R5, RZ, PT ;  /* 0x000000ff0500720c */ /* 0x000fe20003f25270 */
[----:B------:R-:W-:-:S03]  /*16d0*/  IMAD.MOV.U32 R4, RZ, RZ, RZ ;  /* 0x000000ffff047224 */ /* 0x000fc600078e00ff */
[----:B------:R-:W-:-:S04]  /*16e0*/  SEL R0, R5, c[0x0][0x338], P1 ;  /* 0x0000ce0005007a07 */ /* 0x000fc80000800000 */
[----:B------:R-:W-:Y:S02]  /*16f0*/  IABS R3, R0 ;  /* 0x0000000000037213 */ /* 0x000fe40000000000 */
[----:B------:R-:W-:Y:S02]  /*1700*/  IADD3 R6, R10, -0x1, R0 ;  /* 0xffffffff0a067810 */ /* 0x000fe40007ffe000 */
[----:B------:R-:W2:Y:S02]  /*1710*/  I2F.RP R2, R3 ;  /* 0x0000000300027306 */ /* 0x000ea40000209400 */
[----:B------:R-:W-:-:S06]  /*1720*/  IABS R9, R6 ;  /* 0x0000000600097213 */ /* 0x000fcc0000000000 */
[----:B--2---:R-:W2:Y:S02]  /*1730*/  MUFU.RCP R2, R2 ;  /* 0x0000000200027308 */ /* 0x004ea40000001000 */
[----:B--2---:R-:W-:-:S06]  /*1740*/  IADD3 R2, R2, 0xffffffe, RZ ;  /* 0x0ffffffe02027810 */ /* 0x004fcc0007ffe0ff */
[----:B-1----:R-:W1:Y:S02]  /*1750*/  F2I.FTZ.U32.TRUNC.NTZ R5, R2 ;  /* 0x0000000200057305 */ /* 0x002e64000021f000 */
[----:B-1----:R-:W-:-:S04]  /*1760*/  IMAD.MOV R2, RZ, RZ, -R5 ;  /* 0x000000ffff027224 */ /* 0x002fc800078e0a05 */
        /* <DEDUP_REMOVED lines=13> */
[----:B------:R-:W-:Y:S02]  /*1840*/  ISETP.GE.U32.AND P3, PT, R4, R3, PT ;  /* 0x000000030400720c */ /* 0x000fe40003f66070 */
[----:B------:R-:W-:-:S04]  /*1850*/  LOP3.LUT R3, R6, R0, RZ, 0x3c, !PT ;  /* 0x0000000006037212 */ /* 0x000fc800078e3cff */
[----:B------:R-:W-:-:S07]  /*1860*/  ISETP.GE.AND P1, PT, R3, RZ, PT ;  /* 0x000000ff0300720c */ /* 0x000fce0003f26270 */
[----:B------:R-:W-:-:S06]  /*1870*/  @P3 IADD3 R2, R2, 0x1, RZ ;  /* 0x0000000102023810 */ /* 0x000fcc0007ffe0ff */
[----:B------:R-:W-:Y:S01]  /*1880*/  @!P1 IMAD.MOV R2, RZ, RZ, -R2 ;  /* 0x000000ffff029224 */ /* 0x000fe200078e0a02 */
[----:B------:R-:W-:Y:S02]  /*1890*/  @!P2 LOP3.LUT R2, RZ, R0, RZ, 0x33, !PT ;  /* 0x00000000ff02a212 */ /* 0x000fe400078e33ff */
.L_x_137:
[----:B------:R-:W-:Y:S05]  /*18a0*/  BSYNC B0 ;  /* 0x0000000000007941 */ /* 0x000fea0003800000 */
.L_x_136:
[----:B------:R-:W-:Y:S01]  /*18b0*/  IMAD R238, R16, R2, RZ ;  /* 0x0000000210ee7224 */ /* 0x000fe200078e02ff */
[----:B------:R-:W-:Y:S01]  /*18c0*/  PRMT R0, RZ, 0x7610, R0 ;  /* 0x00007610ff007816 */ /* 0x000fe20000000000 */
[----:B------:R-:W-:Y:S01]  /*18d0*/  CS2R R20, SRZ ;  /* 0x0000000000147805 */ /* 0x000fe2000001ff00 */
[----:B------:R-:W-:Y:S01]  /*18e0*/  CS2R R46, SRZ ;  /* 0x00000000002e7805 */ /* 0x000fe2000001ff00 */
[----:B------:R-:W-:Y:S01]  /*18f0*/  IMAD.IADD R2, R238, 0x1, R2 ;  /* 0x00000001ee027824 */ /* 0x000fe200078e0202 */
[----:B------:R-:W-:Y:S01]  /*1900*/  CS2R R44, SRZ ;  /* 0x00000000002c7805 */ /* 0x000fe2000001ff00 */
        /* <DEDUP_REMOVED lines=33> */
[----:B------:R-:W-:-:S04]  /*1b20*/  ISETP.NE.U32.AND P1, PT, RZ, c[0x0][0x340], PT ;  /* 0x0000d000ff007a0c */ /* 0x000fc80003f25070 */
[----:B------:R-:W-:-:S13]  /*1b30*/  ISETP.NE.AND.EX P1, PT, RZ, c[0x0][0x344], PT, P1 ;  /* 0x0000d100ff007a0c */ /* 0x000fda0003f25310 */
[----:B------:R-:W-:-:S05]  /*1b40*/  @P1 IMAD.WIDE R2, R235, R14, c[0x0][0x340] ;  /* 0x0000d000eb021625 */ /* 0x000fca00078e020e */
[----:B------:R2:W3:Y:S01]  /*1b50*/  @P1 LDG.E R14, [R2.64] ;  /* 0x00000006020e1981 */ /* 0x0004e2000c1e1900 */
[----:B------:R-:W-:Y:S01]  /*1b60*/  IMAD.MOV.U32 R4, RZ, RZ, c[0x0][0x2c4] ;  /* 0x0000b100ff047624 */ /* 0x000fe200078e00ff */
[----:B------:R-:W-:Y:S01]  /*1b70*/  SHF.R.S32.HI R0, RZ, 0x1f, R11 ;  /* 0x0000001fff007819 */ /* 0x000fe2000001140b */
[--C-:B-1----:R-:W-:Y:S01]  /*1b80*/  IMAD R5, R234, 0x20, R230.reuse ;  /* 0x00000020ea057824 */ /* 0x102fe200078e02e6 */
[----:B------:R-:W-:Y:S01]  /*1b90*/  SEL R6, R12, RZ, !P0 ;  /* 0x000000ff0c067207 */ /* 0x000fe20004000000 */
[----:B------:R-:W-:Y:S01]  /*1ba0*/  IMAD R8, R237, 0x80, R230 ;  /* 0x00000080ed087824 */ /* 0x000fe200078e02e6 */
[----:B------:R-:W-:Y:S01]  /*1bb0*/  ISETP.NE.AND P2, PT, R4, 0x1, PT ;  /* 0x000000010400780c */ /* 0x000fe20003f45270 */
[----:B------:R-:W-:Y:S01]  /*1bc0*/  IMAD R0, R0, c[0x0][0x178], RZ ;  /* 0x00005e0000007a24 */ /* 0x000fe200078e02ff */
[----:B------:R-:W-:Y:S01]  /*1bd0*/  SEL R4, R235, RZ, !P0 ;  /* 0x000000ffeb047207 */ /* 0x000fe20004000000 */
[----:B------:R-:W-:Y:S01]  /*1be0*/  IMAD R5, R237, 0x80, R5 ;  /* 0x00000080ed057824 */ /* 0x000fe200078e0205 */
[----:B------:R-:W-:Y:S01]  /*1bf0*/  IADD3 R22, P0, R230, R13, RZ ;  /* 0x0000000de6167210 */ /* 0x000fe20007f1e0ff */
[----:B------:R-:W-:Y:S01]  /*1c00*/  IMAD R0, R11, c[0x0][0x17c], R0 ;  /* 0x00005f000b007a24 */ /* 0x000fe200078e0200 */
[----:B------:R-:W-:Y:S01]  /*1c10*/  SHF.R.S32.HI R229, RZ, 0x1f, R228 ;  /* 0x0000001fffe57819 */ /* 0x000fe200000114e4 */
[----:B------:R-:W-:Y:S01]  /*1c20*/  IMAD R6, R6, c[0x0][0x1c0], RZ ;  /* 0x0000700006067a24 */ /* 0x000fe200078e02ff */
[----:B------:R-:W-:Y:S01]  /*1c30*/  IADD3 R10, R8, 0x20, RZ ;  /* 0x00000020080a7810 */ /* 0x000fe20007ffe0ff */
[----:B------:R-:W-:Y:S01]  /*1c40*/  WARPSYNC 0xffffffff ;  /* 0xffffffff00007948 */ /* 0x000fe20003800000 */
[----:B------:R-:W-:Y:S01]  /*1c50*/  SHF.R.S32.HI R20, RZ, 0x1f, R231 ;  /* 0x0000001fff147819 */ /* 0x000fe200000114e7 */
[----:B------:R-:W-:Y:S01]  /*1c60*/  BAR.SYNC.DEFER_BLOCKING 0x0 ;  /* 0x0000000000007b1d */ /* 0x000fe20000010000 */
[----:B------:R-:W-:Y:S01]  /*1c70*/  IMAD.MOV.U32 R25, RZ, RZ, 0x70 ;  /* 0x00000070ff197424 */ /* 0x000fe200078e00ff */
[----:B------:R-:W-:Y:S01]  /*1c80*/  IADD3 R109, R162, -0x1, RZ ;  /* 0xffffffffa26d7810 */ /* 0x000fe20007ffe0ff */
[----:B------:R-:W-:Y:S01]  /*1c90*/  @P2 IMAD.HI.U32 R7, R5, c[0x0][0x2c8], RZ ;  /* 0x0000b20005072a27 */ /* 0x000fe200078e00ff */
[----:B------:R-:W-:-:S02]  /*1ca0*/  IADD3 R201, R111, 0x20, RZ ;  /* 0x000000206fc97810 */ /* 0x000fc40007ffe0ff */
[----:B------:R-:W-:Y:S01]  /*1cb0*/  SHF.R.S32.HI R28, RZ, 0x1f, R109 ;  /* 0x0000001fff1c7819 */ /* 0x000fe2000001146d */
[----:B------:R-:W-:Y:S01]  /*1cc0*/  IMAD R25, R162, -0x70, R25 ;  /* 0xffffff90a2197824 */ /* 0x000fe200078e0219 */
[----:B------:R-:W1:Y:S01]  /*1cd0*/  S2R R29, SR_TID.X ;  /* 0x00000000001d7919 */ /* 0x000e620000002100 */
[----:B--2---:R-:W-:Y:S01]  /*1ce0*/  IMAD.WIDE.U32 R2, R11, c[0x0][0x178], RZ ;  /* 0x00005e000b027a25 */ /* 0x004fe200078e00ff */
[----:B------:R-:W-:Y:S03]  /*1cf0*/  BSSY B0, `(.L_x_139) ;  /* 0x00001b7000007945 */ /* 0x000fe60003800000 */
[----:B------:R-:W-:Y:S02]  /*1d00*/  IMAD.IADD R3, R3, 0x1, R0 ;  /* 0x0000000103037824 */ /* 0x000fe400078e0200 */
[----:B------:R-:W-:Y:S01]  /*1d10*/  IMAD.MOV.U32 R0, RZ, RZ, R5 ;  /* 0x000000ffff007224 */ /* 0x000fe200078e0005 */
[----:B------:R-:W-:Y:S01]  /*1d20*/  @P2 SHF.R.U32.HI R0, RZ, c[0x0][0x2cc], R7 ;  /* 0x0000b300ff002a19 */ /* 0x000fe20000011607 */
[----:B------:R-:W-:-:S04]  /*1d30*/  IMAD.WIDE.U32 R2, R245, c[0x0][0x1b8], R2 ;  /* 0x00006e00f5027a25 */ /* 0x000fc800078e0002 */
[----:B------:R-:W-:Y:S02]  /*1d40*/  IMAD R3, R245, c[0x0][0x1bc], R3 ;  /* 0x00006f00f5037a24 */ /* 0x000fe400078e0203 */
[C---:B------:R-:W-:Y:S01]  /*1d50*/  IMAD R7, R4.reuse, c[0x0][0x1c4], R6 ;  /* 0x0000710004077a24 */ /* 0x040fe200078e0206 */
[----:B------:R-:W-:Y:S01]  /*1d60*/  SHF.R.S32.HI R6, RZ, 0x1f, R0 ;  /* 0x0000001fff067819 */ /* 0x000fe20000011400 */
[----:B------:R-:W-:-:S04]  /*1d70*/  IMAD.WIDE.U32 R2, R4, c[0x0][0x1c0], R2 ;  /* 0x0000700004027a25 */ /* 0x000fc800078e0002 */
[----:B------:R-:W-:Y:S02]  /*1d80*/  IMAD.MOV R4, RZ, RZ, -R0 ;  /* 0x000000ffff047224 */ /* 0x000fe400078e0a00 */
[----:B------:R-:W-:Y:S02]  /*1d90*/  IMAD.IADD R3, R3, 0x1, R7 ;  /* 0x0000000103037824 */ /* 0x000fe400078e0207 */
[----:B------:R-:W-:Y:S02]  /*1da0*/  IMAD R6, R6, c[0x0][0x1b0], RZ ;  /* 0x00006c0006067a24 */ /* 0x000fe400078e02ff */
[----:B------:R-:W-:Y:S02]  /*1db0*/  IMAD R4, R4, c[0x0][0x2c4], R5 ;  /* 0x0000b10004047a24 */ /* 0x000fe400078e0205 */
[C---:B------:R-:W-:Y:S01]  /*1dc0*/  IMAD R5, R0.reuse, c[0x0][0x1b4], R6 ;  /* 0x00006d0000057a24 */ /* 0x040fe200078e0206 */
[----:B------:R-:W-:Y:S01]  /*1dd0*/  SHF.R.S32.HI R6, RZ, 0x1f, R13 ;  /* 0x0000001fff067819 */ /* 0x000fe2000001140d */
[----:B------:R-:W-:Y:S01]  /*1de0*/  IMAD.WIDE.U32 R2, R0, c[0x0][0x1b0], R2 ;  /* 0x00006c0000027a25 */ /* 0x000fe200078e0002 */
[----:B------:R-:W-:-:S02]  /*1df0*/  SHF.R.S32.HI R0, RZ, 0x1f, R4 ;  /* 0x0000001fff007819 */ /* 0x000fc40000011404 */
[----:B------:R-:W-:Y:S01]  /*1e00*/  LEA.HI.X.SX32 R27, R230, R6, 0x1, P0 ;  /* 0x00000006e61b7211 */ /* 0x000fe200000f0eff */
[----:B------:R-:W-:Y:S02]  /*1e10*/  IMAD.IADD R3, R3, 0x1, R5 ;  /* 0x0000000103037824 */ /* 0x000fe400078e0205 */
[----:B------:R-:W-:Y:S02]  /*1e20*/  IMAD R0, R0, c[0x0][0x1a8], RZ ;  /* 0x00006a0000007a24 */ /* 0x000fe400078e02ff */
[----:B------:R-:W-:-:S04]  /*1e30*/  IMAD.WIDE.U32 R2, R4, c[0x0][0x1a8], R2 ;  /* 0x00006a0004027a25 */ /* 0x000fc800078e0002 */
[----:B------:R-:W-:Y:S01]  /*1e40*/  IMAD R0, R4, c[0x0][0x1ac], R0 ;  /* 0x00006b0004007a24 */ /* 0x000fe200078e0200 */
[----:B------:R-:W-:Y:S01]  /*1e50*/  LEA R5, P0, R2, c[0x0][0x160], 0x1 ;  /* 0x0000580002057a11 */ /* 0x000fe200078008ff */
[----:B------:R-:W-:Y:S02]  /*1e60*/  IMAD R4, R27, c[0x0][0x1e0], RZ ;  /* 0x000078001b047a24 */ /* 0x000fe400078e02ff */
[----:B------:R-:W-:Y:S02]  /*1e70*/  IMAD.IADD R0, R3, 0x1, R0 ;  /* 0x0000000103007824 */ /* 0x000fe400078e0200 */
[C---:B------:R-:W-:Y:S01]  /*1e80*/  IMAD R9, R22.reuse, c[0x0][0x1e4], R4 ;  /* 0x0000790016097a24 */ /* 0x040fe200078e0204 */
[----:B------:R-:W-:Y:S01]  /*1e90*/  SHFL.IDX PT, R18, R5, 0x3, 0x181f ;  /* 0x00781f0005127f89 */ /* 0x000fe200000e0000 */
[----:B------:R-:W-:Y:S01]  /*1ea0*/  IMAD.WIDE.U32 R6, R22, c[0x0][0x1e0], R228 ;  /* 0x0000780016067a25 */ /* 0x000fe200078e00e4 */
[----:B------:R-:W-:-:S03]  /*1eb0*/  LEA.HI.X R0, R2, c[0x0][0x164], R0, 0x1, P0 ;  /* 0x0000590002007a11 */ /* 0x000fc600000f0c00 */
[----:B------:R-:W-:Y:S02]  /*1ec0*/  IMAD R4, R15, c[0x0][0x2c4], RZ ;  /* 0x0000b1000f047a24 */ /* 0x000fe400078e02ff */
[----:B------:R-:W-:Y:S01]  /*1ed0*/  IMAD.IADD R3, R7, 0x1, R9 ;  /* 0x0000000107037824 */ /* 0x000fe200078e0209 */
[----:B------:R-:W-:Y:S01]  /*1ee0*/  SHFL.IDX PT, R11, R0, RZ, 0x181f ;  /* 0x00181fff000b7589 */ /* 0x000fe200000e0000 */
[----:B------:R-:W-:Y:S01]  /*1ef0*/  IMAD.MOV.U32 R2, RZ, RZ, R6 ;  /* 0x000000ffff027224 */ /* 0x000fe200078e0006 */
[-C--:B------:R-:W-:Y:S01]  /*1f00*/  ISETP.GE.AND P3, PT, R10, R4.reuse, PT ;  /* 0x000000040a00720c */ /* 0x080fe20003f66270 */
[----:B------:R-:W-:Y:S01]  /*1f10*/  IMAD.IADD R108, R26, 0x1, R25 ;  /* 0x000000011a6c7824 */ /* 0x000fe200078e0219 */
[----:B------:R-:W2:Y:S01]  /*1f20*/  SHFL.IDX PT, R9, R5, RZ, 0x181f ;  /* 0x00181fff05097589 */ /* 0x000ea200000e0000 */
[CC--:B------:R-:W-:Y:S01]  /*1f30*/  ISETP.GE.AND P4, PT, R8.reuse, R4.reuse, PT ;  /* 0x000000040800720c */ /* 0x0c0fe20003f86270 */
[C---:B------:R-:W-:Y:S01]  /*1f40*/  IMAD.WIDE.U32 R2, R245.reuse, c[0x0][0x1e8], R2 ;  /* 0x00007a00f5027a25 */ /* 0x040fe200078e0002 */
[C---:B------:R-:W-:Y:S01]  /*1f50*/  IADD3 R7, R8.reuse, 0x40, RZ ;  /* 0x0000004008077810 */ /* 0x040fe20007ffe0ff */
[----:B------:R-:W4:Y:S01]  /*1f60*/  SHFL.IDX PT, R10, R5, 0x1, 0x181f ;  /* 0x00381f00050a7f89 */ /* 0x000f2200000e0000 */
[----:B------:R-:W-:Y:S01]  /*1f70*/  IADD3 R6, R8, 0x60, RZ ;  /* 0x0000006008067810 */ /* 0x000fe20007ffe0ff */
[----:B------:R-:W-:Y:S01]  /*1f80*/  IMAD R3, R245, c[0x0][0x1ec], R3 ;  /* 0x00007b00f5037a24 */ /* 0x000fe200078e0203 */
[-C--:B------:R-:W-:Y:S01]  /*1f90*/  ISETP.GE.AND P0, PT, R7, R4.reuse, PT ;  /* 0x000000040700720c */ /* 0x080fe20003f06270 */
[----:B------:R-:W5:Y:S01]  /*1fa0*/  SHFL.IDX PT, R13, R0, 0x1, 0x181f ;  /* 0x00381f00000d7f89 */ /* 0x000f6200000e0000 */
[----:B------:R-:W-:Y:S01]  /*1fb0*/  ISETP.GE.AND P5, PT, R6, R4, PT ;  /* 0x000000040600720c */ /* 0x000fe20003fa6270 */
[----:B------:R-:W-:-:S02]  /*1fc0*/  IMAD R21, R28, c[0x0][0x1e0], RZ ;  /* 0x000078001c157a24 */ /* 0x000fc400078e02ff */
[----:B------:R1:W1:Y:S01]  /*1fd0*/  SHFL.IDX PT, R8, R5, 0x2, 0x181f ;  /* 0x00581f0005087f89 */ /* 0x00026200000e0000 */
[----:B------:R-:W-:Y:S02]  /*1fe0*/  IMAD.MOV.U32 R72, RZ, RZ, 0x40 ;  /* 0x00000040ff487424 */ /* 0x000fe400078e00ff */
[----:B------:R-:W-:Y:S01]  /*1ff0*/  IMAD R21, R109, c[0x0][0x1e4], R21 ;  /* 0x000079006d157a24 */ /* 0x000fe200078e0215 */
[----:B------:R-:W1:Y:S04]  /*2000*/  SHFL.IDX PT, R19, R0, 0x2, 0x181f ;  /* 0x00581f0000137f89 */ /* 0x000e6800000e0000 */
[----:B------:R-:W1:Y:S01]  /*2010*/  SHFL.IDX PT, R0, R0, 0x3, 0x181f ;  /* 0x00781f0000007f89 */ /* 0x000e6200000e0000 */
[----:B--2---:R-:W-:Y:S02]  /*2020*/  @!P4 LEA R6, P2, R228, R9, 0x1 ;  /* 0x00000009e406c211 */ /* 0x004fe400078408ff */
[----:B---3--:R-:W-:Y:S01]  /*2030*/  @P1 SHF.R.S32.HI R7, RZ, 0x1f, R14 ;  /* 0x0000001fff071819 */ /* 0x008fe2000001140e */
[----:B------:R-:W-:-:S02]  /*2040*/  @!P1 IMAD.MOV.U32 R7, RZ, RZ, R12 ;  /* 0x000000ffff079224 */ /* 0x000fc400078e000c */
[----:B------:R-:W-:Y:S01]  /*2050*/  @!P1 IMAD.MOV.U32 R14, RZ, RZ, R235 ;  /* 0x000000ffff0e9224 */ /* 0x000fe200078e00eb */
[----:B------:R-:W-:Y:S02]  /*2060*/  ISETP.GE.AND P1, PT, R228, c[0x0][0x198], PT ;  /* 0x00006600e4007a0c */ /* 0x000fe40003f26270 */
[----:B------:R-:W-:Y:S02]  /*2070*/  SEL R23, R7, RZ, !P6 ;  /* 0x000000ff07177207 */ /* 0x000fe40007000000 */
[----:B------:R-:W-:Y:S02]  /*2080*/  SEL R24, R14, RZ, !P6 ;  /* 0x000000ff0e187207 */ /* 0x000fe40007000000 */
[----:B------:R-:W-:Y:S01]  /*2090*/  @!P4 LEA R4, P6, R231, R9, 0x1 ;  /* 0x00000009e704c211 */ /* 0x000fe200078c08ff */
[----:B------:R-:W-:Y:S01]  /*20a0*/  IMAD R9, R23, c[0x0][0x1f0], RZ ;  /* 0x00007c0017097a24 */ /* 0x000fe200078e02ff */
[----:B------:R-:W-:Y:S01]  /*20b0*/  @!P4 LEA.HI.X R7, R228, R11, R229, 0x1, P2 ;  /* 0x0000000be407c211 */ /* 0x000fe200010f0ce5 */
[----:B------:R-:W-:Y:S01]  /*20c0*/  IMAD.WIDE.U32 R212, R24, c[0x0][0x1f0], R2 ;  /* 0x00007c0018d47a25 */ /* 0x000fe200078e0002 */
[----:B----4-:R-:W-:-:S02]  /*20d0*/  @!P3 LEA R16, P2, R228, R10, 0x1 ;  /* 0x0000000ae410b211 */ /* 0x010fc400078408ff */
[C---:B-1----:R-:W-:Y:S01]  /*20e0*/  @!P4 LEA.HI.X R5, R231.reuse, R11, R20, 0x1, P6 ;  /* 0x0000000be705c211 */ /* 0x042fe200030f0c14 */
[----:B------:R1:W-:Y:S01]  /*20f0*/  @!P4 LDGSTS.E.BYPASS.LTC128B.128 [R207+0x100], [R6.64], !P1 ;  /* 0x0010000006cfcfae */ /* 0x0003e2000c901d46 */
[----:B------:R-:W-:Y:S01]  /*2100*/  @!P3 LEA R14, P6, R231, R10, 0x1 ;  /* 0x0000000ae70eb211 */ /* 0x000fe200078c08ff */
[----:B------:R-:W-:Y:S01]  /*2110*/  IMAD.WIDE.U32 R2, R109, c[0x0][0x1e0], RZ ;  /* 0x000078006d027a25 */ /* 0x000fe200078e00ff */
[CCC-:B-----5:R-:W-:Y:S02]  /*2120*/  @!P3 LEA.HI.X R17, R228.reuse, R13.reuse, R229.reuse, 0x1, P2 ;  /* 0x0000000de411b211 */ /* 0x1e0fe400010f0ce5 */
[C---:B------:R-:W-:Y:S01]  /*2130*/  @!P0 LEA R12, P2, R228.reuse, R8, 0x1 ;  /* 0x00000008e40c8211 */ /* 0x040fe200078408ff */
[----:B------:R-:W-:Y:S01]  /*2140*/  IMAD.MOV.U32 R210, RZ, RZ, R212 ;  /* 0x000000ffffd27224 */ /* 0x000fe200078e00d4 */
[----:B------:R-:W-:Y:S02]  /*2150*/  @!P3 LEA.HI.X R15, R231, R13, R20, 0x1, P6 ;  /* 0x0000000de70fb211 */ /* 0x000fe400030f0c14 */
[----:B------:R-:W-:-:S02]  /*2160*/  @!P0 LEA.HI.X R13, R228, R19, R229, 0x1, P2 ;  /* 0x00000013e40d8211 */ /* 0x000fc400010f0ce5 */
[C---:B------:R-:W-:Y:S02]  /*2170*/  @!P0 LEA R10, P2, R231.reuse, R8, 0x1 ;  /* 0x00000008e70a8211 */ /* 0x040fe400078408ff */
[C---:B------:R-:W-:Y:S02]  /*2180*/  ISETP.GE.AND P6, PT, R231.reuse, c[0x0][0x198], PT ;  /* 0x00006600e7007a0c */ /* 0x040fe40003fc6270 */
[----:B------:R-:W-:Y:S01]  /*2190*/  @!P0 LEA.HI.X R11, R231, R19, R20, 0x1, P2 ;  /* 0x00000013e70b8211 */ /* 0x000fe200010f0c14 */
[----:B------:R-:W-:Y:S01]  /*21a0*/  IMAD R19, R24, c[0x0][0x1f4], R9 ;  /* 0x00007d0018137a24 */ /* 0x000fe200078e0209 */
[----:B------:R-:W-:-:S03]  /*21b0*/  @!P5 LEA R8, P2, R228, R18, 0x1 ;  /* 0x00000012e408d211 */ /* 0x000fc600078408ff */
[----:B------:R-:W-:Y:S01]  /*21c0*/  IMAD.IADD R211, R213, 0x1, R19 ;  /* 0x00000001d5d37824 */ /* 0x000fe200078e0213 */
[----:B------:R-:W-:Y:S02]  /*21d0*/  @!P5 LEA.HI.X R9, R228, R0, R229, 0x1, P2 ;  /* 0x00000000e409d211 */ /* 0x000fe400010f0ce5 */
[----:B------:R-:W-:-:S03]  /*21e0*/  @!P5 LEA R18, P2, R231, R18, 0x1 ;  /* 0x00000012e712d211 */ /* 0x000fc600078408ff */
[----:B------:R2:W-:Y:S01]  /*21f0*/  @!P4 LDGSTS.E.BYPASS.LTC128B.128 [R207+0x4100], [R4.64], !P6 ;  /* 0x0410000004cfcfae */ /* 0x0005e2000f101d46 */
[----:B------:R-:W-:Y:S01]  /*2200*/  @!P5 LEA.HI.X R19, R231, R0, R20, 0x1, P2 ;  /* 0x00000000e713d211 */ /* 0x000fe200010f0c14 */
[----:B------:R-:W-:Y:S01]  /*2210*/  IMAD.IADD R20, R3, 0x1, R21 ;  /* 0x0000000103147824 */ /* 0x000fe200078e0215 */
[----:B------:R-:W-:Y:S01]  /*2220*/  IMNMX R0, R108, 0x70, PT ;  /* 0x000000706c007817 */ /* 0x000fe20003800200 */
[----:B------:R3:W-:Y:S01]  /*2230*/  @!P3 LDGSTS.E.BYPASS.LTC128B.128 [R207+0x1100], [R16.64], !P1 ;  /* 0x0110000010cfbfae */ /* 0x0007e2000c901d46 */
[----:B------:R-:W-:-:S03]  /*2240*/  IMAD.WIDE.U32 R2, R2, 0x70, R210 ;  /* 0x0000007002027825 */ /* 0x000fc600078e00d2 */
[----:B------:R4:W-:Y:S01]  /*2250*/  @!P3 LDGSTS.E.BYPASS.LTC128B.128 [R207+0x5100], [R14.64], !P6 ;  /* 0x051000000ecfbfae */ /* 0x0009e2000f101d46 */
[----:B------:R-:W-:-:S03]  /*2260*/  IMAD.IADD R0, R0, 0x1, -R230 ;  /* 0x0000000100007824 */ /* 0x000fc600078e0ae6 */
[----:B------:R5:W-:Y:S02]  /*2270*/  @!P0 LDGSTS.E.BYPASS.LTC128B.128 [R207+0x2100], [R12.64], !P1 ;  /* 0x021000000ccf8fae */ /* 0x000be4000c901d46 */
[C---:B------:R-:W-:Y:S02]  /*2280*/  ISETP.GE.AND P4, PT, R0.reuse, 0x1, PT ;  /* 0x000000010000780c */ /* 0x040fe40003f86270 */
[C---:B------:R-:W-:Y:S01]  /*2290*/  ISETP.GE.AND P3, PT, R0.reuse, 0x21, PT ;  /* 0x000000210000780c */ /* 0x040fe20003f66270 */
[----:B------:R3:W-:Y:S01]  /*22a0*/  @!P0 LDGSTS.E.BYPASS.LTC128B.128 [R207+0x6100], [R10.64], !P6 ;  /* 0x061000000acf8fae */ /* 0x0007e2000f101d46 */
[----:B------:R-:W-:-:S03]  /*22b0*/  ISETP.GE.AND P2, PT, R0, 0x41, PT ;  /* 0x000000410000780c */ /* 0x000fc60003f46270 */
[----:B------:R3:W-:Y:S04]  /*22c0*/  @!P5 LDGSTS.E.BYPASS.LTC128B.128 [R207+0x3100], [R8.64], !P1 ;  /* 0x0310000008cfdfae */ /* 0x0007e8000c901d46 */
[----:B------:R3:W-:Y:S01]  /*22d0*/  @!P5 LDGSTS.E.BYPASS.LTC128B.128 [R207+0x7100], [R18.64], !P6 ;  /* 0x0710000012cfdfae */ /* 0x0007e2000f101d46 */
[----:B------:R-:W-:Y:S01]  /*22e0*/  ISETP.GE.AND P6, PT, R228, c[0x0][0x1d4], PT ;  /* 0x00007500e4007a0c */ /* 0x000fe20003fc6270 */
[----:B--2---:R-:W-:Y:S01]  /*22f0*/  IMAD R4, R20, 0x70, RZ ;  /* 0x0000007014047824 */ /* 0x004fe200078e02ff */
[----:B------:R-:W-:Y:S01]  /*2300*/  ISETP.GE.AND P5, PT, R231, c[0x0][0x1d4], PT ;  /* 0x00007500e7007a0c */ /* 0x000fe20003fa6270 */
[----:B------:R-:W-:Y:S01]  /*2310*/  IMAD.MOV.U32 R5, RZ, RZ, 0x20 ;  /* 0x00000020ff057424 */ /* 0x000fe200078e00ff */
[----:B------:R-:W0:Y:S01]  /*2320*/  LDGDEPBAR ;  /* 0x00000000000079af */ /* 0x000e220000000000 */
[----:B------:R-:W-:-:S02]  /*2330*/  IMAD.IADD R3, R3, 0x1, R4 ;  /* 0x0000000103037824 */ /* 0x000fc400078e0204 */
[----:B-1----:R-:W-:-:S04]  /*2340*/  IMAD.WIDE.U32 R6, R5, c[0x0][0x1e0], RZ ;  /* 0x0000780005067a25 */ /* 0x002fc800078e00ff */
[----:B------:R-:W-:Y:S01]  /*2350*/  IMAD R5, R5, c[0x0][0x1e4], RZ ;  /* 0x0000790005057a24 */ /* 0x000fe200078e02ff */
[----:B------:R-:W-:Y:S01]  /*2360*/  @P3 IADD3 R4, P0, R2, R6, RZ ;  /* 0x0000000602043210 */ /* 0x000fe20007f1e0ff */
[----:B-----5:R-:W-:-:S04]  /*2370*/  IMAD.WIDE.U32 R12, R22, c[0x0][0x208], R228 ;  /* 0x00008200160c7a25 */ /* 0x020fc800078e00e4 */
[----:B----4-:R-:W-:Y:S01]  /*2380*/  IMAD.MOV.U32 R15, RZ, RZ, c[0x0][0x208] ;  /* 0x00008200ff0f7624 */ /* 0x010fe200078e00ff */
[----:B---3--:R-:W-:-:S04]  /*2390*/  @P4 LEA R10, P1, R2, c[0x0][0x1c8], 0x1 ;  /* 0x00007200020a4a11 */ /* 0x008fc800078208ff */
[----:B------:R-:W-:Y:S02]  /*23a0*/  @P4 LEA.HI.X R11, R2, c[0x0][0x1cc], R3, 0x1, P1 ;  /* 0x00007300020b4a11 */ /* 0x000fe400008f0c03 */
[----:B------:R-:W-:Y:S02]  /*23b0*/  ISETP.GE.AND P1, PT, R0, 0x61, PT ;  /* 0x000000610000780c */ /* 0x000fe40003f26270 */
[----:B------:R-:W-:Y:S01]  /*23c0*/  @P3 IADD3.X R0, R3, R7, R5, P0, !PT ;  /* 0x0000000703003210 */ /* 0x000fe200007fe405 */
[----:B------:R-:W-:Y:S01]  /*23d0*/  IMAD.WIDE.U32 R6, R72, c[0x0][0x1e0], RZ ;  /* 0x0000780048067a25 */ /* 0x000fe200078e00ff */
[----:B------:R-:W-:Y:S01]  /*23e0*/  @P3 LEA R8, P0, R4, c[0x0][0x1c8], 0x1 ;  /* 0x0000720004083a11 */ /* 0x000fe200078008ff */
[----:B------:R1:W-:Y:S02]  /*23f0*/  @P4 LDGSTS.E.BYPASS.LTC128B.128 [R207+0x8100], [R10.64], !P6 ;  /* 0x081000000acf4fae */ /* 0x0003e4000f101d46 */
[----:B------:R-:W-:Y:S01]  /*2400*/  IMAD R5, R72, c[0x0][0x1e4], RZ ;  /* 0x0000790048057a24 */ /* 0x000fe200078e02ff */
[----:B------:R-:W-:Y:S01]  /*2410*/  @P3 LEA.HI.X R9, R4, c[0x0][0x1cc], R0, 0x1, P0 ;  /* 0x0000730004093a11 */ /* 0x000fe200000f0c00 */
[----:B------:R1:W-:Y:S01]  /*2420*/  @P4 LDGSTS.E.BYPASS.LTC128B.128 [R207+0xb900], [R10.64+0x80], !P5 ;  /* 0x0b9000800acf4fae */ /* 0x0003e2000e901d46 */
[----:B------:R-:W-:-:S02]  /*2430*/  @P2 IADD3 R4, P0, R2, R6, RZ ;  /* 0x0000000602042210 */ /* 0x000fc40007f1e0ff */
[----:B------:R-:W-:Y:S01]  /*2440*/  LOP3.LUT P4, RZ, R234, 0x2, RZ, 0xc0, !PT ;  /* 0x00000002eaff7812 */ /* 0x000fe2000788c0ff */
[----:B------:R-:W-:Y:S01]  /*2450*/  @P1 IMAD.MOV.U32 R0, RZ, RZ, 0x60 ;  /* 0x00000060ff001424 */ /* 0x000fe200078e00ff */
[----:B------:R-:W-:Y:S01]  /*2460*/  @P2 IADD3.X R5, R3, R7, R5, P0, !PT ;  /* 0x0000000703052210 */ /* 0x000fe200007fe405 */
[----:B------:R2:W-:Y:S01]  /*2470*/  @P3 LDGSTS.E.BYPASS.LTC128B.128 [R207+0x9100], [R8.64], !P6 ;  /* 0x0910000008cf3fae */ /* 0x0005e2000f101d46 */
[----:B------:R-:W-:Y:S01]  /*2480*/  @P2 LEA R6, P0, R4, c[0x0][0x1c8], 0x1 ;  /* 0x0000720004062a11 */ /* 0x000fe200078008ff */
[----:B------:R-:W-:Y:S02]  /*2490*/  @P1 IMAD.WIDE.U32 R2, R0, c[0x0][0x1e0], R2 ;  /* 0x0000780000021a25 */ /* 0x000fe400078e0002 */
[----:B------:R2:W-:Y:S01]  /*24a0*/  @P3 LDGSTS.E.BYPASS.LTC128B.128 [R207+0xc900], [R8.64+0x80], !P5 ;  /* 0x0c90008008cf3fae */ /* 0x0005e2000e901d46 */
[----:B------:R-:W-:Y:S01]  /*24b0*/  @P2 LEA.HI.X R7, R4, c[0x0][0x1cc], R5, 0x1, P0 ;  /* 0x0000730004072a11 */ /* 0x000fe200000f0c05 */
[----:B------:R-:W-:Y:S01]  /*24c0*/  @P1 IMAD R0, R0, c[0x0][0x1e4], RZ ;  /* 0x0000790000001a24 */ /* 0x000fe200078e02ff */
[----:B------:R-:W-:Y:S01]  /*24d0*/  @P1 LEA R4, P0, R2, c[0x0][0x1c8], 0x1 ;  /* 0x0000720002041a11 */ /* 0x000fe200078008ff */
[----:B------:R-:W-:Y:S01]  /*24e0*/  IMAD R5, R27, c[0x0][0x208], RZ ;  /* 0x000082001b057a24 */ /* 0x000fe200078e02ff */
[----:B------:R-:W-:Y:S01]  /*24f0*/  ISETP.GT.AND P3, PT, R29, 0x7f, PT ;  /* 0x0000007f1d00780c */ /* 0x000fe20003f64270 */
[----:B------:R-:W-:Y:S01]  /*2500*/  @P1 IMAD.IADD R0, R3, 0x1, R0 ;  /* 0x0000000103001824 */ /* 0x000fe200078e0200 */
[----:B------:R3:W-:Y:S01]  /*2510*/  @P2 LDGSTS.E.BYPASS.LTC128B.128 [R207+0xa100], [R6.64], !P6 ;  /* 0x0a10000006cf2fae */ /* 0x0007e2000f101d46 */
[----:B------:R-:W-:-:S03]  /*2520*/  IMAD R3, R22, c[0x0][0x20c], R5 ;  /* 0x0000830016037a24 */ /* 0x000fc600078e0205 */
[----:B------:R-:W-:Y:S01]  /*2530*/  @P1 LEA.HI.X R5, R2, c[0x0][0x1cc], R0, 0x1, P0 ;  /* 0x0000730002051a11 */ /* 0x000fe200000f0c00 */
[----:B------:R3:W-:Y:S01]  /*2540*/  @P2 LDGSTS.E.BYPASS.LTC128B.128 [R207+0xd900], [R6.64+0x80], !P5 ;  /* 0x0d90008006cf2fae */ /* 0x0007e2000e901d46 */
[----:B------:R-:W-:Y:S02]  /*2550*/  IMAD.IADD R3, R13, 0x1, R3 ;  /* 0x000000010d037824 */ /* 0x000fe400078e0203 */
[----:B------:R-:W-:Y:S01]  /*2560*/  IMAD.MOV.U32 R2, RZ, RZ, R12 ;  /* 0x000000ffff027224 */ /* 0x000fe200078e000c */
[----:B------:R4:W-:Y:S01]  /*2570*/  @P1 LDGSTS.E.BYPASS.LTC128B.128 [R207+0xb100], [R4.64], !P6 ;  /* 0x0b10000004cf1fae */ /* 0x0009e2000f101d46 */
[----:B------:R-:W-:Y:S01]  /*2580*/  IMAD R0, R23, c[0x0][0x218], RZ ;  /* 0x0000860017007a24 */ /* 0x000fe200078e02ff */
[----:B-1----:R-:W-:Y:S01]  /*2590*/  SEL R11, RZ, 0x1, P6 ;  /* 0x00000001ff0b7807 */ /* 0x002fe20003000000 */
[C---:B------:R-:W-:Y:S01]  /*25a0*/  IMAD.WIDE.U32 R2, R245.reuse, c[0x0][0x210], R2 ;  /* 0x00008400f5027a25 */ /* 0x040fe200078e0002 */
[----:B------:R4:W-:Y:S03]  /*25b0*/  @P1 LDGSTS.E.BYPASS.LTC128B.128 [R207+0xe900], [R4.64+0x80], !P5 ;  /* 0x0e90008004cf1fae */ /* 0x0009e6000e901d46 */
[----:B------:R-:W-:Y:S01]  /*25c0*/  IMAD R3, R245, c[0x0][0x214], R3 ;  /* 0x00008500f5037a24 */ /* 0x000fe200078e0203 */
[----:B------:R-:W0:Y:S01]  /*25d0*/  LDGDEPBAR ;  /* 0x00000000000079af */ /* 0x000e220000000000 */
[----:B------:R-:W-:-:S02]  /*25e0*/  IMAD R0, R24, c[0x0][0x21c], R0 ;  /* 0x0000870018007a24 */ /* 0x000fc400078e0200 */
[----:B------:R-:W-:-:S04]  /*25f0*/  IMAD.WIDE.U32 R242, R24, c[0x0][0x218], R2 ;  /* 0x0000860018f27a25 */ /* 0x000fc800078e0002 */
[----:B------:R-:W-:-:S04]  /*2600*/  IMAD.WIDE.U32 R2, R109, c[0x0][0x208], RZ ;  /* 0x000082006d027a25 */ /* 0x000fc800078e00ff */
[----:B------:R-:W-:Y:S02]  /*2610*/  IMAD.IADD R241, R243, 0x1, R0 ;  /* 0x00000001f3f17824 */ /* 0x000fe400078e0200 */
[----:B------:R-:W-:Y:S02]  /*2620*/  IMAD.MOV.U32 R240, RZ, RZ, R242 ;  /* 0x000000fffff07224 */ /* 0x000fe400078e00f2 */
[----:B------:R-:W-:Y:S02]  /*2630*/  IMAD.MOV.U32 R13, RZ, RZ, 0x6 ;  /* 0x00000006ff0d7424 */ /* 0x000fe400078e00ff */
[----:B---3--:R-:W-:-:S03]  /*2640*/  IMAD.WIDE.U32 R6, R2, 0x70, R240 ;  /* 0x0000007002067825 */ /* 0x008fc600078e00f0 */
[C---:B------:R-:W-:Y:S01]  /*2650*/  SHF.L.U64.HI R13, R15.reuse, R13, c[0x0][0x20c] ;  /* 0x000083000f0d7619 */ /* 0x040fe2000001020d */
[----:B------:R-:W-:Y:S02]  /*2660*/  IMAD.SHL.U32 R12, R15, 0x40, RZ ;  /* 0x000000400f0c7824 */ /* 0x000fe400078e00ff */
[----:B----4-:R-:W-:Y:S01]  /*2670*/  IMAD R4, R28, c[0x0][0x208], RZ ;  /* 0x000082001c047a24 */ /* 0x010fe200078e02ff */
[----:B------:R-:W-:-:S04]  /*2680*/  DEPBAR.LE SB0, 0x1 ;  /* 0x000080400000791a */ /* 0x000fc80000000000 */
[----:B------:R-:W-:Y:S01]  /*2690*/  BAR.SYNC.DEFER_BLOCKING 0x0 ;  /* 0x0000000000007b1d */ /* 0x000fe20000010000 */
[----:B------:R-:W-:Y:S02]  /*26a0*/  IMAD R4, R109, c[0x0][0x20c], R4 ;  /* 0x000083006d047a24 */ /* 0x000fe400078e0204 */
[----:B------:R-:W-:Y:S02]  /*26b0*/  @!P3 IMAD.MOV.U32 R14, RZ, RZ, c[0x0][0x20c] ;  /* 0x00008300ff0eb624 */ /* 0x000fe400078e00ff */
[----:B------:R-:W-:Y:S01]  /*26c0*/  IMAD.IADD R0, R3, 0x1, R4 ;  /* 0x0000000103007824 */ /* 0x000fe200078e0204 */
[----:B------:R-:W-:Y:S01]  /*26d0*/  LEA R4, P0, R6, c[0x0][0x1f8], 0x1 ;  /* 0x00007e0006047a11 */ /* 0x000fe200078008ff */
[----:B------:R-:W-:Y:S01]  /*26e0*/  IMAD.MOV.U32 R2, RZ, RZ, R201 ;  /* 0x000000ffff027224 */ /* 0x000fe200078e00c9 */
[----:B------:R-:W-:Y:S01]  /*26f0*/  SEL R3, RZ, 0x2, P5 ;  /* 0x00000002ff037807 */ /* 0x000fe20002800000 */
[----:B------:R-:W-:Y:S01]  /*2700*/  IMAD R0, R0, 0x70, RZ ;  /* 0x0000007000007824 */ /* 0x000fe200078e02ff */
[----:B------:R-:W-:-:S02]  /*2710*/  @P4 IADD3 R2, R111, -0x20, RZ ;  /* 0xffffffe06f024810 */ /* 0x000fc40007ffe0ff */
[----:B------:R-:W-:Y:S01]  /*2720*/  @P4 IADD3 R201, R111, -0x20, RZ ;  /* 0xffffffe06fc94810 */ /* 0x000fe20007ffe0ff */
[----:B------:R-:W-:Y:S02]  /*2730*/  IMAD.IADD R0, R7, 0x1, R0 ;  /* 0x0000000107007824 */ /* 0x000fe400078e0200 */
[----:B------:R-:W-:-:S03]  /*2740*/  IMAD.IADD R3, R11, 0x1, R3 ;  /* 0x000000010b037824 */ /* 0x000fc600078e0203 */
[----:B------:R-:W-:Y:S02]  /*2750*/  LEA.HI.X R5, R6, c[0x0][0x1fc], R0, 0x1, P0 ;  /* 0x00007f0006057a11 */ /* 0x000fe400000f0c00 */
[----:B--2---:R-:W-:Y:S02]  /*2760*/  IADD3 R8, P0, R12, R4, RZ ;  /* 0x000000040c087210 */ /* 0x004fe40007f1e0ff */
[----:B------:R-:W-:Y:S01]  /*2770*/  IADD3 R0, R25, R26, -R230 ;  /* 0x0000001a19007210 */ /* 0x000fe20007ffe8e6 */
[----:B------:R-:W-:Y:S02]  /*2780*/  LDSM.16.M88.4 R128, [R203] ;  /* 0x00000000cb80783b */ /* 0x000fe40000000200 */
[----:B------:R-:W-:Y:S01]  /*2790*/  IMAD.X R9, R13, 0x1, R5, P0 ;  /* 0x000000010d097824 */ /* 0x000fe200000e0605 */
[----:B------:R-:W-:Y:S01]  /*27a0*/  IADD3 R6, P0, R8, R12, RZ ;  /* 0x0000000c08067210 */ /* 0x000fe20007f1e0ff */
[----:B------:R-:W-:Y:S01]  /*27b0*/  LDSM.16.M88.4 R132, [R204] ;  /* 0x00000000cc84783b */ /* 0x000fe20000000200 */
[----:B------:R-:W-:-:S03]  /*27c0*/  IADD3 R12, P2, P1, R12, 0x80, R4 ;  /* 0x000000800c0c7810 */ /* 0x000fc6000795e004 */
[----:B------:R-:W-:Y:S01]  /*27d0*/  IMAD.X R7, R9, 0x1, R13, P0 ;  /* 0x0000000109077824 */ /* 0x000fe200000e060d */
[----:B------:R-:W-:Y:S01]  /*27e0*/  LDSM.16.M88.4 R156, [R206] ;  /* 0x00000000ce9c783b */ /* 0x000fe20000000200 */
[----:B------:R-:W-:Y:S02]  /*27f0*/  @!P3 LEA R10, P0, R15, R6, 0x6 ;  /* 0x000000060f0ab211 */ /* 0x000fe400078030ff */
[----:B------:R-:W-:Y:S01]  /*2800*/  IADD3.X R13, R13, RZ, R5, P2, P1 ;  /* 0x000000ff0d0d7210 */ /* 0x000fe200017e2405 */
[----:B------:R-:W-:Y:S01]  /*2810*/  LDSM.16.M88.4 R172, [R205] ;  /* 0x00000000cdac783b */ /* 0x000fe20000000200 */
[----:B------:R-:W-:Y:S02]  /*2820*/  @!P3 LEA.HI.X R11, R15, R7, R14, 0x6, P0 ;  /* 0x000000070f0bb211 */ /* 0x000fe400000f340e */
[C---:B------:R-:W-:Y:S01]  /*2830*/  LOP3.LUT P0, RZ, R3.reuse, 0x1, RZ, 0xc0, !PT ;  /* 0x0000000103ff7812 */ /* 0x040fe2000780c0ff */
[----:B------:R-:W-:Y:S01]  /*2840*/  LDSM.16.M88.4 R176, [R203+0x4000] ;  /* 0x00400000cbb0783b */ /* 0x000fe20000000200 */
[----:B------:R-:W-:-:S02]  /*2850*/  LOP3.LUT P1, RZ, R3, 0x2, RZ, 0xc0, !PT ;  /* 0x0000000203ff7812 */ /* 0x000fc4000782c0ff */
[----:B------:R-:W-:Y:S01]  /*2860*/  ISETP.LT.OR P2, PT, R0, 0x1, !P0 ;  /* 0x000000010000780c */ /* 0x000fe20004741670 */
[----:B------:R-:W-:Y:S04]  /*2870*/  LDSM.16.M88.4 R184, [R204+0x4000] ;  /* 0x00400000ccb8783b */ /* 0x000fe80000000200 */
[----:B------:R-:W-:Y:S04]  /*2880*/  LDSM.16.M88.4 R188, [R206+0x4000] ;  /* 0x00400000cebc783b */ /* 0x000fe80000000200 */
[----:B------:R-:W-:Y:S04]  /*2890*/  LDSM.16.M88.4 R192, [R205+0x4000] ;  /* 0x00400000cdc0783b */ /* 0x000fe80000000200 */
[----:B------:R-:W-:Y:S06]  /*28a0*/  BAR.SYNC.DEFER_BLOCKING 0x0 ;  /* 0x0000000000007b1d */ /* 0x000fec0000010000 */
[----:B------:R-:W-:-:S04]  /*28b0*/  DEPBAR.LE SB0, 0x0 ;  /* 0x000080000000791a */ /* 0x000fc80000000000 */
[----:B------:R-:W-:Y:S06]  /*28c0*/  BAR.SYNC.DEFER_BLOCKING 0x0 ;  /* 0x0000000000007b1d */ /* 0x000fec0000010000 */
[----:B------:R-:W1:Y:S04]  /*28d0*/  LDSM.16.M88.4 R16, [R111] ;  /* 0x000000006f10783b */ /* 0x000e680000000200 */
[----:B------:R-:W-:Y:S04]  /*28e0*/  LDSM.16.M88.4 R20, [R2] ;  /* 0x000000000214783b */ /* 0x000fe80000000200 */
[----:B------:R-:W-:Y:S04]  /*28f0*/  LDSM.16.M88.4 R40, [R111+0x2000] ;  /* 0x002000006f28783b */ /* 0x000fe80000000200 */
[----:B------:R-:W2:Y:S04]  /*2900*/  LDSM.16.M88.4 R36, [R111+0x800] ;  /* 0x000800006f24783b */ /* 0x000ea80000000200 */
[----:B------:R-:W3:Y:S04]  /*2910*/  LDSM.16.M88.4 R32, [R111+0x1000] ;  /* 0x001000006f20783b */ /* 0x000ee80000000200 */
[----:B------:R-:W4:Y:S04]  /*2920*/  LDSM.16.M88.4 R28, [R111+0x1800] ;  /* 0x001800006f1c783b */ /* 0x000f280000000200 */
[----:B------:R-:W-:Y:S04]  /*2930*/  LDSM.16.M88.4 R64, [R2+0x800] ;  /* 0x000800000240783b */ /* 0x000fe80000000200 */
[----:B------:R-:W-:Y:S04]  /*2940*/  LDSM.16.M88.4 R68, [R2+0x1000] ;  /* 0x001000000244783b */ /* 0x000fe80000000200 */
[----:B------:R-:W-:Y:S04]  /*2950*/  LDSM.16.M88.4 R88, [R2+0x1800] ;  /* 0x001800000258783b */ /* 0x000fe80000000200 */
[----:B------:R-:W-:Y:S04]  /*2960*/  LDSM.16.M88.4 R92, [R2+0x2000] ;  /* 0x00200000025c783b */ /* 0x000fe80000000200 */
[----:B------:R-:W-:Y:S01]  /*2970*/  LDSM.16.M88.4 R96, [R2+0x2800] ;  /* 0x002800000260783b */ /* 0x000fe20000000200 */
[C---:B-1----:R-:W-:Y:S03]  /*2980*/  HMMA.16816.F32 R24, R128.reuse, R16, RZ ;  /* 0x000000108018723c */ /* 0x042fe600000018ff */
[----:B------:R1:W-:Y:S04]  /*2990*/  LDSM.16.M88.4 R100, [R2+0x3000] ;  /* 0x003000000264783b */ /* 0x0003e80000000200 */
[----:B------:R-:W5:Y:S01]  /*29a0*/  LDSM.16.M88.4 R56, [R111+0x2800] ;  /* 0x002800006f38783b */ /* 0x000f620000000200 */
[C---:B------:R-:W-:Y:S03]  /*29b0*/  HMMA.16816.F32 R16, R128.reuse, R18, RZ ;  /* 0x000000128010723c */ /* 0x040fe600000018ff */
[----:B------:R-:W1:Y:S04]  /*29c0*/  LDSM.16.M88.4 R60, [R111+0x3000] ;  /* 0x003000006f3c783b */ /* 0x000e680000000200 */
[----:B------:R-:W-:Y:S01]  /*29d0*/  @!PT LDS RZ, [RZ] ;  /* 0x00000000fffff984 */ /* 0x000fe20000000800 */
[----:B------:R-:W-:Y:S01]  /*29e0*/  @!PT LDS RZ, [RZ] ;  /* 0x00000000fffff984 */ /* 0x000fe20000000800 */
[----:B------:R-:W-:Y:S01]  /*29f0*/  @!PT LDS RZ, [RZ] ;  /* 0x00000000fffff984 */ /* 0x000fe20000000800 */
[----:B------:R1:W-:Y:S01]  /*2a00*/  LDGSTS.E.BYPASS.LTC128B.128 [R207+0x100], [R4.64], !P2 ;  /* 0x0010000004cf7fae */ /* 0x0003e2000d101d46 */
[C---:B------:R-:W-:Y:S01]  /*2a10*/  ISETP.LT.OR P2, PT, R0.reuse, 0x1, !P1 ;  /* 0x000000010000780c */ /* 0x040fe20004f41670 */
[----:B--2---:R-:W-:Y:S08]  /*2a20*/  HMMA.16816.F32 R52, R128, R36, RZ ;  /* 0x000000248034723c */ /* 0x004ff000000018ff */
[----:B------:R-:W-:Y:S04]  /*2a30*/  HMMA.16816.F32 R112, R132, R20, R24 ;  /* 0x000000148470723c */ /* 0x000fe80000001818 */
[----:B------:R2:W-:Y:S01]  /*2a40*/  LDGSTS.E.BYPASS.LTC128B.128 [R207+0x3900], [R4.64+0x80], !P2 ;  /* 0x0390008004cf7fae */ /* 0x0005e2000d101d46 */
[----:B------:R-:W-:-:S02]  /*2a50*/  ISETP.LT.OR P2, PT, R0, 0x21, !P0 ;  /* 0x000000210000780c */ /* 0x000fc40004741670 */
[C---:B------:R-:W-:Y:S01]  /*2a60*/  ISETP.LT.OR P0, PT, R0.reuse, 0x41, !P0 ;  /* 0x000000410000780c */ /* 0x040fe20004701670 */
[----:B------:R-:W-:Y:S08]  /*2a70*/  HMMA.16816.F32 R104, R132, R22, R16 ;  /* 0x000000168468723c */ /* 0x000ff00000001810 */
[----:B------:R-:W-:Y:S02]  /*2a80*/  HMMA.16816.F32 R20, R128, R42, RZ ;  /* 0x0000002a8014723c */ /* 0x000fe400000018ff */
[----:B------:R1:W-:Y:S01]  /*2a90*/  LDGSTS.E.BYPASS.LTC128B.128 [R207+0x1100], [R8.64], !P2 ;  /* 0x0110000008cf7fae */ /* 0x0003e2000d101d46 */
[----:B------:R-:W-:-:S02]  /*2aa0*/  ISETP.LT.OR P2, PT, R0, 0x21, !P1 ;  /* 0x000000210000780c */ /* 0x000fc40004f41670 */
[----:B------:R-:W-:-:S03]  /*2ab0*/  ISETP.LT.OR P1, PT, R0, 0x41, !P1 ;  /* 0x000000410000780c */ /* 0x000fc60004f21670 */
[C---:B------:R-:W-:Y:S08]  /*2ac0*/  HMMA.16816.F32 R48, R128.reuse, R38, RZ ;  /* 0x000000268030723c */ /* 0x040ff000000018ff */
[----:B------:R2:W-:Y:S01]  /*2ad0*/  LDGSTS.E.BYPASS.LTC128B.128 [R207+0x4900], [R12.64], !P2 ;  /* 0x049000000ccf7fae */ /* 0x0005e2000d101d46 */
[C---:B------:R-:W-:Y:S01]  /*2ae0*/  @!P3 ISETP.LT.OR P2, PT, R0.reuse, 0x61, P6 ;  /* 0x000000610000b80c */ /* 0x040fe20003741670 */
[----:B---3--:R-:W-:Y:S02]  /*2af0*/  HMMA.16816.F32 R44, R128, R32, RZ ;  /* 0x00000020802c723c */ /* 0x008fe400000018ff */
[----:B------:R3:W-:Y:S01]  /*2b00*/  LDGSTS.E.BYPASS.LTC128B.128 [R207+0x2100], [R6.64], !P0 ;  /* 0x0210000006cf7fae */ /* 0x0007e2000c101d46 */
[----:B------:R-:W-:-:S03]  /*2b10*/  @!P3 ISETP.LT.OR P0, PT, R0, 0x61, P5 ;  /* 0x000000610000b80c */ /* 0x000fc60002f01670 */
[----:B------:R3:W-:Y:S01]  /*2b20*/  LDGSTS.E.BYPASS.LTC128B.128 [R207+0x5900], [R6.64+0x80], !P1 ;  /* 0x0590008006cf7fae */ /* 0x0007e2000c901d46 */
[----:B------:R-:W-:Y:S01]  /*2b30*/  LOP3.LUT P1, RZ, R234, 0x4, RZ, 0xc0, !PT ;  /* 0x00000004eaff7812 */ /* 0x000fe2000782c0ff */
[C---:B------:R-:W-:Y:S03]  /*2b40*/  HMMA.16816.F32 R36, R128.reuse, R34, RZ ;  /* 0x000000228024723c */ /* 0x040fe600000018ff */
[----:B------:R-:W-:Y:S01]  /*2b50*/  SEL R0, R72, 0xffffffc0, !P1 ;  /* 0xffffffc048007807 */ /* 0x000fe20004800000 */
[----:B------:R2:W-:Y:S04]  /*2b60*/  @!P3 LDGSTS.E.BYPASS.LTC128B.128 [R207+0x3100], [R10.64], !P2 ;  /* 0x031000000acfbfae */ /* 0x0005e8000d101d46 */
[----:B----4-:R-:W-:Y:S01]  /*2b70*/  HMMA.16816.F32 R32, R128, R28, RZ ;  /* 0x0000001c8020723c */ /* 0x010fe200000018ff */
[----:B-1----:R-:W-:Y:S01]  /*2b80*/  IMAD.IADD R2, R111, 0x1, R0 ;  /* 0x000000016f027824 */ /* 0x002fe200078e0200 */
[----:B------:R1:W-:Y:S01]  /*2b90*/  @!P3 LDGSTS.E.BYPASS.LTC128B.128 [R207+0x6900], [R10.64+0x80], !P0 ;  /* 0x069000800acfbfae */ /* 0x0003e2000c101d46 */
[----:B------:R-:W-:Y:S01]  /*2ba0*/  IMAD.IADD R196, R0, 0x1, R201 ;  /* 0x0000000100c47824 */ /* 0x000fe200078e02c9 */
[----:B------:R-:W-:-:S02]  /*2bb0*/  ISETP.GT.AND P0, PT, R109, R238, PT ;  /* 0x000000ee6d00720c */ /* 0x000fc40003f04270 */
[----:B------:R-:W4:Y:S02]  /*2bc0*/  LDSM.16.M88.4 R76, [R2] ;  /* 0x00000000024c783b */ /* 0x000f240000000200 */
[C---:B------:R-:W-:Y:S02]  /*2bd0*/  HMMA.16816.F32 R28, R128.reuse, R30, RZ ;  /* 0x0000001e801c723c */ /* 0x040fe400000018ff */
[----:B------:R-:W1:Y:S04]  /*2be0*/  LDSM.16.M88.4 R84, [R2+0x800] ;  /* 0x000800000254783b */ /* 0x000e680000000200 */
[----:B------:R-:W-:Y:S02]  /*2bf0*/  LDSM.16.M88.4 R80, [R2+0x1000] ;  /* 0x001000000250783b */ /* 0x000fe40000000200 */
[C---:B------:R-:W-:Y:S02]  /*2c00*/  HMMA.16816.F32 R24, R128.reuse, R40, RZ ;  /* 0x000000288018723c */ /* 0x040fe400000018ff */
[----:B------:R-:W-:Y:S04]  /*2c10*/  LDSM.16.M88.4 R120, [R196+0x6000] ;  /* 0x00600000c478783b */ /* 0x000fe80000000200 */
[----:B------:R-:W0:Y:S02]  /*2c20*/  LDGDEPBAR ;  /* 0x00000000000079af */ /* 0x000e240000000000 */
[----:B-----5:R-:W-:Y:S08]  /*2c30*/  HMMA.16816.F32 R16, R128, R56, RZ ;  /* 0x000000388010723c */ /* 0x020ff000000018ff */
[----:B------:R-:W-:Y:S01]  /*2c40*/  HMMA.16816.F32 R40, R132, R94, R20 ;  /* 0x0000005e8428723c */ /* 0x000fe20000001814 */
[----:B------:R-:W5:Y:S07]  /*2c50*/  LDSM.16.M88.4 R20, [R2+0x1800] ;  /* 0x001800000214783b */ /* 0x000f6e0000000200 */
[----:B--2---:R-:W-:Y:S08]  /*2c60*/  HMMA.16816.F32 R12, R128, R58, RZ ;  /* 0x0000003a800c723c */ /* 0x004ff000000018ff */
[----:B------:R-:W-:Y:S08]  /*2c70*/  HMMA.16816.F32 R72, R132, R64, R52 ;  /* 0x000000408448723c */ /* 0x000ff00000001834 */
[----:B-1----:R-:W-:Y:S08]  /*2c80*/  HMMA.16816.F32 R8, R128, R60, RZ ;  /* 0x0000003c8008723c */ /* 0x002ff000000018ff */
[C---:B------:R-:W-:Y:S08]  /*2c90*/  HMMA.16816.F32 R64, R132.reuse, R66, R48 ;  /* 0x000000428440723c */ /* 0x040ff00000001830 */
[C---:B------:R-:W-:Y:S08]  /*2ca0*/  HMMA.16816.F32 R56, R132.reuse, R88, R32 ;  /* 0x000000588438723c */ /* 0x040ff00000001820 */
[----:B------:R-:W-:Y:S08]  /*2cb0*/  HMMA.16816.F32 R48, R132, R90, R28 ;  /* 0x0000005a8430723c */ /* 0x000ff0000000181c */
[----:B---3--:R-:W-:Y:S08]  /*2cc0*/  HMMA.16816.F32 R4, R128, R62, RZ ;  /* 0x0000003e8004723c */ /* 0x008ff000000018ff */
[C---:B------:R-:W-:Y:S08]  /*2cd0*/  HMMA.16816.F32 R60, R132.reuse, R70, R36 ;  /* 0x00000046843c723c */ /* 0x040ff00000001824 */
[C---:B------:R-:W-:Y:S01]  /*2ce0*/  HMMA.16816.F32 R36, R132.reuse, R96, R16 ;  /* 0x000000608424723c */ /* 0x040fe20000001810 */
[----:B------:R-:W1:Y:S07]  /*2cf0*/  LDSM.16.M88.4 R16, [R2+0x2000] ;  /* 0x002000000210783b */ /* 0x000e6e0000000200 */
[C---:B------:R-:W-:Y:S01]  /*2d00*/  HMMA.16816.F32 R32, R132.reuse, R98, R12 ;  /* 0x000000628420723c */ /* 0x040fe2000000180c */
[----:B------:R-:W2:Y:S07]  /*2d10*/  LDSM.16.M88.4 R12, [R2+0x2800] ;  /* 0x00280000020c783b */ /* 0x000eae0000000200 */
[----:B------:R-:W-:Y:S08]  /*2d20*/  HMMA.16816.F32 R52, R132, R68, R44 ;  /* 0x000000448434723c */ /* 0x000ff0000000182c */
[C---:B----4-:R-:W-:Y:S08]  /*2d30*/  HMMA.16816.F32 R68, R156.reuse, R76, R112 ;  /* 0x0000004c9c44723c */ /* 0x050ff00000001870 */
[C---:B------:R-:W-:Y:S08]  /*2d40*/  HMMA.16816.F32 R88, R156.reuse, R78, R104 ;  /* 0x0000004e9c58723c */ /* 0x040ff00000001868 */
[----:B------:R-:W-:Y:S08]  /*2d50*/  HMMA.16816.F32 R76, R156, R84, R72 ;  /* 0x000000549c4c723c */ /* 0x000ff00000001848 */
[----:B------:R-:W-:Y:S01]  /*2d60*/  HMMA.16816.F32 R28, R132, R100, R8 ;  /* 0x00000064841c723c */ /* 0x000fe20000001808 */
[----:B------:R-:W3:Y:S07]  /*2d70*/  LDSM.16.M88.4 R8, [R2+0x3000] ;  /* 0x003000000208783b */ /* 0x000eee0000000200 */
[----:B------:R-:W-:Y:S08]  /*2d80*/  HMMA.16816.F32 R84, R156, R86, R64 ;  /* 0x000000569c54723c */ /* 0x000ff00000001840 */
[----:B------:R-:W-:Y:S01]  /*2d90*/  HMMA.16816.F32 R44, R132, R92, R24 ;  /* 0x0000005c842c723c */ /* 0x000fe20000001818 */
[----:B------:R-:W-:Y:S07]  /*2da0*/  LDSM.16.M88.4 R24, [R196] ;  /* 0x00000000c418783b */ /* 0x000fee0000000200 */
[C---:B-----5:R-:W-:Y:S08]  /*2db0*/  HMMA.16816.F32 R72, R156.reuse, R20, R56 ;  /* 0x000000149c48723c */ /* 0x060ff00000001838 */
[----:B------:R-:W-:Y:S01]  /*2dc0*/  HMMA.16816.F32 R64, R156, R22, R48 ;  /* 0x000000169c40723c */ /* 0x000fe20000001830 */
[----:B------:R-:W4:Y:S07]  /*2dd0*/  LDSM.16.M88.4 R20, [R196+0x800] ;  /* 0x00080000c414783b */ /* 0x000f2e0000000200 */
[----:B------:R-:W-:Y:S08]  /*2de0*/  HMMA.16816.F32 R4, R132, R102, R4 ;  /* 0x000000668404723c */ /* 0x000ff00000001804 */
[C---:B------:R-:W-:Y:S08]  /*2df0*/  HMMA.16816.F32 R92, R156.reuse, R80, R52 ;  /* 0x000000509c5c723c */ /* 0x040ff00000001834 */
[C---:B------:R-:W-:Y:S08]  /*2e00*/  HMMA.16816.F32 R80, R156.reuse, R82, R60 ;  /* 0x000000529c50723c */ /* 0x040ff0000000183c */
[C---:B-1----:R-:W-:Y:S08]  /*2e10*/  HMMA.16816.F32 R60, R156.reuse, R16, R44 ;  /* 0x000000109c3c723c */ /* 0x042ff0000000182c */
[C---:B------:R-:W-:Y:S01]  /*2e20*/  HMMA.16816.F32 R48, R156.reuse, R18, R40 ;  /* 0x000000129c30723c */ /* 0x040fe20000001828 */
[----:B------:R-:W1:Y:S07]  /*2e30*/  LDSM.16.M88.4 R16, [R196+0x1000] ;  /* 0x00100000c410783b */ /* 0x000e6e0000000200 */
[C---:B--2---:R-:W-:Y:S01]  /*2e40*/  HMMA.16816.F32 R44, R156.reuse, R14, R32 ;  /* 0x0000000e9c2c723c */ /* 0x044fe20000001820 */
[----:B------:R-:W2:Y:S07]  /*2e50*/  LDSM.16.M88.4 R32, [R196+0x1800] ;  /* 0x00180000c420783b */ /* 0x000eae0000000200 */
[C---:B------:R-:W-:Y:S08]  /*2e60*/  HMMA.16816.F32 R52, R156.reuse, R12, R36 ;  /* 0x0000000c9c34723c */ /* 0x040ff00000001824 */
[C---:B---3--:R-:W-:Y:S01]  /*2e70*/  HMMA.16816.F32 R40, R156.reuse, R8, R28 ;  /* 0x000000089c28723c */ /* 0x048fe2000000181c */
[----:B------:R-:W3:Y:S07]  /*2e80*/  LDSM.16.M88.4 R28, [R196+0x2000] ;  /* 0x00200000c41c783b */ /* 0x000eee0000000200 */
[----:B------:R-:W-:Y:S08]  /*2e90*/  HMMA.16816.F32 R36, R156, R10, R4 ;  /* 0x0000000a9c24723c */ /* 0x000ff00000001804 */
[C---:B----4-:R-:W-:Y:S08]  /*2ea0*/  HMMA.16816.F32 R4, R172.reuse, R20, R76 ;  /* 0x00000014ac04723c */ /* 0x050ff0000000184c */
[C---:B------:R-:W-:Y:S01]  /*2eb0*/  HMMA.16816.F32 R56, R172.reuse, R22, R84 ;  /* 0x00000016ac38723c */ /* 0x040fe20000001854 */
[----:B------:R-:W4:Y:S07]  /*2ec0*/  LDSM.16.M88.4 R20, [R196+0x3000] ;  /* 0x00300000c414783b */ /* 0x000f2e0000000200 */
[C---:B------:R-:W-:Y:S01]  /*2ed0*/  HMMA.16816.F32 R12, R172.reuse, R24, R68 ;  /* 0x00000018ac0c723c */ /* 0x040fe20000001844 */
[----:B------:R-:W-:Y:S07]  /*2ee0*/  LDSM.16.M88.4 R68, [R111+0x6800] ;  /* 0x006800006f44783b */ /* 0x000fee0000000200 */
[C---:B------:R-:W-:Y:S01]  /*2ef0*/  HMMA.16816.F32 R8, R172.reuse, R26, R88 ;  /* 0x0000001aac08723c */ /* 0x040fe20000001858 */
[----:B------:R-:W5:Y:S07]  /*2f00*/  LDSM.16.M88.4 R24, [R196+0x2800] ;  /* 0x00280000c418783b */ /* 0x000f6e0000000200 */
[C---:B-1----:R-:W-:Y:S08]  /*2f10*/  HMMA.16816.F32 R92, R172.reuse, R16, R92 ;  /* 0x00000010ac5c723c */ /* 0x042ff0000000185c */
[C---:B------:R-:W-:Y:S01]  /*2f20*/  HMMA.16816.F32 R100, R172.reuse, R18, R80 ;  /* 0x00000012ac64723c */ /* 0x040fe20000001850 */
[----:B------:R-:W1:Y:S07]  /*2f30*/  LDSM.16.M88.4 R16, [R111+0x3800] ;  /* 0x003800006f10783b */ /* 0x000e6e0000000200 */
[C---:B--2---:R-:W-:Y:S08]  /*2f40*/  HMMA.16816.F32 R116, R172.reuse, R32, R72 ;  /* 0x00000020ac74723c */ /* 0x044ff00000001848 */
[C---:B------:R-:W-:Y:S01]  /*2f50*/  HMMA.16816.F32 R112, R172.reuse, R34, R64 ;  /* 0x00000022ac70723c */ /* 0x040fe20000001840 */
[----:B------:R-:W2:Y:S04]  /*2f60*/  LDSM.16.M88.4 R32, [R111+0x4000] ;  /* 0x004000006f20783b */ /* 0x000ea80000000200 */
[----:B------:R-:W-:Y:S03]  /*2f70*/  LDSM.16.M88.4 R64, [R201+0x3800] ;  /* 0x00380000c940783b */ /* 0x000fe60000000200 */
[C---:B---3--:R-:W-:Y:S01]  /*2f80*/  HMMA.16816.F32 R96, R172.reuse, R30, R48 ;  /* 0x0000001eac60723c */ /* 0x048fe20000001830 */
[----:B------:R-:W3:Y:S07]  /*2f90*/  LDSM.16.M88.4 R48, [R111+0x4800] ;  /* 0x004800006f30783b */ /* 0x000eee0000000200 */
[C---:B----4-:R-:W-:Y:S01]  /*2fa0*/  HMMA.16816.F32 R72, R172.reuse, R20, R40 ;  /* 0x00000014ac48723c */ /* 0x050fe20000001828 */
[----:B------:R-:W4:Y:S07]  /*2fb0*/  LDSM.16.M88.4 R40, [R111+0x5000] ;  /* 0x005000006f28783b */ /* 0x000f2e0000000200 */
[C---:B-----5:R-:W-:Y:S01]  /*2fc0*/  HMMA.16816.F32 R84, R172.reuse, R26, R44 ;  /* 0x0000001aac54723c */ /* 0x060fe2000000182c */
[----:B------:R-:W5:Y:S07]  /*2fd0*/  LDSM.16.M88.4 R44, [R111+0x5800] ;  /* 0x005800006f2c783b */ /* 0x000f6e0000000200 */
[C---:B------:R-:W-:Y:S01]  /*2fe0*/  HMMA.16816.F32 R104, R172.reuse, R28, R60 ;  /* 0x0000001cac68723c */ /* 0x040fe2000000183c */
[----:B------:R-:W-:Y:S07]  /*2ff0*/  LDSM.16.M88.4 R28, [R201+0x4000] ;  /* 0x00400000c91c783b */ /* 0x000fee0000000200 */
[C---:B------:R-:W-:Y:S01]  /*3000*/  HMMA.16816.F32 R88, R172.reuse, R24, R52 ;  /* 0x00000018ac58723c */ /* 0x040fe20000001834 */
[----:B------:R-:W3:Y:S04]  /*3010*/  LDSM.16.M88.4 R52, [R111+0x6000] ;  /* 0x006000006f34783b */ /* 0x000ee80000000200 */
[----:B------:R-:W3:Y:S03]  /*3020*/  LDSM.16.M88.4 R24, [R201+0x4800] ;  /* 0x00480000c918783b */ /* 0x000ee60000000200 */
[----:B------:R-:W-:Y:S08]  /*3030*/  HMMA.16816.F32 R80, R172, R22, R36 ;  /* 0x00000016ac50723c */ /* 0x000ff00000001824 */
[C---:B-1----:R-:W-:Y:S08]  /*3040*/  HMMA.16816.F32 R76, R176.reuse, R16, R12 ;  /* 0x00000010b04c723c */ /* 0x042ff0000000180c */
[C---:B------:R-:W-:Y:S08]  /*3050*/  HMMA.16816.F32 R60, R176.reuse, R18, R8 ;  /* 0x00000012b03c723c */ /* 0x040ff00000001808 */
[C---:B--2---:R-:W-:Y:S08]  /*3060*/  HMMA.16816.F32 R20, R176.reuse, R32, R4 ;  /* 0x00000020b014723c */ /* 0x044ff00000001804 */
[C---:B------:R-:W-:Y:S01]  /*3070*/  HMMA.16816.F32 R16, R176.reuse, R34, R56 ;  /* 0x00000022b010723c */ /* 0x040fe20000001838 */
[----:B------:R-:W1:Y:S04]  /*3080*/  LDSM.16.M88.4 R32, [R201+0x5000] ;  /* 0x00500000c920783b */ /* 0x000e680000000200 */
[----:B------:R-:W2:Y:S03]  /*3090*/  LDSM.16.M88.4 R56, [R201+0x5800] ;  /* 0x00580000c938783b */ /* 0x000ea60000000200 */
[C---:B---3--:R-:W-:Y:S01]  /*30a0*/  HMMA.16816.F32 R12, R176.reuse, R48, R92 ;  /* 0x00000030b00c723c */ /* 0x048fe2000000185c */
[----:B------:R-:W3:Y:S07]  /*30b0*/  LDSM.16.M88.4 R92, [R201+0x6000] ;  /* 0x00600000c95c783b */ /* 0x000eee0000000200 */
[C---:B------:R-:W-:Y:S01]  /*30c0*/  HMMA.16816.F32 R8, R176.reuse, R50, R100 ;  /* 0x00000032b008723c */ /* 0x040fe20000001864 */
[----:B------:R-:W1:Y:S07]  /*30d0*/  LDSM.16.M88.4 R100, [R201+0x6800] ;  /* 0x00680000c964783b */ /* 0x000e6e0000000200 */
[C---:B----4-:R-:W-:Y:S01]  /*30e0*/  HMMA.16816.F32 R4, R176.reuse, R40, R116 ;  /* 0x00000028b004723c */ /* 0x050fe20000001874 */
[----:B------:R-:W-:Y:S07]  /*30f0*/  LDSM.16.M88.4 R116, [R196+0x5800] ;  /* 0x00580000c474783b */ /* 0x000fee0000000200 */
[C---:B------:R-:W-:Y:S01]  /*3100*/  HMMA.16816.F32 R36, R176.reuse, R42, R112 ;  /* 0x0000002ab024723c */ /* 0x040fe20000001870 */
[----:B------:R-:W4:Y:S07]  /*3110*/  LDSM.16.M88.4 R112, [R2+0x4000] ;  /* 0x004000000270783b */ /* 0x000f2e0000000200 */
[C---:B-----5:R-:W-:Y:S01]  /*3120*/  HMMA.16816.F32 R40, R176.reuse, R44, R104 ;  /* 0x0000002cb028723c */ /* 0x060fe20000001868 */
[----:B------:R-:W-:Y:S07]  /*3130*/  LDSM.16.M88.4 R104, [R196+0x5000] ;  /* 0x00500000c468783b */ /* 0x000fee0000000200 */
[C---:B------:R-:W-:Y:S08]  /*3140*/  HMMA.16816.F32 R44, R176.reuse, R46, R96 ;  /* 0x0000002eb02c723c */ /* 0x040ff00000001860 */
[C---:B------:R-:W-:Y:S08]  /*3150*/  HMMA.16816.F32 R48, R176.reuse, R52, R88 ;  /* 0x00000034b030723c */ /* 0x040ff00000001858 */
[C---:B------:R-:W-:Y:S08]  /*3160*/  HMMA.16816.F32 R52, R176.reuse, R54, R84 ;  /* 0x00000036b034723c */ /* 0x040ff00000001854 */
[C---:B------:R-:W-:Y:S08]  /*3170*/  HMMA.16816.F32 R72, R176.reuse, R68, R72 ;  /* 0x00000044b048723c */ /* 0x040ff00000001848 */
[----:B------:R-:W-:Y:S08]  /*3180*/  HMMA.16816.F32 R68, R176, R70, R80 ;  /* 0x00000046b044723c */ /* 0x000ff00000001850 */
[C---:B------:R-:W-:Y:S08]  /*3190*/  HMMA.16816.F32 R88, R184.reuse, R64, R76 ;  /* 0x00000040b858723c */ /* 0x040ff0000000184c */
[C---:B------:R-:W-:Y:S01]  /*31a0*/  HMMA.16816.F32 R80, R184.reuse, R66, R60 ;  /* 0x00000042b850723c */ /* 0x040fe2000000183c */
[----:B------:R-:W5:Y:S07]  /*31b0*/  LDSM.16.M88.4 R64, [R2+0x3800] ;  /* 0x003800000240783b */ /* 0x000f6e0000000200 */
[C---:B------:R-:W-:Y:S08]  /*31c0*/  HMMA.16816.F32 R76, R184.reuse, R24, R12 ;  /* 0x00000018b84c723c */ /* 0x040ff0000000180c */
[C---:B------:R-:W-:Y:S01]  /*31d0*/  HMMA.16816.F32 R84, R184.reuse, R28, R20 ;  /* 0x0000001cb854723c */ /* 0x040fe20000001814 */
[----:B------:R-:W3:Y:S07]  /*31e0*/  LDSM.16.M88.4 R20, [R2+0x4800] ;  /* 0x004800000214783b */ /* 0x000eee0000000200 */
[C---:B------:R-:W-:Y:S08]  /*31f0*/  HMMA.16816.F32 R24, R184.reuse, R26, R8 ;  /* 0x0000001ab818723c */ /* 0x040ff00000001808 */
[C---:B------:R-:W-:Y:S01]  /*3200*/  HMMA.16816.F32 R96, R184.reuse, R30, R16 ;  /* 0x0000001eb860723c */ /* 0x040fe20000001810 */
[----:B------:R-:W4:Y:S04]  /*3210*/  LDSM.16.M88.4 R16, [R2+0x5000] ;  /* 0x005000000210783b */ /* 0x000f280000000200 */
[----:B------:R-:W4:Y:S03]  /*3220*/  LDSM.16.M88.4 R28, [R2+0x5800] ;  /* 0x00580000021c783b */ /* 0x000f260000000200 */
[C---:B-1----:R-:W-:Y:S08]  /*3230*/  HMMA.16816.F32 R12, R184.reuse, R32, R4 ;  /* 0x00000020b80c723c */ /* 0x042ff00000001804 */
[C---:B------:R-:W-:Y:S08]  /*3240*/  HMMA.16816.F32 R8, R184.reuse, R34, R36 ;  /* 0x00000022b808723c */ /* 0x040ff00000001824 */
[C---:B--2---:R-:W-:Y:S01]  /*3250*/  HMMA.16816.F32 R32, R184.reuse, R58, R44 ;  /* 0x0000003ab820723c */ /* 0x044fe2000000182c */
[----:B------:R-:W1:Y:S07]  /*3260*/  LDSM.16.M88.4 R44, [R2+0x6000] ;  /* 0x00600000022c783b */ /* 0x000e6e0000000200 */
[C---:B------:R-:W-:Y:S01]  /*3270*/  HMMA.16816.F32 R4, R184.reuse, R56, R40 ;  /* 0x00000038b804723c */ /* 0x040fe20000001828 */
[----:B------:R-:W2:Y:S07]  /*3280*/  LDSM.16.M88.4 R56, [R2+0x6800] ;  /* 0x006800000238783b */ /* 0x000eae0000000200 */
[C---:B---3--:R-:W-:Y:S08]  /*3290*/  HMMA.16816.F32 R40, R184.reuse, R92, R48 ;  /* 0x0000005cb828723c */ /* 0x048ff00000001830 */
[C---:B------:R-:W-:Y:S01]  /*32a0*/  HMMA.16816.F32 R48, R184.reuse, R94, R52 ;  /* 0x0000005eb830723c */ /* 0x040fe20000001834 */
[----:B------:R-:W-:Y:S07]  /*32b0*/  LDSM.16.M88.4 R92, [R196+0x4000] ;  /* 0x00400000c45c783b */ /* 0x000fee0000000200 */
[C---:B------:R-:W-:Y:S01]  /*32c0*/  HMMA.16816.F32 R52, R184.reuse, R100, R72 ;  /* 0x00000064b834723c */ /* 0x040fe20000001848 */
[----:B------:R-:W3:Y:S07]  /*32d0*/  LDSM.16.M88.4 R72, [R196+0x3800] ;  /* 0x00380000c448783b */ /* 0x000eee0000000200 */
[----:B------:R-:W-:Y:S01]  /*32e0*/  HMMA.16816.F32 R60, R184, R102, R68 ;  /* 0x00000066b83c723c */ /* 0x000fe20000001844 */
[----:B------:R-:W1:Y:S07]  /*32f0*/  LDSM.16.M88.4 R100, [R196+0x4800] ;  /* 0x00480000c464783b */ /* 0x000e6e0000000200 */
[C---:B----4-:R-:W-:Y:S08]  /*3300*/  HMMA.16816.F32 R84, R188.reuse, R112, R84 ;  /* 0x00000070bc54723c */ /* 0x050ff00000001854 */
[----:B------:R-:W-:Y:S01]  /*3310*/  HMMA.16816.F32 R96, R188, R114, R96 ;  /* 0x00000072bc60723c */ /* 0x000fe20000001860 */
[----:B------:R-:W4:Y:S01]  /*3320*/  LDSM.16.M88.4 R112, [R196+0x6800] ;  /* 0x00680000c470783b */ /* 0x000f220000000200 */
        /* <DEDUP_REMOVED lines=10> */
[C---:B------:R-:W-:Y:S08]  /*33d0*/  HMMA.16816.F32 R16, R188.reuse, R44, R40 ;  /* 0x0000002cbc10723c */ /* 0x040ff00000001828 */
[C---:B--2---:R-:W-:Y:S08]  /*33e0*/  HMMA.16816.F32 R8, R188.reuse, R56, R52 ;  /* 0x00000038bc08723c */ /* 0x044ff00000001834 */
[----:B------:R-:W-:Y:S08]  /*33f0*/  HMMA.16816.F32 R4, R188, R58, R60 ;  /* 0x0000003abc04723c */ /* 0x000ff0000000183c */
[C---:B---3--:R-:W-:Y:S08]  /*3400*/  HMMA.16816.F32 R28, R192.reuse, R74, R64 ;  /* 0x0000004ac01c723c */ /* 0x048ff00000001840 */
        /* <DEDUP_REMOVED lines=12> */
[----:B------:R-:W-:Y:S01]  /*34d0*/  HMMA.16816.F32 R12, R192, R114, R4 ;  /* 0x00000072c00c723c */ /* 0x000fe20000001804 */
[----:B------:R-:W-:Y:S06]  /*34e0*/  BAR.SYNC.DEFER_BLOCKING 0x0 ;  /* 0x0000000000007b1d */ /* 0x000fec0000010000 */
[----:B------:R-:W-:Y:S01]  /*34f0*/  @!UPT UIADD3 URZ, URZ, URZ, URZ ;  /* 0x0000003f3f3ff290 */ /* 0x000fe2000fffe03f */
[----:B------:R-:W-:Y:S11]  /*3500*/  @!P0 BRA `(.L_x_140) ;  /* 0x0000035000008947 */ /* 0x000ff60003800000 */
[----:B------:R-:W-:Y:S02]  /*3510*/  IADD3 R2, R162, -0x2, RZ ;  /* 0xfffffffea2027810 */ /* 0x000fe40007ffe0ff */
[----:B------:R-:W-:-:S02]  /*3520*/  IADD3 R0, -R230, 0x70, RZ ;  /* 0x00000070e6007810 */ /* 0x000fc40007ffe1ff */
[----:B------:R-:W-:Y:S01]  /*3530*/  SHF.R.S32.HI R3, RZ, 0x1f, R2 ;  /* 0x0000001fff037819 */ /* 0x000fe20000011402 */
[----:B------:R-:W-:Y:S01]  /*3540*/  IMAD.WIDE.U32 R4, R2, c[0x0][0x1e0], RZ ;  /* 0x0000780002047a25 */ /* 0x000fe200078e00ff */
[C---:B------:R-:W-:Y:S02]  /*3550*/  ISETP.GE.AND P3, PT, R0.reuse, 0x21, PT ;  /* 0x000000210000780c */ /* 0x040fe40003f66270 */
[C---:B------:R-:W-:Y:S01]  /*3560*/  ISETP.GE.AND P4, PT, R0.reuse, 0x1, PT ;  /* 0x000000010000780c */ /* 0x040fe20003f86270 */
[----:B------:R-:W-:Y:S01]  /*3570*/  IMAD R3, R3, c[0x0][0x1e0], RZ ;  /* 0x0000780003037a24 */ /* 0x000fe200078e02ff */
[----:B------:R-:W-:-:S03]  /*3580*/  ISETP.GE.AND P2, PT, R0, 0x41, PT ;  /* 0x000000410000780c */ /* 0x000fc60003f46270 */
[----:B------:R-:W-:-:S04]  /*3590*/  IMAD R2, R2, c[0x0][0x1e4], R3 ;  /* 0x0000790002027a24 */ /* 0x000fc800078e0203 */
[----:B------:R-:W-:Y:S02]  /*35a0*/  IMAD.IADD R5, R5, 0x1, R2 ;  /* 0x0000000105057824 */ /* 0x000fe400078e0202 */
[----:B------:R-:W-:-:S04]  /*35b0*/  IMAD.WIDE.U32 R2, R4, 0x70, RZ ;  /* 0x0000007004027825 */ /* 0x000fc800078e00ff */
[----:B------:R-:W-:Y:S01]  /*35c0*/  IMAD R5, R5, 0x70, RZ ;  /* 0x0000007005057824 */ /* 0x000fe200078e02ff */
[-C--:B------:R-:W-:Y:S01]  /*35d0*/  @P4 IADD3 R4, P1, R212, R2.reuse, RZ ;  /* 0x00000002d4044210 */ /* 0x080fe20007f3e0ff */
[----:B------:R-:W-:Y:S02]  /*35e0*/  @P3 IMAD.MOV.U32 R7, RZ, RZ, c[0x0][0x1e0] ;  /* 0x00007800ff073624 */ /* 0x000fe400078e00ff */
[----:B------:R-:W-:Y:S02]  /*35f0*/  IMAD.IADD R3, R3, 0x1, R5 ;  /* 0x0000000103037824 */ /* 0x000fe400078e0205 */
[----:B------:R-:W-:Y:S01]  /*3600*/  @P3 IMAD.MOV.U32 R9, RZ, RZ, c[0x0][0x1e4] ;  /* 0x00007900ff093624 */ /* 0x000fe200078e00ff */
[----:B------:R-:W-:Y:S01]  /*3610*/  @P3 LEA R6, P0, R7, R2, 0x5 ;  /* 0x0000000207063211 */ /* 0x000fe200078028ff */
[----:B------:R-:W-:Y:S01]  /*3620*/  @P4 IMAD.X R5, R3, 0x1, R211, P1 ;  /* 0x0000000103054824 */ /* 0x000fe200008e06d3 */
[----:B------:R-:W-:Y:S02]  /*3630*/  @P4 LEA R8, P1, R4, c[0x0][0x1c8], 0x1 ;  /* 0x0000720004084a11 */ /* 0x000fe400078208ff */
[----:B------:R-:W-:-:S02]  /*3640*/  @P3 LEA.HI.X R7, R7, R3, R9, 0x5, P0 ;  /* 0x0000000307073211 */ /* 0x000fc400000f2c09 */
[----:B------:R-:W-:Y:S01]  /*3650*/  @P4 LEA.HI.X R9, R4, c[0x0][0x1cc], R5, 0x1, P1 ;  /* 0x0000730004094a11 */ /* 0x000fe200008f0c05 */
[----:B------:R-:W-:Y:S01]  /*3660*/  @P2 IMAD.MOV.U32 R5, RZ, RZ, c[0x0][0x1e0] ;  /* 0x00007800ff052624 */ /* 0x000fe200078e00ff */
[----:B------:R-:W-:Y:S02]  /*3670*/  @P3 IADD3 R4, P0, R6, R212, RZ ;  /* 0x000000d406043210 */ /* 0x000fe40007f1e0ff */
[----:B------:R-:W-:Y:S01]  /*3680*/  ISETP.GE.AND P1, PT, R0, 0x61, PT ;  /* 0x000000610000780c */ /* 0x000fe20003f26270 */
[----:B------:R-:W-:Y:S01]  /*3690*/  @!PT LDS RZ, [RZ] ;  /* 0x00000000fffff984 */ /* 0x000fe20000000800 */
[----:B------:R-:W-:Y:S01]  /*36a0*/  @!PT LDS RZ, [RZ] ;  /* 0x00000000fffff984 */ /* 0x000fe20000000800 */
[----:B------:R-:W-:Y:S01]  /*36b0*/  @!PT LDS RZ, [RZ] ;  /* 0x00000000fffff984 */ /* 0x000fe20000000800 */
[----:B------:R1:W-:Y:S02]  /*36c0*/  @P4 LDGSTS.E.BYPASS.LTC128B.128 [R207+0x8100], [R8.64], !P6 ;  /* 0x0810000008cf4fae */ /* 0x0003e4000f101d46 */
[----:B------:R-:W-:Y:S01]  /*36d0*/  @P3 IMAD.X R0, R7, 0x1, R211, P0 ;  /* 0x0000000107003824 */ /* 0x000fe200000e06d3 */
[C---:B------:R-:W-:Y:S01]  /*36e0*/  @P3 LEA R6, P0, R4.reuse, c[0x0][0x1c8], 0x1 ;  /* 0x0000720004063a11 */ /* 0x040fe200078008ff */
[----:B------:R1:W-:Y:S03]  /*36f0*/  @P4 LDGSTS.E.BYPASS.LTC128B.128 [R207+0xb900], [R8.64+0x80], !P5 ;  /* 0x0b90008008cf4fae */ /* 0x0003e6000e901d46 */
[----:B------:R-:W-:Y:S01]  /*3700*/  @P3 LEA.HI.X R7, R4, c[0x0][0x1cc], R0, 0x1, P0 ;  /* 0x0000730004073a11 */ /* 0x000fe200000f0c00 */
[----:B------:R-:W-:Y:S01]  /*3710*/  @P2 IMAD.MOV.U32 R4, RZ, RZ, c[0x0][0x1e4] ;  /* 0x00007900ff042624 */ /* 0x000fe200078e00ff */
[----:B------:R-:W-:-:S03]  /*3720*/  @P2 LEA R0, P0, R5, R2, 0x6 ;  /* 0x0000000205002211 */ /* 0x000fc600078030ff */
[----:B------:R-:W-:Y:S01]  /*3730*/  @P1 IMAD.MOV.U32 R11, RZ, RZ, c[0x0][0x1e0] ;  /* 0x00007800ff0b1624 */ /* 0x000fe200078e00ff */
[----:B------:R-:W-:Y:S01]  /*3740*/  @P2 LEA.HI.X R4, R5, R3, R4, 0x6, P0 ;  /* 0x0000000305042211 */ /* 0x000fe200000f3404 */
[----:B------:R-:W-:Y:S01]  /*3750*/  @P1 IMAD.MOV.U32 R10, RZ, RZ, c[0x0][0x1e4] ;  /* 0x00007900ff0a1624 */ /* 0x000fe200078e00ff */
[----:B------:R-:W-:Y:S01]  /*3760*/  @P2 IADD3 R0, P0, R0, R212, RZ ;  /* 0x000000d400002210 */ /* 0x000fe20007f1e0ff */
[----:B------:R-:W-:Y:S01]  /*3770*/  @P1 IMAD.WIDE.U32 R2, R11, 0x60, R2 ;  /* 0x000000600b021825 */ /* 0x000fe200078e0002 */
[----:B------:R1:W-:Y:S03]  /*3780*/  @P3 LDGSTS.E.BYPASS.LTC128B.128 [R207+0x9100], [R6.64], !P6 ;  /* 0x0910000006cf3fae */ /* 0x0003e6000f101d46 */
[----:B------:R-:W-:Y:S01]  /*3790*/  @P2 IMAD.X R5, R4, 0x1, R211, P0 ;  /* 0x0000000104052824 */ /* 0x000fe200000e06d3 */
[----:B------:R-:W-:Y:S01]  /*37a0*/  @P2 LEA R4, P0, R0, c[0x0][0x1c8], 0x1 ;  /* 0x0000720000042a11 */ /* 0x000fe200078008ff */
[----:B------:R-:W-:Y:S01]  /*37b0*/  @P1 IMAD R10, R10, 0x60, RZ ;  /* 0x000000600a0a1824 */ /* 0x000fe200078e02ff */
[----:B------:R1:W-:Y:S02]  /*37c0*/  @P3 LDGSTS.E.BYPASS.LTC128B.128 [R207+0xc900], [R6.64+0x80], !P5 ;  /* 0x0c90008006cf3fae */ /* 0x0003e4000e901d46 */
[----:B------:R-:W-:-:S02]  /*37d0*/  @P2 LEA.HI.X R5, R0, c[0x0][0x1cc], R5, 0x1, P0 ;  /* 0x0000730000052a11 */ /* 0x000fc400000f0c05 */
[----:B------:R-:W-:-:S03]  /*37e0*/  @P1 IADD3 R0, P0, R212, R2, RZ ;  /* 0x00000002d4001210 */ /* 0x000fc60007f1e0ff */
[----:B------:R1:W-:Y:S01]  /*37f0*/  @P2 LDGSTS.E.BYPASS.LTC128B.128 [R207+0xa100], [R4.64], !P6 ;  /* 0x0a10000004cf2fae */ /* 0x0003e2000f101d46 */
[----:B------:R-:W-:Y:S02]  /*3800*/  @P1 IADD3.X R3, R211, R3, R10, P0, !PT ;  /* 0x00000003d3031210 */ /* 0x000fe400007fe40a */
[C---:B------:R-:W-:Y:S01]  /*3810*/  @P1 LEA R2, P0, R0.reuse, c[0x0][0x1c8], 0x1 ;  /* 0x0000720000021a11 */ /* 0x040fe200078008ff */
[----:B------:R1:W-:Y:S03]  /*3820*/  @P2 LDGSTS.E.BYPASS.LTC128B.128 [R207+0xd900], [R4.64+0x80], !P5 ;  /* 0x0d90008004cf2fae */ /* 0x0003e6000e901d46 */
[----:B------:R-:W-:-:S05]  /*3830*/  @P1 LEA.HI.X R3, R0, c[0x0][0x1cc], R3, 0x1, P0 ;  /* 0x0000730000031a11 */ /* 0x000fca00000f0c03 */
[----:B------:R1:W-:Y:S04]  /*3840*/  @P1 LDGSTS.E.BYPASS.LTC128B.128 [R207+0xb100], [R2.64], !P6 ;  /* 0x0b10000002cf1fae */ /* 0x0003e8000f101d46 */
[----:B------:R1:W-:Y:S02]  /*3850*/  @P1 LDGSTS.E.BYPASS.LTC128B.128 [R207+0xe900], [R2.64+0x80], !P5 ;  /* 0x0e90008002cf1fae */ /* 0x0003e4000e901d46 */
.L_x_140:
[----:B------:R-:W-:Y:S05]  /*3860*/  BSYNC B0 ;  /* 0x0000000000007941 */ /* 0x000fea0003800000 */
.L_x_139:
[----:B------:R-:W-:Y:S01]  /*3870*/  IMAD.IADD R0, R108, 0x1, -R244 ;  /* 0x000000016c007824 */ /* 0x000fe200078e0af4 */
[----:B------:R-:W0:Y:S04]  /*3880*/  LDGDEPBAR ;  /* 0x00000000000079af */ /* 0x000e280000000000 */
[C---:B------:R-:W-:Y:S02]  /*3890*/  ISETP.GT.AND P1, PT, R0.reuse, RZ, PT ;  /* 0x000000ff0000720c */ /* 0x040fe40003f24270 */
[----:B------:R-:W-:-:S02]  /*38a0*/  ISETP.GT.AND P0, PT, R0, 0x1, PT ;  /* 0x000000010000780c */ /* 0x000fc40003f04270 */
[----:B------:R-:W-:Y:S02]  /*38b0*/  ISETP.GT.AND P2, PT, R0, 0x8, PT ;  /* 0x000000080000780c */ /* 0x000fe40003f44270 */
[----:B-1----:R-:W-:Y:S02]  /*38c0*/  FSEL R6, R68, -INF , P1 ;  /* 0xff80000044067808 */ /* 0x002fe40000800000 */
[----:B------:R-:W-:Y:S02]  /*38d0*/  FSEL R7, R69, -INF , P0 ;  /* 0xff80000045077808 */ /* 0x000fe40000000000 */
[----:B------:R-:W-:Y:S02]  /*38e0*/  FSEL R11, R71, -INF , P0 ;  /* 0xff800000470b7808 */ /* 0x000fe40000000000 */
[----:B------:R-:W-:Y:S02]  /*38f0*/  ISETP.GT.AND P0, PT, R0, 0x9, PT ;  /* 0x000000090000780c */ /* 0x000fe40003f04270 */
[----:B------:R-:W-:-:S02]  /*3900*/  FSEL R8, R28, -INF , P2 ;  /* 0xff8000001c087808 */ /* 0x000fc40001000000 */
[----:B------:R-:W-:Y:S02]  /*3910*/  FMNMX.FTZ R2, R6, R7, !PT ;  /* 0x0000000706027209 */ /* 0x000fe40007810000 */
[----:B------:R-:W-:Y:S02]  /*3920*/  FSEL R10, R70, -INF , P1 ;  /* 0xff800000460a7808 */ /* 0x000fe40000800000 */
[----:B------:R-:W-:Y:S02]  /*3930*/  ISETP.GT.AND P1, PT, R0, 0x10, PT ;  /* 0x000000100000780c */ /* 0x000fe40003f24270 */
[----:B------:R-:W-:Y:S02]  /*3940*/  FSEL R9, R29, -INF , P0 ;  /* 0xff8000001d097808 */ /* 0x000fe40000000000 */
[----:B------:R-:W-:Y:S02]  /*3950*/  FMNMX.FTZ R2, R8, R2, !PT ;  /* 0x0000000208027209 */ /* 0x000fe40007810000 */
[----:B------:R-:W-:-:S02]  /*3960*/  FSEL R17, R31, -INF , P0 ;  /* 0xff8000001f117808 */ /* 0x000fc40000000000 */
[----:B------:R-:W-:Y:S02]  /*3970*/  ISETP.GT.AND P0, PT, R0, 0x11, PT ;  /* 0x000000110000780c */ /* 0x000fe40003f04270 */
[----:B------:R-:W-:Y:S02]  /*3980*/  FSEL R24, R32, -INF , P1 ;  /* 0xff80000020187808 */ /* 0x000fe40000800000 */
[----:B------:R-:W-:Y:S02]  /*3990*/  FMNMX.FTZ R2, R9, R2, !PT ;  /* 0x0000000209027209 */ /* 0x000fe40007810000 */
[----:B------:R-:W-:Y:S02]  /*39a0*/  FSEL R16, R30, -INF , P2 ;  /* 0xff8000001e107808 */ /* 0x000fe40001000000 */
[----:B------:R-:W-:Y:S01]  /*39b0*/  ISETP.GT.AND P2, PT, R0, 0x18, PT ;  /* 0x000000180000780c */ /* 0x000fe20003f44270 */
[----:B------:R-:W-:Y:S01]  /*39c0*/  LDSM.16.MT88.4 R28, [R197+0x3800] ;  /* 0x00380000c51c783b */ /* 0x000fe20000004200 */
[----:B------:R-:W-:-:S02]  /*39d0*/  FSEL R25, R33, -INF , P0 ;  /* 0xff80000021197808 */ /* 0x000fc40000000000 */
[----:B------:R-:W-:Y:S02]  /*39e0*/  FMNMX.FTZ R2, R24, R2, !PT ;  /* 0x0000000218027209 */ /* 0x000fe40007810000 */
[----:B------:R-:W-:Y:S02]  /*39f0*/  FSEL R36, R34, -INF , P1 ;  /* 0xff80000022247808 */ /* 0x000fe40000800000 */
[----:B------:R-:W-:Y:S02]  /*3a00*/  ISETP.GT.AND P1, PT, R0, 0x19, PT ;  /* 0x000000190000780c */ /* 0x000fe40003f24270 */
[----:B------:R-:W-:Y:S02]  /*3a10*/  FSEL R26, R40, -INF , P2 ;  /* 0xff800000281a7808 */ /* 0x000fe40001000000 */
[----:B------:R-:W-:Y:S02]  /*3a20*/  FMNMX.FTZ R2, R25, R2, !PT ;  /* 0x0000000219027209 */ /* 0x000fe40007810000 */
[----:B------:R-:W-:-:S02]  /*3a30*/  FSEL R37, R35, -INF , P0 ;  /* 0xff80000023257808 */ /* 0x000fc40000000000 */
[----:B------:R-:W-:Y:S01]  /*3a40*/  ISETP.GT.AND P0, PT, R0, 0x20, PT ;  /* 0x000000200000780c */ /* 0x000fe20003f04270 */
[----:B------:R-:W-:Y:S01]  /*3a50*/  LDSM.16.MT88.4 R32, [R199+0x3800] ;  /* 0x00380000c720783b */ /* 0x000fe20000004200 */
[----:B------:R-:W-:Y:S02]  /*3a60*/  FSEL R27, R41, -INF , P1 ;  /* 0xff800000291b7808 */ /* 0x000fe40000800000 */
        /* <DEDUP_REMOVED lines=13> */
[----:B------:R-:W-:Y:S02]  /*3b40*/  ISETP.GT.AND P1, PT, R0, 0x29, PT ;  /* 0x000000290000780c */ /* 0x000fe40003f24270 */
[----:B------:R-:W-:Y:S02]  /*3b50*/  FSEL R105, R80, -INF , P2 ;  /* 0xff80000050697808 */ /* 0x000fe40001000000 */
[----:B------:R-:W-:-:S02]  /*3b60*/  FMNMX.FTZ R3, R36, R3, !PT ;  /* 0x0000000324037209 */ /* 0x000fc40007810000 */
[----:B------:R-:W-:Y:S02]  /*3b70*/  FMNMX.FTZ R2, R104, R2, !PT ;  /* 0x0000000268027209 */ /* 0x000fe40007810000 */
[----:B------:R-:W-:Y:S02]  /*3b80*/  FSEL R107, R50, -INF , P0 ;  /* 0xff800000326b7808 */ /* 0x000fe40000000000 */
        /* <DEDUP_REMOVED lines=21> */
[----:B------:R-:W-:-:S02]  /*3ce0*/  FSEL R145, R45, -INF , P0 ;  /* 0xff8000002d917808 */ /* 0x000fc40000000000 */
[----:B------:R-:W-:Y:S02]  /*3cf0*/  ISETP.GT.AND P1, PT, R0, 0x40, PT ;  /* 0x000000400000780c */ /* 0x000fe40003f24270 */
[----:B------:R-:W-:Y:S02]  /*3d00*/  FMNMX.FTZ R3, R108, R3, !PT ;  /* 0x000000036c037209 */ /* 0x000fe40007810000 */
[----:B------:R-:W-:Y:S02]  /*3d10*/  FMNMX.FTZ R2, R144, R2, !PT ;  /* 0x0000000290027209 */ /* 0x000fe40007810000 */
[----:B------:R-:W-:Y:S02]  /*3d20*/  FSEL R149, R47, -INF , P0 ;  /* 0xff8000002f957808 */ /* 0x000fe40000000000 */
[----:B------:R-:W-:Y:S02]  /*3d30*/  ISETP.GT.AND P0, PT, R0, 0x41, PT ;  /* 0x000000410000780c */ /* 0x000fe40003f04270 */
[----:B------:R-:W-:-:S02]  /*3d40*/  FSEL R151, R52, -INF , P1 ;  /* 0xff80000034977808 */ /* 0x000fc40000800000 */
[----:B------:R-:W-:Y:S02]  /*3d50*/  FMNMX.FTZ R3, R140, R3, !PT ;  /* 0x000000038c037209 */ /* 0x000fe40007810000 */
[----:B------:R-:W-:Y:S02]  /*3d60*/  FMNMX.FTZ R2, R145, R2, !PT ;  /* 0x0000000291027209 */ /* 0x000fe40007810000 */
[----:B------:R-:W-:Y:S02]  /*3d70*/  FSEL R154, R54, -INF , P1 ;  /* 0xff800000369a7808 */ /* 0x000fe40000800000 */
[----:B------:R-:W-:Y:S02]  /*3d80*/  FSEL R152, R53, -INF , P0 ;  /* 0xff80000035987808 */ /* 0x000fe40000000000 */
[----:B------:R-:W-:Y:S02]  /*3d90*/  ISETP.GT.AND P1, PT, R0, 0x48, PT ;  /* 0x000000480000780c */ /* 0x000fe40003f24270 */
        /* <DEDUP_REMOVED lines=8> */
[----:B------:R-:W-:Y:S02]  /*3e20*/  FSEL R153, R21, -INF , P0 ;  /* 0xff80000015997808 */ /* 0x000fe40000000000 */
[----:B------:R-:W-:Y:S02]  /*3e30*/  ISETP.GT.AND P0, PT, R0, 0x50, PT ;  /* 0x000000500000780c */ /* 0x000fe40003f04270 */
[----:B------:R-:W-:Y:S02]  /*3e40*/  FMNMX.FTZ R3, R148, R3, !PT ;  /* 0x0000000394037209 */ /* 0x000fe40007810000 */
[----:B------:R-:W-:Y:S02]  /*3e50*/  FMNMX.FTZ R2, R150, R2, !PT ;  /* 0x0000000296027209 */ /* 0x000fe40007810000 */
[----:B------:R-:W-:-:S02]  /*3e60*/  ISETP.GT.AND P6, PT, R0, 0x51, PT ;  /* 0x000000510000780c */ /* 0x000fc40003fc4270 */
[----:B------:R-:W-:Y:S02]  /*3e70*/  FSEL R170, R56, -INF , P0 ;  /* 0xff80000038aa7808 */ /* 0x000fe40000000000 */
[----:B------:R-:W-:Y:S02]  /*3e80*/  FMNMX.FTZ R3, R147, R3, !PT ;  /* 0x0000000393037209 */ /* 0x000fe40007810000 */
[----:B------:R-:W-:Y:S02]  /*3e90*/  FMNMX.FTZ R2, R153, R2, !PT ;  /* 0x0000000299027209 */ /* 0x000fe40007810000 */
[----:B------:R-:W-:Y:S02]  /*3ea0*/  ISETP.GT.AND P5, PT, R0, 0x58, PT ;  /* 0x000000580000780c */ /* 0x000fe40003fa4270 */
[----:B------:R-:W-:Y:S02]  /*3eb0*/  FSEL R171, R57, -INF , P6 ;  /* 0xff80000039ab7808 */ /* 0x000fe40003000000 */
[----:B------:R-:W-:-:S02]  /*3ec0*/  FMNMX.FTZ R3, R149, R3, !PT ;  /* 0x0000000395037209 */ /* 0x000fc40007810000 */
[----:B------:R-:W-:Y:S02]  /*3ed0*/  FMNMX.FTZ R2, R170, R2, !PT ;  /* 0x00000002aa027209 */ /* 0x000fe40007810000 */
[----:B------:R-:W-:Y:S02]  /*3ee0*/  ISETP.GT.AND P4, PT, R0, 0x59, PT ;  /* 0x000000590000780c */ /* 0x000fe40003f84270 */
[----:B------:R-:W-:Y:S02]  /*3ef0*/  FSEL R180, R64, -INF , P5 ;  /* 0xff80000040b47808 */ /* 0x000fe40002800000 */
[----:B------:R-:W-:Y:S02]  /*3f00*/  FMNMX.FTZ R3, R154, R3, !PT ;  /* 0x000000039a037209 */ /* 0x000fe40007810000 */
[----:B------:R-:W-:Y:S02]  /*3f10*/  FMNMX.FTZ R2, R171, R2, !PT ;  /* 0x00000002ab027209 */ /* 0x000fe40007810000 */
[----:B------:R-:W-:-:S02]  /*3f20*/  FSEL R160, R22, -INF , P1 ;  /* 0xff80000016a07808 */ /* 0x000fc40000800000 */
[----:B------:R-:W-:Y:S01]  /*3f30*/  ISETP.GT.AND P3, PT, R0, 0x60, PT ;  /* 0x000000600000780c */ /* 0x000fe20003f64270 */
[----:B------:R-:W-:Y:S01]  /*3f40*/  LDSM.16.MT88.4 R20, [R202] ;  /* 0x00000000ca14783b */ /* 0x000fe20000004200 */
[----:B------:R-:W-:Y:S02]  /*3f50*/  FSEL R181, R65, -INF , P4 ;  /* 0xff80000041b57808 */ /* 0x000fe40002000000 */
[----:B------:R-:W-:Y:S02]  /*3f60*/  FMNMX.FTZ R3, R155, R3, !PT ;  /* 0x000000039b037209 */ /* 0x000fe40007810000 */
[----:B------:R-:W-:Y:S02]  /*3f70*/  FMNMX.FTZ R2, R180, R2, !PT ;  /* 0x00000002b4027209 */ /* 0x000fe40007810000 */
[----:B------:R-:W-:Y:S02]  /*3f80*/  ISETP.GT.AND P2, PT, R0, 0x61, PT ;  /* 0x000000610000780c */ /* 0x000fe40003f44270 */
[----:B------:R-:W-:-:S02]  /*3f90*/  FSEL R223, R60, -INF , P3 ;  /* 0xff8000003cdf7808 */ /* 0x000fc40001800000 */
[----:B------:R-:W-:Y:S02]  /*3fa0*/  FMNMX.FTZ R3, R160, R3, !PT ;  /* 0x00000003a0037209 */ /* 0x000fe40007810000 */
[----:B------:R-:W-:Y:S02]  /*3fb0*/  FMNMX.FTZ R2, R181, R2, !PT ;  /* 0x00000002b5027209 */ /* 0x000fe40007810000 */
        /* <DEDUP_REMOVED lines=8> */
[----:B------:R-:W-:Y:S02]  /*4040*/  FMNMX.FTZ R2, R182, R3, !PT ;  /* 0x00000003b6027209 */ /* 0x000fe40007810000 */
[----:B------:R-:W-:-:S02]  /*4050*/  FMNMX.FTZ R0, R224, R0, !PT ;  /* 0x00000000e0007209 */ /* 0x000fc40007810000 */
[----:B------:R-:W-:Y:S02]  /*4060*/  FSEL R214, R66, -INF , P5 ;  /* 0xff80000042d67808 */ /* 0x000fe40002800000 */
[----:B------:R-:W-:Y:S02]  /*4070*/  FSEL R226, R13, -INF , P0 ;  /* 0xff8000000de27808 */ /* 0x000fe40000000000 */
[----:B------:R-:W-:Y:S02]  /*4080*/  FMNMX.FTZ R2, R183, R2, !PT ;  /* 0x00000002b7027209 */ /* 0x000fe40007810000 */
[----:B------:R-:W-:Y:S02]  /*4090*/  FMNMX.FTZ R0, R225, R0, !PT ;  /* 0x00000000e1007209 */ /* 0x000fe40007810000 */
[----:B------:R-:W-:Y:S02]  /*40a0*/  FSEL R208, R67, -INF , P4 ;  /* 0xff80000043d07808 */ /* 0x000fe40002000000 */
[----:B------:R-:W-:-:S02]  /*40b0*/  FMNMX.FTZ R2, R214, R2, !PT ;  /* 0x00000002d6027209 */ /* 0x000fc40007810000 */
[----:B------:R-:W-:Y:S02]  /*40c0*/  FMNMX.FTZ R0, R226, R0, !PT ;  /* 0x00000000e2007209 */ /* 0x000fe40007810000 */
[----:B------:R-:W-:Y:S02]  /*40d0*/  FSEL R227, R62, -INF , P3 ;  /* 0xff8000003ee37808 */ /* 0x000fe40001800000 */
[----:B------:R-:W-:Y:S01]  /*40e0*/  FMNMX.FTZ R2, R208, R2, !PT ;  /* 0x00000002d0027209 */ /* 0x000fe20007810000 */
[----:B------:R-:W1:Y:S01]  /*40f0*/  SHFL.BFLY PT, R4, R0, 0x2, 0x1f ;  /* 0x0c401f0000047f89 */ /* 0x000e6200000e0000 */
[----:B------:R-:W-:Y:S02]  /*4100*/  FSEL R233, R63, -INF , P2 ;  /* 0xff8000003fe97808 */ /* 0x000fe40001000000 */
[----:B------:R-:W-:Y:S02]  /*4110*/  FMNMX.FTZ R2, R227, R2, !PT ;  /* 0x00000002e3027209 */ /* 0x000fe40007810000 */
[----:B------:R-:W-:-:S02]  /*4120*/  FSEL R232, R14, -INF , P1 ;  /* 0xff8000000ee87808 */ /* 0x000fc40000800000 */
[----:B------:R-:W-:Y:S02]  /*4130*/  FMNMX.FTZ R2, R233, R2, !PT ;  /* 0x00000002e9027209 */ /* 0x000fe40007810000 */
[----:B------:R-:W-:Y:S02]  /*4140*/  FSEL R246, R15, -INF , P0 ;  /* 0xff8000000ff67808 */ /* 0x000fe40000000000 */
[----:B------:R-:W-:Y:S01]  /*4150*/  FMNMX.FTZ R2, R232, R2, !PT ;  /* 0x00000002e8027209 */ /* 0x000fe20007810000 */
[----:B------:R-:W-:Y:S03]  /*4160*/  LDSM.16.MT88.4 R12, [R197] ;  /* 0x00000000c50c783b */ /* 0x000fe60000004200 */
        /* <DEDUP_REMOVED lines=15> */
[----:B------:R2:W-:Y:S01]  /*4260*/  MUFU.EX2 R163, R3 ;  /* 0x0000000300a37308 */ /* 0x0005e20000000800 */
[----:B-1----:R-:W-:-:S07]  /*4270*/  FFMA.FTZ R0, R7, c[0x0][0x2d0], -R2 ;  /* 0x0000b40007007a23 */ /* 0x002fce0000010802 */
[----:B------:R1:W3:Y:S01]  /*4280*/  MUFU.EX2 R215, R0 ;  /* 0x0000000000d77308 */ /* 0x0002e20000000800 */
[----:B--2---:R-:W-:-:S07]  /*4290*/  FFMA.FTZ R3, R9, c[0x0][0x2d0], -R2 ;  /* 0x0000b40009037a23 */ /* 0x004fce0000010802 */
[----:B------:R-:W2:Y:S01]  /*42a0*/  MUFU.EX2 R86, R3 ;  /* 0x0000000300567308 */ /* 0x000ea20000000800 */
[----:B-1----:R-:W-:Y:S01]  /*42b0*/  FMUL.FTZ R0, R109, c[0x0][0x2d0] ;  /* 0x0000b4006d007a20 */ /* 0x002fe20000410000 */
[----:B---3--:R-:W-:-:S04]  /*42c0*/  F2FP.PACK_AB R4, R215, R168 ;  /* 0x000000a8d704723e */ /* 0x008fc800000000ff */
[----:B------:R-:W-:Y:S02]  /*42d0*/  FSEL R0, R0, RZ, P0 ;  /* 0x000000ff00007208 */ /* 0x000fe40000000000 */
[----:B--2---:R-:W-:-:S03]  /*42e0*/  F2FP.PACK_AB R6, R86, R163 ;  /* 0x000000a35606723e */ /* 0x004fc600000000ff */
[----:B------:R-:W-:-:S04]  /*42f0*/  FFMA.FTZ R3, R10, c[0x0][0x2d0], -R0 ;  /* 0x0000b4000a037a23 */ /* 0x000fc80000010800 */
        /* <DEDUP_REMOVED lines=9> */
[----:B------:R3:W4:Y:S02]  /*4390*/  MUFU.EX2 R169, R3 ;  /* 0x0000000300a97308 */ /* 0x0007240000000800 */
[----:B---3--:R-:W-:Y:S01]  /*43a0*/  FFMA.FTZ R3, R24, c[0x0][0x2d0], -R2 ;  /* 0x0000b40018037a23 */ /* 0x008fe20000010802 */
[----:B----4-:R-:W-:-:S05]  /*43b0*/  F2FP.PACK_AB R7, R169, R85 ;  /* 0x00000055a907723e */ /* 0x010fca00000000ff */
[----:B------:R3:W-:Y:S02]  /*43c0*/  MUFU.EX2 R252, R3 ;  /* 0x0000000300fc7308 */ /* 0x0007e40000000800 */
[C---:B------:R-:W-:Y:S08]  /*43d0*/  HMMA.16816.F32 R76, R4.reuse, R12, RZ ;  /* 0x0000000c044c723c */ /* 0x040ff000000018ff */
[----:B------:R-:W-:Y:S01]  /*43e0*/  HMMA.16816.F32 R72, R4, R14, RZ ;  /* 0x0000000e0448723c */ /* 0x000fe200000018ff */
[----:B------:R-:W4:Y:S01]  /*43f0*/  LDSM.16.MT88.4 R12, [R198+0x3800] ;  /* 0x00380000c60c783b */ /* 0x000f220000004200 */
[----:B---3--:R-:W-:-:S04]  /*4400*/  FFMA.FTZ R3, R25, c[0x0][0x2d0], -R2 ;  /* 0x0000b40019037a23 */ /* 0x008fc80000010802 */
[----:B------:R3:W5:Y:S02]  /*4410*/  MUFU.EX2 R166, R3 ;  /* 0x0000000300a67308 */ /* 0x0007640000000800 */
[C---:B-1----:R-:W-:Y:S08]  /*4420*/  HMMA.16816.F32 R68, R4.reuse, R8, RZ ;  /* 0x000000080444723c */ /* 0x042ff000000018ff */
[----:B------:R-:W-:Y:S01]  /*4430*/  HMMA.16816.F32 R64, R4, R10, RZ ;  /* 0x0000000a0440723c */ /* 0x000fe200000018ff */
[----:B------:R-:W1:Y:S01]  /*4440*/  LDSM.16.MT88.4 R8, [R200+0x3800] ;  /* 0x00380000c808783b */ /* 0x000e620000004200 */
[----:B---3--:R-:W-:-:S06]  /*4450*/  FFMA.FTZ R3, R26, c[0x0][0x2d0], -R2 ;  /* 0x0000b4001a037a23 */ /* 0x008fcc0000010802 */
[C---:B--2---:R-:W-:Y:S01]  /*4460*/  HMMA.16816.F32 R60, R4.reuse, R16, RZ ;  /* 0x00000010043c723c */ /* 0x044fe200000018ff */
[----:B------:R2:W-:Y:S07]  /*4470*/  MUFU.EX2 R251, R3 ;  /* 0x0000000300fb7308 */ /* 0x0005ee0000000800 */
[C---:B------:R-:W-:Y:S01]  /*4480*/  HMMA.16816.F32 R56, R4.reuse, R18, RZ ;  /* 0x000000120438723c */ /* 0x040fe200000018ff */
[----:B------:R-:W3:Y:S07]  /*4490*/  LDSM.16.MT88.4 R16, [R199+0x800] ;  /* 0x00080000c710783b */ /* 0x000eee0000004200 */
[----:B------:R-:W-:Y:S01]  /*44a0*/  HMMA.16816.F32 R44, R4, R20, RZ ;  /* 0x00000014042c723c */ /* 0x000fe200000018ff */
[----:B--2---:R-:W-:-:S02]  /*44b0*/  FFMA.FTZ R3, R27, c[0x0][0x2d0], -R2 ;  /* 0x0000b4001b037a23 */ /* 0x004fc40000010802 */
[----:B------:R-:W-:Y:S02]  /*44c0*/  LDSM.16.MT88.4 R24, [R198+0x800] ;  /* 0x00080000c618783b */ /* 0x000fe40000004200 */
[----:B------:R2:W1:Y:S03]  /*44d0*/  MUFU.EX2 R164, R3 ;  /* 0x0000000300a47308 */ /* 0x0004660000000800 */
[C---:B------:R-:W-:Y:S01]  /*44e0*/  HMMA.16816.F32 R52, R4.reuse, R22, RZ ;  /* 0x000000160434723c */ /* 0x040fe200000018ff */
[----:B------:R-:W3:Y:S07]  /*44f0*/  LDSM.16.MT88.4 R20, [R197+0x800] ;  /* 0x00080000c514783b */ /* 0x000eee0000004200 */
[----:B------:R-:W-:Y:S01]  /*4500*/  HMMA.16816.F32 R40, R4, R28, RZ ;  /* 0x0000001c0428723c */ /* 0x000fe200000018ff */
[----:B--2---:R-:W-:-:S07]  /*4510*/  FFMA.FTZ R3, R36, c[0x0][0x2d0], -R0 ;  /* 0x0000b40024037a23 */ /* 0x004fce0000010800 */
[C---:B------:R-:W-:Y:S01]  /*4520*/  HMMA.16816.F32 R48, R4.reuse, R30, RZ ;  /* 0x0000001e0430723c */ /* 0x040fe200000018ff */
[----:B------:R-:W-:Y:S01]  /*4530*/  LDSM.16.MT88.4 R28, [R200+0x800] ;  /* 0x00080000c81c783b */ /* 0x000fe20000004200 */
[----:B------:R2:W-:Y:S06]  /*4540*/  MUFU.EX2 R249, R3 ;  /* 0x0000000300f97308 */ /* 0x0005ec0000000800 */
[C---:B----4-:R-:W-:Y:S08]  /*4550*/  HMMA.16816.F32 R80, R4.reuse, R12, RZ ;  /* 0x0000000c0450723c */ /* 0x050ff000000018ff */
[----:B------:R-:W-:Y:S01]  /*4560*/  HMMA.16816.F32 R88, R4, R14, RZ ;  /* 0x0000000e0458723c */ /* 0x000fe200000018ff */
[----:B------:R-:W4:Y:S01]  /*4570*/  LDSM.16.MT88.4 R12, [R199+0x4000] ;  /* 0x00400000c70c783b */ /* 0x000f220000004200 */
[----:B--2---:R-:W-:-:S04]  /*4580*/  FFMA.FTZ R3, R37, c[0x0][0x2d0], -R0 ;  /* 0x0000b40025037a23 */ /* 0x004fc80000010800 */
[----:B------:R2:W2:Y:S02]  /*4590*/  MUFU.EX2 R247, R3 ;  /* 0x0000000300f77308 */ /* 0x0004a40000000800 */
[C---:B-1----:R-:W-:Y:S08]  /*45a0*/  HMMA.16816.F32 R120, R4.reuse, R8, RZ ;  /* 0x000000080478723c */ /* 0x042ff000000018ff */
[----:B------:R-:W-:Y:S01]  /*45b0*/  HMMA.16816.F32 R100, R4, R10, RZ ;  /* 0x0000000a0464723c */ /* 0x000fe200000018ff */
[----:B------:R-:W-:Y:S01]  /*45c0*/  LDSM.16.MT88.4 R8, [R197+0x4000] ;  /* 0x00400000c508783b */ /* 0x000fe20000004200 */
[----:B--2---:R-:W-:-:S04]  /*45d0*/  FFMA.FTZ R3, R38, c[0x0][0x2d0], -R0 ;  /* 0x0000b40026037a23 */ /* 0x004fc80000010800 */
[----:B------:R1:W-:Y:S02]  /*45e0*/  MUFU.EX2 R248, R3 ;  /* 0x0000000300f87308 */ /* 0x0003e40000000800 */
[----:B-1----:R-:W-:Y:S02]  /*45f0*/  FFMA.FTZ R3, R39, c[0x0][0x2d0], -R0 ;  /* 0x0000b40027037a23 */ /* 0x002fe40000010800 */
[C---:B------:R-:W-:Y:S04]  /*4600*/  HMMA.16816.F32 R36, R4.reuse, R32, RZ ;  /* 0x000000200424723c */ /* 0x040fe800000018ff */
[----:B------:R1:W2:Y:S04]  /*4610*/  MUFU.EX2 R250, R3 ;  /* 0x0000000300fa7308 */ /* 0x0002a80000000800 */
[----:B------:R-:W-:Y:S07]  /*4620*/  HMMA.16816.F32 R32, R4, R34, RZ ;  /* 0x000000220420723c */ /* 0x000fee00000018ff */
[----:B-----5:R-:W-:-:S02]  /*4630*/  F2FP.PACK_AB R4, R166, R252 ;  /* 0x000000fca604723e */ /* 0x020fc400000000ff */
[----:B------:R-:W-:Y:S01]  /*4640*/  F2FP.PACK_AB R6, R164, R251 ;  /* 0x000000fba406723e */ /* 0x000fe200000000ff */
[--C-:B-1----:R-:W-:Y:S01]  /*4650*/  FFMA.FTZ R3, R84, c[0x0][0x2d0], -R2.reuse ;  /* 0x0000b40054037a23 */ /* 0x102fe20000010802 */
[----:B------:R-:W-:Y:S02]  /*4660*/  F2FP.PACK_AB R5, R247, R249 ;  /* 0x000000f9f705723e */ /* 0x000fe400000000ff */
[----:B--2---:R-:W-:Y:S01]  /*4670*/  F2FP.PACK_AB R7, R250, R248 ;  /* 0x000000f8fa07723e */ /* 0x004fe200000000ff */
[----:B------:R1:W-:Y:S06]  /*4680*/  MUFU.EX2 R221, R3 ;  /* 0x0000000300dd7308 */ /* 0x0003ec0000000800 */
[C---:B---3--:R-:W-:Y:S08]  /*4690*/  HMMA.16816.F32 R116, R4.reuse, R16, R68 ;  /* 0x000000100474723c */ /* 0x048ff00000001844 */
[----:B------:R-:W-:Y:S01]  /*46a0*/  HMMA.16816.F32 R96, R4, R18, R64 ;  /* 0x000000120460723c */ /* 0x000fe20000001840 */
[----:B------:R-:W2:Y:S01]  /*46b0*/  LDSM.16.MT88.4 R16, [R198+0x4000] ;  /* 0x00400000c610783b */ /* 0x000ea20000004200 */
[----:B-1----:R-:W-:-:S04]  /*46c0*/  FFMA.FTZ R3, R104, c[0x0][0x2d0], -R2 ;  /* 0x0000b40068037a23 */ /* 0x002fc80000010802 */
[----:B------:R1:W3:Y:S02]  /*46d0*/  MUFU.EX2 R222, R3 ;  /* 0x0000000300de7308 */ /* 0x0002e40000000800 */
[C---:B------:R-:W-:Y:S08]  /*46e0*/  HMMA.16816.F32 R136, R4.reuse, R20, R76 ;  /* 0x000000140488723c */ /* 0x040ff0000000184c */
[----:B------:R-:W-:Y:S01]  /*46f0*/  HMMA.16816.F32 R124, R4, R22, R72 ;  /* 0x00000016047c723c */ /* 0x000fe20000001848 */
[----:B------:R-:W5:Y:S01]  /*4700*/  LDSM.16.MT88.4 R20, [R200+0x4000] ;  /* 0x00400000c814783b */ /* 0x000f620000004200 */
[----:B-1----:R-:W-:-:S06]  /*4710*/  FFMA.FTZ R3, R105, c[0x0][0x2d0], -R2 ;  /* 0x0000b40069037a23 */ /* 0x002fcc0000010802 */
[C---:B------:R-:W-:Y:S01]  /*4720*/  HMMA.16816.F32 R112, R4.reuse, R24, R60 ;  /* 0x000000180470723c */ /* 0x040fe2000000183c */
[----:B------:R1:W-:Y:S06]  /*4730*/  MUFU.EX2 R219, R3 ;  /* 0x0000000300db7308 */ /* 0x0003ec0000000800 */
[----:B------:R-:W-:Y:S01]  /*4740*/  IMAD.MOV.U32 R63, RZ, RZ, R86 ;  /* 0x000000ffff3f7224 */ /* 0x000fe200078e0056 */
[----:B----4-:R-:W-:Y:S01]  /*4750*/  HMMA.16816.F32 R36, R4, R12, R36 ;  /* 0x0000000c0424723c */ /* 0x010fe20000001824 */
[----:B------:R-:W-:-:S07]  /*4760*/  IMAD.MOV.U32 R62, RZ, RZ, R85 ;  /* 0x000000ffff3e7224 */ /* 0x000fce00078e0055 */
[----:B------:R-:W-:Y:S01]  /*4770*/  HMMA.16816.F32 R84, R4, R28, R44 ;  /* 0x0000001c0454723c */ /* 0x000fe2000000182c */
[----:B-1----:R-:W-:-:S04]  /*4780*/  FFMA.FTZ R3, R106, c[0x0][0x2d0], -R2 ;  /* 0x0000b4006a037a23 */ /* 0x002fc80000010802 */
[----:B------:R1:W4:Y:S03]  /*4790*/  MUFU.EX2 R220, R3 ;  /* 0x0000000300dc7308 */ /* 0x0003260000000800 */
[C---:B------:R-:W-:Y:S01]  /*47a0*/  HMMA.16816.F32 R44, R4.reuse, R14, R32 ;  /* 0x0000000e042c723c */ /* 0x040fe20000001820 */
[----:B------:R-:W3:Y:S07]  /*47b0*/  LDSM.16.MT88.4 R12, [R198+0x1000] ;  /* 0x00100000c60c783b */ /* 0x000eee0000004200 */
[----:B------:R-:W-:Y:S01]  /*47c0*/  HMMA.16816.F32 R92, R4, R26, R56 ;  /* 0x0000001a045c723c */ /* 0x000fe20000001838 */
[----:B------:R-:W3:Y:S01]  /*47d0*/  LDSM.16.MT88.4 R24, [R199+0x1000] ;  /* 0x00100000c718783b */ /* 0x000ee20000004200 */
[----:B-1----:R-:W-:-:S06]  /*47e0*/  FFMA.FTZ R3, R107, c[0x0][0x2d0], -R0 ;  /* 0x0000b4006b037a23 */ /* 0x002fcc0000010800 */
[C---:B--2---:R-:W-:Y:S01]  /*47f0*/  HMMA.16816.F32 R80, R4.reuse, R16, R80 ;  /* 0x000000100450723c */ /* 0x044fe20000001850 */
[----:B------:R1:W-:Y:S07]  /*4800*/  MUFU.EX2 R218, R3 ;  /* 0x0000000300da7308 */ /* 0x0003ee0000000800 */
[C---:B------:R-:W-:Y:S01]  /*4810*/  HMMA.16816.F32 R64, R4.reuse, R18, R88 ;  /* 0x000000120440723c */ /* 0x040fe20000001858 */
[----:B------:R-:W2:Y:S07]  /*4820*/  LDSM.16.MT88.4 R16, [R200+0x1000] ;  /* 0x00100000c810783b */ /* 0x000eae0000004200 */
[----:B------:R-:W-:Y:S01]  /*4830*/  HMMA.16816.F32 R76, R4, R30, R52 ;  /* 0x0000001e044c723c */ /* 0x000fe20000001834 */
[----:B------:R-:W2:Y:S01]  /*4840*/  LDSM.16.MT88.4 R28, [R197+0x1000] ;  /* 0x00100000c51c783b */ /* 0x000ea20000004200 */
[----:B-1----:R-:W-:-:S02]  /*4850*/  FFMA.FTZ R3, R108, c[0x0][0x2d0], -R0 ;  /* 0x0000b4006c037a23 */ /* 0x002fc40000010800 */
[----:B------:R-:W-:Y:S02]  /*4860*/  IMAD.MOV.U32 R108, RZ, RZ, R215 ;  /* 0x000000ffff6c7224 */ /* 0x000fe400078e00d7 */
[----:B------:R1:W1:Y:S02]  /*4870*/  MUFU.EX2 R217, R3 ;  /* 0x0000000300d97308 */ /* 0x0002640000000800 */
[C---:B------:R-:W-:Y:S08]  /*4880*/  HMMA.16816.F32 R72, R4.reuse, R8, R40 ;  /* 0x000000080448723c */ /* 0x040ff00000001828 */
[----:B------:R-:W-:Y:S01]  /*4890*/  HMMA.16816.F32 R68, R4, R10, R48 ;  /* 0x0000000a0444723c */ /* 0x000fe20000001830 */
[----:B------:R-:W2:Y:S01]  /*48a0*/  LDSM.16.MT88.4 R8, [R197+0x4800] ;  /* 0x00480000c508783b */ /* 0x000ea20000004200 */
[----:B-1----:R-:W-:-:S06]  /*48b0*/  FFMA.FTZ R3, R140, c[0x0][0x2d0], -R0 ;  /* 0x0000b4008c037a23 */ /* 0x002fcc0000010800 */
[C---:B-----5:R-:W-:Y:S01]  /*48c0*/  HMMA.16816.F32 R56, R4.reuse, R20, R120 ;  /* 0x000000140438723c */ /* 0x060fe20000001878 */
[----:B------:R-:W-:Y:S01]  /*48d0*/  IMAD.MOV.U32 R140, RZ, RZ, R168 ;  /* 0x000000ffff8c7224 */ /* 0x000fe200078e00a8 */
[----:B------:R1:W-:Y:S06]  /*48e0*/  MUFU.EX2 R216, R3 ;  /* 0x0000000300d87308 */ /* 0x0003ec0000000800 */
[----:B------:R-:W-:Y:S01]  /*48f0*/  HMMA.16816.F32 R40, R4, R22, R100 ;  /* 0x000000160428723c */ /* 0x000fe20000001864 */
[----:B------:R-:W5:Y:S06]  /*4900*/  LDSM.16.MT88.4 R20, [R199+0x4800] ;  /* 0x00480000c714783b */ /* 0x000f6c0000004200 */
[----:B---3--:R-:W-:-:S02]  /*4910*/  F2FP.PACK_AB R4, R222, R221 ;  /* 0x000000ddde04723e */ /* 0x008fc400000000ff */
[----:B----4-:R-:W-:Y:S01]  /*4920*/  F2FP.PACK_AB R6, R220, R219 ;  /* 0x000000dbdc06723e */ /* 0x010fe200000000ff */
[----:B-1----:R-:W-:Y:S01]  /*4930*/  FFMA.FTZ R3, R141, c[0x0][0x2d0], -R0 ;  /* 0x0000b4008d037a23 */ /* 0x002fe20000010800 */
[----:B------:R-:W-:Y:S01]  /*4940*/  F2FP.PACK_AB R5, R217, R218 ;  /* 0x000000dad905723e */ /* 0x000fe200000000ff */
[----:B------:R-:W-:Y:S02]  /*4950*/  IMAD.MOV.U32 R141, RZ, RZ, R167 ;  /* 0x000000ffff8d7224 */ /* 0x000fe400078e00a7 */
[----:B------:R1:W3:Y:S02]  /*4960*/  MUFU.EX2 R215, R3 ;  /* 0x0000000300d77308 */ /* 0x0002e40000000800 */
[----:B-1----:R-:W-:Y:S01]  /*4970*/  FFMA.FTZ R3, R142, c[0x0][0x2d0], -R2 ;  /* 0x0000b4008e037a23 */ /* 0x002fe20000010802 */
[----:B---3--:R-:W-:Y:S01]  /*4980*/  F2FP.PACK_AB R7, R215, R216 ;  /* 0x000000d8d707723e */ /* 0x008fe200000000ff */
[----:B------:R-:W-:-:S04]  /*4990*/  IMAD.MOV.U32 R142, RZ, RZ, R169 ;  /* 0x000000ffff8e7224 */ /* 0x000fc800078e00a9 */
[----:B------:R1:W-:Y:S02]  /*49a0*/  MUFU.EX2 R169, R3 ;  /* 0x0000000300a97308 */ /* 0x0003e40000000800 */
[C---:B------:R-:W-:Y:S08]  /*49b0*/  HMMA.16816.F32 R100, R4.reuse, R14, R92 ;  /* 0x0000000e0464723c */ /* 0x040ff0000000185c */
[----:B------:R-:W-:Y:S01]  /*49c0*/  HMMA.16816.F32 R48, R4, R24, R116 ;  /* 0x000000180430723c */ /* 0x000fe20000001874 */
[----:B-1----:R-:W-:-:S02]  /*49d0*/  FFMA.FTZ R3, R143, c[0x0][0x2d0], -R2 ;  /* 0x0000b4008f037a23 */ /* 0x002fc40000010802 */
[----:B------:R-:W-:Y:S02]  /*49e0*/  IMAD.MOV.U32 R143, RZ, RZ, R166 ;  /* 0x000000ffff8f7224 */ /* 0x000fe400078e00a6 */
[----:B------:R1:W3:Y:S03]  /*49f0*/  MUFU.EX2 R168, R3 ;  /* 0x0000000300a87308 */ /* 0x0002e60000000800 */
[C---:B------:R-:W-:Y:S01]  /*4a00*/  HMMA.16816.F32 R32, R4.reuse, R26, R96 ;  /* 0x0000001a0420723c */ /* 0x040fe20000001860 */
[----:B------:R-:W4:Y:S07]  /*4a10*/  LDSM.16.MT88.4 R24, [R198+0x4800] ;  /* 0x00480000c618783b */ /* 0x000f2e0000004200 */
[----:B--2---:R-:W-:Y:S01]  /*4a20*/  HMMA.16816.F32 R92, R4, R16, R84 ;  /* 0x00000010045c723c */ /* 0x004fe20000001854 */
[----:B-1----:R-:W-:-:S07]  /*4a30*/  FFMA.FTZ R3, R144, c[0x0][0x2d0], -R2 ;  /* 0x0000b40090037a23 */ /* 0x002fce0000010802 */
[C---:B------:R-:W-:Y:S01]  /*4a40*/  HMMA.16816.F32 R88, R4.reuse, R18, R76 ;  /* 0x000000120458723c */ /* 0x040fe2000000184c */
[----:B------:R-:W1:Y:S01]  /*4a50*/  LDSM.16.MT88.4 R16, [R200+0x4800] ;  /* 0x00480000c810783b */ /* 0x000e620000004200 */
[----:B------:R-:W-:Y:S01]  /*4a60*/  IMAD.MOV.U32 R144, RZ, RZ, R164 ;  /* 0x000000ffff907224 */ /* 0x000fe200078e00a4 */
[----:B------:R2:W-:Y:S05]  /*4a70*/  MUFU.EX2 R167, R3 ;  /* 0x0000000300a77308 */ /* 0x0005ea0000000800 */
[C---:B------:R-:W-:Y:S07]  /*4a80*/  HMMA.16816.F32 R52, R4.reuse, R28, R136 ;  /* 0x0000001c0434723c */ /* 0x040fee0000001888 */
[----:B------:R-:W-:Y:S01]  /*4a90*/  IMAD.MOV.U32 R137, RZ, RZ, R62 ;  /* 0x000000ffff897224 */ /* 0x000fe200078e003e */
[----:B------:R-:W-:Y:S01]  /*4aa0*/  HMMA.16816.F32 R104, R4, R8, R72 ;  /* 0x000000080468723c */ /* 0x000fe20000001848 */
[----:B------:R-:W-:-:S02]  /*4ab0*/  IMAD.MOV.U32 R136, RZ, RZ, R63 ;  /* 0x000000ffff887224 */ /* 0x000fc400078e003f */
[----:B--2---:R-:W-:Y:S02]  /*4ac0*/  FFMA.FTZ R3, R145, c[0x0][0x2d0], -R2 ;  /* 0x0000b40091037a23 */ /* 0x004fe40000010802 */
[----:B------:R-:W-:Y:S02]  /*4ad0*/  IMAD.MOV.U32 R139, RZ, RZ, R165 ;  /* 0x000000ffff8b7224 */ /* 0x000fe400078e00a5 */
[----:B------:R2:W1:Y:S01]  /*4ae0*/  MUFU.EX2 R166, R3 ;  /* 0x0000000300a67308 */ /* 0x0004620000000800 */
[----:B------:R-:W-:Y:S01]  /*4af0*/  HMMA.16816.F32 R60, R4, R30, R124 ;  /* 0x0000001e043c723c */ /* 0x000fe2000000187c */
[----:B------:R-:W-:Y:S02]  /*4b00*/  IMAD.MOV.U32 R138, RZ, RZ, R163 ;  /* 0x000000ffff8a7224 */ /* 0x000fe400078e00a3 */
[----:B------:R-:W-:-:S05]  /*4b10*/  IMAD.MOV.U32 R145, RZ, RZ, R162 ;  /* 0x000000ffff917224 */ /* 0x000fca00078e00a2 */
[----:B------:R-:W-:Y:S01]  /*4b20*/  HMMA.16816.F32 R28, R4, R12, R112 ;  /* 0x0000000c041c723c */ /* 0x000fe20000001870 */
[----:B------:R-:W1:Y:S01]  /*4b30*/  LDSM.16.MT88.4 R12, [R197+0x1800] ;  /* 0x00180000c50c783b */ /* 0x000e620000004200 */
[----:B--2---:R-:W-:-:S06]  /*4b40*/  FFMA.FTZ R3, R146, c[0x0][0x2d0], -R0 ;  /* 0x0000b40092037a23 */ /* 0x004fcc0000010800 */
[C---:B------:R-:W-:Y:S01]  /*4b50*/  HMMA.16816.F32 R96, R4.reuse, R10, R68 ;  /* 0x0000000a0460723c */ /* 0x040fe20000001844 */
[----:B------:R-:W2:Y:S01]  /*4b60*/  LDSM.16.MT88.4 R8, [R199+0x1800] ;  /* 0x00180000c708783b */ /* 0x000ea20000004200 */
[----:B------:R3:W-:Y:S06]  /*4b70*/  MUFU.EX2 R165, R3 ;  /* 0x0000000300a57308 */ /* 0x0007ec0000000800 */
[C---:B-----5:R-:W-:Y:S08]  /*4b80*/  HMMA.16816.F32 R36, R4.reuse, R20, R36 ;  /* 0x000000140424723c */ /* 0x060ff00000001824 */
[----:B------:R-:W-:Y:S01]  /*4b90*/  HMMA.16816.F32 R112, R4, R22, R44 ;  /* 0x000000160470723c */ /* 0x000fe2000000182c */
[----:B------:R-:W5:Y:S01]  /*4ba0*/  LDSM.16.MT88.4 R20, [R198+0x1800] ;  /* 0x00180000c614783b */ /* 0x000f620000004200 */
[----:B---3--:R-:W-:-:S04]  /*4bb0*/  FFMA.FTZ R3, R148, c[0x0][0x2d0], -R0 ;  /* 0x0000b40094037a23 */ /* 0x008fc80000010800 */
[----:B------:R3:W1:Y:S02]  /*4bc0*/  MUFU.EX2 R164, R3 ;  /* 0x0000000300a47308 */ /* 0x0006640000000800 */
[C---:B----4-:R-:W-:Y:S08]  /*4bd0*/  HMMA.16816.F32 R124, R4.reuse, R24, R80 ;  /* 0x00000018047c723c */ /* 0x050ff00000001850 */
[----:B------:R-:W-:Y:S01]  /*4be0*/  HMMA.16816.F32 R120, R4, R26, R64 ;  /* 0x0000001a0478723c */ /* 0x000fe20000001840 */
[----:B------:R-:W4:Y:S01]  /*4bf0*/  LDSM.16.MT88.4 R24, [R200+0x1800] ;  /* 0x00180000c818783b */ /* 0x000f220000004200 */
[----:B---3--:R-:W-:-:S06]  /*4c00*/  FFMA.FTZ R3, R147, c[0x0][0x2d0], -R0 ;  /* 0x0000b40093037a23 */ /* 0x008fcc0000010800 */
[C---:B-1----:R-:W-:Y:S01]  /*4c10*/  HMMA.16816.F32 R116, R4.reuse, R16, R56 ;  /* 0x000000100474723c */ /* 0x042fe20000001838 */
[----:B------:R1:W-:Y:S07]  /*4c20*/  MUFU.EX2 R163, R3 ;  /* 0x0000000300a37308 */ /* 0x0003ee0000000800 */
[----:B------:R-:W-:Y:S01]  /*4c30*/  HMMA.16816.F32 R84, R4, R18, R40 ;  /* 0x000000120454723c */ /* 0x000fe20000001828 */
[----:B------:R-:W3:Y:S06]  /*4c40*/  LDSM.16.MT88.4 R16, [R197+0x5000] ;  /* 0x00500000c510783b */ /* 0x000eec0000004200 */
[----:B------:R-:W-:-:S02]  /*4c50*/  F2FP.PACK_AB R4, R168, R169 ;  /* 0x000000a9a804723e */ /* 0x000fc400000000ff */
[----:B------:R-:W-:Y:S01]  /*4c60*/  F2FP.PACK_AB R6, R166, R167 ;  /* 0x000000a7a606723e */ /* 0x000fe200000000ff */
[----:B-1----:R-:W-:Y:S01]  /*4c70*/  FFMA.FTZ R3, R149, c[0x0][0x2d0], -R0 ;  /* 0x0000b40095037a23 */ /* 0x002fe20000010800 */
[----:B------:R-:W-:-:S03]  /*4c80*/  F2FP.PACK_AB R5, R164, R165 ;  /* 0x000000a5a405723e */ /* 0x000fc600000000ff */
[----:B------:R-:W1:Y:S02]  /*4c90*/  MUFU.EX2 R162, R3 ;  /* 0x0000000300a27308 */ /* 0x000e640000000800 */
[----:B-1----:R-:W-:Y:S01]  /*4ca0*/  F2FP.PACK_AB R7, R162, R163 ;  /* 0x000000a3a207723e */ /* 0x002fe200000000ff */
[----:B------:R-:W-:Y:S02]  /*4cb0*/  FFMA.FTZ R3, R151, c[0x0][0x2d0], -R2 ;  /* 0x0000b40097037a23 */ /* 0x000fe40000010802 */
[----:B------:R-:W-:-:S03]  /*4cc0*/  IMAD.MOV.U32 R151, RZ, RZ, R145 ;  /* 0x000000ffff977224 */ /* 0x000fc600078e0091 */
[----:B------:R1:W-:Y:S01]  /*4cd0*/  MUFU.EX2 R149, R3 ;  /* 0x0000000300957308 */ /* 0x0003e20000000800 */
[C---:B------:R-:W-:Y:S08]  /*4ce0*/  HMMA.16816.F32 R80, R4.reuse, R12, R52 ;  /* 0x0000000c0450723c */ /* 0x040ff00000001834 */
[----:B------:R-:W-:Y:S01]  /*4cf0*/  HMMA.16816.F32 R76, R4, R14, R60 ;  /* 0x0000000e044c723c */ /* 0x000fe2000000183c */
[----:B------:R-:W3:Y:S01]  /*4d00*/  LDSM.16.MT88.4 R12, [R199+0x5000] ;  /* 0x00500000c70c783b */ /* 0x000ee20000004200 */
[----:B-1----:R-:W-:-:S06]  /*4d10*/  FFMA.FTZ R3, R152, c[0x0][0x2d0], -R2 ;  /* 0x0000b40098037a23 */ /* 0x002fcc0000010802 */
[C---:B--2---:R-:W-:Y:S01]  /*4d20*/  HMMA.16816.F32 R72, R4.reuse, R8, R48 ;  /* 0x000000080448723c */ /* 0x044fe20000001830 */
[----:B------:R-:W-:Y:S01]  /*4d30*/  IMAD.MOV.U32 R152, RZ, RZ, R144 ;  /* 0x000000ffff987224 */ /* 0x000fe200078e0090 */
[----:B------:R1:W2:Y:S06]  /*4d40*/  MUFU.EX2 R148, R3 ;  /* 0x0000000300947308 */ /* 0x0002ac0000000800 */
[C---:B------:R-:W-:Y:S01]  /*4d50*/  HMMA.16816.F32 R68, R4.reuse, R10, R32 ;  /* 0x0000000a0444723c */ /* 0x040fe20000001820 */
[----:B------:R-:W2:Y:S04]  /*4d60*/  LDSM.16.MT88.4 R8, [R198+0x5000] ;  /* 0x00500000c608783b */ /* 0x000ea80000004200 */
[----:B------:R-:W-:Y:S03]  /*4d70*/  LDSM.16.MT88.4 R32, [R197+0x2000] ;  /* 0x00200000c520783b */ /* 0x000fe60000004200 */
[----:B-----5:R-:W-:Y:S01]  /*4d80*/  HMMA.16816.F32 R64, R4, R20, R28 ;  /* 0x000000140440723c */ /* 0x020fe2000000181c */
[----:B------:R-:W5:Y:S01]  /*4d90*/  LDSM.16.MT88.4 R28, [R200+0x5000] ;  /* 0x00500000c81c783b */ /* 0x000f620000004200 */
[----:B-1----:R-:W-:-:S02]  /*4da0*/  FFMA.FTZ R3, R150, c[0x0][0x2d0], -R2 ;  /* 0x0000b40096037a23 */ /* 0x002fc40000010802 */
[----:B------:R-:W-:Y:S02]  /*4db0*/  IMAD.MOV.U32 R150, RZ, RZ, R143 ;  /* 0x000000ffff967224 */ /* 0x000fe400078e008f */
[----:B------:R1:W-:Y:S02]  /*4dc0*/  MUFU.EX2 R147, R3 ;  /* 0x0000000300937308 */ /* 0x0003e40000000800 */
[C---:B----4-:R-:W-:Y:S08]  /*4dd0*/  HMMA.16816.F32 R52, R4.reuse, R24, R92 ;  /* 0x000000180434723c */ /* 0x050ff0000000185c */
[----:B------:R-:W-:Y:S01]  /*4de0*/  HMMA.16816.F32 R56, R4, R26, R88 ;  /* 0x0000001a0438723c */ /* 0x000fe20000001858 */
[----:B------:R-:W4:Y:S01]  /*4df0*/  LDSM.16.MT88.4 R24, [R199+0x2000] ;  /* 0x00200000c718783b */ /* 0x000f220000004200 */
[----:B-1----:R-:W-:-:S06]  /*4e00*/  FFMA.FTZ R3, R153, c[0x0][0x2d0], -R2 ;  /* 0x0000b40099037a23 */ /* 0x002fcc0000010802 */
[C---:B---3--:R-:W-:Y:S01]  /*4e10*/  HMMA.16816.F32 R48, R4.reuse, R16, R104 ;  /* 0x000000100430723c */ /* 0x048fe20000001868 */
[----:B------:R-:W-:Y:S01]  /*4e20*/  IMAD.MOV.U32 R153, RZ, RZ, R142 ;  /* 0x000000ffff997224 */ /* 0x000fe200078e008e */
[----:B------:R1:W3:Y:S06]  /*4e30*/  MUFU.EX2 R146, R3 ;  /* 0x0000000300927308 */ /* 0x0002ec0000000800 */
[C---:B------:R-:W-:Y:S01]  /*4e40*/  HMMA.16816.F32 R40, R4.reuse, R18, R96 ;  /* 0x000000120428723c */ /* 0x040fe20000001860 */
[----:B------:R-:W3:Y:S07]  /*4e50*/  LDSM.16.MT88.4 R16, [R198+0x2000] ;  /* 0x00200000c610783b */ /* 0x000eee0000004200 */
[----:B------:R-:W-:Y:S01]  /*4e60*/  HMMA.16816.F32 R60, R4, R22, R100 ;  /* 0x00000016043c723c */ /* 0x000fe20000001864 */
[----:B------:R-:W3:Y:S01]  /*4e70*/  LDSM.16.MT88.4 R20, [R200+0x2000] ;  /* 0x00200000c814783b */ /* 0x000ee20000004200 */
[----:B-1----:R-:W-:-:S02]  /*4e80*/  FFMA.FTZ R3, R154, c[0x0][0x2d0], -R0 ;  /* 0x0000b4009a037a23 */ /* 0x002fc40000010800 */
[----:B------:R-:W-:Y:S02]  /*4e90*/  IMAD.MOV.U32 R154, RZ, RZ, R136 ;  /* 0x000000ffff9a7224 */ /* 0x000fe400078e0088 */
[----:B------:R1:W-:Y:S02]  /*4ea0*/  MUFU.EX2 R145, R3 ;  /* 0x0000000300917308 */ /* 0x0003e40000000800 */
[C---:B------:R-:W-:Y:S08]  /*4eb0*/  HMMA.16816.F32 R44, R4.reuse, R12, R36 ;  /* 0x0000000c042c723c */ /* 0x040ff00000001824 */
[----:B------:R-:W-:Y:S01]  /*4ec0*/  HMMA.16816.F32 R36, R4, R14, R112 ;  /* 0x0000000e0424723c */ /* 0x000fe20000001870 */
[----:B------:R-:W3:Y:S01]  /*4ed0*/  LDSM.16.MT88.4 R12, [R197+0x5800] ;  /* 0x00580000c50c783b */ /* 0x000ee20000004200 */
[----:B-1----:R-:W-:-:S06]  /*4ee0*/  FFMA.FTZ R3, R155, c[0x0][0x2d0], -R0 ;  /* 0x0000b4009b037a23 */ /* 0x002fcc0000010800 */
[C---:B--2---:R-:W-:Y:S01]  /*4ef0*/  HMMA.16816.F32 R88, R4.reuse, R8, R124 ;  /* 0x000000080458723c */ /* 0x044fe2000000187c */
[----:B------:R-:W-:Y:S01]  /*4f00*/  IMAD.MOV.U32 R155, RZ, RZ, R137 ;  /* 0x000000ffff9b7224 */ /* 0x000fe200078e0089 */
[----:B------:R1:W2:Y:S05]  /*4f10*/  MUFU.EX2 R144, R3 ;  /* 0x0000000300907308 */ /* 0x0002aa0000000800 */
[----:B------:R-:W-:Y:S01]  /*4f20*/  IMAD.MOV.U32 R127, RZ, RZ, R141 ;  /* 0x000000ffff7f7224 */ /* 0x000fe200078e008d */
[----:B------:R-:W-:Y:S01]  /*4f30*/  HMMA.16816.F32 R104, R4, R10, R120 ;  /* 0x0000000a0468723c */ /* 0x000fe20000001878 */
[----:B------:R-:W4:Y:S01]  /*4f40*/  LDSM.16.MT88.4 R8, [R199+0x5800] ;  /* 0x00580000c708783b */ /* 0x000f220000004200 */
[----:B------:R-:W-:-:S06]  /*4f50*/  IMAD.MOV.U32 R126, RZ, RZ, R140 ;  /* 0x000000ffff7e7224 */ /* 0x000fcc00078e008c */
[C---:B-----5:R-:W-:Y:S01]  /*4f60*/  HMMA.16816.F32 R116, R4.reuse, R28, R116 ;  /* 0x0000001c0474723c */ /* 0x060fe20000001874 */
[----:B-1----:R-:W-:Y:S02]  /*4f70*/  FFMA.FTZ R3, R160, c[0x0][0x2d0], -R0 ;  /* 0x0000b400a0037a23 */ /* 0x002fe40000010800 */
[----:B------:R-:W-:Y:S02]  /*4f80*/  IMAD.MOV.U32 R160, RZ, RZ, R138 ;  /* 0x000000ffffa07224 */ /* 0x000fe400078e008a */
[----:B------:R1:W-:Y:S03]  /*4f90*/  MUFU.EX2 R143, R3 ;  /* 0x00000003008f7308 */ /* 0x0003e60000000800 */
[----:B------:R-:W-:Y:S01]  /*4fa0*/  HMMA.16816.F32 R92, R4, R30, R84 ;  /* 0x0000001e045c723c */ /* 0x000fe20000001854 */
[----:B------:R-:W-:Y:S06]  /*4fb0*/  LDSM.16.MT88.4 R28, [R198+0x5800] ;  /* 0x00580000c61c783b */ /* 0x000fec0000004200 */
[----:B------:R-:W-:-:S02]  /*4fc0*/  F2FP.PACK_AB R4, R148, R149 ;  /* 0x000000959404723e */ /* 0x000fc400000000ff */
[----:B---3--:R-:W-:Y:S02]  /*4fd0*/  F2FP.PACK_AB R6, R146, R147 ;  /* 0x000000939206723e */ /* 0x008fe400000000ff */
[----:B--2---:R-:W-:Y:S01]  /*4fe0*/  F2FP.PACK_AB R5, R144, R145 ;  /* 0x000000919005723e */ /* 0x004fe200000000ff */
[----:B-1----:R-:W-:Y:S02]  /*4ff0*/  FFMA.FTZ R3, R161, c[0x0][0x2d0], -R0 ;  /* 0x0000b400a1037a23 */ /* 0x002fe40000010800 */
[----:B------:R-:W-:Y:S02]  /*5000*/  IMAD.MOV.U32 R161, RZ, RZ, R139 ;  /* 0x000000ffffa17224 */ /* 0x000fe400078e008b */
[----:B------:R1:W2:Y:S02]  /*5010*/  MUFU.EX2 R142, R3 ;  /* 0x00000003008e7308 */ /* 0x0002a40000000800 */
[----:B-1----:R-:W-:Y:S01]  /*5020*/  FFMA.FTZ R3, R170, c[0x0][0x2d0], -R2 ;  /* 0x0000b400aa037a23 */ /* 0x002fe20000010802 */
[----:B--2---:R-:W-:Y:S01]  /*5030*/  F2FP.PACK_AB R7, R142, R143 ;  /* 0x0000008f8e07723e */ /* 0x004fe200000000ff */
[----:B------:R-:W-:-:S04]  /*5040*/  IMAD.MOV.U32 R170, RZ, RZ, R108 ;  /* 0x000000ffffaa7224 */ /* 0x000fc800078e006c */
[----:B------:R1:W-:Y:S02]  /*5050*/  MUFU.EX2 R125, R3 ;  /* 0x00000003007d7308 */ /* 0x0003e40000000800 */
[C---:B----4-:R-:W-:Y:S08]  /*5060*/  HMMA.16816.F32 R96, R4.reuse, R24, R72 ;  /* 0x000000180460723c */ /* 0x050ff00000001848 */
[----:B------:R-:W-:Y:S01]  /*5070*/  HMMA.16816.F32 R84, R4, R16, R64 ;  /* 0x000000100454723c */ /* 0x000fe20000001840 */
[----:B-1----:R-:W-:-:S04]  /*5080*/  FFMA.FTZ R3, R171, c[0x0][0x2d0], -R2 ;  /* 0x0000b400ab037a23 */ /* 0x002fc80000010802 */
[----:B------:R1:W2:Y:S03]  /*5090*/  MUFU.EX2 R141, R3 ;  /* 0x00000003008d7308 */ /* 0x0002a60000000800 */
[C---:B------:R-:W-:Y:S08]  /*50a0*/  HMMA.16816.F32 R72, R4.reuse, R20, R52 ;  /* 0x000000140448723c */ /* 0x040ff00000001834 */
[----:B------:R-:W-:Y:S01]  /*50b0*/  HMMA.16816.F32 R64, R4, R22, R56 ;  /* 0x000000160440723c */ /* 0x000fe20000001838 */
[----:B------:R-:W3:Y:S01]  /*50c0*/  LDSM.16.MT88.4 R20, [R200+0x5800] ;  /* 0x00580000c814783b */ /* 0x000ee20000004200 */
[----:B-1----:R-:W-:-:S06]  /*50d0*/  FFMA.FTZ R3, R180, c[0x0][0x2d0], -R2 ;  /* 0x0000b400b4037a23 */ /* 0x002fcc0000010802 */
[C---:B------:R-:W-:Y:S01]  /*50e0*/  HMMA.16816.F32 R112, R4.reuse, R32, R80 ;  /* 0x000000200470723c */ /* 0x040fe20000001850 */
[----:B------:R1:W-:Y:S07]  /*50f0*/  MUFU.EX2 R140, R3 ;  /* 0x00000003008c7308 */ /* 0x0003ee0000000800 */
[C---:B------:R-:W-:Y:S01]  /*5100*/  HMMA.16816.F32 R80, R4.reuse, R18, R60 ;  /* 0x000000120450723c */ /* 0x040fe2000000183c */
[----:B------:R-:W-:Y:S07]  /*5110*/  LDSM.16.MT88.4 R16, [R197+0x2800] ;  /* 0x00280000c510783b */ /* 0x000fee0000004200 */
[----:B------:R-:W-:Y:S01]  /*5120*/  HMMA.16816.F32 R60, R4, R12, R48 ;  /* 0x0000000c043c723c */ /* 0x000fe20000001830 */
[----:B-1----:R-:W-:-:S04]  /*5130*/  FFMA.FTZ R3, R181, c[0x0][0x2d0], -R2 ;  /* 0x0000b400b5037a23 */ /* 0x002fc80000010802 */
[----:B------:R1:W4:Y:S03]  /*5140*/  MUFU.EX2 R139, R3 ;  /* 0x00000003008b7308 */ /* 0x0003260000000800 */
[C---:B------:R-:W-:Y:S01]  /*5150*/  HMMA.16816.F32 R52, R4.reuse, R14, R40 ;  /* 0x0000000e0434723c */ /* 0x040fe20000001828 */
[----:B------:R-:W5:Y:S07]  /*5160*/  LDSM.16.MT88.4 R12, [R199+0x2800] ;  /* 0x00280000c70c783b */ /* 0x000f6e0000004200 */
[----:B------:R-:W-:Y:S01]  /*5170*/  HMMA.16816.F32 R100, R4, R34, R76 ;  /* 0x000000220464723c */ /* 0x000fe2000000184c */
[----:B-1----:R-:W-:-:S07]  /*5180*/  FFMA.FTZ R3, R182, c[0x0][0x2d0], -R0 ;  /* 0x0000b400b6037a23 */ /* 0x002fce0000010800 */
[C---:B------:R-:W-:Y:S01]  /*5190*/  HMMA.16816.F32 R76, R4.reuse, R26, R68 ;  /* 0x0000001a044c723c */ /* 0x040fe20000001844 */
[----:B------:R-:W1:Y:S01]  /*51a0*/  LDSM.16.MT88.4 R24, [R200+0x2800] ;  /* 0x00280000c818783b */ /* 0x000e620000004200 */
[----:B------:R2:W-:Y:S06]  /*51b0*/  MUFU.EX2 R124, R3 ;  /* 0x00000003007c7308 */ /* 0x0005ec0000000800 */
[C---:B------:R-:W-:Y:S08]  /*51c0*/  HMMA.16816.F32 R48, R4.reuse, R8, R44 ;  /* 0x000000080430723c */ /* 0x040ff0000000182c */
[----:B---3--:R-:W-:Y:S01]  /*51d0*/  HMMA.16816.F32 R44, R4, R20, R116 ;  /* 0x00000014042c723c */ /* 0x008fe20000001874 */
[----:B------:R-:W-:Y:S01]  /*51e0*/  LDSM.16.MT88.4 R116, [R197+0x3000] ;  /* 0x00300000c574783b */ /* 0x000fe20000004200 */
[----:B--2---:R-:W-:-:S04]  /*51f0*/  FFMA.FTZ R3, R183, c[0x0][0x2d0], -R0 ;  /* 0x0000b400b7037a23 */ /* 0x004fc80000010800 */
[----:B------:R2:W3:Y:S02]  /*5200*/  MUFU.EX2 R138, R3 ;  /* 0x00000003008a7308 */ /* 0x0004e40000000800 */
[C---:B------:R-:W-:Y:S01]  /*5210*/  HMMA.16816.F32 R40, R4.reuse, R22, R92 ;  /* 0x000000160428723c */ /* 0x040fe2000000185c */
[----:B------:R-:W1:Y:S07]  /*5220*/  LDSM.16.MT88.4 R20, [R199+0x6000] ;  /* 0x00600000c714783b */ /* 0x000e6e0000004200 */
[----:B------:R-:W-:Y:S01]  /*5230*/  HMMA.16816.F32 R36, R4, R10, R36 ;  /* 0x0000000a0424723c */ /* 0x000fe20000001824 */
[----:B------:R-:W-:Y:S01]  /*5240*/  LDSM.16.MT88.4 R8, [R198+0x2800] ;  /* 0x00280000c608783b */ /* 0x000fe20000004200 */
[----:B--2---:R-:W-:-:S06]  /*5250*/  FFMA.FTZ R3, R214, c[0x0][0x2d0], -R0 ;  /* 0x0000b400d6037a23 */ /* 0x004fcc0000010800 */
[C---:B------:R-:W-:Y:S01]  /*5260*/  HMMA.16816.F32 R32, R4.reuse, R28, R88 ;  /* 0x0000001c0420723c */ /* 0x040fe20000001858 */
[----:B------:R-:W-:Y:S01]  /*5270*/  LDSM.16.MT88.4 R88, [R197+0x6800] ;  /* 0x00680000c558783b */ /* 0x000fe20000004200 */
[----:B------:R2:W-:Y:S06]  /*5280*/  MUFU.EX2 R137, R3 ;  /* 0x0000000300897308 */ /* 0x0005ec0000000800 */
[----:B------:R-:W-:Y:S01]  /*5290*/  HMMA.16816.F32 R56, R4, R30, R104 ;  /* 0x0000001e0438723c */ /* 0x000fe20000001868 */
[----:B------:R-:W-:Y:S06]  /*52a0*/  LDSM.16.MT88.4 R28, [R197+0x6000] ;  /* 0x00600000c51c783b */ /* 0x000fec0000004200 */
[----:B------:R-:W-:-:S02]  /*52b0*/  F2FP.PACK_AB R4, R141, R125 ;  /* 0x0000007d8d04723e */ /* 0x000fc400000000ff */
[----:B----4-:R-:W-:Y:S01]  /*52c0*/  F2FP.PACK_AB R6, R139, R140 ;  /* 0x0000008c8b06723e */ /* 0x010fe200000000ff */
[----:B--2---:R-:W-:Y:S01]  /*52d0*/  FFMA.FTZ R3, R208, c[0x0][0x2d0], -R0 ;  /* 0x0000b400d0037a23 */ /* 0x004fe20000010800 */
[----:B---3--:R-:W-:Y:S02]  /*52e0*/  F2FP.PACK_AB R5, R138, R124 ;  /* 0x0000007c8a05723e */ /* 0x008fe400000000ff */
[----:B------:R-:W-:Y:S01]  /*52f0*/  IADD3 R208, R151, -0x2, RZ ;  /* 0xfffffffe97d07810 */ /* 0x000fe20007ffe0ff */
[----:B------:R-:W2:Y:S03]  /*5300*/  MUFU.EX2 R136, R3 ;  /* 0x0000000300887308 */ /* 0x000ea60000000800 */
[----:B------:R-:W-:Y:S02]  /*5310*/  ISETP.GE.AND P0, PT, R208, R238, PT ;  /* 0x000000eed000720c */ /* 0x000fe40003f06270 */
[----:B--2---:R-:W-:Y:S01]  /*5320*/  F2FP.PACK_AB R7, R136, R137 ;  /* 0x000000898807723e */ /* 0x004fe200000000ff */
[----:B------:R-:W-:-:S04]  /*5330*/  FFMA.FTZ R3, R223, c[0x0][0x2d0], -R2 ;  /* 0x0000b400df037a23 */ /* 0x000fc80000010802 */
[----:B------:R2:W-:Y:S02]  /*5340*/  MUFU.EX2 R108, R3 ;  /* 0x00000003006c7308 */ /* 0x0005e40000000800 */
[C---:B-----5:R-:W-:Y:S08]  /*5350*/  HMMA.16816.F32 R68, R4.reuse, R12, R96 ;  /* 0x0000000c0444723c */ /* 0x060ff00000001860 */
[----:B------:R-:W-:Y:S01]  /*5360*/  HMMA.16816.F32 R76, R4, R14, R76 ;  /* 0x0000000e044c723c */ /* 0x000fe2000000184c */
[----:B------:R-:W3:Y:S01]  /*5370*/  LDSM.16.MT88.4 R12, [R198+0x6000] ;  /* 0x00600000c60c783b */ /* 0x000ee20000004200 */
[----:B--2---:R-:W-:-:S06]  /*5380*/  FFMA.FTZ R3, R224, c[0x0][0x2d0], -R2 ;  /* 0x0000b400e0037a23 */ /* 0x004fcc0000010802 */
[C---:B------:R-:W-:Y:S08]  /*5390*/  HMMA.16816.F32 R112, R4.reuse, R16, R112 ;  /* 0x000000100470723c */ /* 0x040ff00000001870 */
[C---:B------:R-:W-:Y:S08]  /*53a0*/  HMMA.16816.F32 R16, R4.reuse, R18, R100 ;  /* 0x000000120410723c */ /* 0x040ff00000001864 */
[C---:B-1----:R-:W-:Y:S01]  /*53b0*/  HMMA.16816.F32 R100, R4.reuse, R26, R64 ;  /* 0x0000001a0464723c */ /* 0x042fe20000001840 */
[----:B------:R1:W2:Y:S01]  /*53c0*/  MUFU.EX2 R26, R3 ;  /* 0x00000003001a7308 */ /* 0x0002a20000000800 */
[----:B------:R-:W-:Y:S06]  /*53d0*/  LDSM.16.MT88.4 R64, [R199+0x3000] ;  /* 0x00300000c740783b */ /* 0x000fec0000004200 */
[C---:B------:R-:W-:Y:S01]  /*53e0*/  HMMA.16816.F32 R96, R4.reuse, R24, R72 ;  /* 0x000000180460723c */ /* 0x040fe20000001848 */
[----:B------:R-:W-:Y:S07]  /*53f0*/  LDSM.16.MT88.4 R72, [R198+0x3000] ;  /* 0x00300000c648783b */ /* 0x000fee0000004200 */
[----:B------:R-:W-:Y:S01]  /*5400*/  HMMA.16816.F32 R48, R4, R20, R48 ;  /* 0x000000140430723c */ /* 0x000fe20000001830 */
[--C-:B-1----:R-:W-:Y:S01]  /*5410*/  FFMA.FTZ R3, R225, c[0x0][0x2d0], -R2.reuse ;  /* 0x0000b400e1037a23 */ /* 0x102fe20000010802 */
[----:B--2---:R-:W-:Y:S01]  /*5420*/  F2FP.PACK_AB R104, R26, R108 ;  /* 0x0000006c1a68723e */ /* 0x004fe200000000ff */
[----:B------:R-:W-:-:S02]  /*5430*/  FFMA.FTZ R2, R226, c[0x0][0x2d0], -R2 ;  /* 0x0000b400e2027a23 */ /* 0x000fc40000010802 */
[----:B------:R-:W-:Y:S03]  /*5440*/  MUFU.EX2 R25, R3 ;  /* 0x0000000300197308 */ /* 0x000fe60000000800 */
[C---:B---3--:R-:W-:Y:S05]  /*5450*/  HMMA.16816.F32 R32, R4.reuse, R12, R32 ;  /* 0x0000000c0420723c */ /* 0x048fea0000001820 */
[----:B------:R1:W2:Y:S03]  /*5460*/  MUFU.EX2 R24, R2 ;  /* 0x0000000200187308 */ /* 0x0002a60000000800 */
[C---:B------:R-:W-:Y:S01]  /*5470*/  HMMA.16816.F32 R92, R4.reuse, R10, R80 ;  /* 0x0000000a045c723c */ /* 0x040fe20000001850 */
[----:B------:R-:W-:Y:S07]  /*5480*/  LDSM.16.MT88.4 R80, [R200+0x3000] ;  /* 0x00300000c850783b */ /* 0x000fee0000004200 */
[----:B------:R-:W-:Y:S01]  /*5490*/  HMMA.16816.F32 R84, R4, R8, R84 ;  /* 0x000000080454723c */ /* 0x000fe20000001854 */
[----:B------:R-:W3:Y:S01]  /*54a0*/  LDSM.16.MT88.4 R8, [R200+0x6000] ;  /* 0x00600000c808783b */ /* 0x000ee20000004200 */
[----:B-1----:R-:W-:Y:S01]  /*54b0*/  FFMA.FTZ R2, R227, c[0x0][0x2d0], -R0 ;  /* 0x0000b400e3027a23 */ /* 0x002fe20000010800 */
[----:B--2---:R-:W-:-:S05]  /*54c0*/  F2FP.PACK_AB R106, R24, R25 ;  /* 0x00000019186a723e */ /* 0x004fca00000000ff */
[C---:B------:R-:W-:Y:S01]  /*54d0*/  HMMA.16816.F32 R120, R4.reuse, R28, R60 ;  /* 0x0000001c0478723c */ /* 0x040fe2000000183c */
[----:B------:R1:W-:Y:S07]  /*54e0*/  MUFU.EX2 R21, R2 ;  /* 0x0000000200157308 */ /* 0x0003ee0000000800 */
[C---:B------:R-:W-:Y:S08]  /*54f0*/  HMMA.16816.F32 R52, R4.reuse, R30, R52 ;  /* 0x0000001e0434723c */ /* 0x040ff00000001834 */
[----:B------:R-:W-:Y:S01]  /*5500*/  HMMA.16816.F32 R36, R4, R22, R36 ;  /* 0x000000160424723c */ /* 0x000fe20000001824 */
[----:B-1----:R-:W-:-:S04]  /*5510*/  FFMA.FTZ R2, R233, c[0x0][0x2d0], -R0 ;  /* 0x0000b400e9027a23 */ /* 0x002fc80000010800 */
[----:B------:R1:W2:Y:S03]  /*5520*/  MUFU.EX2 R20, R2 ;  /* 0x0000000200147308 */ /* 0x0002a60000000800 */
[C---:B------:R-:W-:Y:S08]  /*5530*/  HMMA.16816.F32 R56, R4.reuse, R14, R56 ;  /* 0x0000000e0438723c */ /* 0x040ff00000001838 */
[----:B---3--:R-:W-:Y:S01]  /*5540*/  HMMA.16816.F32 R44, R4, R8, R44 ;  /* 0x00000008042c723c */ /* 0x008fe2000000182c */
[--C-:B-1----:R-:W-:Y:S01]  /*5550*/  FFMA.FTZ R2, R232, c[0x0][0x2d0], -R0.reuse ;  /* 0x0000b400e8027a23 */ /* 0x102fe20000010800 */
[----:B--2---:R-:W-:Y:S01]  /*5560*/  F2FP.PACK_AB R105, R20, R21 ;  /* 0x000000151469723e */ /* 0x004fe200000000ff */
[----:B------:R-:W-:-:S02]  /*5570*/  FFMA.FTZ R0, R246, c[0x0][0x2d0], -R0 ;  /* 0x0000b400f6007a23 */ /* 0x000fc40000010800 */
[----:B------:R1:W-:Y:S03]  /*5580*/  MUFU.EX2 R13, R2 ;  /* 0x00000002000d7308 */ /* 0x0003e60000000800 */
[----:B------:R-:W-:Y:S01]  /*5590*/  HMMA.16816.F32 R40, R4, R10, R40 ;  /* 0x0000000a0428723c */ /* 0x000fe20000001828 */
[----:B------:R-:W-:Y:S04]  /*55a0*/  LDSM.16.MT88.4 R4, [R200+0x6800] ;  /* 0x00680000c804783b */ /* 0x000fe80000004200 */
[----:B------:R2:W3:Y:S01]  /*55b0*/  MUFU.EX2 R12, R0 ;  /* 0x00000000000c7308 */ /* 0x0004e20000000800 */
[----:B-1----:R-:W-:-:S04]  /*55c0*/  FADD.FTZ R2, R161, R127 ;  /* 0x0000007fa1027221 */ /* 0x002fc80000010000 */
[----:B------:R-:W-:Y:S02]  /*55d0*/  FADD.FTZ R2, R155, R2 ;  /* 0x000000029b027221 */ /* 0x000fe40000010000 */
[----:B--2---:R-:W-:Y:S01]  /*55e0*/  FADD.FTZ R0, R126, R170 ;  /* 0x000000aa7e007221 */ /* 0x004fe20000010000 */
[----:B---3--:R-:W-:Y:S01]  /*55f0*/  F2FP.PACK_AB R107, R12, R13 ;  /* 0x0000000d0c6b723e */ /* 0x008fe200000000ff */
        /* <DEDUP_REMOVED lines=19> */
[----:B------:R-:W-:Y:S03]  /*5730*/  HMMA.16816.F32 R76, R104, R80, R96 ;  /* 0x00000050684c723c */ /* 0x000fe60000001860 */
[----:B------:R-:W-:-:S04]  /*5740*/  FADD.FTZ R0, R219, R0 ;  /* 0x00000000db007221 */ /* 0x000fc80000010000 */
[----:B------:R-:W-:Y:S01]  /*5750*/  FADD.FTZ R2, R220, R0 ;  /* 0x00000000dc027221 */ /* 0x000fe20000010000 */
[C---:B------:R-:W-:Y:S01]  /*5760*/  HMMA.16816.F32 R72, R104.reuse, R74, R92 ;  /* 0x0000004a6848723c */ /* 0x040fe2000000185c */
[----:B------:R-:W-:Y:S01]  /*5770*/  FADD.FTZ R0, R215, R3 ;  /* 0x00000003d7007221 */ /* 0x000fe20000010000 */
[----:B------:R-:W1:Y:S01]  /*5780*/  LDSM.16.MT88.4 R92, [R199+0x6800] ;  /* 0x00680000c75c783b */ /* 0x000e620000004200 */
[----:B------:R-:W-:Y:S02]  /*5790*/  FADD.FTZ R2, R169, R2 ;  /* 0x00000002a9027221 */ /* 0x000fe40000010000 */
[----:B------:R-:W-:Y:S02]  /*57a0*/  FADD.FTZ R0, R165, R0 ;  /* 0x00000000a5007221 */ /* 0x000fe40000010000 */
[----:B------:R-:W-:Y:S01]  /*57b0*/  FADD.FTZ R2, R168, R2 ;  /* 0x00000002a8027221 */ /* 0x000fe20000010000 */
[----:B------:R-:W-:Y:S01]  /*57c0*/  HMMA.16816.F32 R80, R104, R82, R100 ;  /* 0x000000526850723c */ /* 0x000fe20000001864 */
[----:B------:R-:W-:Y:S01]  /*57d0*/  FADD.FTZ R0, R164, R0 ;  /* 0x00000000a4007221 */ /* 0x000fe20000010000 */
[----:B------:R-:W2:Y:S01]  /*57e0*/  LDSM.16.MT88.4 R100, [R198+0x6800] ;  /* 0x00680000c664783b */ /* 0x000ea20000004200 */
[----:B------:R-:W-:-:S02]  /*57f0*/  FADD.FTZ R2, R167, R2 ;  /* 0x00000002a7027221 */ /* 0x000fc40000010000 */
[----:B------:R-:W-:Y:S02]  /*5800*/  FADD.FTZ R0, R163, R0 ;  /* 0x00000000a3007221 */ /* 0x000fe40000010000 */
        /* <DEDUP_REMOVED lines=21> */
[----:B-1----:R-:W-:Y:S01]  /*5960*/  HMMA.16816.F32 R120, R104, R92, R48 ;  /* 0x0000005c6878723c */ /* 0x002fe20000001830 */
[----:B------:R-:W-:-:S02]  /*5970*/  FADD.FTZ R0, R136, R0 ;  /* 0x0000000088007221 */ /* 0x000fc40000010000 */
[----:B------:R-:W-:Y:S02]  /*5980*/  FADD.FTZ R2, R108, R2 ;  /* 0x000000026c027221 */ /* 0x000fe40000010000 */
[----:B------:R-:W-:Y:S02]  /*5990*/  FADD.FTZ R0, R21, R0 ;  /* 0x0000000015007221 */ /* 0x000fe40000010000 */
[----:B------:R-:W-:Y:S01]  /*59a0*/  FADD.FTZ R2, R26, R2 ;  /* 0x000000021a027221 */ /* 0x000fe20000010000 */
[----:B--2---:R-:W-:Y:S01]  /*59b0*/  HMMA.16816.F32 R96, R104, R100, R32 ;  /* 0x000000646860723c */ /* 0x004fe20000001820 */
[----:B------:R-:W-:Y:S02]  /*59c0*/  FADD.FTZ R0, R20, R0 ;  /* 0x0000000014007221 */ /* 0x000fe40000010000 */
[----:B------:R-:W-:Y:S02]  /*59d0*/  FADD.FTZ R2, R25, R2 ;  /* 0x0000000219027221 */ /* 0x000fe40000010000 */
[----:B------:R-:W-:-:S02]  /*59e0*/  FADD.FTZ R0, R13, R0 ;  /* 0x000000000d007221 */ /* 0x000fc40000010000 */
[----:B------:R-:W-:Y:S01]  /*59f0*/  FADD.FTZ R226, R24, R2 ;  /* 0x0000000218e27221 */ /* 0x000fe20000010000 */
[----:B------:R-:W-:Y:S01]  /*5a00*/  HMMA.16816.F32 R92, R104, R94, R36 ;  /* 0x0000005e685c723c */ /* 0x000fe20000001824 */
[----:B------:R-:W-:-:S07]  /*5a10*/  FADD.FTZ R227, R12, R0 ;  /* 0x000000000ce37221 */ /* 0x000fce0000010000 */
[C---:B------:R-:W-:Y:S08]  /*5a20*/  HMMA.16816.F32 R100, R104.reuse, R102, R56 ;  /* 0x000000666864723c */ /* 0x040ff00000001838 */
[C---:B------:R-:W-:Y:S08]  /*5a30*/  HMMA.16816.F32 R124, R104.reuse, R4, R44 ;  /* 0x00000004687c723c */ /* 0x040ff0000000182c */
[----:B------:R-:W-:Y:S01]  /*5a40*/  HMMA.16816.F32 R104, R104, R6, R40 ;  /* 0x000000066868723c */ /* 0x000fe20000001828 */
[----:B------:R-:W-:Y:S07]  /*5a50*/  @!UPT UIADD3 URZ, URZ, URZ, URZ ;  /* 0x0000003f3f3ff290 */ /* 0x000fee000fffe03f */
[----:B------:R-:W-:Y:S11]  /*5a60*/  @!P0 BRA `(.L_x_141) ;  /* 0x0000320000008947 */ /* 0x000ff60003800000 */
[----:B------:R-:W1:Y:S01]  /*5a70*/  S2R R151, SR_TID.X ;  /* 0x0000000000977919 */ /* 0x000e620000002100 */
[----:B------:R-:W-:Y:S01]  /*5a80*/  LOP3.LUT P1, RZ, R234, 0x2, RZ, 0xc0, !PT ;  /* 0x00000002eaff7812 */ /* 0x000fe2000782c0ff */
[----:B------:R-:W-:Y:S01]  /*5a90*/  IMAD.MOV.U32 R0, RZ, RZ, c[0x0][0x208] ;  /* 0x00008200ff007624 */ /* 0x000fe200078e00ff */
[----:B------:R-:W-:Y:S01]  /*5aa0*/  LOP3.LUT R209, R209, 0xfffffffd, RZ, 0xc0, !PT ;  /* 0xfffffffdd1d17812 */ /* 0x000fe200078ec0ff */
[----:B------:R-:W-:Y:S01]  /*5ab0*/  IMAD.MOV.U32 R214, RZ, RZ, c[0x0][0x20c] ;  /* 0x00008300ffd67624 */ /* 0x000fe200078e00ff */
[----:B------:R-:W-:Y:S01]  /*5ac0*/  ISETP.GE.AND P6, PT, R231, c[0x0][0x1d4], PT ;  /* 0x00007500e7007a0c */ /* 0x000fe20003fc6270 */
[----:B------:R-:W-:Y:S01]  /*5ad0*/  IMAD.SHL.U32 R247, R0, 0x40, RZ ;  /* 0x0000004000f77824 */ /* 0x000fe200078e00ff */
[----:B------:R-:W-:Y:S01]  /*5ae0*/  ISETP.GE.AND P5, PT, R228, c[0x0][0x1d4], PT ;  /* 0x00007500e4007a0c */ /* 0x000fe20003fa6270 */
[----:B------:R-:W-:Y:S01]  /*5af0*/  IMAD.MOV.U32 R232, RZ, RZ, R242 ;  /* 0x000000ffffe87224 */ /* 0x000fe200078e00f2 */
[C-C-:B------:R-:W-:Y:S01]  /*5b00*/  SHF.L.U64.HI R246, R0.reuse, 0x6, R214.reuse ;  /* 0x0000000600f67819 */ /* 0x140fe200000102d6 */
[----:B------:R-:W-:Y:S01]  /*5b10*/  IMAD.MOV.U32 R233, RZ, RZ, R241 ;  /* 0x000000ffffe97224 */ /* 0x000fe200078e00f1 */
[C---:B------:R-:W-:Y:S01]  /*5b20*/  SHF.L.U64.HI R215, R0.reuse, 0x5, R214 ;  /* 0x0000000500d77819 */ /* 0x040fe200000102d6 */
[----:B------:R-:W-:Y:S01]  /*5b30*/  IMAD.SHL.U32 R214, R0, 0x20, RZ ;  /* 0x0000002000d67824 */ /* 0x000fe200078e00ff */
[----:B------:R-:W-:-:S02]  /*5b40*/  LOP3.LUT P4, RZ, R234, 0x4, RZ, 0xc0, !PT ;  /* 0x00000004eaff7812 */ /* 0x000fc4000788c0ff */
[----:B------:R-:W-:-:S04]  /*5b50*/  @P1 LOP3.LUT R209, R209, 0x2, RZ, 0xfc, !PT ;  /* 0x00000002d1d11812 */ /* 0x000fc800078efcff */
[----:B------:R-:W-:Y:S02]  /*5b60*/  LOP3.LUT R209, R209, 0xfffffffe, RZ, 0xc0, !PT ;  /* 0xfffffffed1d17812 */ /* 0x000fe400078ec0ff */
[----:B-1----:R-:W-:-:S13]  /*5b70*/  ISETP.GT.AND P0, PT, R151, 0x7f, PT ;  /* 0x0000007f9700780c */ /* 0x002fda0003f04270 */
[----:B------:R-:W-:Y:S02]  /*5b80*/  @P0 LOP3.LUT R209, R209, 0x1, RZ, 0xfc, !PT ;  /* 0x00000001d1d10812 */ /* 0x000fe400078efcff */
.L_x_144:
[----:B------:R-:W-:Y:S04]  /*5b90*/  DEPBAR.LE SB0, 0x0 ;  /* 0x000080000000791a */ /* 0x000fe80000000000 */
[----:B------:R-:W-:Y:S01]  /*5ba0*/  WARPSYNC 0xffffffff ;  /* 0xffffffff00007948 */ /* 0x000fe20003800000 */
[----:B------:R-:W-:Y:S01]  /*5bb0*/  BAR.SYNC.DEFER_BLOCKING 0x0 ;  /* 0x0000000000007b1d */ /* 0x000fe20000010000 */
[----:B------:R-:W-:Y:S02]  /*5bc0*/  LOP3.LUT P0, RZ, R234, 0x2, RZ, 0xc0, !PT ;  /* 0x00000002eaff7812 */ /* 0x000fe4000780c0ff */
[----:B------:R-:W-:Y:S02]  /*5bd0*/  IADD3 R0, R111, 0x20, RZ ;  /* 0x000000206f007810 */ /* 0x000fe40007ffe0ff */
[----:B------:R-:W-:Y:S02]  /*5be0*/  SHF.R.S32.HI R2, RZ, 0x1f, R208 ;  /* 0x0000001fff027819 */ /* 0x000fe400000114d0 */
[----:B------:R-:W-:Y:S03]  /*5bf0*/  LOP3.LUT R209, R209, 0xfffffffb, RZ, 0xc0, !PT ;  /* 0xfffffffbd1d17812 */ /* 0x000fe600078ec0ff */
[----:B------:R-:W-:Y:S02]  /*5c00*/  IMAD R108, R2, c[0x0][0x208], RZ ;  /* 0x00008200026c7a24 */ /* 0x000fe400078e02ff */
[C---:B------:R-:W-:Y:S02]  /*5c10*/  IMAD.WIDE.U32 R2, R208.reuse, c[0x0][0x208], RZ ;  /* 0x00008200d0027a25 */ /* 0x040fe400078e00ff */
[----:B------:R-:W-:Y:S02]  /*5c20*/  @P0 IADD3 R0, R111, -0x20, RZ ;  /* 0xffffffe06f000810 */ /* 0x000fe40007ffe0ff */
[----:B------:R-:W-:Y:S04]  /*5c30*/  IMAD R108, R208, c[0x0][0x20c], R108 ;  /* 0x00008300d06c7a24 */ /* 0x000fe800078e026c */
[----:B------:R-:W-:Y:S01]  /*5c40*/  IMAD.IADD R3, R3, 0x1, R108 ;  /* 0x0000000103037824 */ /* 0x000fe200078e026c */
[----:B------:R-:W1:Y:S03]  /*5c50*/  LDSM.16.M88.4 R8, [R111] ;  /* 0x000000006f08783b */ /* 0x000e660000000200 */
[----:B------:R-:W-:Y:S01]  /*5c60*/  IMAD R3, R3, 0x70, RZ ;  /* 0x0000007003037824 */ /* 0x000fe200078e02ff */
[----:B------:R-:W-:Y:S02]  /*5c70*/  BSSY B0, `(.L_x_142) ;  /* 0x0000106000007945 */ /* 0x000fe40003800000 */
[----:B------:R-:W2:Y:S06]  /*5c80*/  LDSM.16.M88.4 R16, [R111+0x800] ;  /* 0x000800006f10783b */ /* 0x000eac0000000200 */
[----:B------:R-:W3:Y:S06]  /*5c90*/  LDSM.16.M88.4 R24, [R111+0x1000] ;  /* 0x001000006f18783b */ /* 0x000eec0000000200 */
[----:B------:R-:W4:Y:S06]  /*5ca0*/  LDSM.16.M88.4 R32, [R111+0x1800] ;  /* 0x001800006f20783b */ /* 0x000f2c0000000200 */
[----:B------:R-:W5:Y:S06]  /*5cb0*/  LDSM.16.M88.4 R40, [R111+0x2000] ;  /* 0x002000006f28783b */ /* 0x000f6c0000000200 */
[----:B------:R-:W3:Y:S06]  /*5cc0*/  LDSM.16.M88.4 R48, [R111+0x2800] ;  /* 0x002800006f30783b */ /* 0x000eec0000000200 */
[----:B------:R-:W4:Y:S01]  /*5cd0*/  LDSM.16.M88.4 R56, [R111+0x3000] ;  /* 0x003000006f38783b */ /* 0x000f220000000200 */
[C---:B-1----:R-:W-:Y:S05]  /*5ce0*/  HMMA.16816.F32 R4, R128.reuse, R8, RZ ;  /* 0x000000088004723c */ /* 0x042fea00000018ff */
[----:B------:R-:W1:Y:S03]  /*5cf0*/  LDSM.16.M88.4 R136, [R0] ;  /* 0x000000000088783b */ /* 0x000e660000000200 */
[C---:B------:R-:W-:Y:S03]  /*5d00*/  HMMA.16816.F32 R8, R128.reuse, R10, RZ ;  /* 0x0000000a8008723c */ /* 0x040fe600000018ff */
[----:B------:R-:W1:Y:S06]  /*5d10*/  LDSM.16.M88.4 R140, [R0+0x800] ;  /* 0x00080000008c783b */ /* 0x000e6c0000000200 */
[----:B------:R-:W1:Y:S01]  /*5d20*/  LDSM.16.M88.4 R144, [R0+0x1000] ;  /* 0x001000000090783b */ /* 0x000e620000000200 */
[C---:B--2---:R-:W-:Y:S05]  /*5d30*/  HMMA.16816.F32 R12, R128.reuse, R16, RZ ;  /* 0x00000010800c723c */ /* 0x044fea00000018ff */
[----:B------:R-:W-:Y:S03]  /*5d40*/  LDSM.16.M88.4 R152, [R0+0x3000] ;  /* 0x003000000098783b */ /* 0x000fe60000000200 */
[C---:B------:R-:W-:Y:S03]  /*5d50*/  HMMA.16816.F32 R16, R128.reuse, R18, RZ ;  /* 0x000000128010723c */ /* 0x040fe600000018ff */
[----:B------:R-:W2:Y:S05]  /*5d60*/  S2R R148, SR_TID.X ;  /* 0x0000000000947919 */ /* 0x000eaa0000002100 */
[C---:B---3--:R-:W-:Y:S08]  /*5d70*/  HMMA.16816.F32 R20, R128.reuse, R24, RZ ;  /* 0x000000188014723c */ /* 0x048ff000000018ff */
[C---:B------:R-:W-:Y:S08]  /*5d80*/  HMMA.16816.F32 R24, R128.reuse, R26, RZ ;  /* 0x0000001a8018723c */ /* 0x040ff000000018ff */
[C---:B----4-:R-:W-:Y:S01]  /*5d90*/  HMMA.16816.F32 R28, R128.reuse, R32, RZ ;  /* 0x00000020801c723c */ /* 0x050fe200000018ff */
[----:B--2---:R-:W-:Y:S03]  /*5da0*/  ISETP.GT.AND P2, PT, R148, 0x7f, PT ;  /* 0x0000007f9400780c */ /* 0x004fe60003f44270 */
[----:B------:R-:W-:Y:S04]  /*5db0*/  IMAD.WIDE.U32 R148, R2, 0x70, R214 ;  /* 0x0000007002947825 */ /* 0x000fe800078e00d6 */
[C---:B------:R-:W-:Y:S01]  /*5dc0*/  HMMA.16816.F32 R32, R128.reuse, R34, RZ ;  /* 0x000000228020723c */ /* 0x040fe200000018ff */
[----:B------:R-:W-:Y:S07]  /*5dd0*/  IMAD.IADD R108, R3, 0x1, R149 ;  /* 0x00000001036c7824 */ /* 0x000fee00078e0295 */
[C---:B-----5:R-:W-:Y:S01]  /*5de0*/  HMMA.16816.F32 R36, R128.reuse, R40, RZ ;  /* 0x000000288024723c */ /* 0x060fe200000018ff */
[----:B------:R-:W-:Y:S04]  /*5df0*/  @!P2 IADD3 R148, P1, P0, R214, R148, R214 ;  /* 0x00000094d694a210 */ /* 0x000fe8000783e0d6 */
[----:B------:R-:W-:Y:S02]  /*5e00*/  @!P2 IADD3.X R149, R215, R108, R215, P1, P0 ;  /* 0x0000006cd795a210 */ /* 0x000fe40000fe04d7 */
[----:B------:R-:W-:Y:S01]  /*5e10*/  @!P2 IADD3 R108, P0, R148, R242, RZ ;  /* 0x000000f2946ca210 */ /* 0x000fe20007f1e0ff */
[C---:B------:R-:W-:Y:S08]  /*5e20*/  HMMA.16816.F32 R40, R128.reuse, R42, RZ ;  /* 0x0000002a8028723c */ /* 0x040ff000000018ff */
[C---:B------:R-:W-:Y:S08]  /*5e30*/  HMMA.16816.F32 R44, R128.reuse, R48, RZ ;  /* 0x00000030802c723c */ /* 0x040ff000000018ff */
[C---:B------:R-:W-:Y:S08]  /*5e40*/  HMMA.16816.F32 R48, R128.reuse, R50, RZ ;  /* 0x000000328030723c */ /* 0x040ff000000018ff */
[C---:B------:R-:W-:Y:S08]  /*5e50*/  HMMA.16816.F32 R52, R128.reuse, R56, RZ ;  /* 0x000000388034723c */ /* 0x040ff000000018ff */
[----:B------:R-:W-:Y:S08]  /*5e60*/  HMMA.16816.F32 R56, R128, R58, RZ ;  /* 0x0000003a8038723c */ /* 0x000ff000000018ff */
[C---:B-1----:R-:W-:Y:S08]  /*5e70*/  HMMA.16816.F32 R4, R132.reuse, R136, R4 ;  /* 0x000000888404723c */ /* 0x042ff00000001804 */
[C---:B------:R-:W-:Y:S01]  /*5e80*/  HMMA.16816.F32 R8, R132.reuse, R138, R8 ;  /* 0x0000008a8408723c */ /* 0x040fe20000001808 */
[----:B------:R-:W1:Y:S07]  /*5e90*/  LDSM.16.M88.4 R136, [R0+0x1800] ;  /* 0x001800000088783b */ /* 0x000e6e0000000200 */
[C---:B------:R-:W-:Y:S07]  /*5ea0*/  HMMA.16816.F32 R12, R132.reuse, R140, R12 ;  /* 0x0000008c840c723c */ /* 0x040fee000000180c */
[----:B------:R-:W-:Y:S01]  /*5eb0*/  IMAD.WIDE.U32 R140, R2, 0x70, R232 ;  /* 0x00000070028c7825 */ /* 0x000fe200078e00e8 */
[C---:B------:R-:W-:Y:S04]  /*5ec0*/  HMMA.16816.F32 R16, R132.reuse, R142, R16 ;  /* 0x0000008e8410723c */ /* 0x040fe80000001810 */
[----:B------:R-:W-:Y:S01]  /*5ed0*/  IMAD.IADD R3, R141, 0x1, R3 ;  /* 0x000000018d037824 */ /* 0x000fe200078e0203 */
[----:B------:R-:W-:Y:S01]  /*5ee0*/  LEA R2, P1, R140, c[0x0][0x1f8], 0x1 ;  /* 0x00007e008c027a11 */ /* 0x000fe200078208ff */
[----:B------:R-:W-:Y:S01]  /*5ef0*/  @!P2 IMAD.X R141, R149, 0x1, R241, P0 ;  /* 0x00000001958da824 */ /* 0x000fe200000e06f1 */
[----:B------:R-:W-:Y:S01]  /*5f00*/  @!P2 LEA R162, P0, R108, c[0x0][0x1f8], 0x1 ;  /* 0x00007e006ca2aa11 */ /* 0x000fe200078008ff */
[C---:B------:R-:W-:Y:S01]  /*5f10*/  HMMA.16816.F32 R20, R132.reuse, R144, R20 ;  /* 0x000000908414723c */ /* 0x040fe20000001814 */
[----:B------:R-:W-:Y:S03]  /*5f20*/  LDSM.16.M88.4 R148, [R0+0x2800] ;  /* 0x002800000094783b */ /* 0x000fe60000000200 */
[----:B------:R-:W-:Y:S02]  /*5f30*/  LEA.HI.X R3, R140, c[0x0][0x1fc], R3, 0x1, P1 ;  /* 0x00007f008c037a11 */ /* 0x000fe400008f0c03 */
[----:B------:R-:W-:Y:S01]  /*5f40*/  @!P2 LEA.HI.X R163, R108, c[0x0][0x1fc], R141, 0x1, P0 ;  /* 0x00007f006ca3aa11 */ /* 0x000fe200000f0c8d */
[----:B------:R-:W-:Y:S01]  /*5f50*/  IMAD.MOV.U32 R108, RZ, RZ, R110 ;  /* 0x000000ffff6c7224 */ /* 0x000fe200078e006e */
[C---:B------:R-:W-:Y:S01]  /*5f60*/  HMMA.16816.F32 R24, R132.reuse, R146, R24 ;  /* 0x000000928418723c */ /* 0x040fe20000001818 */
[----:B------:R2:W3:Y:S03]  /*5f70*/  LDSM.16.M88.4 R140, [R0+0x2000] ;  /* 0x00200000008c783b */ /* 0x0004e60000000200 */
[-C--:B------:R-:W-:Y:S03]  /*5f80*/  IADD3 R160, P1, R2, R247.reuse, RZ ;  /* 0x000000f702a07210 */ /* 0x080fe60007f3e0ff */
[----:B------:R-:W-:Y:S01]  /*5f90*/  @!PT LDS RZ, [RZ] ;  /* 0x00000000fffff984 */ /* 0x000fe20000000800 */
[----:B------:R-:W-:Y:S01]  /*5fa0*/  @!PT LDS RZ, [RZ] ;  /* 0x00000000fffff984 */ /* 0x000fe20000000800 */
[----:B------:R-:W-:Y:S01]  /*5fb0*/  @!PT LDS RZ, [RZ] ;  /* 0x00000000fffff984 */ /* 0x000fe20000000800 */
[----:B------:R4:W-:Y:S01]  /*5fc0*/  LDGSTS.E.BYPASS.LTC128B.128 [R207+0x100], [R2.64], !P5 ;  /* 0x0010000002cf7fae */ /* 0x0009e2000e901d46 */
[----:B------:R-:W-:Y:S01]  /*5fd0*/  IADD3 R144, P0, R160, R247, RZ ;  /* 0x000000f7a0907210 */ /* 0x000fe20007f1e0ff */
[C---:B-1----:R-:W-:Y:S03]  /*5fe0*/  HMMA.16816.F32 R28, R132.reuse, R136, R28 ;  /* 0x00000088841c723c */ /* 0x042fe6000000181c */
[--C-:B------:R-:W-:Y:S01]  /*5ff0*/  IMAD.X R161, R3, 0x1, R246.reuse, P1 ;  /* 0x0000000103a17824 */ /* 0x100fe200008e06f6 */
[----:B------:R4:W-:Y:S03]  /*6000*/  LDGSTS.E.BYPASS.LTC128B.128 [R207+0x3900], [R2.64+0x80], !P6 ;  /* 0x0390008002cf7fae */ /* 0x0009e6000f101d46 */
[----:B------:R-:W-:Y:S01]  /*6010*/  IMAD.X R145, R161, 0x1, R246, P0 ;  /* 0x00000001a1917824 */ /* 0x000fe200000e06f6 */
[C---:B------:R-:W-:Y:S02]  /*6020*/  HMMA.16816.F32 R32, R132.reuse, R138, R32 ;  /* 0x0000008a8420723c */ /* 0x040fe40000001820 */
[----:B------:R1:W-:Y:S01]  /*6030*/  LDGSTS.E.BYPASS.LTC128B.128 [R207+0x1100], [R160.64], !P5 ;  /* 0x01100000a0cf7fae */ /* 0x0003e2000e901d46 */
[----:B------:R-:W-:Y:S02]  /*6040*/  ISETP.GT.AND P0, PT, R208, R238, PT ;  /* 0x000000eed000720c */ /* 0x000fe40003f04270 */
[C---:B--2---:R-:W-:Y:S03]  /*6050*/  IADD3 R0, R111.reuse, 0x40, RZ ;  /* 0x000000406f007810 */ /* 0x044fe60007ffe0ff */
[----:B------:R1:W-:Y:S01]  /*6060*/  LDGSTS.E.BYPASS.LTC128B.128 [R207+0x4900], [R160.64+0x80], !P6 ;  /* 0x04900080a0cf7fae */ /* 0x0003e2000f101d46 */
[----:B------:R-:W-:Y:S05]  /*6070*/  @P4 IADD3 R0, R111, -0x40, RZ ;  /* 0xffffffc06f004810 */ /* 0x000fea0007ffe0ff */
[----:B------:R2:W-:Y:S02]  /*6080*/  LDGSTS.E.BYPASS.LTC128B.128 [R207+0x2100], [R144.64], !P5 ;  /* 0x0210000090cf7fae */ /* 0x0005e4000e901d46 */
[----:B------:R-:W-:Y:S04]  /*6090*/  @P0 LOP3.LUT R209, R209, 0x4, RZ, 0xfc, !PT ;  /* 0x00000004d1d10812 */ /* 0x000fe800078efcff */
[----:B------:R2:W-:Y:S01]  /*60a0*/  LDGSTS.E.BYPASS.LTC128B.128 [R207+0x5900], [R144.64+0x80], !P6 ;  /* 0x0590008090cf7fae */ /* 0x0005e2000f101d46 */
[C---:B---3--:R-:W-:Y:S05]  /*60b0*/  HMMA.16816.F32 R36, R132.reuse, R140, R36 ;  /* 0x0000008c8424723c */ /* 0x048fea0000001824 */
[----:B------:R1:W-:Y:S03]  /*60c0*/  @!P2 LDGSTS.E.BYPASS.LTC128B.128 [R207+0x3100], [R162.64], !P5 ;  /* 0x03100000a2cfafae */ /* 0x0003e6000e901d46 */
[C---:B------:R-:W-:Y:S03]  /*60d0*/  HMMA.16816.F32 R40, R132.reuse, R142, R40 ;  /* 0x0000008e8428723c */ /* 0x040fe60000001828 */
[----:B------:R1:W-:Y:S06]  /*60e0*/  @!P2 LDGSTS.E.BYPASS.LTC128B.128 [R207+0x6900], [R162.64+0x80], !P6 ;  /* 0x06900080a2cfafae */ /* 0x0003ec000f101d46 */
[----:B------:R-:W-:Y:S01]  /*60f0*/  LDSM.16.M88.4 R164, [R0+0x1000] ;  /* 0x0010000000a4783b */ /* 0x000fe20000000200 */
[C---:B------:R-:W-:Y:S05]  /*6100*/  HMMA.16816.F32 R44, R132.reuse, R148, R44 ;  /* 0x00000094842c723c */ /* 0x040fea000000182c */
[----:B------:R-:W0:Y:S03]  /*6110*/  LDGDEPBAR ;  /* 0x00000000000079af */ /* 0x000e260000000000 */
[C---:B------:R-:W-:Y:S03]  /*6120*/  HMMA.16816.F32 R48, R132.reuse, R150, R48 ;  /* 0x000000968430723c */ /* 0x040fe60000001830 */
[----:B--2---:R-:W2:Y:S05]  /*6130*/  LDSM.16.M88.4 R144, [R0] ;  /* 0x000000000090783b */ /* 0x004eaa0000000200 */
[C---:B------:R-:W-:Y:S01]  /*6140*/  HMMA.16816.F32 R52, R132.reuse, R152, R52 ;  /* 0x000000988434723c */ /* 0x040fe20000001834 */
[----:B------:R-:W-:Y:S06]  /*6150*/  LDSM.16.M88.4 R168, [R0+0x1800] ;  /* 0x0018000000a8783b */ /* 0x000fec0000000200 */
[----:B-1----:R-:W1:Y:S01]  /*6160*/  LDSM.16.M88.4 R160, [R0+0x800] ;  /* 0x0008000000a0783b */ /* 0x002e620000000200 */
[----:B------:R-:W-:Y:S05]  /*6170*/  HMMA.16816.F32 R56, R132, R154, R56 ;  /* 0x0000009a8438723c */ /* 0x000fea0000001838 */
[----:B------:R-:W3:Y:S06]  /*6180*/  LDSM.16.M88.4 R136, [R0+0x2000] ;  /* 0x002000000088783b */ /* 0x000eec0000000200 */
[----:B------:R-:W5:Y:S06]  /*6190*/  LDSM.16.M88.4 R140, [R0+0x2800] ;  /* 0x00280000008c783b */ /* 0x000f6c0000000200 */
[----:B------:R-:W3:Y:S06]  /*61a0*/  LDSM.16.M88.4 R148, [R0+0x3000] ;  /* 0x003000000094783b */ /* 0x000eec0000000200 */
[----:B------:R-:W-:Y:S01]  /*61b0*/  LDSM.16.M88.4 R152, [R196+0x800] ;  /* 0x00080000c498783b */ /* 0x000fe20000000200 */
[C---:B--2---:R-:W-:Y:S05]  /*61c0*/  HMMA.16816.F32 R4, R156.reuse, R144, R4 ;  /* 0x000000909c04723c */ /* 0x044fea0000001804 */
[----:B------:R-:W-:Y:S03]  /*61d0*/  LDSM.16.M88.4 R180, [R111+0x6000] ;  /* 0x006000006fb4783b */ /* 0x000fe60000000200 */
[C---:B------:R-:W-:Y:S03]  /*61e0*/  HMMA.16816.F32 R8, R156.reuse, R146, R8 ;  /* 0x000000929c08723c */ /* 0x040fe60000001808 */
[----:B------:R-:W2:Y:S05]  /*61f0*/  LDSM.16.M88.4 R144, [R196] ;  /* 0x00000000c490783b */ /* 0x000eaa0000000200 */
[C---:B-1----:R-:W-:Y:S08]  /*6200*/  HMMA.16816.F32 R12, R156.reuse, R160, R12 ;  /* 0x000000a09c0c723c */ /* 0x042ff0000000180c */
        /* <DEDUP_REMOVED lines=8> */
[C---:B---3--:R-:W-:Y:S08]  /*6290*/  HMMA.16816.F32 R36, R156.reuse, R136, R36 ;  /* 0x000000889c24723c */ /* 0x048ff00000001824 */
[C---:B------:R-:W-:Y:S01]  /*62a0*/  HMMA.16816.F32 R40, R156.reuse, R138, R40 ;  /* 0x0000008a9c28723c */ /* 0x040fe20000001828 */
[----:B------:R-:W1:Y:S07]  /*62b0*/  LDSM.16.M88.4 R136, [R196+0x1000] ;  /* 0x00100000c488783b */ /* 0x000e6e0000000200 */
[C---:B-----5:R-:W-:Y:S08]  /*62c0*/  HMMA.16816.F32 R44, R156.reuse, R140, R44 ;  /* 0x0000008c9c2c723c */ /* 0x060ff0000000182c */
[C---:B------:R-:W-:Y:S01]  /*62d0*/  HMMA.16816.F32 R48, R156.reuse, R142, R48 ;  /* 0x0000008e9c30723c */ /* 0x040fe20000001830 */
[----:B------:R-:W3:Y:S07]  /*62e0*/  LDSM.16.M88.4 R140, [R196+0x1800] ;  /* 0x00180000c48c783b */ /* 0x000eee0000000200 */
[C---:B------:R-:W-:Y:S08]  /*62f0*/  HMMA.16816.F32 R52, R156.reuse, R148, R52 ;  /* 0x000000949c34723c */ /* 0x040ff00000001834 */
[----:B------:R-:W-:Y:S01]  /*6300*/  HMMA.16816.F32 R56, R156, R150, R56 ;  /* 0x000000969c38723c */ /* 0x000fe20000001838 */
[----:B------:R-:W5:Y:S07]  /*6310*/  LDSM.16.M88.4 R148, [R196+0x2000] ;  /* 0x00200000c494783b */ /* 0x000f6e0000000200 */
[C---:B--2---:R-:W-:Y:S08]  /*6320*/  HMMA.16816.F32 R4, R172.reuse, R144, R4 ;  /* 0x00000090ac04723c */ /* 0x044ff00000001804 */
[C---:B------:R-:W-:Y:S01]  /*6330*/  HMMA.16816.F32 R8, R172.reuse, R146, R8 ;  /* 0x00000092ac08723c */ /* 0x040fe20000001808 */
[----:B------:R-:W2:Y:S07]  /*6340*/  LDSM.16.M88.4 R144, [R196+0x2800] ;  /* 0x00280000c490783b */ /* 0x000eae0000000200 */
[C---:B------:R-:W-:Y:S08]  /*6350*/  HMMA.16816.F32 R12, R172.reuse, R152, R12 ;  /* 0x00000098ac0c723c */ /* 0x040ff0000000180c */
[C---:B------:R-:W-:Y:S01]  /*6360*/  HMMA.16816.F32 R16, R172.reuse, R154, R16 ;  /* 0x0000009aac10723c */ /* 0x040fe20000001810 */
[----:B------:R-:W-:Y:S07]  /*6370*/  LDSM.16.M88.4 R152, [R111+0x4800] ;  /* 0x004800006f98783b */ /* 0x000fee0000000200 */
[C---:B-1----:R-:W-:Y:S08]  /*6380*/  HMMA.16816.F32 R20, R172.reuse, R136, R20 ;  /* 0x00000088ac14723c */ /* 0x042ff00000001814 */
[C---:B------:R-:W-:Y:S01]  /*6390*/  HMMA.16816.F32 R24, R172.reuse, R138, R24 ;  /* 0x0000008aac18723c */ /* 0x040fe20000001818 */
[----:B------:R-:W1:Y:S07]  /*63a0*/  LDSM.16.M88.4 R136, [R111+0x3800] ;  /* 0x003800006f88783b */ /* 0x000e6e0000000200 */
[C---:B---3--:R-:W-:Y:S08]  /*63b0*/  HMMA.16816.F32 R28, R172.reuse, R140, R28 ;  /* 0x0000008cac1c723c */ /* 0x048ff0000000181c */
[C---:B------:R-:W-:Y:S01]  /*63c0*/  HMMA.16816.F32 R32, R172.reuse, R142, R32 ;  /* 0x0000008eac20723c */ /* 0x040fe20000001820 */
[----:B------:R-:W3:Y:S07]  /*63d0*/  LDSM.16.M88.4 R140, [R111+0x4000] ;  /* 0x004000006f8c783b */ /* 0x000eee0000000200 */
[C---:B-----5:R-:W-:Y:S08]  /*63e0*/  HMMA.16816.F32 R36, R172.reuse, R148, R36 ;  /* 0x00000094ac24723c */ /* 0x060ff00000001824 */
[C---:B------:R-:W-:Y:S01]  /*63f0*/  HMMA.16816.F32 R40, R172.reuse, R150, R40 ;  /* 0x00000096ac28723c */ /* 0x040fe20000001828 */
[----:B------:R-:W-:Y:S07]  /*6400*/  LDSM.16.M88.4 R148, [R201+0x3800] ;  /* 0x00380000c994783b */ /* 0x000fee0000000200 */
[C---:B--2---:R-:W-:Y:S08]  /*6410*/  HMMA.16816.F32 R44, R172.reuse, R144, R44 ;  /* 0x00000090ac2c723c */ /* 0x044ff0000000182c */
[C---:B------:R-:W-:Y:S01]  /*6420*/  HMMA.16816.F32 R48, R172.reuse, R146, R48 ;  /* 0x00000092ac30723c */ /* 0x040fe20000001830 */
[----:B------:R-:W2:Y:S07]  /*6430*/  LDSM.16.M88.4 R144, [R111+0x6800] ;  /* 0x006800006f90783b */ /* 0x000eae0000000200 */
[C---:B------:R-:W-:Y:S08]  /*6440*/  HMMA.16816.F32 R52, R172.reuse, R160, R52 ;  /* 0x000000a0ac34723c */ /* 0x040ff00000001834 */
[----:B------:R-:W-:Y:S01]  /*6450*/  HMMA.16816.F32 R56, R172, R162, R56 ;  /* 0x000000a2ac38723c */ /* 0x000fe20000001838 */
[----:B------:R-:W-:Y:S07]  /*6460*/  LDSM.16.M88.4 R160, [R201+0x6800] ;  /* 0x00680000c9a0783b */ /* 0x000fee0000000200 */
[C---:B-1----:R-:W-:Y:S08]  /*6470*/  HMMA.16816.F32 R4, R176.reuse, R136, R4 ;  /* 0x00000088b004723c */ /* 0x042ff00000001804 */
[C---:B------:R-:W-:Y:S01]  /*6480*/  HMMA.16816.F32 R8, R176.reuse, R138, R8 ;  /* 0x0000008ab008723c */ /* 0x040fe20000001808 */
[----:B------:R-:W1:Y:S07]  /*6490*/  LDSM.16.M88.4 R136, [R201+0x4000] ;  /* 0x00400000c988783b */ /* 0x000e6e0000000200 */
[C---:B---3--:R-:W-:Y:S08]  /*64a0*/  HMMA.16816.F32 R12, R176.reuse, R140, R12 ;  /* 0x0000008cb00c723c */ /* 0x048ff0000000180c */
[C---:B------:R-:W-:Y:S01]  /*64b0*/  HMMA.16816.F32 R16, R176.reuse, R142, R16 ;  /* 0x0000008eb010723c */ /* 0x040fe20000001810 */
[----:B------:R-:W3:Y:S07]  /*64c0*/  LDSM.16.M88.4 R140, [R201+0x4800] ;  /* 0x00480000c98c783b */ /* 0x000eee0000000200 */
[C---:B------:R-:W-:Y:S08]  /*64d0*/  HMMA.16816.F32 R20, R176.reuse, R152, R20 ;  /* 0x00000098b014723c */ /* 0x040ff00000001814 */
[C---:B------:R-:W-:Y:S01]  /*64e0*/  HMMA.16816.F32 R24, R176.reuse, R154, R24 ;  /* 0x0000009ab018723c */ /* 0x040fe20000001818 */
[----:B------:R-:W5:Y:S07]  /*64f0*/  LDSM.16.M88.4 R152, [R201+0x5000] ;  /* 0x00500000c998783b */ /* 0x000f6e0000000200 */
        /* <DEDUP_REMOVED lines=9> */
[C---:B--2---:R-:W-:Y:S08]  /*6590*/  HMMA.16816.F32 R52, R176.reuse, R144, R52 ;  /* 0x00000090b034723c */ /* 0x044ff00000001834 */
[----:B------:R-:W-:Y:S01]  /*65a0*/  HMMA.16816.F32 R56, R176, R146, R56 ;  /* 0x00000092b038723c */ /* 0x000fe20000001838 */
[----:B------:R-:W2:Y:S07]  /*65b0*/  LDSM.16.M88.4 R144, [R201+0x5800] ;  /* 0x00580000c990783b */ /* 0x000eae0000000200 */
[C---:B------:R-:W-:Y:S08]  /*65c0*/  HMMA.16816.F32 R4, R184.reuse, R148, R4 ;  /* 0x00000094b804723c */ /* 0x040ff00000001804 */
        /* <DEDUP_REMOVED lines=34> */
[----:B------:R-:W3:Y:S01]  /*67f0*/  LDSM.16.M88.4 R180, [R196+0x6800] ;  /* 0x00680000c4b4783b */ /* 0x000ee20000000200 */
[----:B------:R-:W-:Y:S05]  /*6800*/  DEPBAR.LE SB0, 0x0 ;  /* 0x000080000000791a */ /* 0x000fea0000000000 */
[----:B------:R-:W-:Y:S01]  /*6810*/  BAR.SYNC.DEFER_BLOCKING 0x0 ;  /* 0x0000000000007b1d */ /* 0x000fe20000010000 */
[C---:B--2---:R-:W-:Y:S08]  /*6820*/  HMMA.16816.F32 R44, R188.reuse, R144, R44 ;  /* 0x00000090bc2c723c */ /* 0x044ff0000000182c */
[C---:B------:R-:W-:Y:S08]  /*6830*/  HMMA.16816.F32 R48, R188.reuse, R146, R48 ;  /* 0x00000092bc30723c */ /* 0x040ff00000001830 */
[C---:B-----5:R-:W-:Y:S08]  /*6840*/  HMMA.16816.F32 R52, R188.reuse, R148, R52 ;  /* 0x00000094bc34723c */ /* 0x060ff00000001834 */
[----:B------:R-:W-:Y:S08]  /*6850*/  HMMA.16816.F32 R56, R188, R150, R56 ;  /* 0x00000096bc38723c */ /* 0x000ff00000001838 */
[C---:B-1----:R-:W-:Y:S08]  /*6860*/  HMMA.16816.F32 R4, R192.reuse, R136, R4 ;  /* 0x00000088c004723c */ /* 0x042ff00000001804 */
        /* <DEDUP_REMOVED lines=13> */
[----:B------:R-:W-:Y:S07]  /*6940*/  @!UPT UIADD3 URZ, URZ, URZ, URZ ;  /* 0x0000003f3f3ff290 */ /* 0x000fee000fffe03f */
[----:B------:R-:W-:-:S11]  /*6950*/  @!P0 BRA `(.L_x_143) ;  /* 0x0000037000008947 */ /* 0x000fd60003800000 */
[----:B----4-:R-:W-:Y:S02]  /*6960*/  IADD3 R2, R208, -0x1, RZ ;  /* 0xffffffffd0027810 */ /* 0x010fe40007ffe0ff */
[----:B------:R-:W-:Y:S02]  /*6970*/  IADD3 R0, -R230, 0x70, RZ ;  /* 0x00000070e6007810 */ /* 0x000fe40007ffe1ff */
[----:B------:R-:W-:Y:S01]  /*6980*/  SHF.R.S32.HI R3, RZ, 0x1f, R2 ;  /* 0x0000001fff037819 */ /* 0x000fe20000011402 */
[----:B------:R-:W-:Y:S01]  /*6990*/  IMAD.WIDE.U32 R136, R2, c[0x0][0x1e0], RZ ;  /* 0x0000780002887a25 */ /* 0x000fe200078e00ff */
[C---:B------:R-:W-:Y:S02]  /*69a0*/  ISETP.GE.AND P2, PT, R0.reuse, 0x21, PT ;  /* 0x000000210000780c */ /* 0x040fe40003f46270 */
[C---:B------:R-:W-:Y:S01]  /*69b0*/  ISETP.GE.AND P1, PT, R0.reuse, 0x41, PT ;  /* 0x000000410000780c */ /* 0x040fe20003f26270 */
[----:B------:R-:W-:Y:S01]  /*69c0*/  IMAD R3, R3, c[0x0][0x1e0], RZ ;  /* 0x0000780003037a24 */ /* 0x000fe200078e02ff */
[----:B------:R-:W-:Y:S02]  /*69d0*/  ISETP.GE.AND P3, PT, R0, 0x1, PT ;  /* 0x000000010000780c */ /* 0x000fe40003f66270 */
[----:B------:R-:W-:Y:S01]  /*69e0*/  P2R R144, PR, RZ, 0x10 ;  /* 0x00000010ff907803 */ /* 0x000fe20000000000 */
[----:B------:R-:W-:Y:S04]  /*69f0*/  IMAD R2, R2, c[0x0][0x1e4], R3 ;  /* 0x0000790002027a24 */ /* 0x000fe800078e0203 */
[----:B------:R-:W-:Y:S02]  /*6a00*/  IMAD.IADD R137, R137, 0x1, R2 ;  /* 0x0000000189897824 */ /* 0x000fe400078e0202 */
[----:B------:R-:W-:Y:S04]  /*6a10*/  IMAD.WIDE.U32 R2, R136, 0x70, RZ ;  /* 0x0000007088027825 */ /* 0x000fe800078e00ff */
[----:B------:R-:W-:Y:S02]  /*6a20*/  IMAD R136, R137, 0x70, RZ ;  /* 0x0000007089887824 */ /* 0x000fe400078e02ff */
[----:B------:R-:W-:Y:S02]  /*6a30*/  @P2 IMAD.MOV.U32 R137, RZ, RZ, c[0x0][0x1e0] ;  /* 0x00007800ff892624 */ /* 0x000fe400078e00ff */
[----:B------:R-:W-:Y:S02]  /*6a40*/  @P2 IMAD.MOV.U32 R138, RZ, RZ, c[0x0][0x1e4] ;  /* 0x00007900ff8a2624 */ /* 0x000fe400078e00ff */
[----:B------:R-:W-:Y:S01]  /*6a50*/  IMAD.IADD R3, R3, 0x1, R136 ;  /* 0x0000000103037824 */ /* 0x000fe200078e0288 */
[CC--:B------:R-:W-:Y:S01]  /*6a60*/  @P2 LEA R139, P0, R137.reuse, R2.reuse, 0x5 ;  /* 0x00000002898b2211 */ /* 0x0c0fe200078028ff */
[----:B------:R-:W-:Y:S03]  /*6a70*/  @P1 IMAD.MOV.U32 R136, RZ, RZ, c[0x0][0x1e0] ;  /* 0x00007800ff881624 */ /* 0x000fe600078e00ff */
[-C--:B------:R-:W-:Y:S01]  /*6a80*/  @P2 LEA.HI.X R140, R137, R3.reuse, R138, 0x5, P0 ;  /* 0x00000003898c2211 */ /* 0x080fe200000f2c8a */
[----:B------:R-:W-:Y:S01]  /*6a90*/  @P1 IMAD.MOV.U32 R137, RZ, RZ, c[0x0][0x1e4] ;  /* 0x00007900ff891624 */ /* 0x000fe200078e00ff */
[CC--:B------:R-:W-:Y:S04]  /*6aa0*/  @P1 LEA R142, P0, R136.reuse, R2.reuse, 0x6 ;  /* 0x00000002888e1211 */ /* 0x0c0fe800078030ff */
[----:B------:R-:W-:Y:S02]  /*6ab0*/  @P1 LEA.HI.X R143, R136, R3, R137, 0x6, P0 ;  /* 0x00000003888f1211 */ /* 0x000fe400000f3489 */
[----:B------:R-:W-:Y:S05]  /*6ac0*/  @P3 IADD3 R137, P0, R212, R2, RZ ;  /* 0x00000002d4893210 */ /* 0x000fea0007f1e0ff */
[--C-:B------:R-:W-:Y:S01]  /*6ad0*/  @P3 IMAD.X R138, R3, 0x1, R211.reuse, P0 ;  /* 0x00000001038a3824 */ /* 0x100fe200000e06d3 */
[C---:B------:R-:W-:Y:S04]  /*6ae0*/  @P3 LEA R136, P0, R137.reuse, c[0x0][0x1c8], 0x1 ;  /* 0x0000720089883a11 */ /* 0x040fe800078008ff */
[----:B------:R-:W-:Y:S02]  /*6af0*/  @P3 LEA.HI.X R137, R137, c[0x0][0x1cc], R138, 0x1, P0 ;  /* 0x0000730089893a11 */ /* 0x000fe400000f0c8a */
[-C--:B------:R-:W-:Y:S03]  /*6b00*/  @P2 IADD3 R138, P0, R139, R212.reuse, RZ ;  /* 0x000000d48b8a2210 */ /* 0x080fe60007f1e0ff */
[----:B------:R-:W-:Y:S01]  /*6b10*/  @!PT LDS RZ, [RZ] ;  /* 0x00000000fffff984 */ /* 0x000fe20000000800 */
[----:B------:R-:W-:Y:S01]  /*6b20*/  @!PT LDS RZ, [RZ] ;  /* 0x00000000fffff984 */ /* 0x000fe20000000800 */
[----:B------:R-:W-:Y:S01]  /*6b30*/  @!PT LDS RZ, [RZ] ;  /* 0x00000000fffff984 */ /* 0x000fe20000000800 */
[----:B------:R1:W-:Y:S02]  /*6b40*/  @P3 LDGSTS.E.BYPASS.LTC128B.128 [R207+0x8100], [R136.64], !P5 ;  /* 0x0810000088cf3fae */ /* 0x0003e4000e901d46 */
[--C-:B------:R-:W-:Y:S01]  /*6b50*/  @P2 IMAD.X R141, R140, 0x1, R211.reuse, P0 ;  /* 0x000000018c8d2824 */ /* 0x100fe200000e06d3 */
[----:B------:R-:W-:Y:S02]  /*6b60*/  @P1 IADD3 R139, P0, R142, R212, RZ ;  /* 0x000000d48e8b1210 */ /* 0x000fe40007f1e0ff */
[----:B------:R1:W-:Y:S03]  /*6b70*/  @P3 LDGSTS.E.BYPASS.LTC128B.128 [R207+0xb900], [R136.64+0x80], !P6 ;  /* 0x0b90008088cf3fae */ /* 0x0003e6000f101d46 */
[----:B------:R-:W-:Y:S01]  /*6b80*/  @P1 IMAD.X R142, R143, 0x1, R211, P0 ;  /* 0x000000018f8e1824 */ /* 0x000fe200000e06d3 */
[C---:B------:R-:W-:Y:S04]  /*6b90*/  @P2 LEA R140, P0, R138.reuse, c[0x0][0x1c8], 0x1 ;  /* 0x000072008a8c2a11 */ /* 0x040fe800078008ff */
[----:B------:R-:W-:Y:S02]  /*6ba0*/  @P2 LEA.HI.X R141, R138, c[0x0][0x1cc], R141, 0x1, P0 ;  /* 0x000073008a8d2a11 */ /* 0x000fe400000f0c8d */
[C---:B------:R-:W-:Y:S03]  /*6bb0*/  @P1 LEA R138, P0, R139.reuse, c[0x0][0x1c8], 0x1 ;  /* 0x000072008b8a1a11 */ /* 0x040fe600078008ff */
[----:B------:R1:W-:Y:S01]  /*6bc0*/  @P2 LDGSTS.E.BYPASS.LTC128B.128 [R207+0x9100], [R140.64], !P5 ;  /* 0x091000008ccf2fae */ /* 0x0003e2000e901d46 */
[----:B------:R-:W-:Y:S02]  /*6bd0*/  @P1 LEA.HI.X R139, R139, c[0x0][0x1cc], R142, 0x1, P0 ;  /* 0x000073008b8b1a11 */ /* 0x000fe400000f0c8e */
[----:B------:R-:W-:Y:S02]  /*6be0*/  ISETP.GE.AND P0, PT, R0, 0x61, PT ;  /* 0x000000610000780c */ /* 0x000fe40003f06270 */
[----:B------:R1:W-:Y:S05]  /*6bf0*/  @P2 LDGSTS.E.BYPASS.LTC128B.128 [R207+0xc900], [R140.64+0x80], !P6 ;  /* 0x0c9000808ccf2fae */ /* 0x0003ea000f101d46 */
[----:B------:R1:W-:Y:S05]  /*6c00*/  @P1 LDGSTS.E.BYPASS.LTC128B.128 [R207+0xa100], [R138.64], !P5 ;  /* 0x0a1000008acf1fae */ /* 0x0003ea000e901d46 */
[----:B------:R1:W-:Y:S01]  /*6c10*/  @P1 LDGSTS.E.BYPASS.LTC128B.128 [R207+0xd900], [R138.64+0x80], !P6 ;  /* 0x0d9000808acf1fae */ /* 0x0003e2000f101d46 */
[----:B------:R-:W-:Y:S02]  /*6c20*/  @P0 IMAD.MOV.U32 R142, RZ, RZ, c[0x0][0x1e0] ;  /* 0x00007800ff8e0624 */ /* 0x000fe400078e00ff */
[----:B------:R-:W-:Y:S02]  /*6c30*/  @P0 IMAD.MOV.U32 R0, RZ, RZ, c[0x0][0x1e4] ;  /* 0x00007900ff000624 */ /* 0x000fe400078e00ff */
[----:B------:R-:W-:Y:S04]  /*6c40*/  @P0 IMAD.WIDE.U32 R2, R142, 0x60, R2 ;  /* 0x000000608e020825 */ /* 0x000fe800078e0002 */
[----:B------:R-:W-:Y:S01]  /*6c50*/  @P0 IMAD R142, R0, 0x60, RZ ;  /* 0x00000060008e0824 */ /* 0x000fe200078e02ff */
[----:B------:R-:W-:Y:S04]  /*6c60*/  @P0 IADD3 R0, P4, R212, R2, RZ ;  /* 0x00000002d4000210 */ /* 0x000fe80007f9e0ff */
[----:B------:R-:W-:Y:S02]  /*6c70*/  @P0 LEA R2, P3, R0, c[0x0][0x1c8], 0x1 ;  /* 0x0000720000020a11 */ /* 0x000fe400078608ff */
[----:B------:R-:W-:Y:S02]  /*6c80*/  @P0 IADD3.X R3, R211, R142, R3, P4, !PT ;  /* 0x0000008ed3030210 */ /* 0x000fe400027fe403 */
[----:B------:R-:W-:Y:S02]  /*6c90*/  ISETP.NE.AND P4, PT, R144, RZ, PT ;  /* 0x000000ff9000720c */ /* 0x000fe40003f85270 */
[----:B------:R-:W-:Y:S05]  /*6ca0*/  @P0 LEA.HI.X R3, R0, c[0x0][0x1cc], R3, 0x1, P3 ;  /* 0x0000730000030a11 */ /* 0x000fea00018f0c03 */
[----:B------:R1:W-:Y:S05]  /*6cb0*/  @P0 LDGSTS.E.BYPASS.LTC128B.128 [R207+0xb100], [R2.64], !P5 ;  /* 0x0b10000002cf0fae */ /* 0x0003ea000e901d46 */
[----:B------:R1:W-:Y:S02]  /*6cc0*/  @P0 LDGSTS.E.BYPASS.LTC128B.128 [R207+0xe900], [R2.64+0x80], !P6 ;  /* 0x0e90008002cf0fae */ /* 0x0003e4000f101d46 */
.L_x_143:
[----:B----4-:R-:W-:Y:S05]  /*6cd0*/  BSYNC B0 ;  /* 0x0000000000007941 */ /* 0x010fea0003800000 */
.L_x_142:
[----:B------:R-:W-:Y:S01]  /*6ce0*/  FMNMX.FTZ R0, R4, R110, !PT ;  /* 0x0000006e04007209 */ /* 0x000fe20007810000 */
[----:B-1----:R-:W-:Y:S01]  /*6cf0*/  LDSM.16.MT88.4 R140, [R199] ;  /* 0x00000000c78c783b */ /* 0x002fe20000004200 */
[----:B------:R-:W-:Y:S02]  /*6d00*/  FMNMX.FTZ R2, R6, R109, !PT ;  /* 0x0000006d06027209 */ /* 0x000fe40007810000 */
[----:B------:R-:W-:Y:S02]  /*6d10*/  FMNMX.FTZ R0, R5, R0, !PT ;  /* 0x0000000005007209 */ /* 0x000fe40007810000 */
[----:B------:R-:W-:Y:S02]  /*6d20*/  FMNMX.FTZ R2, R7, R2, !PT ;  /* 0x0000000207027209 */ /* 0x000fe40007810000 */
[----:B------:R-:W-:Y:S01]  /*6d30*/  FMNMX.FTZ R0, R8, R0, !PT ;  /* 0x0000000008007209 */ /* 0x000fe20007810000 */
[----:B------:R-:W-:Y:S01]  /*6d40*/  LDSM.16.MT88.4 R144, [R198] ;  /* 0x00000000c690783b */ /* 0x000fe20000004200 */
[----:B------:R-:W-:Y:S02]  /*6d50*/  FMNMX.FTZ R2, R10, R2, !PT ;  /* 0x000000020a027209 */ /* 0x000fe40007810000 */
[----:B------:R-:W-:Y:S02]  /*6d60*/  FMNMX.FTZ R0, R9, R0, !PT ;  /* 0x0000000009007209 */ /* 0x000fe40007810000 */
[----:B------:R-:W-:Y:S02]  /*6d70*/  FMNMX.FTZ R2, R11, R2, !PT ;  /* 0x000000020b027209 */ /* 0x000fe40007810000 */
[----:B------:R-:W-:Y:S01]  /*6d80*/  FMNMX.FTZ R0, R12, R0, !PT ;  /* 0x000000000c007209 */ /* 0x000fe20007810000 */
[----:B------:R-:W0:Y:S01]  /*6d90*/  LDGDEPBAR ;  /* 0x00000000000079af */ /* 0x000e220000000000 */
        /* <DEDUP_REMOVED lines=42> */
[----:B------:R-:W-:Y:S02]  /*7040*/  LOP3.LUT P0, RZ, R209, 0x4, RZ, 0xc0, !PT ;  /* 0x00000004d1ff7812 */ /* 0x000fe4000780c0ff */
[----:B------:R-:W-:Y:S02]  /*7050*/  FMNMX.FTZ R3, R56, R0, !PT ;  /* 0x0000000038037209 */ /* 0x000fe40007810000 */
[----:B------:R-:W-:Y:S02]  /*7060*/  FMNMX.FTZ R0, R55, R2, !PT ;  /* 0x0000000237007209 */ /* 0x000fe40007810000 */
[----:B------:R-:W-:Y:S02]  /*7070*/  FMNMX.FTZ R3, R57, R3, !PT ;  /* 0x0000000339037209 */ /* 0x000fe40007810000 */
[----:B------:R-:W-:Y:S02]  /*7080*/  FMNMX.FTZ R0, R58, R0, !PT ;  /* 0x000000003a007209 */ /* 0x000fe40007810000 */
[----:B------:R-:W-:Y:S01]  /*7090*/  IADD3 R208, R208, -0x1, RZ ;  /* 0xffffffffd0d07810 */ /* 0x000fe20007ffe0ff */
[----:B------:R-:W-:Y:S01]  /*70a0*/  SHFL.BFLY PT, R110, R3, 0x2, 0x1f ;  /* 0x0c401f00036e7f89 */ /* 0x000fe200000e0000 */
[----:B------:R-:W-:Y:S07]  /*70b0*/  FMNMX.FTZ R0, R59, R0, !PT ;  /* 0x000000003b007209 */ /* 0x000fee0007810000 */
[----:B------:R-:W1:Y:S02]  /*70c0*/  SHFL.BFLY PT, R2, R0, 0x2, 0x1f ;  /* 0x0c401f0000027f89 */ /* 0x000e6400000e0000 */
[----:B-1----:R-:W-:Y:S02]  /*70d0*/  FMNMX.FTZ R0, R0, R2, !PT ;  /* 0x0000000200007209 */ /* 0x002fe40007810000 */
[----:B------:R-:W-:Y:S04]  /*70e0*/  FMNMX.FTZ R110, R3, R110, !PT ;  /* 0x0000006e036e7209 */ /* 0x000fe80007810000 */
[----:B------:R-:W1:Y:S08]  /*70f0*/  SHFL.BFLY PT, R3, R0, 0x1, 0x1f ;  /* 0x0c201f0000037f89 */ /* 0x000e7000000e0000 */
[----:B------:R-:W2:Y:S01]  /*7100*/  SHFL.BFLY PT, R136, R110, 0x1, 0x1f ;  /* 0x0c201f006e887f89 */ /* 0x000ea200000e0000 */
[----:B-1----:R-:W-:Y:S02]  /*7110*/  FMNMX.FTZ R3, R0, R3, !PT ;  /* 0x0000000300037209 */ /* 0x002fe40007810000 */
[----:B--2---:R-:W-:Y:S05]  /*7120*/  FMNMX.FTZ R110, R110, R136, !PT ;  /* 0x000000886e6e7209 */ /* 0x004fea0007810000 */
[----:B------:R-:W1:Y:S01]  /*7130*/  LDSM.16.MT88.4 R136, [R197] ;  /* 0x00000000c588783b */ /* 0x000e620000004200 */
[----:B------:R-:W-:Y:S02]  /*7140*/  FADD.FTZ R2, -R110, R108 ;  /* 0x0000006c6e027221 */ /* 0x000fe40000010100 */
[----:B------:R-:W-:Y:S02]  /*7150*/  FMUL.FTZ R108, R3, c[0x0][0x2d0] ;  /* 0x0000b400036c7a20 */ /* 0x000fe40000410000 */
[----:B------:R-:W-:Y:S02]  /*7160*/  FMUL.FTZ R0, R2, c[0x0][0x2d0] ;  /* 0x0000b40002007a20 */ /* 0x000fe40000410000 */
[--C-:B------:R-:W-:Y:S02]  /*7170*/  FFMA.FTZ R6, R6, c[0x0][0x2d0], -R108.reuse ;  /* 0x0000b40006067a23 */ /* 0x100fe4000001086c */
[----:B------:R2:W3:Y:S01]  /*7180*/  MUFU.EX2 R2, R0 ;  /* 0x0000000000027308 */ /* 0x0004e20000000800 */
        /* <DEDUP_REMOVED lines=14> */
[----:B--2---:R-:W-:Y:S02]  /*7270*/  FADD.FTZ R0, -R3, R109 ;  /* 0x0000006d03007221 */ /* 0x004fe40000010100 */
[----:B------:R-:W-:Y:S02]  /*7280*/  FMUL.FTZ R109, R110, c[0x0][0x2d0] ;  /* 0x0000b4006e6d7a20 */ /* 0x000fe40000410000 */
[----:B------:R-:W-:Y:S01]  /*7290*/  FMUL.FTZ R0, R0, c[0x0][0x2d0] ;  /* 0x0000b40000007a20 */ /* 0x000fe20000410000 */
[----:B------:R-:W-:Y:S01]  /*72a0*/  MUFU.EX2 R183, R14 ;  /* 0x0000000e00b77308 */ /* 0x000fe20000000800 */
[--C-:B------:R-:W-:Y:S02]  /*72b0*/  FFMA.FTZ R4, R4, c[0x0][0x2d0], -R109.reuse ;  /* 0x0000b40004047a23 */ /* 0x100fe4000001086d */
[--C-:B------:R-:W-:Y:S02]  /*72c0*/  FFMA.FTZ R5, R5, c[0x0][0x2d0], -R109.reuse ;  /* 0x0000b40005057a23 */ /* 0x100fe4000001086d */
[C---:B---3--:R-:W-:Y:S02]  /*72d0*/  FMUL.FTZ R60, R2.reuse, R60 ;  /* 0x0000003c023c7220 */ /* 0x048fe40000410000 */
[C---:B------:R-:W-:Y:S02]  /*72e0*/  FMUL.FTZ R61, R2.reuse, R61 ;  /* 0x0000003d023d7220 */ /* 0x040fe40000410000 */
[C---:B------:R-:W-:Y:S01]  /*72f0*/  FMUL.FTZ R64, R2.reuse, R64 ;  /* 0x0000004002407220 */ /* 0x040fe20000410000 */
[----:B------:R2:W-:Y:S01]  /*7300*/  MUFU.EX2 R225, R4 ;  /* 0x0000000400e17308 */ /* 0x0005e20000000800 */
[C---:B------:R-:W-:Y:S02]  /*7310*/  FMUL.FTZ R65, R2.reuse, R65 ;  /* 0x0000004102417220 */ /* 0x040fe40000410000 */
[C---:B------:R-:W-:Y:S02]  /*7320*/  FMUL.FTZ R68, R2.reuse, R68 ;  /* 0x0000004402447220 */ /* 0x040fe40000410000 */
[C---:B------:R-:W-:Y:S02]  /*7330*/  FMUL.FTZ R69, R2.reuse, R69 ;  /* 0x0000004502457220 */ /* 0x040fe40000410000 */
[C---:B------:R-:W-:Y:S02]  /*7340*/  FMUL.FTZ R72, R2.reuse, R72 ;  /* 0x0000004802487220 */ /* 0x040fe40000410000 */
[C---:B------:R-:W-:Y:S01]  /*7350*/  FMUL.FTZ R73, R2.reuse, R73 ;  /* 0x0000004902497220 */ /* 0x040fe20000410000 */
[----:B------:R-:W3:Y:S01]  /*7360*/  MUFU.EX2 R0, R0 ;  /* 0x0000000000007308 */ /* 0x000ee20000000800 */
[C---:B------:R-:W-:Y:S02]  /*7370*/  FMUL.FTZ R76, R2.reuse, R76 ;  /* 0x0000004c024c7220 */ /* 0x040fe40000410000 */
[----:B------:R-:W-:Y:S02]  /*7380*/  FMUL.FTZ R77, R2, R77 ;  /* 0x0000004d024d7220 */ /* 0x000fe40000410000 */
[--C-:B------:R-:W-:Y:S02]  /*7390*/  FFMA.FTZ R12, R12, c[0x0][0x2d0], -R109.reuse ;  /* 0x0000b4000c0c7a23 */ /* 0x100fe4000001086d */
[--C-:B------:R-:W-:Y:S02]  /*73a0*/  FFMA.FTZ R13, R13, c[0x0][0x2d0], -R109.reuse ;  /* 0x0000b4000d0d7a23 */ /* 0x100fe4000001086d */
[C---:B------:R-:W-:Y:S01]  /*73b0*/  FMUL.FTZ R80, R2.reuse, R80 ;  /* 0x0000005002507220 */ /* 0x040fe20000410000 */
[----:B------:R4:W-:Y:S01]  /*73c0*/  MUFU.EX2 R224, R5 ;  /* 0x0000000500e07308 */ /* 0x0009e20000000800 */
[C---:B------:R-:W-:Y:S02]  /*73d0*/  FMUL.FTZ R81, R2.reuse, R81 ;  /* 0x0000005102517220 */ /* 0x040fe40000410000 */
[----:B------:R-:W-:Y:S02]  /*73e0*/  FMUL.FTZ R84, R2, R84 ;  /* 0x0000005402547220 */ /* 0x000fe40000410000 */
[--C-:B--2---:R-:W-:Y:S02]  /*73f0*/  FFMA.FTZ R4, R8, c[0x0][0x2d0], -R109.reuse ;  /* 0x0000b40008047a23 */ /* 0x104fe4000001086d */
[C---:B------:R-:W-:Y:S02]  /*7400*/  FMUL.FTZ R8, R2.reuse, R116 ;  /* 0x0000007402087220 */ /* 0x040fe40000410000 */
[C---:B------:R-:W-:Y:S01]  /*7410*/  FMUL.FTZ R85, R2.reuse, R85 ;  /* 0x0000005502557220 */ /* 0x040fe20000410000 */
[----:B------:R2:W-:Y:S01]  /*7420*/  MUFU.EX2 R223, R4 ;  /* 0x0000000400df7308 */ /* 0x0005e20000000800 */
[C---:B------:R-:W-:Y:S02]  /*7430*/  FMUL.FTZ R88, R2.reuse, R88 ;  /* 0x0000005802587220 */ /* 0x040fe40000410000 */
[----:B------:R-:W-:Y:S02]  /*7440*/  FMUL.FTZ R89, R2, R89 ;  /* 0x0000005902597220 */ /* 0x000fe40000410000 */
[C---:B---3--:R-:W-:Y:S02]  /*7450*/  FMUL.FTZ R6, R0.reuse, R114 ;  /* 0x0000007200067220 */ /* 0x048fe40000410000 */
[C---:B------:R-:W-:Y:S02]  /*7460*/  FMUL.FTZ R7, R0.reuse, R115 ;  /* 0x0000007300077220 */ /* 0x040fe40000410000 */
[C---:B------:R-:W-:Y:S01]  /*7470*/  FMUL.FTZ R62, R0.reuse, R62 ;  /* 0x0000003e003e7220 */ /* 0x040fe20000410000 */
[----:B------:R3:W-:Y:S01]  /*7480*/  MUFU.EX2 R217, R12 ;  /* 0x0000000c00d97308 */ /* 0x0007e20000000800 */
[C---:B------:R-:W-:Y:S02]  /*7490*/  FMUL.FTZ R63, R0.reuse, R63 ;  /* 0x0000003f003f7220 */ /* 0x040fe40000410000 */
[----:B------:R-:W-:Y:S02]  /*74a0*/  FMUL.FTZ R66, R0, R66 ;  /* 0x0000004200427220 */ /* 0x000fe40000410000 */
[----:B----4-:R-:W-:Y:S01]  /*74b0*/  FMUL.FTZ R5, R2, R113 ;  /* 0x0000007102057220 */ /* 0x010fe20000410000 */
[----:B------:R-:W-:Y:S01]  /*74c0*/  F2FP.PACK_AB R113, R220, R221 ;  /* 0x000000dddc71723e */ /* 0x000fe200000000ff */
[C---:B------:R-:W-:Y:S02]  /*74d0*/  FMUL.FTZ R67, R0.reuse, R67 ;  /* 0x0000004300437220 */ /* 0x040fe40000410000 */
[C---:B------:R-:W-:Y:S01]  /*74e0*/  FMUL.FTZ R70, R0.reuse, R70 ;  /* 0x0000004600467220 */ /* 0x040fe20000410000 */
[----:B------:R4:W-:Y:S01]  /*74f0*/  MUFU.EX2 R216, R13 ;  /* 0x0000000d00d87308 */ /* 0x0009e20000000800 */
[C---:B------:R-:W-:Y:S02]  /*7500*/  FMUL.FTZ R71, R0.reuse, R71 ;  /* 0x0000004700477220 */ /* 0x040fe40000410000 */
[----:B------:R-:W-:Y:S02]  /*7510*/  FMUL.FTZ R74, R0, R74 ;  /* 0x0000004a004a7220 */ /* 0x000fe40000410000 */
[--C-:B--2---:R-:W-:Y:S02]  /*7520*/  FFMA.FTZ R4, R9, c[0x0][0x2d0], -R109.reuse ;  /* 0x0000b40009047a23 */ /* 0x104fe4000001086d */
[----:B------:R-:W-:Y:S02]  /*7530*/  FMUL.FTZ R9, R2, R117 ;  /* 0x0000007502097220 */ /* 0x000fe40000410000 */
        /* <DEDUP_REMOVED lines=10> */
[----:B------:R-:W-:Y:S02]  /*75e0*/  FMUL.FTZ R91, R0, R91 ;  /* 0x0000005b005b7220 */ /* 0x000fe40000410000 */
[C---:B---3--:R-:W-:Y:S02]  /*75f0*/  FMUL.FTZ R12, R2.reuse, R120 ;  /* 0x00000078020c7220 */ /* 0x048fe40000410000 */
[----:B----4-:R-:W-:Y:S01]  /*7600*/  FMUL.FTZ R13, R2, R121 ;  /* 0x00000079020d7220 */ /* 0x010fe20000410000 */
[----:B------:R-:W-:Y:S01]  /*7610*/  MUFU.EX2 R171, R18 ;  /* 0x0000001200ab7308 */ /* 0x000fe20000000800 */
[----:B------:R-:W-:Y:S02]  /*7620*/  FMUL.FTZ R14, R0, R122 ;  /* 0x0000007a000e7220 */ /* 0x000fe40000410000 */
[--C-:B------:R-:W-:Y:S01]  /*7630*/  FFMA.FTZ R16, R16, c[0x0][0x2d0], -R109.reuse ;  /* 0x0000b40010107a23 */ /* 0x100fe2000001086d */
[----:B--2---:R-:W-:Y:S01]  /*7640*/  F2FP.PACK_AB R114, R222, R223 ;  /* 0x000000dfde72723e */ /* 0x004fe200000000ff */
[--C-:B------:R-:W-:Y:S02]  /*7650*/  FFMA.FTZ R4, R10, c[0x0][0x2d0], -R108.reuse ;  /* 0x0000b4000a047a23 */ /* 0x100fe4000001086c */
[----:B------:R-:W-:Y:S02]  /*7660*/  FMUL.FTZ R10, R0, R118 ;  /* 0x00000076000a7220 */ /* 0x000fe40000410000 */
[--C-:B------:R-:W-:Y:S01]  /*7670*/  FFMA.FTZ R17, R17, c[0x0][0x2d0], -R109.reuse ;  /* 0x0000b40011117a23 */ /* 0x100fe2000001086d */
[----:B------:R2:W-:Y:S01]  /*7680*/  MUFU.EX2 R219, R4 ;  /* 0x0000000400db7308 */ /* 0x0005e20000000800 */
[C---:B------:R-:W-:Y:S02]  /*7690*/  FMUL.FTZ R92, R2.reuse, R92 ;  /* 0x0000005c025c7220 */ /* 0x040fe40000410000 */
[----:B------:R-:W-:Y:S02]  /*76a0*/  FMUL.FTZ R93, R2, R93 ;  /* 0x0000005d025d7220 */ /* 0x000fe40000410000 */
[C---:B-----5:R-:W-:Y:S02]  /*76b0*/  FMUL.FTZ R15, R0.reuse, R123 ;  /* 0x0000007b000f7220 */ /* 0x060fe40000410000 */
[----:B------:R-:W-:Y:S01]  /*76c0*/  LDSM.16.MT88.4 R120, [R200+0x3800] ;  /* 0x00380000c878783b */ /* 0x000fe20000004200 */
[C---:B------:R-:W-:Y:S02]  /*76d0*/  FMUL.FTZ R94, R0.reuse, R94 ;  /* 0x0000005e005e7220 */ /* 0x040fe40000410000 */
[----:B------:R3:W-:Y:S01]  /*76e0*/  MUFU.EX2 R181, R16 ;  /* 0x0000001000b57308 */ /* 0x0007e20000000800 */
[----:B------:R-:W-:Y:S02]  /*76f0*/  FMUL.FTZ R95, R0, R95 ;  /* 0x0000005f005f7220 */ /* 0x000fe40000410000 */
[C---:B------:R-:W-:Y:S02]  /*7700*/  FMUL.FTZ R96, R2.reuse, R96 ;  /* 0x0000006002607220 */ /* 0x040fe40000410000 */
[----:B------:R-:W-:Y:S02]  /*7710*/  FMUL.FTZ R97, R2, R97 ;  /* 0x0000006102617220 */ /* 0x000fe40000410000 */
[C---:B------:R-:W-:Y:S02]  /*7720*/  FMUL.FTZ R98, R0.reuse, R98 ;  /* 0x0000006200627220 */ /* 0x040fe40000410000 */
[----:B------:R-:W-:Y:S01]  /*7730*/  FMUL.FTZ R99, R0, R99 ;  /* 0x0000006300637220 */ /* 0x000fe20000410000 */
[----:B------:R4:W-:Y:S01]  /*7740*/  MUFU.EX2 R180, R17 ;  /* 0x0000001100b47308 */ /* 0x0009e20000000800 */
[C---:B------:R-:W-:Y:S02]  /*7750*/  FMUL.FTZ R100, R2.reuse, R100 ;  /* 0x0000006402647220 */ /* 0x040fe40000410000 */
[----:B------:R-:W-:Y:S02]  /*7760*/  FMUL.FTZ R101, R2, R101 ;  /* 0x0000006502657220 */ /* 0x000fe40000410000 */
[--C-:B--2---:R-:W-:Y:S02]  /*7770*/  FFMA.FTZ R4, R11, c[0x0][0x2d0], -R108.reuse ;  /* 0x0000b4000b047a23 */ /* 0x104fe4000001086c */
[C---:B------:R-:W-:Y:S02]  /*7780*/  FMUL.FTZ R11, R0.reuse, R119 ;  /* 0x00000077000b7220 */ /* 0x040fe40000410000 */
[----:B------:R-:W2:Y:S01]  /*7790*/  LDSM.16.MT88.4 R116, [R202] ;  /* 0x00000000ca74783b */ /* 0x000ea20000004200 */
[----:B------:R-:W5:Y:S01]  /*77a0*/  MUFU.EX2 R218, R4 ;  /* 0x0000000400da7308 */ /* 0x000f620000000800 */
[C---:B------:R-:W-:Y:S02]  /*77b0*/  FMUL.FTZ R102, R0.reuse, R102 ;  /* 0x0000006600667220 */ /* 0x040fe40000410000 */
[----:B------:R-:W-:Y:S02]  /*77c0*/  FMUL.FTZ R103, R0, R103 ;  /* 0x0000006700677220 */ /* 0x000fe40000410000 */
[----:B---3--:R-:W-:Y:S02]  /*77d0*/  FMUL.FTZ R16, R2, R124 ;  /* 0x0000007c02107220 */ /* 0x008fe40000410000 */
[----:B------:R-:W-:Y:S02]  /*77e0*/  FMUL.FTZ R18, R0, R126 ;  /* 0x0000007e00127220 */ /* 0x000fe40000410000 */
[C---:B------:R-:W-:Y:S01]  /*77f0*/  FMUL.FTZ R104, R2.reuse, R104 ;  /* 0x0000006802687220 */ /* 0x040fe20000410000 */
[----:B------:R3:W2:Y:S01]  /*7800*/  MUFU.EX2 R170, R19 ;  /* 0x0000001300aa7308 */ /* 0x0006a20000000800 */
[----:B------:R-:W-:Y:S02]  /*7810*/  FMUL.FTZ R105, R2, R105 ;  /* 0x0000006902697220 */ /* 0x000fe40000410000 */
[----:B------:R-:W-:Y:S02]  /*7820*/  FMUL.FTZ R106, R0, R106 ;  /* 0x0000006a006a7220 */ /* 0x000fe40000410000 */
[----:B----4-:R-:W-:Y:S02]  /*7830*/  FMUL.FTZ R17, R2, R125 ;  /* 0x0000007d02117220 */ /* 0x010fe40000410000 */
[----:B------:R-:W-:Y:S02]  /*7840*/  FMUL.FTZ R107, R0, R107 ;  /* 0x0000006b006b7220 */ /* 0x000fe40000410000 */
[--C-:B------:R-:W-:Y:S01]  /*7850*/  FFMA.FTZ R20, R20, c[0x0][0x2d0], -R109.reuse ;  /* 0x0000b40014147a23 */ /* 0x100fe2000001086d */
[----:B------:R-:W-:Y:S01]  /*7860*/  MUFU.EX2 R167, R22 ;  /* 0x0000001600a77308 */ /* 0x000fe20000000800 */
[--C-:B------:R-:W-:Y:S02]  /*7870*/  FFMA.FTZ R21, R21, c[0x0][0x2d0], -R109.reuse ;  /* 0x0000b40015157a23 */ /* 0x100fe4000001086d */
[--C-:B------:R-:W-:Y:S01]  /*7880*/  FFMA.FTZ R24, R24, c[0x0][0x2d0], -R109.reuse ;  /* 0x0000b40018187a23 */ /* 0x100fe2000001086d */
[----:B-----5:R-:W-:Y:S01]  /*7890*/  F2FP.PACK_AB R115, R218, R219 ;  /* 0x000000dbda73723e */ /* 0x020fe200000000ff */
[----:B------:R-:W-:Y:S01]  /*78a0*/  FMUL.FTZ R4, R2, R112 ;  /* 0x0000007002047220 */ /* 0x000fe20000410000 */
[----:B------:R-:W-:Y:S01]  /*78b0*/  F2FP.PACK_AB R112, R224, R225 ;  /* 0x000000e1e070723e */ /* 0x000fe200000000ff */
[--C-:B------:R-:W-:Y:S02]  /*78c0*/  FFMA.FTZ R25, R25, c[0x0][0x2d0], -R109.reuse ;  /* 0x0000b40019197a23 */ /* 0x100fe4000001086d */
[--C-:B------:R-:W-:Y:S01]  /*78d0*/  FFMA.FTZ R29, R29, c[0x0][0x2d0], -R109.reuse ;  /* 0x0000b4001d1d7a23 */ /* 0x100fe2000001086d */
[----:B------:R-:W4:Y:S01]  /*78e0*/  MUFU.EX2 R169, R20 ;  /* 0x0000001400a97308 */ /* 0x000f220000000800 */
[--C-:B------:R-:W-:Y:S02]  /*78f0*/  FFMA.FTZ R33, R33, c[0x0][0x2d0], -R109.reuse ;  /* 0x0000b40021217a23 */ /* 0x100fe4000001086d */
[C---:B-1----:R-:W-:Y:S05]  /*7900*/  HMMA.16816.F32 R4, R112.reuse, R136, R4 ;  /* 0x000000887004723c */ /* 0x042fea0000001804 */
[----:B---3--:R-:W-:Y:S02]  /*7910*/  FMUL.FTZ R19, R0, R127 ;  /* 0x0000007f00137220 */ /* 0x008fe40000410000 */
[----:B------:R-:W-:Y:S01]  /*7920*/  LDSM.16.MT88.4 R124, [R197+0x4000] ;  /* 0x00400000c57c783b */ /* 0x000fe20000004200 */
[C---:B------:R-:W-:Y:S01]  /*7930*/  HMMA.16816.F32 R8, R112.reuse, R138, R8 ;  /* 0x0000008a7008723c */ /* 0x040fe20000001808 */
[----:B------:R-:W1:Y:S03]  /*7940*/  MUFU.EX2 R168, R21 ;  /* 0x0000001500a87308 */ /* 0x000e660000000800 */
[--C-:B------:R-:W-:Y:S02]  /*7950*/  FFMA.FTZ R35, R35, c[0x0][0x2d0], -R108.reuse ;  /* 0x0000b40023237a23 */ /* 0x100fe4000001086c */
[----:B------:R-:W-:Y:S01]  /*7960*/  FFMA.FTZ R37, R37, c[0x0][0x2d0], -R109 ;  /* 0x0000b40025257a23 */ /* 0x000fe2000001086d */
[----:B------:R-:W3:Y:S01]  /*7970*/  LDSM.16.MT88.4 R136, [R197+0x3800] ;  /* 0x00380000c588783b */ /* 0x000ee20000004200 */
[C---:B------:R-:W-:Y:S03]  /*7980*/  HMMA.16816.F32 R60, R112.reuse, R140, R60 ;  /* 0x0000008c703c723c */ /* 0x040fe6000000183c */
[----:B------:R5:W1:Y:S01]  /*7990*/  MUFU.EX2 R166, R23 ;  /* 0x0000001700a67308 */ /* 0x000a620000000800 */
[----:B------:R-:W-:Y:S02]  /*79a0*/  FFMA.FTZ R38, R38, c[0x0][0x2d0], -R108 ;  /* 0x0000b40026267a23 */ /* 0x000fe4000001086c */
[----:B------:R-:W-:Y:S02]  /*79b0*/  FFMA.FTZ R2, R2, R226, R225 ;  /* 0x000000e202027223 */ /* 0x000fe400000100e1 */
[C---:B------:R-:W-:Y:S01]  /*79c0*/  HMMA.16816.F32 R64, R112.reuse, R142, R64 ;  /* 0x0000008e7040723c */ /* 0x040fe20000001840 */
[----:B------:R-:W1:Y:S03]  /*79d0*/  LDSM.16.MT88.4 R140, [R199+0x3800] ;  /* 0x00380000c78c783b */ /* 0x000e660000004200 */
[----:B------:R-:W-:Y:S01]  /*79e0*/  FFMA.FTZ R0, R0, R227, R221 ;  /* 0x000000e300007223 */ /* 0x000fe200000100dd */
[----:B------:R-:W1:Y:S01]  /*79f0*/  MUFU.EX2 R165, R24 ;  /* 0x0000001800a57308 */ /* 0x000e620000000800 */
[----:B------:R-:W-:Y:S02]  /*7a00*/  FADD.FTZ R2, R224, R2 ;  /* 0x00000002e0027221 */ /* 0x000fe40000010000 */
[C---:B------:R-:W-:Y:S04]  /*7a10*/  HMMA.16816.F32 R68, R112.reuse, R144, R68 ;  /* 0x000000907044723c */ /* 0x040fe80000001844 */
[----:B------:R-:W-:Y:S02]  /*7a20*/  FADD.FTZ R0, R220, R0 ;  /* 0x00000000dc007221 */ /* 0x000fe40000010000 */
[----:B------:R-:W-:Y:S01]  /*7a30*/  FADD.FTZ R2, R223, R2 ;  /* 0x00000002df027221 */ /* 0x000fe20000010000 */
[----:B------:R-:W-:Y:S01]  /*7a40*/  MUFU.EX2 R164, R25 ;  /* 0x0000001900a47308 */ /* 0x000fe20000000800 */
[C---:B------:R-:W-:Y:S01]  /*7a50*/  HMMA.16816.F32 R72, R112.reuse, R146, R72 ;  /* 0x000000927048723c */ /* 0x040fe20000001848 */
[----:B-----5:R-:W-:Y:S03]  /*7a60*/  LDSM.16.MT88.4 R20, [R200+0x4000] ;  /* 0x00400000c814783b */ /* 0x020fe60000004200 */
[----:B------:R-:W-:Y:S02]  /*7a70*/  FADD.FTZ R0, R219, R0 ;  /* 0x00000000db007221 */ /* 0x000fe40000010000 */
[----:B------:R-:W-:Y:S02]  /*7a80*/  FADD.FTZ R2, R222, R2 ;  /* 0x00000002de027221 */ /* 0x000fe40000010000 */
[C---:B--2---:R-:W-:Y:S01]  /*7a90*/  HMMA.16816.F32 R76, R112.reuse, R116, R76 ;  /* 0x00000074704c723c */ /* 0x044fe2000000184c */
[----:B------:R-:W2:Y:S03]  /*7aa0*/  MUFU.EX2 R163, R26 ;  /* 0x0000001a00a37308 */ /* 0x000ea60000000800 */
[----:B------:R-:W-:Y:S02]  /*7ab0*/  FADD.FTZ R0, R218, R0 ;  /* 0x00000000da007221 */ /* 0x000fe40000010000 */
[----:B------:R-:W-:Y:S02]  /*7ac0*/  FADD.FTZ R2, R217, R2 ;  /* 0x00000002d9027221 */ /* 0x000fe40000010000 */
[C---:B------:R-:W-:Y:S01]  /*7ad0*/  HMMA.16816.F32 R80, R112.reuse, R118, R80 ;  /* 0x000000767050723c */ /* 0x040fe20000001850 */
[----:B------:R-:W5:Y:S02]  /*7ae0*/  LDSM.16.MT88.4 R116, [R198+0x3800] ;  /* 0x00380000c674783b */ /* 0x000f640000004200 */
[----:B------:R2:W2:Y:S01]  /*7af0*/  MUFU.EX2 R162, R27 ;  /* 0x0000001b00a27308 */ /* 0x0004a20000000800 */
[----:B------:R-:W-:Y:S02]  /*7b00*/  FADD.FTZ R0, R183, R0 ;  /* 0x00000000b7007221 */ /* 0x000fe40000010000 */
[----:B------:R-:W-:Y:S02]  /*7b10*/  FADD.FTZ R2, R216, R2 ;  /* 0x00000002d8027221 */ /* 0x000fe40000010000 */
[C---:B---3--:R-:W-:Y:S04]  /*7b20*/  HMMA.16816.F32 R84, R112.reuse, R136, R84 ;  /* 0x000000887054723c */ /* 0x048fe80000001854 */
[----:B------:R-:W-:Y:S01]  /*7b30*/  FADD.FTZ R0, R182, R0 ;  /* 0x00000000b6007221 */ /* 0x000fe20000010000 */
[----:B------:R-:W-:Y:S01]  /*7b40*/  MUFU.EX2 R160, R29 ;  /* 0x0000001d00a07308 */ /* 0x000fe20000000800 */
[----:B------:R-:W-:Y:S02]  /*7b50*/  FADD.FTZ R2, R181, R2 ;  /* 0x00000002b5027221 */ /* 0x000fe40000010000 */
[C---:B------:R-:W-:Y:S01]  /*7b60*/  HMMA.16816.F32 R88, R112.reuse, R138, R88 ;  /* 0x0000008a7058723c */ /* 0x040fe20000001858 */
[----:B------:R-:W3:Y:S03]  /*7b70*/  LDSM.16.MT88.4 R136, [R197+0x800] ;  /* 0x00080000c588783b */ /* 0x000ee60000004200 */
[----:B------:R-:W-:Y:S02]  /*7b80*/  FADD.FTZ R0, R171, R0 ;  /* 0x00000000ab007221 */ /* 0x000fe40000010000 */
[----:B------:R-:W-:Y:S01]  /*7b90*/  FADD.FTZ R2, R180, R2 ;  /* 0x00000002b4027221 */ /* 0x000fe20000010000 */
[----:B------:R-:W3:Y:S01]  /*7ba0*/  MUFU.EX2 R155, R30 ;  /* 0x0000001e009b7308 */ /* 0x000ee20000000800 */
[C---:B-1----:R-:W-:Y:S01]  /*7bb0*/  HMMA.16816.F32 R12, R112.reuse, R140, R12 ;  /* 0x0000008c700c723c */ /* 0x042fe2000000180c */
[----:B--2---:R-:W-:Y:S03]  /*7bc0*/  LDSM.16.MT88.4 R24, [R199+0x1000] ;  /* 0x00100000c718783b */ /* 0x004fe60000004200 */
[----:B------:R-:W-:Y:S02]  /*7bd0*/  FADD.FTZ R0, R170, R0 ;  /* 0x00000000aa007221 */ /* 0x000fe40000010000 */
[----:B----4-:R-:W-:Y:S02]  /*7be0*/  FADD.FTZ R2, R169, R2 ;  /* 0x00000002a9027221 */ /* 0x010fe40000010000 */
[C---:B------:R-:W-:Y:S01]  /*7bf0*/  HMMA.16816.F32 R92, R112.reuse, R142, R92 ;  /* 0x0000008e705c723c */ /* 0x040fe2000000185c */
[----:B------:R-:W1:Y:S01]  /*7c00*/  MUFU.EX2 R154, R31 ;  /* 0x0000001f009a7308 */ /* 0x000e620000000800 */
[----:B------:R-:W2:Y:S02]  /*7c10*/  LDSM.16.MT88.4 R140, [R199+0x800] ;  /* 0x00080000c78c783b */ /* 0x000ea40000004200 */
[----:B------:R-:W-:Y:S02]  /*7c20*/  FADD.FTZ R0, R167, R0 ;  /* 0x00000000a7007221 */ /* 0x000fe40000010000 */
[----:B------:R-:W-:Y:S02]  /*7c30*/  FADD.FTZ R2, R168, R2 ;  /* 0x00000002a8027221 */ /* 0x000fe40000010000 */
[----:B------:R-:W-:Y:S01]  /*7c40*/  FADD.FTZ R0, R166, R0 ;  /* 0x00000000a6007221 */ /* 0x000fe20000010000 */
[C---:B-----5:R-:W-:Y:S02]  /*7c50*/  HMMA.16816.F32 R96, R112.reuse, R116, R96 ;  /* 0x000000747060723c */ /* 0x060fe40000001860 */
[----:B------:R-:W-:Y:S01]  /*7c60*/  MUFU.EX2 R152, R33 ;  /* 0x0000002100987308 */ /* 0x000fe20000000800 */
[----:B------:R-:W-:Y:S02]  /*7c70*/  FADD.FTZ R2, R165, R2 ;  /* 0x00000002a5027221 */ /* 0x000fe40000010000 */
[----:B------:R-:W-:Y:S02]  /*7c80*/  FADD.FTZ R0, R163, R0 ;  /* 0x00000000a3007221 */ /* 0x000fe40000010000 */
[----:B------:R-:W-:Y:S01]  /*7c90*/  FADD.FTZ R2, R164, R2 ;  /* 0x00000002a4027221 */ /* 0x000fe20000010000 */
[C---:B------:R-:W-:Y:S01]  /*7ca0*/  HMMA.16816.F32 R100, R112.reuse, R118, R100 ;  /* 0x000000767064723c */ /* 0x040fe20000001864 */
[----:B------:R-:W4:Y:S03]  /*7cb0*/  LDSM.16.MT88.4 R116, [R198+0x800] ;  /* 0x00080000c674783b */ /* 0x000f260000004200 */
[----:B------:R-:W5:Y:S01]  /*7cc0*/  MUFU.EX2 R151, R34 ;  /* 0x0000002200977308 */ /* 0x000f620000000800 */
[----:B------:R-:W-:Y:S03]  /*7cd0*/  FADD.FTZ R0, R162, R0 ;  /* 0x00000000a2007221 */ /* 0x000fe60000010000 */
[C---:B------:R-:W-:Y:S04]  /*7ce0*/  HMMA.16816.F32 R16, R112.reuse, R120, R16 ;  /* 0x000000787010723c */ /* 0x040fe80000001810 */
[----:B---3--:R-:W-:Y:S02]  /*7cf0*/  FADD.FTZ R0, R155, R0 ;  /* 0x000000009b007221 */ /* 0x008fe40000010000 */
[----:B------:R-:W3:Y:S02]  /*7d00*/  MUFU.EX2 R150, R35 ;  /* 0x0000002300967308 */ /* 0x000ee40000000800 */
[----:B------:R-:W-:Y:S01]  /*7d10*/  HMMA.16816.F32 R104, R112, R122, R104 ;  /* 0x0000007a7068723c */ /* 0x000fe20000001868 */
[----:B------:R-:W4:Y:S03]  /*7d20*/  LDSM.16.MT88.4 R120, [R200+0x800] ;  /* 0x00080000c878783b */ /* 0x000f260000004200 */
[----:B-1----:R-:W-:Y:S03]  /*7d30*/  FADD.FTZ R0, R154, R0 ;  /* 0x000000009a007221 */ /* 0x002fe60000010000 */
[----:B------:R-:W-:Y:S01]  /*7d40*/  F2FP.PACK_AB R112, R216, R217 ;  /* 0x000000d9d870723e */ /* 0x000fe200000000ff */
[----:B------:R-:W-:Y:S01]  /*7d50*/  MUFU.EX2 R148, R37 ;  /* 0x0000002500947308 */ /* 0x000fe20000000800 */
[----:B------:R-:W-:Y:S03]  /*7d60*/  F2FP.PACK_AB R113, R182, R183 ;  /* 0x000000b7b671723e */ /* 0x000fe600000000ff */
[----:B------:R-:W-:Y:S01]  /*7d70*/  F2FP.PACK_AB R114, R180, R181 ;  /* 0x000000b5b472723e */ /* 0x000fe200000000ff */
[----:B-----5:R-:W-:Y:S01]  /*7d80*/  FADD.FTZ R0, R151, R0 ;  /* 0x0000000097007221 */ /* 0x020fe20000010000 */
[----:B------:R-:W-:Y:S04]  /*7d90*/  F2FP.PACK_AB R115, R170, R171 ;  /* 0x000000abaa73723e */ /* 0x000fe800000000ff */
[----:B------:R-:W1:Y:S03]  /*7da0*/  MUFU.EX2 R147, R38 ;  /* 0x0000002600937308 */ /* 0x000e660000000800 */
[C---:B------:R-:W-:Y:S03]  /*7db0*/  HMMA.16816.F32 R4, R112.reuse, R136, R4 ;  /* 0x000000887004723c */ /* 0x040fe60000001804 */
[----:B---3--:R-:W-:Y:S05]  /*7dc0*/  FADD.FTZ R0, R150, R0 ;  /* 0x0000000096007221 */ /* 0x008fea0000010000 */
[C---:B------:R-:W-:Y:S01]  /*7dd0*/  HMMA.16816.F32 R8, R112.reuse, R138, R8 ;  /* 0x0000008a7008723c */ /* 0x040fe20000001808 */
[----:B------:R-:W3:Y:S07]  /*7de0*/  LDSM.16.MT88.4 R136, [R199+0x4000] ;  /* 0x00400000c788783b */ /* 0x000eee0000004200 */
[C---:B--2---:R-:W-:Y:S04]  /*7df0*/  HMMA.16816.F32 R60, R112.reuse, R140, R60 ;  /* 0x0000008c703c723c */ /* 0x044fe8000000183c */
[----:B-1----:R-:W-:Y:S04]  /*7e00*/  FADD.FTZ R0, R147, R0 ;  /* 0x0000000093007221 */ /* 0x002fe80000010000 */
[C---:B------:R-:W-:Y:S08]  /*7e10*/  HMMA.16816.F32 R64, R112.reuse, R142, R64 ;  /* 0x0000008e7040723c */ /* 0x040ff00000001840 */
[C---:B----4-:R-:W-:Y:S08]  /*7e20*/  HMMA.16816.F32 R68, R112.reuse, R116, R68 ;  /* 0x000000747044723c */ /* 0x050ff00000001844 */
[C---:B------:R-:W-:Y:S01]  /*7e30*/  HMMA.16816.F32 R72, R112.reuse, R118, R72 ;  /* 0x000000767048723c */ /* 0x040fe20000001848 */
[----:B------:R-:W1:Y:S07]  /*7e40*/  LDSM.16.MT88.4 R116, [R198+0x4000] ;  /* 0x00400000c674783b */ /* 0x000e6e0000004200 */
[C---:B------:R-:W-:Y:S08]  /*7e50*/  HMMA.16816.F32 R76, R112.reuse, R120, R76 ;  /* 0x00000078704c723c */ /* 0x040ff0000000184c */
[C---:B------:R-:W-:Y:S01]  /*7e60*/  HMMA.16816.F32 R80, R112.reuse, R122, R80 ;  /* 0x0000007a7050723c */ /* 0x040fe20000001850 */
[----:B------:R-:W2:Y:S07]  /*7e70*/  LDSM.16.MT88.4 R120, [R197+0x1000] ;  /* 0x00100000c578783b */ /* 0x000eae0000004200 */
[C---:B------:R-:W-:Y:S08]  /*7e80*/  HMMA.16816.F32 R84, R112.reuse, R124, R84 ;  /* 0x0000007c7054723c */ /* 0x040ff00000001854 */
[C---:B------:R-:W-:Y:S01]  /*7e90*/  HMMA.16816.F32 R88, R112.reuse, R126, R88 ;  /* 0x0000007e7058723c */ /* 0x040fe20000001858 */
[----:B------:R-:W-:Y:S07]  /*7ea0*/  LDSM.16.MT88.4 R124, [R198+0x4800] ;  /* 0x00480000c67c783b */ /* 0x000fee0000004200 */
[C---:B---3--:R-:W-:Y:S08]  /*7eb0*/  HMMA.16816.F32 R12, R112.reuse, R136, R12 ;  /* 0x00000088700c723c */ /* 0x048ff0000000180c */
[C---:B------:R-:W-:Y:S08]  /*7ec0*/  HMMA.16816.F32 R92, R112.reuse, R138, R92 ;  /* 0x0000008a705c723c */ /* 0x040ff0000000185c */
[C---:B-1----:R-:W-:Y:S08]  /*7ed0*/  HMMA.16816.F32 R96, R112.reuse, R116, R96 ;  /* 0x000000747060723c */ /* 0x042ff00000001860 */
[C---:B------:R-:W-:Y:S01]  /*7ee0*/  HMMA.16816.F32 R100, R112.reuse, R118, R100 ;  /* 0x000000767064723c */ /* 0x040fe20000001864 */
[----:B------:R-:W1:Y:S07]  /*7ef0*/  LDSM.16.MT88.4 R116, [R198+0x1000] ;  /* 0x00100000c674783b */ /* 0x000e6e0000004200 */
[C---:B------:R-:W-:Y:S07]  /*7f00*/  HMMA.16816.F32 R16, R112.reuse, R20, R16 ;  /* 0x000000147010723c */ /* 0x040fee0000001810 */
[--C-:B------:R-:W-:Y:S01]  /*7f10*/  FFMA.FTZ R20, R28, c[0x0][0x2d0], -R109.reuse ;  /* 0x0000b4001c147a23 */ /* 0x100fe2000001086d */
[----:B------:R-:W-:Y:S01]  /*7f20*/  HMMA.16816.F32 R104, R112, R22, R104 ;  /* 0x000000167068723c */ /* 0x000fe20000001868 */
[----:B------:R-:W3:Y:S02]  /*7f30*/  LDSM.16.MT88.4 R112, [R200+0x1000] ;  /* 0x00100000c870783b */ /* 0x000ee40000004200 */
[----:B------:R4:W5:Y:S01]  /*7f40*/  MUFU.EX2 R161, R20 ;  /* 0x0000001400a17308 */ /* 0x0009620000000800 */
[----:B------:R-:W-:Y:S03]  /*7f50*/  F2FP.PACK_AB R21, R166, R167 ;  /* 0x000000a7a615723e */ /* 0x000fe600000000ff */
[----:B------:R-:W-:Y:S02]  /*7f60*/  F2FP.PACK_AB R22, R164, R165 ;  /* 0x000000a5a416723e */ /* 0x000fe400000000ff */
[----:B------:R-:W-:Y:S01]  /*7f70*/  F2FP.PACK_AB R23, R162, R163 ;  /* 0x000000a3a217723e */ /* 0x000fe200000000ff */
[----:B------:R-:W1:Y:S02]  /*7f80*/  LDSM.16.MT88.4 R28, [R197+0x4800] ;  /* 0x00480000c51c783b */ /* 0x000e640000004200 */
[----:B----4-:R-:W-:Y:S01]  /*7f90*/  F2FP.PACK_AB R20, R168, R169 ;  /* 0x000000a9a814723e */ /* 0x010fe200000000ff */
[----:B-----5:R-:W-:Y:S04]  /*7fa0*/  FADD.FTZ R2, R161, R2 ;  /* 0x00000002a1027221 */ /* 0x020fe80000010000 */
[----:B------:R-:W-:Y:S02]  /*7fb0*/  FADD.FTZ R2, R160, R2 ;  /* 0x00000002a0027221 */ /* 0x000fe40000010000 */
[C---:B--2---:R-:W-:Y:S08]  /*7fc0*/  HMMA.16816.F32 R4, R20.reuse, R120, R4 ;  /* 0x000000781404723c */ /* 0x044ff00000001804 */
[C---:B------:R-:W-:Y:S01]  /*7fd0*/  HMMA.16816.F32 R8, R20.reuse, R122, R8 ;  /* 0x0000007a1408723c */ /* 0x040fe20000001808 */
[----:B------:R-:W2:Y:S07]  /*7fe0*/  LDSM.16.MT88.4 R120, [R199+0x4800] ;  /* 0x00480000c778783b */ /* 0x000eae0000004200 */
[C---:B------:R-:W-:Y:S07]  /*7ff0*/  HMMA.16816.F32 R60, R20.reuse, R24, R60 ;  /* 0x00000018143c723c */ /* 0x040fee000000183c */
[--C-:B------:R-:W-:Y:S01]  /*8000*/  FFMA.FTZ R24, R32, c[0x0][0x2d0], -R109.reuse ;  /* 0x0000b40020187a23 */ /* 0x100fe2000001086d */
[C---:B------:R-:W-:Y:S01]  /*8010*/  HMMA.16816.F32 R64, R20.reuse, R26, R64 ;  /* 0x0000001a1440723c */ /* 0x040fe20000001840 */
[----:B------:R-:W-:Y:S02]  /*8020*/  LDSM.16.MT88.4 R32, [R199+0x1800] ;  /* 0x00180000c720783b */ /* 0x000fe40000004200 */
[----:B------:R4:W5:Y:S05]  /*8030*/  MUFU.EX2 R153, R24 ;  /* 0x0000001800997308 */ /* 0x00096a0000000800 */
[C---:B-1----:R-:W-:Y:S08]  /*8040*/  HMMA.16816.F32 R68, R20.reuse, R116, R68 ;  /* 0x000000741444723c */ /* 0x042ff00000001844 */
[C---:B------:R-:W-:Y:S01]  /*8050*/  HMMA.16816.F32 R72, R20.reuse, R118, R72 ;  /* 0x000000761448723c */ /* 0x040fe20000001848 */
[----:B------:R-:W-:Y:S07]  /*8060*/  LDSM.16.MT88.4 R116, [R197+0x1800] ;  /* 0x00180000c574783b */ /* 0x000fee0000004200 */
[C---:B---3--:R-:W-:Y:S01]  /*8070*/  HMMA.16816.F32 R76, R20.reuse, R112, R76 ;  /* 0x00000070144c723c */ /* 0x048fe2000000184c */
[----:B----4-:R-:W1:Y:S03]  /*8080*/  LDSM.16.MT88.4 R24, [R200+0x4800] ;  /* 0x00480000c818783b */ /* 0x010e660000004200 */
[----:B-----5:R-:W-:Y:S04]  /*8090*/  FADD.FTZ R2, R153, R2 ;  /* 0x0000000299027221 */ /* 0x020fe80000010000 */
[C---:B------:R-:W-:Y:S01]  /*80a0*/  HMMA.16816.F32 R80, R20.reuse, R114, R80 ;  /* 0x000000721450723c */ /* 0x040fe20000001850 */
[----:B------:R-:W-:Y:S03]  /*80b0*/  LDSM.16.MT88.4 R112, [R197+0x5000] ;  /* 0x00500000c570783b */ /* 0x000fe60000004200 */
[----:B------:R-:W-:Y:S04]  /*80c0*/  FADD.FTZ R2, R152, R2 ;  /* 0x0000000298027221 */ /* 0x000fe80000010000 */
[C---:B------:R-:W-:Y:S07]  /*80d0*/  HMMA.16816.F32 R84, R20.reuse, R28, R84 ;  /* 0x0000001c1454723c */ /* 0x040fee0000001854 */
[--C-:B------:R-:W-:Y:S01]  /*80e0*/  FFMA.FTZ R28, R36, c[0x0][0x2d0], -R109.reuse ;  /* 0x0000b400241c7a23 */ /* 0x100fe2000001086d */
[C---:B------:R-:W-:Y:S03]  /*80f0*/  HMMA.16816.F32 R88, R20.reuse, R30, R88 ;  /* 0x0000001e1458723c */ /* 0x040fe60000001858 */
[----:B------:R3:W4:Y:S01]  /*8100*/  MUFU.EX2 R149, R28 ;  /* 0x0000001c00957308 */ /* 0x0007220000000800 */
[--C-:B------:R-:W-:Y:S02]  /*8110*/  FFMA.FTZ R36, R40, c[0x0][0x2d0], -R109.reuse ;  /* 0x0000b40028247a23 */ /* 0x100fe4000001086d */
[--C-:B------:R-:W-:Y:S02]  /*8120*/  FFMA.FTZ R40, R48, c[0x0][0x2d0], -R109.reuse ;  /* 0x0000b40030287a23 */ /* 0x100fe4000001086d */
[C---:B--2---:R-:W-:Y:S04]  /*8130*/  HMMA.16816.F32 R12, R20.reuse, R120, R12 ;  /* 0x00000078140c723c */ /* 0x044fe8000000180c */
[--C-:B------:R-:W-:Y:S01]  /*8140*/  FFMA.FTZ R48, R57, c[0x0][0x2d0], -R109.reuse ;  /* 0x0000b40039307a23 */ /* 0x100fe2000001086d */
[----:B------:R-:W2:Y:S03]  /*8150*/  MUFU.EX2 R145, R36 ;  /* 0x0000002400917308 */ /* 0x000ea60000000800 */
[C---:B------:R-:W-:Y:S01]  /*8160*/  HMMA.16816.F32 R92, R20.reuse, R122, R92 ;  /* 0x0000007a145c723c */ /* 0x040fe2000000185c */
[----:B------:R-:W-:Y:S06]  /*8170*/  LDSM.16.MT88.4 R120, [R199+0x2000] ;  /* 0x00200000c778783b */ /* 0x000fec0000004200 */
[----:B------:R-:W-:Y:S01]  /*8180*/  MUFU.EX2 R141, R40 ;  /* 0x00000028008d7308 */ /* 0x000fe20000000800 */
[C---:B------:R-:W-:Y:S01]  /*8190*/  HMMA.16816.F32 R96, R20.reuse, R124, R96 ;  /* 0x0000007c1460723c */ /* 0x040fe20000001860 */
[----:B---3--:R-:W-:Y:S03]  /*81a0*/  LDSM.16.MT88.4 R28, [R200+0x1800] ;  /* 0x00180000c81c783b */ /* 0x008fe60000004200 */
[----:B----4-:R-:W-:Y:S04]  /*81b0*/  FADD.FTZ R2, R149, R2 ;  /* 0x0000000295027221 */ /* 0x010fe80000010000 */
[C---:B------:R-:W-:Y:S04]  /*81c0*/  HMMA.16816.F32 R100, R20.reuse, R126, R100 ;  /* 0x0000007e1464723c */ /* 0x040fe80000001864 */
[----:B------:R-:W-:Y:S04]  /*81d0*/  FADD.FTZ R2, R148, R2 ;  /* 0x0000000294027221 */ /* 0x000fe80000010000 */
[C---:B-1----:R-:W-:Y:S04]  /*81e0*/  HMMA.16816.F32 R16, R20.reuse, R24, R16 ;  /* 0x000000181410723c */ /* 0x042fe80000001810 */
[----:B--2---:R-:W-:Y:S04]  /*81f0*/  FADD.FTZ R2, R145, R2 ;  /* 0x0000000291027221 */ /* 0x004fe80000010000 */
[----:B------:R-:W-:Y:S01]  /*8200*/  HMMA.16816.F32 R104, R20, R26, R104 ;  /* 0x0000001a1468723c */ /* 0x000fe20000001868 */
[----:B------:R-:W1:Y:S06]  /*8210*/  LDSM.16.MT88.4 R24, [R198+0x1800] ;  /* 0x00180000c618783b */ /* 0x000e6c0000004200 */
[----:B------:R-:W-:Y:S02]  /*8220*/  F2FP.PACK_AB R20, R160, R161 ;  /* 0x000000a1a014723e */ /* 0x000fe400000000ff */
[----:B------:R-:W-:Y:S03]  /*8230*/  F2FP.PACK_AB R21, R154, R155 ;  /* 0x0000009b9a15723e */ /* 0x000fe600000000ff */
[----:B------:R-:W-:Y:S02]  /*8240*/  F2FP.PACK_AB R22, R152, R153 ;  /* 0x000000999816723e */ /* 0x000fe400000000ff */
[----:B------:R-:W-:Y:S07]  /*8250*/  F2FP.PACK_AB R23, R150, R151 ;  /* 0x000000979617723e */ /* 0x000fee00000000ff */
[C---:B------:R-:W-:Y:S08]  /*8260*/  HMMA.16816.F32 R4, R20.reuse, R116, R4 ;  /* 0x000000741404723c */ /* 0x040ff00000001804 */
[C---:B------:R-:W-:Y:S01]  /*8270*/  HMMA.16816.F32 R8, R20.reuse, R118, R8 ;  /* 0x000000761408723c */ /* 0x040fe20000001808 */
[----:B------:R-:W-:Y:S07]  /*8280*/  LDSM.16.MT88.4 R116, [R200+0x5000] ;  /* 0x00500000c874783b */ /* 0x000fee0000004200 */
[C---:B------:R-:W-:Y:S07]  /*8290*/  HMMA.16816.F32 R60, R20.reuse, R32, R60 ;  /* 0x00000020143c723c */ /* 0x040fee000000183c */
[----:B------:R-:W-:Y:S01]  /*82a0*/  FFMA.FTZ R32, R39, c[0x0][0x2d0], -R108 ;  /* 0x0000b40027207a23 */ /* 0x000fe2000001086c */
[C---:B------:R-:W-:Y:S01]  /*82b0*/  HMMA.16816.F32 R64, R20.reuse, R34, R64 ;  /* 0x000000221440723c */ /* 0x040fe20000001840 */
[----:B------:R-:W-:Y:S02]  /*82c0*/  LDSM.16.MT88.4 R36, [R198+0x5000] ;  /* 0x00500000c624783b */ /* 0x000fe40000004200 */
[----:B------:R2:W3:Y:S05]  /*82d0*/  MUFU.EX2 R146, R32 ;  /* 0x0000002000927308 */ /* 0x0004ea0000000800 */
[C---:B-1----:R-:W-:Y:S07]  /*82e0*/  HMMA.16816.F32 R68, R20.reuse, R24, R68 ;  /* 0x000000181444723c */ /* 0x042fee0000001844 */
[--C-:B------:R-:W-:Y:S01]  /*82f0*/  FFMA.FTZ R24, R41, c[0x0][0x2d0], -R109.reuse ;  /* 0x0000b40029187a23 */ /* 0x100fe2000001086d */
[C---:B------:R-:W-:Y:S03]  /*8300*/  HMMA.16816.F32 R72, R20.reuse, R26, R72 ;  /* 0x0000001a1448723c */ /* 0x040fe60000001848 */
[----:B------:R1:W4:Y:S05]  /*8310*/  MUFU.EX2 R144, R24 ;  /* 0x0000001800907308 */ /* 0x00032a0000000800 */
[C---:B------:R-:W-:Y:S01]  /*8320*/  HMMA.16816.F32 R76, R20.reuse, R28, R76 ;  /* 0x0000001c144c723c */ /* 0x040fe2000000184c */
[----:B--2---:R-:W2:Y:S03]  /*8330*/  LDSM.16.MT88.4 R32, [R199+0x5000] ;  /* 0x00500000c720783b */ /* 0x004ea60000004200 */
[----:B---3--:R-:W-:Y:S03]  /*8340*/  FADD.FTZ R0, R146, R0 ;  /* 0x0000000092007221 */ /* 0x008fe60000010000 */
[--C-:B------:R-:W-:Y:S01]  /*8350*/  FFMA.FTZ R28, R43, c[0x0][0x2d0], -R108.reuse ;  /* 0x0000b4002b1c7a23 */ /* 0x100fe2000001086c */
[C---:B------:R-:W-:Y:S03]  /*8360*/  HMMA.16816.F32 R80, R20.reuse, R30, R80 ;  /* 0x0000001e1450723c */ /* 0x040fe60000001850 */
[----:B------:R3:W-:Y:S05]  /*8370*/  MUFU.EX2 R142, R28 ;  /* 0x0000001c008e7308 */ /* 0x0007ea0000000800 */
[C---:B------:R-:W-:Y:S04]  /*8380*/  HMMA.16816.F32 R84, R20.reuse, R112, R84 ;  /* 0x000000701454723c */ /* 0x040fe80000001854 */
[----:B-1----:R-:W-:Y:S02]  /*8390*/  FFMA.FTZ R24, R42, c[0x0][0x2d0], -R108 ;  /* 0x0000b4002a187a23 */ /* 0x002fe4000001086c */
[----:B------:R-:W-:Y:S01]  /*83a0*/  LDSM.16.MT88.4 R40, [R199+0x6000] ;  /* 0x00600000c728783b */ /* 0x000fe20000004200 */
[----:B----4-:R-:W-:Y:S01]  /*83b0*/  FADD.FTZ R2, R144, R2 ;  /* 0x0000000290027221 */ /* 0x010fe20000010000 */
[C---:B------:R-:W-:Y:S01]  /*83c0*/  HMMA.16816.F32 R88, R20.reuse, R114, R88 ;  /* 0x000000721458723c */ /* 0x040fe20000001858 */
[----:B------:R1:W4:Y:S05]  /*83d0*/  MUFU.EX2 R143, R24 ;  /* 0x00000018008f7308 */ /* 0x00032a0000000800 */
[----:B---3--:R-:W-:Y:S02]  /*83e0*/  LDSM.16.MT88.4 R28, [R198+0x2000] ;  /* 0x00200000c61c783b */ /* 0x008fe40000004200 */
[C---:B--2---:R-:W-:Y:S06]  /*83f0*/  HMMA.16816.F32 R12, R20.reuse, R32, R12 ;  /* 0x00000020140c723c */ /* 0x044fec000000180c */
[----:B-1----:R-:W1:Y:S01]  /*8400*/  LDSM.16.MT88.4 R24, [R197+0x2000] ;  /* 0x00200000c518783b */ /* 0x002e620000004200 */
[----:B----4-:R-:W-:Y:S01]  /*8410*/  FADD.FTZ R0, R143, R0 ;  /* 0x000000008f007221 */ /* 0x010fe20000010000 */
[C---:B------:R-:W-:Y:S04]  /*8420*/  HMMA.16816.F32 R92, R20.reuse, R34, R92 ;  /* 0x00000022145c723c */ /* 0x040fe8000000185c */
[----:B------:R-:W-:Y:S02]  /*8430*/  FADD.FTZ R0, R142, R0 ;  /* 0x000000008e007221 */ /* 0x000fe40000010000 */
[----:B------:R-:W2:Y:S02]  /*8440*/  LDSM.16.MT88.4 R32, [R200+0x2000] ;  /* 0x00200000c820783b */ /* 0x000ea40000004200 */
[C---:B------:R-:W-:Y:S07]  /*8450*/  HMMA.16816.F32 R96, R20.reuse, R36, R96 ;  /* 0x000000241460723c */ /* 0x040fee0000001860 */
[--C-:B------:R-:W-:Y:S01]  /*8460*/  FFMA.FTZ R36, R44, c[0x0][0x2d0], -R109.reuse ;  /* 0x0000b4002c247a23 */ /* 0x100fe2000001086d */
[C---:B------:R-:W-:Y:S03]  /*8470*/  HMMA.16816.F32 R100, R20.reuse, R38, R100 ;  /* 0x000000261464723c */ /* 0x040fe60000001864 */
[----:B------:R3:W4:Y:S05]  /*8480*/  MUFU.EX2 R127, R36 ;  /* 0x00000024007f7308 */ /* 0x00072a0000000800 */
[C---:B------:R-:W-:Y:S08]  /*8490*/  HMMA.16816.F32 R16, R20.reuse, R116, R16 ;  /* 0x000000741410723c */ /* 0x040ff00000001810 */
[----:B------:R-:W-:Y:S01]  /*84a0*/  HMMA.16816.F32 R104, R20, R118, R104 ;  /* 0x000000761468723c */ /* 0x000fe20000001868 */
[----:B------:R-:W-:Y:S06]  /*84b0*/  LDSM.16.MT88.4 R116, [R197+0x3000] ;  /* 0x00300000c574783b */ /* 0x000fec0000004200 */
[----:B------:R-:W-:Y:S02]  /*84c0*/  F2FP.PACK_AB R20, R148, R149 ;  /* 0x000000959414723e */ /* 0x000fe400000000ff */
[----:B------:R-:W-:Y:S01]  /*84d0*/  F2FP.PACK_AB R21, R146, R147 ;  /* 0x000000939215723e */ /* 0x000fe200000000ff */
[----:B---3--:R-:W-:Y:S02]  /*84e0*/  LDSM.16.MT88.4 R36, [R199+0x5800] ;  /* 0x00580000c724783b */ /* 0x008fe40000004200 */
[----:B------:R-:W-:Y:S01]  /*84f0*/  F2FP.PACK_AB R22, R144, R145 ;  /* 0x000000919016723e */ /* 0x000fe200000000ff */
[----:B----4-:R-:W-:Y:S01]  /*8500*/  FADD.FTZ R2, R127, R2 ;  /* 0x000000027f027221 */ /* 0x010fe20000010000 */
[----:B------:R-:W-:Y:S07]  /*8510*/  F2FP.PACK_AB R23, R142, R143 ;  /* 0x0000008f8e17723e */ /* 0x000fee00000000ff */
[C---:B-1----:R-:W-:Y:S08]  /*8520*/  HMMA.16816.F32 R4, R20.reuse, R24, R4 ;  /* 0x000000181404723c */ /* 0x042ff00000001804 */
[C---:B------:R-:W-:Y:S01]  /*8530*/  HMMA.16816.F32 R8, R20.reuse, R26, R8 ;  /* 0x0000001a1408723c */ /* 0x040fe20000001808 */
[----:B------:R-:W1:Y:S07]  /*8540*/  LDSM.16.MT88.4 R24, [R197+0x5800] ;  /* 0x00580000c518783b */ /* 0x000e6e0000004200 */
[C---:B------:R-:W-:Y:S08]  /*8550*/  HMMA.16816.F32 R60, R20.reuse, R120, R60 ;  /* 0x00000078143c723c */ /* 0x040ff0000000183c */
[C---:B------:R-:W-:Y:S08]  /*8560*/  HMMA.16816.F32 R64, R20.reuse, R122, R64 ;  /* 0x0000007a1440723c */ /* 0x040ff00000001840 */
[C---:B------:R-:W-:Y:S07]  /*8570*/  HMMA.16816.F32 R68, R20.reuse, R28, R68 ;  /* 0x0000001c1444723c */ /* 0x040fee0000001844 */
[--C-:B------:R-:W-:Y:S01]  /*8580*/  FFMA.FTZ R28, R45, c[0x0][0x2d0], -R109.reuse ;  /* 0x0000b4002d1c7a23 */ /* 0x100fe2000001086d */
[C---:B------:R-:W-:Y:S03]  /*8590*/  HMMA.16816.F32 R72, R20.reuse, R30, R72 ;  /* 0x0000001e1448723c */ /* 0x040fe60000001848 */
[----:B------:R3:W4:Y:S05]  /*85a0*/  MUFU.EX2 R126, R28 ;  /* 0x0000001c007e7308 */ /* 0x00072a0000000800 */
[C---:B--2---:R-:W-:Y:S07]  /*85b0*/  HMMA.16816.F32 R76, R20.reuse, R32, R76 ;  /* 0x00000020144c723c */ /* 0x044fee000000184c */
[--C-:B------:R-:W-:Y:S01]  /*85c0*/  FFMA.FTZ R32, R47, c[0x0][0x2d0], -R108.reuse ;  /* 0x0000b4002f207a23 */ /* 0x100fe2000001086c */
[C---:B------:R-:W-:Y:S03]  /*85d0*/  HMMA.16816.F32 R80, R20.reuse, R34, R80 ;  /* 0x000000221450723c */ /* 0x040fe60000001850 */
[----:B------:R2:W-:Y:S05]  /*85e0*/  MUFU.EX2 R124, R32 ;  /* 0x00000020007c7308 */ /* 0x0005ea0000000800 */
[C---:B-1----:R-:W-:Y:S04]  /*85f0*/  HMMA.16816.F32 R84, R20.reuse, R24, R84 ;  /* 0x000000181454723c */ /* 0x042fe80000001854 */
[----:B---3--:R-:W-:Y:S02]  /*8600*/  FFMA.FTZ R28, R46, c[0x0][0x2d0], -R108 ;  /* 0x0000b4002e1c7a23 */ /* 0x008fe4000001086c */
[----:B------:R-:W-:Y:S01]  /*8610*/  LDSM.16.MT88.4 R44, [R198+0x6000] ;  /* 0x00600000c62c783b */ /* 0x000fe20000004200 */
[--C-:B------:R-:W-:Y:S01]  /*8620*/  FFMA.FTZ R24, R49, c[0x0][0x2d0], -R109.reuse ;  /* 0x0000b40031187a23 */ /* 0x100fe2000001086d */
[C---:B------:R-:W-:Y:S01]  /*8630*/  HMMA.16816.F32 R88, R20.reuse, R26, R88 ;  /* 0x0000001a1458723c */ /* 0x040fe20000001858 */
[----:B------:R1:W3:Y:S03]  /*8640*/  MUFU.EX2 R125, R28 ;  /* 0x0000001c007d7308 */ /* 0x0002e60000000800 */
[----:B----4-:R-:W-:Y:S04]  /*8650*/  FADD.FTZ R2, R126, R2 ;  /* 0x000000027e027221 */ /* 0x010fe80000010000 */
[C---:B------:R-:W-:Y:S03]  /*8660*/  HMMA.16816.F32 R12, R20.reuse, R36, R12 ;  /* 0x00000024140c723c */ /* 0x040fe6000000180c */
[----:B------:R4:W-:Y:S01]  /*8670*/  MUFU.EX2 R140, R24 ;  /* 0x00000018008c7308 */ /* 0x0009e20000000800 */
[----:B--2---:R-:W-:Y:S01]  /*8680*/  LDSM.16.MT88.4 R32, [R200+0x5800] ;  /* 0x00580000c820783b */ /* 0x004fe20000004200 */
[----:B------:R-:W-:Y:S02]  /*8690*/  FADD.FTZ R2, R141, R2 ;  /* 0x000000028d027221 */ /* 0x000fe40000010000 */
[----:B------:R-:W-:Y:S01]  /*86a0*/  FFMA.FTZ R36, R51, c[0x0][0x2d0], -R108 ;  /* 0x0000b40033247a23 */ /* 0x000fe2000001086c */
[C---:B------:R-:W-:Y:S05]  /*86b0*/  HMMA.16816.F32 R92, R20.reuse, R38, R92 ;  /* 0x00000026145c723c */ /* 0x040fea000000185c */
[----:B------:R2:W-:Y:S01]  /*86c0*/  MUFU.EX2 R138, R36 ;  /* 0x00000024008a7308 */ /* 0x0005e20000000800 */
[----:B-1----:R-:W1:Y:S01]  /*86d0*/  LDSM.16.MT88.4 R28, [R198+0x5800] ;  /* 0x00580000c61c783b */ /* 0x002e620000004200 */
[----:B---3--:R-:W-:Y:S05]  /*86e0*/  FADD.FTZ R0, R125, R0 ;  /* 0x000000007d007221 */ /* 0x008fea0000010000 */
[----:B------:R-:W-:Y:S02]  /*86f0*/  FADD.FTZ R0, R124, R0 ;  /* 0x000000007c007221 */ /* 0x000fe40000010000 */
[----:B----4-:R-:W-:Y:S02]  /*8700*/  FFMA.FTZ R24, R50, c[0x0][0x2d0], -R108 ;  /* 0x0000b40032187a23 */ /* 0x010fe4000001086c */
[----:B------:R-:W-:Y:S01]  /*8710*/  MUFU.EX2 R50, R48 ;  /* 0x0000003000327308 */ /* 0x000fe20000000800 */
[----:B--2---:R-:W-:Y:S09]  /*8720*/  LDSM.16.MT88.4 R36, [R199+0x2800] ;  /* 0x00280000c724783b */ /* 0x004ff20000004200 */
[----:B------:R2:W3:Y:S01]  /*8730*/  MUFU.EX2 R139, R24 ;  /* 0x00000018008b7308 */ /* 0x0004e20000000800 */
[C---:B-1----:R-:W-:Y:S01]  /*8740*/  HMMA.16816.F32 R96, R20.reuse, R28, R96 ;  /* 0x0000001c1460723c */ /* 0x042fe20000001860 */
[----:B--2---:R-:W1:Y:S06]  /*8750*/  LDSM.16.MT88.4 R24, [R197+0x2800] ;  /* 0x00280000c518783b */ /* 0x004e6c0000004200 */
[--C-:B------:R-:W-:Y:S01]  /*8760*/  FFMA.FTZ R28, R52, c[0x0][0x2d0], -R109.reuse ;  /* 0x0000b400341c7a23 */ /* 0x100fe2000001086d */
[C---:B------:R-:W-:Y:S03]  /*8770*/  HMMA.16816.F32 R100, R20.reuse, R30, R100 ;  /* 0x0000001e1464723c */ /* 0x040fe60000001864 */
[----:B------:R2:W-:Y:S01]  /*8780*/  MUFU.EX2 R137, R28 ;  /* 0x0000001c00897308 */ /* 0x0005e20000000800 */
[----:B---3--:R-:W-:Y:S04]  /*8790*/  FADD.FTZ R0, R139, R0 ;  /* 0x000000008b007221 */ /* 0x008fe80000010000 */
[C---:B------:R-:W-:Y:S07]  /*87a0*/  HMMA.16816.F32 R16, R20.reuse, R32, R16 ;  /* 0x000000201410723c */ /* 0x040fee0000001810 */
[--C-:B------:R-:W-:Y:S01]  /*87b0*/  FFMA.FTZ R32, R53, c[0x0][0x2d0], -R109.reuse ;  /* 0x0000b40035207a23 */ /* 0x100fe2000001086d */
[----:B------:R-:W-:Y:S03]  /*87c0*/  HMMA.16816.F32 R104, R20, R34, R104 ;  /* 0x000000221468723c */ /* 0x000fe60000001868 */
[----:B------:R3:W4:Y:S04]  /*87d0*/  MUFU.EX2 R136, R32 ;  /* 0x0000002000887308 */ /* 0x0007280000000800 */
[----:B------:R-:W-:Y:S02]  /*87e0*/  F2FP.PACK_AB R20, R126, R127 ;  /* 0x0000007f7e14723e */ /* 0x000fe400000000ff */
[----:B------:R-:W-:Y:S01]  /*87f0*/  F2FP.PACK_AB R21, R124, R125 ;  /* 0x0000007d7c15723e */ /* 0x000fe200000000ff */
[----:B--2---:R-:W2:Y:S02]  /*8800*/  LDSM.16.MT88.4 R28, [R198+0x2800] ;  /* 0x00280000c61c783b */ /* 0x004ea40000004200 */
[----:B------:R-:W-:Y:S02]  /*8810*/  F2FP.PACK_AB R22, R140, R141 ;  /* 0x0000008d8c16723e */ /* 0x000fe400000000ff */
[----:B------:R-:W-:Y:S07]  /*8820*/  F2FP.PACK_AB R23, R138, R139 ;  /* 0x0000008b8a17723e */ /* 0x000fee00000000ff */
[C---:B-1----:R-:W-:Y:S01]  /*8830*/  HMMA.16816.F32 R4, R20.reuse, R24, R4 ;  /* 0x000000181404723c */ /* 0x042fe20000001804 */
[----:B---3--:R-:W1:Y:S06]  /*8840*/  LDSM.16.MT88.4 R32, [R200+0x2800] ;  /* 0x00280000c820783b */ /* 0x008e6c0000004200 */
[--C-:B------:R-:W-:Y:S01]  /*8850*/  FFMA.FTZ R24, R54, c[0x0][0x2d0], -R108.reuse ;  /* 0x0000b40036187a23 */ /* 0x100fe2000001086c */
[C---:B------:R-:W-:Y:S03]  /*8860*/  HMMA.16816.F32 R8, R20.reuse, R26, R8 ;  /* 0x0000001a1408723c */ /* 0x040fe60000001808 */
[----:B------:R3:W-:Y:S05]  /*8870*/  MUFU.EX2 R53, R24 ;  /* 0x0000001800357308 */ /* 0x0007ea0000000800 */
[C---:B------:R-:W-:Y:S07]  /*8880*/  HMMA.16816.F32 R60, R20.reuse, R36, R60 ;  /* 0x00000024143c723c */ /* 0x040fee000000183c */
[----:B------:R-:W-:Y:S01]  /*8890*/  FFMA.FTZ R36, R56, c[0x0][0x2d0], -R109 ;  /* 0x0000b40038247a23 */ /* 0x000fe2000001086d */
[C---:B------:R-:W-:Y:S03]  /*88a0*/  HMMA.16816.F32 R64, R20.reuse, R38, R64 ;  /* 0x000000261440723c */ /* 0x040fe60000001840 */
[----:B------:R5:W-:Y:S01]  /*88b0*/  MUFU.EX2 R51, R36 ;  /* 0x0000002400337308 */ /* 0x000be20000000800 */
[----:B------:R-:W-:Y:S04]  /*88c0*/  MOV R109, R3 ;  /* 0x00000003006d7202 */ /* 0x000fe80000000f00 */
[C---:B--2---:R-:W-:Y:S04]  /*88d0*/  HMMA.16816.F32 R68, R20.reuse, R28, R68 ;  /* 0x0000001c1444723c */ /* 0x044fe80000001844 */
[--C-:B---3--:R-:W-:Y:S03]  /*88e0*/  FFMA.FTZ R24, R55, c[0x0][0x2d0], -R108.reuse ;  /* 0x0000b40037187a23 */ /* 0x108fe6000001086c */
[--C-:B------:R-:W-:Y:S01]  /*88f0*/  FFMA.FTZ R28, R58, c[0x0][0x2d0], -R108.reuse ;  /* 0x0000b4003a1c7a23 */ /* 0x100fe2000001086c */
[C---:B------:R-:W-:Y:S01]  /*8900*/  HMMA.16816.F32 R72, R20.reuse, R30, R72 ;  /* 0x0000001e1448723c */ /* 0x040fe20000001848 */
[----:B------:R2:W3:Y:S03]  /*8910*/  MUFU.EX2 R52, R24 ;  /* 0x0000001800347308 */ /* 0x0004e60000000800 */
[----:B------:R-:W-:Y:S04]  /*8920*/  FFMA.FTZ R108, R59, c[0x0][0x2d0], -R108 ;  /* 0x0000b4003b6c7a23 */ /* 0x000fe8000001086c */
[C---:B-1----:R-:W-:Y:S01]  /*8930*/  HMMA.16816.F32 R76, R20.reuse, R32, R76 ;  /* 0x00000020144c723c */ /* 0x042fe2000000184c */
[----:B-----5:R-:W-:Y:S02]  /*8940*/  LDSM.16.MT88.4 R36, [R200+0x6000] ;  /* 0x00600000c824783b */ /* 0x020fe40000004200 */
[----:B------:R1:W-:Y:S05]  /*8950*/  MUFU.EX2 R49, R28 ;  /* 0x0000001c00317308 */ /* 0x0003ea0000000800 */
[C---:B------:R-:W-:Y:S01]  /*8960*/  HMMA.16816.F32 R80, R20.reuse, R34, R80 ;  /* 0x000000221450723c */ /* 0x040fe20000001850 */
[----:B------:R-:W-:Y:S04]  /*8970*/  LDSM.16.MT88.4 R32, [R198+0x3000] ;  /* 0x00300000c620783b */ /* 0x000fe80000004200 */
[----:B------:R-:W5:Y:S04]  /*8980*/  MUFU.EX2 R48, R108 ;  /* 0x0000006c00307308 */ /* 0x000f680000000800 */
[----:B--2---:R-:W2:Y:S08]  /*8990*/  LDSM.16.MT88.4 R24, [R197+0x6000] ;  /* 0x00600000c518783b */ /* 0x004eb00000004200 */
[----:B-1----:R-:W1:Y:S01]  /*89a0*/  LDSM.16.MT88.4 R28, [R199+0x3000] ;  /* 0x00300000c71c783b */ /* 0x002e620000004200 */
[C---:B--2---:R-:W-:Y:S08]  /*89b0*/  HMMA.16816.F32 R84, R20.reuse, R24, R84 ;  /* 0x000000181454723c */ /* 0x044ff00000001854 */
[C---:B------:R-:W-:Y:S01]  /*89c0*/  HMMA.16816.F32 R88, R20.reuse, R26, R88 ;  /* 0x0000001a1458723c */ /* 0x040fe20000001858 */
[----:B------:R-:W2:Y:S07]  /*89d0*/  LDSM.16.MT88.4 R24, [R200+0x3000] ;  /* 0x00300000c818783b */ /* 0x000eae0000004200 */
[C---:B------:R-:W-:Y:S08]  /*89e0*/  HMMA.16816.F32 R12, R20.reuse, R40, R12 ;  /* 0x00000028140c723c */ /* 0x040ff0000000180c */
[C---:B------:R-:W-:Y:S08]  /*89f0*/  HMMA.16816.F32 R92, R20.reuse, R42, R92 ;  /* 0x0000002a145c723c */ /* 0x040ff0000000185c */
[C---:B------:R-:W-:Y:S08]  /*8a00*/  HMMA.16816.F32 R96, R20.reuse, R44, R96 ;  /* 0x0000002c1460723c */ /* 0x040ff00000001860 */
[C---:B------:R-:W-:Y:S08]  /*8a10*/  HMMA.16816.F32 R100, R20.reuse, R46, R100 ;  /* 0x0000002e1464723c */ /* 0x040ff00000001864 */
[C---:B------:R-:W-:Y:S08]  /*8a20*/  HMMA.16816.F32 R16, R20.reuse, R36, R16 ;  /* 0x000000241410723c */ /* 0x040ff00000001810 */
[----:B------:R-:W-:Y:S07]  /*8a30*/  HMMA.16816.F32 R104, R20, R38, R104 ;  /* 0x000000261468723c */ /* 0x000fee0000001868 */
[----:B----4-:R-:W-:Y:S02]  /*8a40*/  F2FP.PACK_AB R20, R136, R137 ;  /* 0x000000898814723e */ /* 0x010fe400000000ff */
[----:B---3--:R-:W-:Y:S03]  /*8a50*/  F2FP.PACK_AB R21, R52, R53 ;  /* 0x000000353415723e */ /* 0x008fe600000000ff */
[----:B------:R-:W-:Y:S02]  /*8a60*/  F2FP.PACK_AB R22, R50, R51 ;  /* 0x000000333216723e */ /* 0x000fe400000000ff */
[----:B-----5:R-:W-:Y:S07]  /*8a70*/  F2FP.PACK_AB R23, R48, R49 ;  /* 0x000000313017723e */ /* 0x020fee00000000ff */
[C---:B------:R-:W-:Y:S01]  /*8a80*/  HMMA.16816.F32 R112, R20.reuse, R116, R4 ;  /* 0x000000741470723c */ /* 0x040fe20000001804 */
[----:B------:R-:W3:Y:S07]  /*8a90*/  LDSM.16.MT88.4 R4, [R197+0x6800] ;  /* 0x00680000c504783b */ /* 0x000eee0000004200 */
[C---:B------:R-:W-:Y:S01]  /*8aa0*/  HMMA.16816.F32 R116, R20.reuse, R118, R8 ;  /* 0x000000761474723c */ /* 0x040fe20000001808 */
[----:B------:R-:W4:Y:S07]  /*8ab0*/  LDSM.16.MT88.4 R8, [R199+0x6800] ;  /* 0x00680000c708783b */ /* 0x000f2e0000004200 */
[C---:B-1----:R-:W-:Y:S08]  /*8ac0*/  HMMA.16816.F32 R60, R20.reuse, R28, R60 ;  /* 0x0000001c143c723c */ /* 0x042ff0000000183c */
[C---:B------:R-:W-:Y:S08]  /*8ad0*/  HMMA.16816.F32 R64, R20.reuse, R30, R64 ;  /* 0x0000001e1440723c */ /* 0x040ff00000001840 */
[C---:B------:R-:W-:Y:S08]  /*8ae0*/  HMMA.16816.F32 R68, R20.reuse, R32, R68 ;  /* 0x000000201444723c */ /* 0x040ff00000001844 */
[C---:B------:R-:W-:Y:S08]  /*8af0*/  HMMA.16816.F32 R72, R20.reuse, R34, R72 ;  /* 0x000000221448723c */ /* 0x040ff00000001848 */
[C---:B--2---:R-:W-:Y:S08]  /*8b00*/  HMMA.16816.F32 R76, R20.reuse, R24, R76 ;  /* 0x00000018144c723c */ /* 0x044ff0000000184c */
[C---:B------:R-:W-:Y:S01]  /*8b10*/  HMMA.16816.F32 R80, R20.reuse, R26, R80 ;  /* 0x0000001a1450723c */ /* 0x040fe20000001850 */
[----:B------:R-:W1:Y:S07]  /*8b20*/  LDSM.16.MT88.4 R24, [R198+0x6800] ;  /* 0x00680000c618783b */ /* 0x000e6e0000004200 */
[C---:B---3--:R-:W-:Y:S08]  /*8b30*/  HMMA.16816.F32 R84, R20.reuse, R4, R84 ;  /* 0x000000041454723c */ /* 0x048ff00000001854 */
[C---:B------:R-:W-:Y:S01]  /*8b40*/  HMMA.16816.F32 R88, R20.reuse, R6, R88 ;  /* 0x000000061458723c */ /* 0x040fe20000001858 */
[----:B------:R-:W2:Y:S07]  /*8b50*/  LDSM.16.MT88.4 R4, [R200+0x6800] ;  /* 0x00680000c804783b */ /* 0x000eae0000004200 */
[C---:B----4-:R-:W-:Y:S08]  /*8b60*/  HMMA.16816.F32 R120, R20.reuse, R8, R12 ;  /* 0x000000081478723c */ /* 0x050ff0000000180c */
[C---:B------:R-:W-:Y:S08]  /*8b70*/  HMMA.16816.F32 R92, R20.reuse, R10, R92 ;  /* 0x0000000a145c723c */ /* 0x040ff0000000185c */
[C---:B-1----:R-:W-:Y:S08]  /*8b80*/  HMMA.16816.F32 R96, R20.reuse, R24, R96 ;  /* 0x000000181460723c */ /* 0x042ff00000001860 */
[C---:B------:R-:W-:Y:S08]  /*8b90*/  HMMA.16816.F32 R100, R20.reuse, R26, R100 ;  /* 0x0000001a1464723c */ /* 0x040ff00000001864 */
[C---:B--2---:R-:W-:Y:S07]  /*8ba0*/  HMMA.16816.F32 R124, R20.reuse, R4, R16 ;  /* 0x00000004147c723c */ /* 0x044fee0000001810 */
        /* <DEDUP_REMOVED lines=10> */
[----:B------:R-:W-:Y:S01]  /*8c50*/  FADD.FTZ R227, R48, R0 ;  /* 0x0000000030e37221 */ /* 0x000fe20000010000 */
[----:B------:R-:W-:-:S05]  /*8c60*/  @P0 BRA `(.L_x_144) ;  /* 0xffffcf2000000947 */ /* 0x000fca000383ffff */
.L_x_141:
[----:B------:R-:W-:Y:S05]  /*8c70*/  BRA.DIV ~URZ, `(.L_x_145) ;  /* 0x00003f027f007947 */ /* 0x000fea000b800000 */
[----:B------:R-:W1:Y:S04]  /*8c80*/  SHFL.BFLY PT, R0, R226, 0x2, 0x1f ;  /* 0x0c401f00e2007f89 */ /* 0x000e6800000e0000 */
[----:B------:R-:W2:Y:S01]  /*8c90*/  SHFL.BFLY PT, R3, R227, 0x2, 0x1f ;  /* 0x0c401f00e3037f89 */ /* 0x000ea200000e0000 */
[----:B-1----:R-:W-:-:S02]  /*8ca0*/  FADD.FTZ R0, R0, R226 ;  /* 0x000000e200007221 */ /* 0x002fc40000010000 */
[----:B--2---:R-:W-:-:S03]  /*8cb0*/  FADD.FTZ R3, R3, R227 ;  /* 0x000000e303037221 */ /* 0x004fc60000010000 */
[----:B------:R-:W1:Y:S04]  /*8cc0*/  SHFL.BFLY PT, R2, R0, 0x1, 0x1f ;  /* 0x0c201f0000027f89 */ /* 0x000e6800000e0000 */
[----:B------:R2:W3:Y:S01]  /*8cd0*/  SHFL.BFLY PT, R4, R3, 0x1, 0x1f ;  /* 0x0c201f0003047f89 */ /* 0x0004e200000e0000 */
[----:B-1----:R-:W-:-:S05]  /*8ce0*/  FADD.FTZ R0, R0, R2 ;  /* 0x0000000200007221 */ /* 0x002fca0000010000 */
.L_x_208:
[----:B------:R-:W-:Y:S01]  /*8cf0*/  FSETP.NE.FTZ.AND P1, PT, R0, RZ, PT ;  /* 0x000000ff0000720b */ /* 0x000fe20003f35000 */
[----:B--23--:R-:W-:Y:S01]  /*8d00*/  FADD.FTZ R3, R4, R3 ;  /* 0x0000000304037221 */ /* 0x00cfe20000010000 */
[----:B------:R-:W-:Y:S02]  /*8d10*/  MOV R2, RZ ;  /* 0x000000ff00027202 */ /* 0x000fe40000000f00 */
[----:B------:R-:W-:Y:S02]  /*8d20*/  MOV R21, 0xff800000 ;  /* 0xff80000000157802 */ /* 0x000fe40000000f00 */
[----:B------:R-:W-:-:S02]  /*8d30*/  FSETP.NE.FTZ.AND P0, PT, R3, RZ, PT ;  /* 0x000000ff0300720b */ /* 0x000fc40003f15000 */
        /* <DEDUP_REMOVED lines=80> */
.L_x_138:
[----:B------:R-:W2:Y:S01]  /*9240*/  S2R R2, SR_TID.X ;  /* 0x0000000000027919 */ /* 0x000ea20000002100 */
[----:B------:R-:W-:Y:S01]  /*9250*/  BSSY B0, `(.L_x_146) ;  /* 0x0000010000007945 */ /* 0x000fe20003800000 */
[----:B--2---:R-:W-:-:S13]  /*9260*/  LOP3.LUT P0, RZ, R2, 0xff, RZ, 0xc0, !PT ;  /* 0x000000ff02ff7812 */ /* 0x004fda000780c0ff */
[----:B------:R-:W-:Y:S05]  /*9270*/  @P0 BRA `(.L_x_147) ;  /* 0x000000d000000947 */ /* 0x000fea0003800000 */
[----:B------:R-:W2:Y:S01]  /*9280*/  S2R R4, SR_LANEID ;  /* 0x0000000000047919 */ /* 0x000ea20000000000 */
[----:B------:R-:W-:Y:S01]  /*9290*/  VOTEU.ANY UR4, UPT, PT ;  /* 0x0000000000047886 */ /* 0x000fe200038e0100 */
[----:B-1----:R-:W-:Y:S01]  /*92a0*/  IMAD.MOV.U32 R5, RZ, RZ, c[0x0][0x564] ;  /* 0x00015900ff057624 */ /* 0x002fe200078e00ff */
[----:B------:R-:W2:Y:S08]  /*92b0*/  FLO.U32 R3, UR4 ;  /* 0x0000000400037d00 */ /* 0x000eb000080e0000 */
[----:B------:R-:W1:Y:S01]  /*92c0*/  POPC R2, UR4 ;  /* 0x0000000400027d09 */ /* 0x000e620008000000 */
[----:B--2---:R-:W-:Y:S01]  /*92d0*/  ISETP.EQ.U32.AND P0, PT, R3, R4, PT ;  /* 0x000000040300720c */ /* 0x004fe20003f02070 */
[----:B------:R-:W-:-:S12]  /*92e0*/  IMAD.MOV.U32 R4, RZ, RZ, c[0x0][0x560] ;  /* 0x00015800ff047624 */ /* 0x000fd800078e00ff */
[----:B-1----:R1:W2:Y:S04]  /*92f0*/  @P0 ATOMG.E.ADD.STRONG.GPU PT, R2, [R4.64], R2 ;  /* 0x00000002040209a8 */ /* 0x0022a800081ee1c6 */
[----:B-1----:R-:W1:Y:S04]  /*9300*/  S2R R4, SR_LTMASK ;  /* 0x0000000000047919 */ /* 0x002e680000003900 */
[----:B--2---:R1:W2:Y:S02]  /*9310*/  SHFL.IDX PT, R3, R2, R3, 0x1f ;  /* 0x00001f0302037589 */ /* 0x0042a400000e0000 */
[----:B-1----:R-:W-:-:S06]  /*9320*/  LOP3.LUT R2, R4, UR4, RZ, 0xc0, !PT ;  /* 0x0000000404027c12 */ /* 0x002fcc000f8ec0ff */
[----:B------:R-:W2:Y:S02]  /*9330*/  POPC R2, R2 ;  /* 0x0000000200027309 */ /* 0x000ea40000000000 */
[----:B--2---:R-:W-:-:S06]  /*9340*/  IADD3 R236, R3, c[0x0][0xc], R2 ;  /* 0x0000030003ec7a10 */ /* 0x004fcc0007ffe002 */
.L_x_147:
[----:B------:R-:W-:Y:S05]  /*9350*/  BSYNC B0 ;  /* 0x0000000000007941 */ /* 0x000fea0003800000 */
.L_x_146:
[----:B------:R-:W-:Y:S01]  /*9360*/  PRMT R0, R0, 0x9910, RZ ;  /* 0x0000991000007816 */ /* 0x000fe200000000ff */
[----:B------:R-:W-:Y:S01]  /*9370*/  BSSY B1, `(.L_x_148) ;  /* 0x000028e000017945 */ /* 0x000fe20003800000 */
[----:B------:R-:W-:Y:S01]  /*9380*/  IMAD.MOV.U32 R94, RZ, RZ, R236 ;  /* 0x000000ffff5e7224 */ /* 0x000fe200078e00ec */
[----:B------:R-:W-:Y:S02]  /*9390*/  SHF.R.S32.HI R7, RZ, 0x1f, R235 ;  /* 0x0000001fff077819 */ /* 0x000fe400000114eb */
[----:B------:R-:W-:Y:S02]  /*93a0*/  ISETP.NE.AND P0, PT, R0, RZ, PT ;  /* 0x000000ff0000720c */ /* 0x000fe40003f05270 */
[----:B------:R-:W-:Y:S02]  /*93b0*/  SHF.R.S32.HI R40, RZ, 0x1f, R228 ;  /* 0x0000001fff287819 */ /* 0x000fe400000114e4 */
[----:B------:R-:W-:-:S09]  /*93c0*/  SHF.R.S32.HI R41, RZ, 0x1f, R231 ;  /* 0x0000001fff297819 */ /* 0x000fd200000114e7 */
[----:B------:R-:W-:Y:S05]  /*93d0*/  @!P0 BRA `(.L_x_149) ;  /* 0x00001d9000008947 */ /* 0x000fea0003800000 */
[----:B------:R-:W2:Y:S04]  /*93e0*/  LDL R13, [R1+0x8] ;  /* 0x00000800010d7983 */ /* 0x000ea80000100800 */
[----:B------:R-:W3:Y:S04]  /*93f0*/  LDL R12, [R1+0xc] ;  /* 0x00000c00010c7983 */ /* 0x000ee80000100800 */
[----:B------:R-:W4:Y:S04]  /*9400*/  LDL R8, [R1+0x14] ;  /* 0x0000140001087983 */ /* 0x000f280000100800 */
[----:B------:R-:W4:Y:S04]  /*9410*/  LDL R11, [R1+0x10] ;  /* 0x00001000010b7983 */ /* 0x000f280000100800 */
[----:B------:R-:W4:Y:S04]  /*9420*/  LDL R10, [R1+0x24] ;  /* 0x00002400010a7983 */ /* 0x000f280000100800 */
[----:B------:R-:W4:Y:S04]  /*9430*/  LDL R6, [R1+0x1c] ;  /* 0x00001c0001067983 */ /* 0x000f280000100800 */
[----:B-1----:R-:W4:Y:S04]  /*9440*/  LDL R5, [R1+0x20] ;  /* 0x0000200001057983 */ /* 0x002f280000100800 */
[----:B------:R-:W4:Y:S01]  /*9450*/  LDL R9, [R1+0x18] ;  /* 0x0000180001097983 */ /* 0x000f220000100800 */
[----:B------:R-:W-:Y:S01]  /*9460*/  WARPSYNC 0xffffffff ;  /* 0xffffffff00007948 */ /* 0x000fe20003800000 */
[----:B------:R-:W-:-:S02]  /*9470*/  F2FP.PACK_AB R0, R113, R112 ;  /* 0x000000707100723e */ /* 0x000fc400000000ff */
[----:B------:R-:W-:Y:S01]  /*9480*/  BAR.SYNC.DEFER_BLOCKING 0x1, 0x100 ;  /* 0x0044000000007b1d */ /* 0x000fe20000010000 */
[----:B------:R-:W-:Y:S02]  /*9490*/  F2FP.PACK_AB R2, R101, R100 ;  /* 0x000000646502723e */ /* 0x000fe400000000ff */
[----:B------:R-:W-:Y:S02]  /*94a0*/  F2FP.PACK_AB R3, R49, R48 ;  /* 0x000000303103723e */ /* 0x000fe400000000ff */
[----:B------:R-:W-:Y:S02]  /*94b0*/  F2FP.PACK_AB R4, R61, R60 ;  /* 0x0000003c3d04723e */ /* 0x000fe400000000ff */
[----:B------:R-:W-:-:S04]  /*94c0*/  ISETP.NE.U32.AND P1, PT, RZ, c[0x0][0x500], PT ;  /* 0x00014000ff007a0c */ /* 0x000fc80003f25070 */
[----:B------:R-:W-:Y:S01]  /*94d0*/  ISETP.NE.AND.EX P1, PT, RZ, c[0x0][0x504], PT, P1 ;  /* 0x00014100ff007a0c */ /* 0x000fe20003f25310 */
[----:B--2---:R1:W-:Y:S04]  /*94e0*/  STS [R13], R0 ;  /* 0x000000000d007388 */ /* 0x0043e80000000800 */
[----:B------:R2:W-:Y:S04]  /*94f0*/  STS [R13+0x400], R2 ;  /* 0x000400020d007388 */ /* 0x0005e80000000800 */
[----:B---3--:R3:W-:Y:S01]  /*9500*/  STS [R12], R3 ;  /* 0x000000030c007388 */ /* 0x0087e20000000800 */
[----:B-1----:R-:W-:-:S02]  /*9510*/  F2FP.PACK_AB R0, R93, R92 ;  /* 0x0000005c5d00723e */ /* 0x002fc400000000ff */
[----:B--2---:R-:W-:-:S03]  /*9520*/  F2FP.PACK_AB R2, R51, R50 ;  /* 0x000000323302723e */ /* 0x004fc600000000ff */
[----:B------:R1:W-:Y:S01]  /*9530*/  STS [R12+0x400], R0 ;  /* 0x000400000c007388 */ /* 0x0003e20000000800 */
[----:B---3--:R-:W-:-:S03]  /*9540*/  F2FP.PACK_AB R3, R81, R80 ;  /* 0x000000505103723e */ /* 0x008fc600000000ff */
[----:B----4-:R2:W-:Y:S04]  /*9550*/  STS [R8], R2 ;  /* 0x0000000208007388 */ /* 0x0105e80000000800 */
[----:B------:R3:W-:Y:S01]  /*9560*/  STS [R8+0x400], R3 ;  /* 0x0004000308007388 */ /* 0x0007e20000000800 */
[----:B-1----:R-:W-:Y:S02]  /*9570*/  F2FP.PACK_AB R0, R53, R52 ;  /* 0x000000343500723e */ /* 0x002fe400000000ff */
[----:B--2---:R-:W-:-:S03]  /*9580*/  F2FP.PACK_AB R2, R119, R118 ;  /* 0x000000767702723e */ /* 0x004fc600000000ff */
[----:B------:R1:W-:Y:S01]  /*9590*/  STS [R11], R0 ;  /* 0x000000000b007388 */ /* 0x0003e20000000800 */
[----:B---3--:R-:W-:-:S03]  /*95a0*/  F2FP.PACK_AB R3, R55, R54 ;  /* 0x000000363703723e */ /* 0x008fc600000000ff */
[----:B------:R2:W-:Y:S04]  /*95b0*/  STS [R11+0x400], R2 ;  /* 0x000400020b007388 */ /* 0x0005e80000000800 */
[----:B------:R3:W-:Y:S01]  /*95c0*/  STS [R10], R3 ;  /* 0x000000030a007388 */ /* 0x0007e20000000800 */
[----:B-1----:R-:W-:Y:S02]  /*95d0*/  F2FP.PACK_AB R0, R117, R116 ;  /* 0x000000747500723e */ /* 0x002fe400000000ff */
[----:B--2---:R-:W-:-:S03]  /*95e0*/  F2FP.PACK_AB R2, R57, R56 ;  /* 0x000000383902723e */ /* 0x004fc600000000ff */
[----:B------:R1:W-:Y:S01]  /*95f0*/  STS [R10+0x400], R0 ;  /* 0x000400000a007388 */ /* 0x0003e20000000800 */
[----:B---3--:R-:W-:-:S03]  /*9600*/  F2FP.PACK_AB R3, R115, R114 ;  /* 0x000000727303723e */ /* 0x008fc600000000ff */
[----:B------:R2:W-:Y:S04]  /*9610*/  STS [R6], R2 ;  /* 0x0000000206007388 */ /* 0x0005e80000000800 */
        /* <DEDUP_REMOVED lines=11> */
[----:B------:R2:W-:Y:S04]  /*96d0*/  STS [R13+0x4000], R3 ;  /* 0x004000030d007388 */ /* 0x0005e80000000800 */
[----:B------:R3:W-:Y:S04]  /*96e0*/  STS [R13+0x4400], R4 ;  /* 0x004400040d007388 */ /* 0x0007e80000000800 */
[----:B------:R4:W-:Y:S01]  /*96f0*/  STS [R12+0x4000], R2 ;  /* 0x004000020c007388 */ /* 0x0009e20000000800 */
[----:B-1----:R-:W-:Y:S02]  /*9700*/  F2FP.PACK_AB R0, R91, R90 ;  /* 0x0000005a5b00723e */ /* 0x002fe400000000ff */
[----:B--2---:R-:W-:-:S03]  /*9710*/  F2FP.PACK_AB R3, R87, R86 ;  /* 0x000000565703723e */ /* 0x004fc600000000ff */
[----:B------:R1:W-:Y:S01]  /*9720*/  STS [R12+0x4400], R0 ;  /* 0x004400000c007388 */ /* 0x0003e20000000800 */
[----:B---3--:R-:W-:Y:S02]  /*9730*/  F2FP.PACK_AB R4, R69, R68 ;  /* 0x000000444504723e */ /* 0x008fe400000000ff */
[----:B----4-:R-:W-:-:S03]  /*9740*/  F2FP.PACK_AB R2, R73, R72 ;  /* 0x000000484902723e */ /* 0x010fc600000000ff */
[----:B------:R-:W-:Y:S04]  /*9750*/  STS [R8+0x4000], R4 ;  /* 0x0040000408007388 */ /* 0x000fe80000000800 */
[----:B------:R2:W-:Y:S04]  /*9760*/  STS [R8+0x4400], R3 ;  /* 0x0044000308007388 */ /* 0x0005e80000000800 */
[----:B------:R3:W-:Y:S01]  /*9770*/  STS [R11+0x4000], R2 ;  /* 0x004000020b007388 */ /* 0x0007e20000000800 */
[----:B-1----:R-:W-:-:S05]  /*9780*/  F2FP.PACK_AB R0, R83, R82 ;  /* 0x000000525300723e */ /* 0x002fca00000000ff */
[----:B------:R1:W-:Y:S01]  /*9790*/  STS [R11+0x4400], R0 ;  /* 0x004400000b007388 */ /* 0x0003e20000000800 */
[----:B--2---:R-:W-:Y:S01]  /*97a0*/  F2FP.PACK_AB R3, R97, R96 ;  /* 0x000000606103723e */ /* 0x004fe200000000ff */
[----:B------:R-:W-:Y:S02]  /*97b0*/  IMAD.MOV.U32 R4, RZ, RZ, 0x4 ;  /* 0x00000004ff047424 */ /* 0x000fe400078e00ff */
[----:B------:R-:W2:Y:S01]  /*97c0*/  LDL.LU R8, [R1] ;  /* 0x0000000001087983 */ /* 0x000ea20000300800 */
[----:B------:R-:W-:Y:S01]  /*97d0*/  ISETP.NE.U32.AND P2, PT, RZ, c[0x0][0x508], PT ;  /* 0x00014200ff007a0c */ /* 0x000fe20003f45070 */
[----:B------:R-:W-:Y:S01]  /*97e0*/  IMAD.MOV.U32 R14, RZ, RZ, c[0x0][0x388] ;  /* 0x0000e200ff0e7624 */ /* 0x000fe200078e00ff */
[----:B---3--:R-:W-:Y:S01]  /*97f0*/  F2FP.PACK_AB R2, R79, R78 ;  /* 0x0000004e4f02723e */ /* 0x008fe200000000ff */
[----:B------:R3:W-:Y:S01]  /*9800*/  STS [R10+0x4000], R3 ;  /* 0x004000030a007388 */ /* 0x0007e20000000800 */
[----:B------:R-:W-:-:S03]  /*9810*/  ISETP.NE.AND.EX P2, PT, RZ, c[0x0][0x50c], PT, P2 ;  /* 0x00014300ff007a0c */ /* 0x000fc60003f45320 */
[----:B------:R4:W-:Y:S01]  /*9820*/  STS [R10+0x4400], R2 ;  /* 0x004400020a007388 */ /* 0x0009e20000000800 */
[----:B-1----:R-:W-:-:S05]  /*9830*/  F2FP.PACK_AB R0, R89, R88 ;  /* 0x000000585900723e */ /* 0x002fca00000000ff */
[----:B------:R1:W-:Y:S01]  /*9840*/  STS [R6+0x4000], R0 ;  /* 0x0040000006007388 */ /* 0x0003e20000000800 */
[----:B---3--:R-:W-:Y:S02]  /*9850*/  F2FP.PACK_AB R3, R71, R70 ;  /* 0x000000464703723e */ /* 0x008fe400000000ff */
[----:B----4-:R-:W-:-:S03]  /*9860*/  F2FP.PACK_AB R2, R77, R76 ;  /* 0x0000004c4d02723e */ /* 0x010fc600000000ff */
[----:B------:R3:W-:Y:S04]  /*9870*/  STS [R6+0x4400], R3 ;  /* 0x0044000306007388 */ /* 0x0007e80000000800 */
[----:B------:R4:W-:Y:S01]  /*9880*/  STS [R5+0x4000], R2 ;  /* 0x0040000205007388 */ /* 0x0009e20000000800 */
[----:B-1----:R-:W-:-:S05]  /*9890*/  F2FP.PACK_AB R0, R67, R66 ;  /* 0x000000424300723e */ /* 0x002fca00000000ff */
[----:B------:R1:W-:Y:S01]  /*98a0*/  STS [R5+0x4400], R0 ;  /* 0x0044000005007388 */ /* 0x0003e20000000800 */
[----:B---3--:R-:W-:Y:S02]  /*98b0*/  F2FP.PACK_AB R3, R45, R44 ;  /* 0x0000002c2d03723e */ /* 0x008fe400000000ff */
[----:B------:R-:W-:Y:S02]  /*98c0*/  F2FP.PACK_AB R6, R47, R46 ;  /* 0x0000002e2f06723e */ /* 0x000fe400000000ff */
[----:B----4-:R-:W-:Y:S01]  /*98d0*/  @P2 LEA R2, P0, R235, c[0x0][0x508], 0x2 ;  /* 0x00014200eb022a11 */ /* 0x010fe200078010ff */
[----:B------:R3:W-:Y:S04]  /*98e0*/  STS [R9+0x4000], R3 ;  /* 0x0040000309007388 */ /* 0x0007e80000000800 */
[----:B------:R4:W-:Y:S01]  /*98f0*/  STS [R9+0x4400], R6 ;  /* 0x0044000609007388 */ /* 0x0009e20000000800 */
[----:B-1----:R-:W-:-:S02]  /*9900*/  IMAD.MOV.U32 R0, RZ, RZ, RZ ;  /* 0x000000ffff007224 */ /* 0x002fc400078e00ff */
[C---:B------:R-:W-:Y:S01]  /*9910*/  IMAD.WIDE R4, R235.reuse, R4, c[0x0][0x500] ;  /* 0x00014000eb047625 */ /* 0x040fe200078e0204 */
[----:B------:R-:W-:Y:S01]  /*9920*/  BAR.SYNC.DEFER_BLOCKING 0x1, 0x100 ;  /* 0x0044000000007b1d */ /* 0x000fe20000010000 */
[----:B---3--:R-:W-:-:S05]  /*9930*/  @P2 LEA.HI.X R3, R235, c[0x0][0x50c], R7, 0x2, P0 ;  /* 0x00014300eb032a11 */ /* 0x008fca00000f1407 */
[----:B------:R4:W5:Y:S04]  /*9940*/  @P1 LDG.E R0, [R4.64] ;  /* 0x0000000604001981 */ /* 0x000968000c1e1900 */
[----:B------:R1:W5:Y:S01]  /*9950*/  @P2 LDG.E R14, [R2.64] ;  /* 0x00000006020e2981 */ /* 0x000362000c1e1900 */
[----:B--2---:R-:W-:-:S04]  /*9960*/  ISETP.NE.AND P0, PT, R8, RZ, PT ;  /* 0x000000ff0800720c */ /* 0x004fc80003f05270 */
[----:B-1----:R-:W-:Y:S01]  /*9970*/  SEL R3, R8, c[0x0][0x3d4], P0 ;  /* 0x0000f50008037a07 */ /* 0x002fe20000000000 */
[----:B------:R-:W-:Y:S05]  /*9980*/  @P2 BRA `(.L_x_150) ;  /* 0x0000004000002947 */ /* 0x000fea0003800000 */
[----:B----4-:R-:W-:Y:S05]  /*9990*/  @!P1 BRA `(.L_x_150) ;  /* 0x0000003000009947 */ /* 0x010fea0003800000 */
[----:B------:R1:W2:Y:S04]  /*99a0*/  LDG.E R2, [R4.64] ;  /* 0x0000000604027981 */ /* 0x0002a8000c1e1900 */
[----:B-1----:R-:W2:Y:S02]  /*99b0*/  LDG.E R4, [R4.64+0x4] ;  /* 0x0000040604047981 */ /* 0x002ea4000c1e1900 */
[----:B--2--5:R-:W-:Y:S02]  /*99c0*/  IADD3 R14, -R2, R4, RZ ;  /* 0x00000004020e7210 */ /* 0x024fe40007ffe1ff */
.L_x_150:
[----:B----4-:R-:W2:Y:S04]  /*99d0*/  LDL R6, [R1+0x30] ;  /* 0x0000300001067983 */ /* 0x010ea80000100800 */
[----:B------:R-:W3:Y:S01]  /*99e0*/  LDL R15, [R1+0x4] ;  /* 0x00000400010f7983 */ /* 0x000ee20000100800 */
[----:B------:R-:W-:Y:S01]  /*99f0*/  IMAD.MOV.U32 R9, RZ, RZ, 0x368 ;  /* 0x00000368ff097424 */ /* 0x000fe200078e00ff */
[----:B------:R-:W-:Y:S01]  /*9a00*/  ISETP.GT.AND P3, PT, R3, 0x1, PT ;  /* 0x000000010300780c */ /* 0x000fe20003f64270 */
[----:B------:R-:W-:Y:S01]  /*9a10*/  IMAD.MOV.U32 R2, RZ, RZ, c[0x0][0x4e8] ;  /* 0x00013a00ff027624 */ /* 0x000fe200078e00ff */
[----:B------:R-:W4:Y:S01]  /*9a20*/  LDL R22, [R1+0x2c] ;  /* 0x00002c0001167983 */ /* 0x000f220000100800 */
[----:B------:R-:W-:-:S02]  /*9a30*/  ISETP.NE.U32.AND P0, PT, RZ, c[0x0][0x500], PT ;  /* 0x00014000ff007a0c */ /* 0x000fc40003f05070 */
[----:B------:R-:W-:Y:S02]  /*9a40*/  SEL R9, R9, 0x328, P3 ;  /* 0x0000032809097807 */ /* 0x000fe40001800000 */
[----:B------:R-:W-:Y:S02]  /*9a50*/  ISETP.NE.AND.EX P0, PT, RZ, c[0x0][0x504], PT, P0 ;  /* 0x00014100ff007a0c */ /* 0x000fe40003f05300 */
[----:B------:R-:W1:Y:S01]  /*9a60*/  LDC.64 R4, c[0x0][R9+0x170] ;  /* 0x00005c0009047b82 */ /* 0x000e620000000a00 */
[----:B------:R-:W-:Y:S02]  /*9a70*/  ISETP.NE.AND P2, PT, R2, 0x1, PT ;  /* 0x000000010200780c */ /* 0x000fe40003f45270 */
[----:B------:R-:W-:Y:S02]  /*9a80*/  SEL R8, R235, RZ, !P0 ;  /* 0x000000ffeb087207 */ /* 0x000fe40004000000 */
[----:B------:R-:W-:-:S03]  /*9a90*/  SEL R3, R7, RZ, !P0 ;  /* 0x000000ff07037207 */ /* 0x000fc60004000000 */
[----:B------:R-:W1:Y:S08]  /*9aa0*/  LDC.64 R12, c[0x0][R9+0x168] ;  /* 0x00005a00090c7b82 */ /* 0x000e700000000a00 */
[----:B------:R2:W2:Y:S08]  /*9ab0*/  LDC.64 R16, c[0x0][R9+0x178] ;  /* 0x00005e0009107b82 */ /* 0x0004b00000000a00 */
[----:B------:R2:W2:Y:S01]  /*9ac0*/  LDC.64 R18, c[0x0][R9+0x160] ;  /* 0x0000580009127b82 */ /* 0x0004a20000000a00 */
[----:B------:R-:W1:Y:S02]  /*9ad0*/  S2R R23, SR_TID.X ;  /* 0x0000000000177919 */ /* 0x000e640000002100 */
[----:B-1----:R-:W-:-:S04]  /*9ae0*/  IMAD R2, R5, R8, RZ ;  /* 0x0000000805027224 */ /* 0x002fc800078e02ff */
[C---:B------:R-:W-:Y:S02]  /*9af0*/  IMAD R11, R4.reuse, R3, R2 ;  /* 0x00000003040b7224 */ /* 0x040fe400078e0202 */
[----:B------:R-:W-:-:S04]  /*9b00*/  IMAD.WIDE.U32 R4, R4, R8, RZ ;  /* 0x0000000804047225 */ /* 0x000fc800078e00ff */
[-C--:B------:R-:W-:Y:S02]  /*9b10*/  IMAD R10, R13, R245.reuse, RZ ;  /* 0x000000f50d0a7224 */ /* 0x080fe400078e02ff */
[----:B--2---:R-:W-:Y:S02]  /*9b20*/  IMAD R9, R237, 0x80, R6 ;  /* 0x00000080ed097824 */ /* 0x004fe400078e0206 */
[----:B------:R-:W-:-:S04]  /*9b30*/  IMAD.WIDE.U32 R6, R12, R245, RZ ;  /* 0x000000f50c067225 */ /* 0x000fc800078e00ff */
[----:B------:R-:W-:-:S04]  /*9b40*/  @P2 IMAD.HI.U32 R3, R9, c[0x0][0x4ec], RZ ;  /* 0x00013b0009032a27 */ /* 0x000fc800078e00ff */
[----:B------:R-:W-:Y:S01]  /*9b50*/  IMAD.MOV.U32 R2, RZ, RZ, R9 ;  /* 0x000000ffff027224 */ /* 0x000fe200078e0009 */
[----:B------:R-:W-:Y:S02]  /*9b60*/  @P2 SHF.R.U32.HI R2, RZ, c[0x0][0x4f0], R3 ;  /* 0x00013c00ff022a19 */ /* 0x000fe40000011603 */
[----:B---3--:R-:W-:Y:S02]  /*9b70*/  SEL R3, R15, RZ, P3 ;  /* 0x000000ff0f037207 */ /* 0x008fe40001800000 */
[----:B-----5:R-:W-:Y:S01]  /*9b80*/  IADD3 R13, P1, P0, R4, R6, R0 ;  /* 0x00000006040d7210 */ /* 0x020fe2000783e000 */
[----:B------:R-:W-:Y:S01]  /*9b90*/  IMAD.IADD R6, R7, 0x1, R10 ;  /* 0x0000000107067824 */ /* 0x000fe200078e020a */
[----:B------:R-:W-:Y:S01]  /*9ba0*/  SHF.R.S32.HI R10, RZ, 0x1f, R0 ;  /* 0x0000001fff0a7819 */ /* 0x000fe20000011400 */
[----:B------:R-:W-:Y:S02]  /*9bb0*/  IMAD.IADD R12, R5, 0x1, R11 ;  /* 0x00000001050c7824 */ /* 0x000fe400078e020b */
[----:B------:R-:W-:-:S02]  /*9bc0*/  IMAD.MOV R7, RZ, RZ, -R2 ;  /* 0x000000ffff077224 */ /* 0x000fc400078e0a02 */
[-C--:B------:R-:W-:Y:S02]  /*9bd0*/  IMAD R11, R17, R3.reuse, RZ ;  /* 0x00000003110b7224 */ /* 0x080fe400078e02ff */
[----:B------:R-:W-:Y:S01]  /*9be0*/  IMAD.WIDE.U32 R4, R16, R3, RZ ;  /* 0x0000000310047225 */ /* 0x000fe200078e00ff */
[----:B------:R-:W-:-:S03]  /*9bf0*/  IADD3.X R12, R12, R6, R10, P1, P0 ;  /* 0x000000060c0c7210 */ /* 0x000fc60000fe040a */
[----:B------:R-:W-:Y:S01]  /*9c00*/  IMAD R3, R7, c[0x0][0x4e8], R9 ;  /* 0x00013a0007037a24 */ /* 0x000fe200078e0209 */
[----:B------:R-:W-:Y:S01]  /*9c10*/  IADD3 R4, P1, P0, R2, R13, R4 ;  /* 0x0000000d02047210 */ /* 0x000fe2000783e004 */
[----:B------:R-:W-:Y:S01]  /*9c20*/  IMAD.IADD R11, R5, 0x1, R11 ;  /* 0x00000001050b7824 */ /* 0x000fe200078e020b */
[----:B------:R-:W-:Y:S01]  /*9c30*/  SHF.R.S32.HI R5, RZ, 0x1f, R2 ;  /* 0x0000001fff057819 */ /* 0x000fe20000011402 */
[----:B------:R-:W-:Y:S01]  /*9c40*/  IMAD R2, R19, R3, RZ ;  /* 0x0000000313027224 */ /* 0x000fe200078e02ff */
[----:B------:R-:W-:Y:S02]  /*9c50*/  SHF.R.S32.HI R6, RZ, 0x1f, R3 ;  /* 0x0000001fff067819 */ /* 0x000fe40000011403 */
[----:B------:R-:W-:Y:S01]  /*9c60*/  IADD3.X R5, R5, R12, R11, P1, P0 ;  /* 0x0000000c05057210 */ /* 0x000fe20000fe040b */
[----:B------:R-:W-:Y:S02]  /*9c70*/  IMAD.MOV.U32 R7, RZ, RZ, c[0x0][0x4a8] ;  /* 0x00012a00ff077624 */ /* 0x000fe400078e00ff */
[----:B------:R-:W-:-:S02]  /*9c80*/  IMAD R6, R18, R6, R2 ;  /* 0x0000000612067224 */ /* 0x000fc400078e0202 */
[----:B------:R-:W-:Y:S01]  /*9c90*/  IMAD.WIDE.U32 R2, R18, R3, R4 ;  /* 0x0000000312027225 */ /* 0x000fe200078e0004 */
[----:B------:R-:W-:-:S03]  /*9ca0*/  SEL R4, R7, c[0x0][0x450], P3 ;  /* 0x0001140007047a07 */ /* 0x000fc60001800000 */
[----:B------:R-:W-:Y:S01]  /*9cb0*/  IMAD.MOV.U32 R5, RZ, RZ, c[0x0][0x4ac] ;  /* 0x00012b00ff057624 */ /* 0x000fe200078e00ff */
[----:B------:R-:W-:Y:S01]  /*9cc0*/  SHF.R.S32.HI R15, RZ, 0x1f, R23 ;  /* 0x0000001fff0f7819 */ /* 0x000fe20000011417 */
[----:B------:R-:W-:Y:S01]  /*9cd0*/  IMAD.IADD R3, R3, 0x1, R6 ;  /* 0x0000000103037824 */ /* 0x000fe200078e0206 */
[C---:B------:R-:W-:Y:S02]  /*9ce0*/  LEA R4, P0, R2.reuse, R4, 0x2 ;  /* 0x0000000402047211 */ /* 0x040fe400078010ff */
[----:B------:R-:W-:Y:S02]  /*9cf0*/  SEL R5, R5, c[0x0][0x454], P3 ;  /* 0x0001150005057a07 */ /* 0x000fe40001800000 */
[----:B------:R-:W-:Y:S02]  /*9d00*/  LEA.HI R15, R15, R23, RZ, 0x5 ;  /* 0x000000170f0f7211 */ /* 0x000fe400078f28ff */
[----:B------:R-:W-:Y:S02]  /*9d10*/  LEA.HI.X R2, R2, R5, R3, 0x2, P0 ;  /* 0x0000000502027211 */ /* 0x000fe400000f1403 */
[----:B------:R-:W-:Y:S01]  /*9d20*/  LOP3.LUT R15, R15, 0xffffffe0, RZ, 0xc0, !PT ;  /* 0xffffffe00f0f7812 */ /* 0x000fe200078ec0ff */
[----:B------:R-:W-:Y:S04]  /*9d30*/  SHFL.IDX PT, R6, R4, RZ, 0x1c1f ;  /* 0x001c1fff04067589 */ /* 0x000fe800000e0000 */
[----:B------:R-:W1:Y:S01]  /*9d40*/  SHFL.IDX PT, R7, R2, RZ, 0x1c1f ;  /* 0x001c1fff02077589 */ /* 0x000e6200000e0000 */
[----:B------:R-:W-:-:S03]  /*9d50*/  IMAD.IADD R15, R23, 0x1, -R15 ;  /* 0x00000001170f7824 */ /* 0x000fc600078e0a0f */
[----:B------:R-:W-:Y:S04]  /*9d60*/  SHFL.IDX PT, R4, R4, 0x1, 0x1c1f ;  /* 0x003c1f0004047f89 */ /* 0x000fe800000e0000 */
[----:B------:R4:W2:Y:S01]  /*9d70*/  SHFL.IDX PT, R5, R2, 0x1, 0x1c1f ;  /* 0x003c1f0002057f89 */ /* 0x0008a200000e0000 */
[----:B------:R-:W-:Y:S01]  /*9d80*/  IMAD R11, R14, c[0x0][0x4e8], RZ ;  /* 0x00013a000e0b7a24 */ /* 0x000fe200078e02ff */
[----:B------:R-:W-:Y:S01]  /*9d90*/  LOP3.LUT P0, RZ, R15, 0x3, RZ, 0xc0, !PT ;  /* 0x000000030fff7812 */ /* 0x000fe2000780c0ff */
[----:B----4-:R-:W-:-:S05]  /*9da0*/  IMAD R2, R237, 0x80, R22 ;  /* 0x00000080ed027824 */ /* 0x010fca00078e0216 */
[C---:B------:R-:W-:Y:S02]  /*9db0*/  IADD3 R3, R2.reuse, 0x8, RZ ;  /* 0x0000000802037810 */ /* 0x040fe40007ffe0ff */
[-C--:B------:R-:W-:Y:S02]  /*9dc0*/  ISETP.GE.OR P1, PT, R2, R11.reuse, P0 ;  /* 0x0000000b0200720c */ /* 0x080fe40000726670 */
[----:B------:R-:W-:-:S11]  /*9dd0*/  ISETP.GE.OR P0, PT, R3, R11, P0 ;  /* 0x0000000b0300720c */ /* 0x000fd60000706670 */
[----:B-1----:R1:W-:Y:S01]  /*9de0*/  @!P1 ST.E [R6.64], R21 ;  /* 0x0000001506009985 */ /* 0x0023e2000c101906 */
[----:B------:R-:W-:-:S03]  /*9df0*/  ISETP.GE.AND P1, PT, R2, R11, PT ;  /* 0x0000000b0200720c */ /* 0x000fc60003f26270 */
[----:B--2---:R1:W-:Y:S01]  /*9e00*/  @!P0 ST.E [R4.64], R20 ;  /* 0x0000001404008985 */ /* 0x0043e2000c101906 */
[----:B------:R-:W-:Y:S01]  /*9e10*/  ISETP.GE.AND P0, PT, R3, R11, PT ;  /* 0x0000000b0300720c */ /* 0x000fe20003f06270 */
[----:B------:R-:W-:Y:S05]  /*9e20*/  @P3 BRA `(.L_x_151) ;  /* 0x0000068000003947 */ /* 0x000fea0003800000 */
[----:B------:R-:W-:Y:S01]  /*9e30*/  IMAD R10, R10, c[0x0][0x3a0], RZ ;  /* 0x0000e8000a0a7a24 */ /* 0x000fe200078e02ff */
[----:B-1----:R-:W-:Y:S01]  /*9e40*/  LEA R4, R234, R230, 0x5 ;  /* 0x000000e6ea047211 */ /* 0x002fe200078e28ff */
[C---:B------:R-:W-:Y:S01]  /*9e50*/  IMAD.WIDE.U32 R2, R0.reuse, c[0x0][0x3a0], RZ ;  /* 0x0000e80000027a25 */ /* 0x040fe200078e00ff */
[----:B------:R-:W-:Y:S01]  /*9e60*/  SHF.R.S32.HI R5, RZ, 0x1f, R8 ;  /* 0x0000001fff057819 */ /* 0x000fe20000011408 */
[----:B------:R1:W2:Y:S01]  /*9e70*/  LDS.128 R16, [R207+0x80] ;  /* 0x00008000cf107984 */ /* 0x0002a20000000c00 */
[----:B------:R-:W-:Y:S01]  /*9e80*/  LEA R4, R237, R4, 0x7 ;  /* 0x00000004ed047211 */ /* 0x000fe200078e38ff */
[----:B------:R-:W-:Y:S02]  /*9e90*/  IMAD R0, R0, c[0x0][0x3a4], R10 ;  /* 0x0000e90000007a24 */ /* 0x000fe400078e020a */
[----:B------:R1:W3:Y:S01]  /*9ea0*/  LDS.128 R24, [R207+0x1080] ;  /* 0x00108000cf187984 */ /* 0x0002e20000000c00 */
[----:B------:R-:W-:-:S02]  /*9eb0*/  IMAD R5, R5, c[0x0][0x3f0], RZ ;  /* 0x0000fc0005057a24 */ /* 0x000fc400078e02ff */
[----:B------:R-:W-:Y:S01]  /*9ec0*/  IADD3 R3, R3, R0, RZ ;  /* 0x0000000003037210 */ /* 0x000fe20007ffe0ff */
[----:B------:R-:W-:Y:S01]  /*9ed0*/  @P2 IMAD.HI.U32 R6, R4, c[0x0][0x4ec], RZ ;  /* 0x00013b0004062a27 */ /* 0x000fe200078e00ff */
[----:B------:R1:W4:Y:S01]  /*9ee0*/  LDS.128 R32, [R207+0x2080] ;  /* 0x00208000cf207984 */ /* 0x0003220000000c00 */
[----:B------:R-:W-:Y:S02]  /*9ef0*/  MOV R0, R4 ;  /* 0x0000000400007202 */ /* 0x000fe40000000f00 */
[C---:B------:R-:W-:Y:S01]  /*9f00*/  IMAD.WIDE.U32 R2, R245.reuse, c[0x0][0x3e8], R2 ;  /* 0x0000fa00f5027a25 */ /* 0x040fe200078e0002 */
[----:B------:R1:W1:Y:S01]  /*9f10*/  LDS.128 R36, [R207+0x3080] ;  /* 0x00308000cf247984 */ /* 0x0002620000000c00 */
[----:B------:R-:W-:Y:S02]  /*9f20*/  @P2 SHF.R.U32.HI R0, RZ, c[0x0][0x4f0], R6 ;  /* 0x00013c00ff002a19 */ /* 0x000fe40000011606 */
[----:B------:R-:W-:Y:S01]  /*9f30*/  IMAD R3, R245, c[0x0][0x3ec], R3 ;  /* 0x0000fb00f5037a24 */ /* 0x000fe200078e0203 */
[----:B------:R1:W1:Y:S01]  /*9f40*/  LDS.128 R12, [R207+0x4080] ;  /* 0x00408000cf0c7984 */ /* 0x0002620000000c00 */
[C---:B------:R-:W-:Y:S01]  /*9f50*/  IMAD R7, R8.reuse, c[0x0][0x3f4], R5 ;  /* 0x0000fd0008077a24 */ /* 0x040fe200078e0205 */
[----:B------:R-:W-:Y:S01]  /*9f60*/  SHF.R.S32.HI R6, RZ, 0x1f, R0 ;  /* 0x0000001fff067819 */ /* 0x000fe20000011400 */
[----:B------:R-:W-:Y:S01]  /*9f70*/  IMAD.WIDE.U32 R2, R8, c[0x0][0x3f0], R2 ;  /* 0x0000fc0008027a25 */ /* 0x000fe200078e0002 */
[----:B------:R1:W1:Y:S01]  /*9f80*/  LDS.128 R20, [R207+0x5080] ;  /* 0x00508000cf147984 */ /* 0x0002620000000c00 */
[----:B------:R-:W-:-:S02]  /*9f90*/  IADD3 R5, -R0, RZ, RZ ;  /* 0x000000ff00057210 */ /* 0x000fc40007ffe1ff */
[----:B------:R-:W-:Y:S01]  /*9fa0*/  IMAD R6, R6, c[0x0][0x3e0], RZ ;  /* 0x0000f80006067a24 */ /* 0x000fe200078e02ff */
[----:B------:R1:W1:Y:S01]  /*9fb0*/  LDS.128 R28, [R207+0x6080] ;  /* 0x00608000cf1c7984 */ /* 0x0002620000000c00 */
[----:B------:R-:W-:Y:S01]  /*9fc0*/  IADD3 R3, R3, R7, RZ ;  /* 0x0000000703037210 */ /* 0x000fe20007ffe0ff */
[----:B------:R-:W-:Y:S02]  /*9fd0*/  IMAD R4, R5, c[0x0][0x4e8], R4 ;  /* 0x00013a0005047a24 */ /* 0x000fe400078e0204 */
[----:B------:R1:W1:Y:S01]  /*9fe0*/  LDS.128 R44, [R207+0x7080] ;  /* 0x00708000cf2c7984 */ /* 0x0002620000000c00 */
[C---:B------:R-:W-:Y:S01]  /*9ff0*/  IMAD R5, R0.reuse, c[0x0][0x3e4], R6 ;  /* 0x0000f90000057a24 */ /* 0x040fe200078e0206 */
[----:B------:R-:W-:Y:S01]  /*a000*/  LEA R6, R237, R230, 0x7 ;  /* 0x000000e6ed067211 */ /* 0x000fe200078e38ff */
[----:B------:R-:W-:Y:S01]  /*a010*/  IMAD.WIDE.U32 R2, R0, c[0x0][0x3e0], R2 ;  /* 0x0000f80000027a25 */ /* 0x000fe200078e0002 */
[----:B------:R-:W-:-:S04]  /*a020*/  SHF.R.S32.HI R0, RZ, 0x1f, R4 ;  /* 0x0000001fff007819 */ /* 0x000fc80000011404 */
[----:B------:R-:W-:Y:S01]  /*a030*/  IADD3 R3, R3, R5, RZ ;  /* 0x0000000503037210 */ /* 0x000fe20007ffe0ff */
[----:B------:R-:W-:-:S04]  /*a040*/  IMAD R0, R0, c[0x0][0x3d8], RZ ;  /* 0x0000f60000007a24 */ /* 0x000fc800078e02ff */
[----:B------:R-:W-:-:S04]  /*a050*/  IMAD.WIDE.U32 R2, R4, c[0x0][0x3d8], R2 ;  /* 0x0000f60004027a25 */ /* 0x000fc800078e0002 */
[----:B------:R-:W-:Y:S01]  /*a060*/  IMAD R0, R4, c[0x0][0x3dc], R0 ;  /* 0x0000f70004007a24 */ /* 0x000fe200078e0200 */
[----:B------:R-:W-:-:S04]  /*a070*/  LEA R8, P0, R2, c[0x0][0x380], 0x1 ;  /* 0x0000e00002087a11 */ /* 0x000fc800078008ff */
[----:B------:R-:W-:-:S04]  /*a080*/  IADD3 R0, R3, R0, RZ ;  /* 0x0000000003007210 */ /* 0x000fc80007ffe0ff */
[----:B------:R-:W-:Y:S01]  /*a090*/  LEA.HI.X R7, R2, c[0x0][0x384], R0, 0x1, P0 ;  /* 0x0000e10002077a11 */ /* 0x000fe200000f0c00 */
[----:B------:R-:W-:Y:S05]  /*a0a0*/  BRA.DIV ~URZ, `(.L_x_152) ;  /* 0x00002c427f007947 */ /* 0x000fea000b800000 */
[----:B--234-:R2:W3:Y:S02]  /*a0b0*/  SHFL.IDX PT, R9, R7, RZ, 0x181f ;  /* 0x00181fff07097589 */ /* 0x01c4e400000e0000 */
.L_x_209:
[----:B------:R-:W-:Y:S05]  /*a0c0*/  BRA.DIV ~URZ, `(.L_x_153) ;  /* 0x00002c927f007947 */ /* 0x000fea000b800000 */
[----:B------:R4:W2:Y:S02]  /*a0d0*/  SHFL.IDX PT, R0, R8, RZ, 0x181f ;  /* 0x00181fff08007589 */ /* 0x0008a400000e0000 */
.L_x_210:
[----:B------:R-:W-:Y:S01]  /*a0e0*/  ISETP.GE.AND P0, PT, R6, R11, PT ;  /* 0x0000000b0600720c */ /* 0x000fe20003f06270 */
[----:B------:R-:W-:-:S12]  /*a0f0*/  BSSY B0, `(.L_x_154) ;  /* 0x000000a000007945 */ /* 0x000fd80003800000 */
[----:B------:R-:W-:Y:S05]  /*a100*/  @P0 BRA `(.L_x_155) ;  /* 0x0000008000000947 */ /* 0x000fea0003800000 */
[----:B------:R-:W-:Y:S02]  /*a110*/  ISETP.GE.AND P3, PT, R228, c[0x0][0x3c8], PT ;  /* 0x0000f200e4007a0c */ /* 0x000fe40003f66270 */
[----:B------:R-:W-:-:S11]  /*a120*/  ISETP.GE.AND P2, PT, R231, c[0x0][0x3c8], PT ;  /* 0x0000f200e7007a0c */ /* 0x000fd60003f46270 */
[CC--:B--2---:R-:W-:Y:S02]  /*a130*/  @!P3 LEA R4, P1, R228.reuse, R0.reuse, 0x1 ;  /* 0x00000000e404b211 */ /* 0x0c4fe400078208ff */
[C---:B------:R-:W-:Y:S02]  /*a140*/  @!P2 LEA R2, P0, R231.reuse, R0, 0x1 ;  /* 0x00000000e702a211 */ /* 0x040fe400078008ff */
[-C--:B---3--:R-:W-:Y:S02]  /*a150*/  @!P3 LEA.HI.X R5, R228, R9.reuse, R40, 0x1, P1 ;  /* 0x00000009e405b211 */ /* 0x088fe400008f0c28 */
[----:B------:R-:W-:-:S03]  /*a160*/  @!P2 LEA.HI.X R3, R231, R9, R41, 0x1, P0 ;  /* 0x00000009e703a211 */ /* 0x000fc600000f0c29 */
[----:B------:R2:W-:Y:S04]  /*a170*/  @!P3 ST.E.128 [R4.64], R16 ;  /* 0x000000100400b985 */ /* 0x0005e8000c101d06 */
[----:B-1----:R2:W-:Y:S02]  /*a180*/  @!P2 ST.E.128 [R2.64], R12 ;  /* 0x0000000c0200a985 */ /* 0x0025e4000c101d06 */
.L_x_155:
[----:B------:R-:W-:Y:S05]  /*a190*/  BSYNC B0 ;  /* 0x0000000000007941 */ /* 0x000fea0003800000 */
.L_x_154:
[----:B------:R-:W-:Y:S05]  /*a1a0*/  BRA.DIV ~URZ, `(.L_x_156) ;  /* 0x00002c127f007947 */ /* 0x000fea000b800000 */
[----:B---3--:R3:W4:Y:S04]  /*a1b0*/  SHFL.IDX PT, R9, R7, 0x1, 0x181f ;  /* 0x00381f0007097f89 */ /* 0x00872800000e0000 */
[----:B--2---:R3:W2:Y:S02]  /*a1c0*/  SHFL.IDX PT, R0, R8, 0x1, 0x181f ;  /* 0x00381f0008007f89 */ /* 0x0046a400000e0000 */
.L_x_211:
[----:B------:R-:W-:Y:S01]  /*a1d0*/  IADD3 R2, R6, 0x20, RZ ;  /* 0x0000002006027810 */ /* 0x000fe20007ffe0ff */
[----:B------:R-:W-:Y:S03]  /*a1e0*/  BSSY B0, `(.L_x_157) ;  /* 0x000000b000007945 */ /* 0x000fe60003800000 */
[----:B------:R-:W-:-:S13]  /*a1f0*/  ISETP.GE.AND P0, PT, R2, R11, PT ;  /* 0x0000000b0200720c */ /* 0x000fda0003f06270 */
[----:B------:R-:W-:Y:S05]  /*a200*/  @P0 BRA `(.L_x_158) ;  /* 0x0000008000000947 */ /* 0x000fea0003800000 */
[----:B------:R-:W-:Y:S02]  /*a210*/  ISETP.GE.AND P1, PT, R228, c[0x0][0x3c8], PT ;  /* 0x0000f200e4007a0c */ /* 0x000fe40003f26270 */
[----:B------:R-:W-:-:S11]  /*a220*/  ISETP.GE.AND P0, PT, R231, c[0x0][0x3c8], PT ;  /* 0x0000f200e7007a0c */ /* 0x000fd60003f06270 */
[CC--:B--2---:R-:W-:Y:S02]  /*a230*/  @!P1 LEA R4, P3, R228.reuse, R0.reuse, 0x1 ;  /* 0x00000000e4049211 */ /* 0x0c4fe400078608ff */
[C---:B------:R-:W-:Y:S02]  /*a240*/  @!P0 LEA R2, P2, R231.reuse, R0, 0x1 ;  /* 0x00000000e7028211 */ /* 0x040fe400078408ff */
[-C--:B----4-:R-:W-:Y:S02]  /*a250*/  @!P1 LEA.HI.X R5, R228, R9.reuse, R40, 0x1, P3 ;  /* 0x00000009e4059211 */ /* 0x090fe400018f0c28 */
[----:B------:R-:W-:-:S03]  /*a260*/  @!P0 LEA.HI.X R3, R231, R9, R41, 0x1, P2 ;  /* 0x00000009e7038211 */ /* 0x000fc600010f0c29 */
[----:B------:R2:W-:Y:S04]  /*a270*/  @!P1 ST.E.128 [R4.64], R24 ;  /* 0x0000001804009985 */ /* 0x0005e8000c101d06 */
[----:B-1----:R2:W-:Y:S02]  /*a280*/  @!P0 ST.E.128 [R2.64], R20 ;  /* 0x0000001402008985 */ /* 0x0025e4000c101d06 */
.L_x_158:
[----:B------:R-:W-:Y:S05]  /*a290*/  BSYNC B0 ;  /* 0x0000000000007941 */ /* 0x000fea0003800000 */
.L_x_157:
[----:B------:R-:W-:Y:S05]  /*a2a0*/  BRA.DIV ~URZ, `(.L_x_159) ;  /* 0x00002bd27f007947 */ /* 0x000fea000b800000 */
[----:B----4-:R4:W3:Y:S02]  /*a2b0*/  SHFL.IDX PT, R9, R7, 0x2, 0x181f ;  /* 0x00581f0007097f89 */ /* 0x0108e400000e0000 */
.L_x_212:
[----:B------:R-:W-:Y:S05]  /*a2c0*/  BRA.DIV ~URZ, `(.L_x_160) ;  /* 0x00002c227f007947 */ /* 0x000fea000b800000 */
[----:B--2---:R2:W4:Y:S02]  /*a2d0*/  SHFL.IDX PT, R0, R8, 0x2, 0x181f ;  /* 0x00581f0008007f89 */ /* 0x00452400000e0000 */
.L_x_213:
[----:B------:R-:W-:Y:S01]  /*a2e0*/  IADD3 R2, R6, 0x40, RZ ;  /* 0x0000004006027810 */ /* 0x000fe20007ffe0ff */
[----:B------:R-:W-:Y:S03]  /*a2f0*/  BSSY B0, `(.L_x_161) ;  /* 0x000000b000007945 */ /* 0x000fe60003800000 */
[----:B------:R-:W-:-:S13]  /*a300*/  ISETP.GE.AND P0, PT, R2, R11, PT ;  /* 0x0000000b0200720c */ /* 0x000fda0003f06270 */
[----:B------:R-:W-:Y:S05]  /*a310*/  @P0 BRA `(.L_x_162) ;  /* 0x0000008000000947 */ /* 0x000fea0003800000 */
[----:B------:R-:W-:Y:S02]  /*a320*/  ISETP.GE.AND P1, PT, R228, c[0x0][0x3c8], PT ;  /* 0x0000f200e4007a0c */ /* 0x000fe40003f26270 */
[----:B------:R-:W-:-:S11]  /*a330*/  ISETP.GE.AND P0, PT, R231, c[0x0][0x3c8], PT ;  /* 0x0000f200e7007a0c */ /* 0x000fd60003f06270 */
[CC--:B----4-:R-:W-:Y:S02]  /*a340*/  @!P1 LEA R4, P3, R228.reuse, R0.reuse, 0x1 ;  /* 0x00000000e4049211 */ /* 0x0d0fe400078608ff */
[C---:B------:R-:W-:Y:S02]  /*a350*/  @!P0 LEA R2, P2, R231.reuse, R0, 0x1 ;  /* 0x00000000e7028211 */ /* 0x040fe400078408ff */
[-C--:B---3--:R-:W-:Y:S02]  /*a360*/  @!P1 LEA.HI.X R5, R228, R9.reuse, R40, 0x1, P3 ;  /* 0x00000009e4059211 */ /* 0x088fe400018f0c28 */
[----:B------:R-:W-:-:S03]  /*a370*/  @!P0 LEA.HI.X R3, R231, R9, R41, 0x1, P2 ;  /* 0x00000009e7038211 */ /* 0x000fc600010f0c29 */
[----:B------:R3:W-:Y:S04]  /*a380*/  @!P1 ST.E.128 [R4.64], R32 ;  /* 0x0000002004009985 */ /* 0x0007e8000c101d06 */
[----:B-1----:R3:W-:Y:S02]  /*a390*/  @!P0 ST.E.128 [R2.64], R28 ;  /* 0x0000001c02008985 */ /* 0x0027e4000c101d06 */
.L_x_162:
[----:B------:R-:W-:Y:S05]  /*a3a0*/  BSYNC B0 ;  /* 0x0000000000007941 */ /* 0x000fea0003800000 */
.L_x_161:
[----:B------:R-:W-:Y:S05]  /*a3b0*/  BRA.DIV ~URZ, `(.L_x_163) ;  /* 0x00002b927f007947 */ /* 0x000fea000b800000 */
[----:B---34-:R-:W3:Y:S04]  /*a3c0*/  SHFL.IDX PT, R7, R7, 0x3, 0x181f ;  /* 0x00781f0007077f89 */ /* 0x018ee800000e0000 */
[----:B------:R4:W2:Y:S02]  /*a3d0*/  SHFL.IDX PT, R0, R8, 0x3, 0x181f ;  /* 0x00781f0008007f89 */ /* 0x0008a400000e0000 */
.L_x_214:
[----:B------:R-:W-:-:S04]  /*a3e0*/  IADD3 R2, R6, 0x60, RZ ;  /* 0x0000006006027810 */ /* 0x000fc80007ffe0ff */
[----:B------:R-:W-:-:S13]  /*a3f0*/  ISETP.GE.AND P0, PT, R2, R11, PT ;  /* 0x0000000b0200720c */ /* 0x000fda0003f06270 */
[----:B------:R-:W-:Y:S05]  /*a400*/  @P0 BRA `(.L_x_164) ;  /* 0x0000184000000947 */ /* 0x000fea0003800000 */
[----:B------:R-:W-:-:S13]  /*a410*/  ISETP.GE.AND P0, PT, R228, c[0x0][0x3c8], PT ;  /* 0x0000f200e4007a0c */ /* 0x000fda0003f06270 */
[----:B--2---:R-:W-:-:S04]  /*a420*/  @!P0 LEA R2, P1, R228, R0, 0x1 ;  /* 0x00000000e4028211 */ /* 0x004fc800078208ff */
[----:B---3--:R-:W-:-:S05]  /*a430*/  @!P0 LEA.HI.X R3, R228, R7, R40, 0x1, P1 ;  /* 0x00000007e4038211 */ /* 0x008fca00008f0c28 */
[----:B-1----:R1:W-:Y:S01]  /*a440*/  @!P0 ST.E.128 [R2.64], R36 ;  /* 0x0000002402008985 */ /* 0x0023e2000c101d06 */
[----:B------:R-:W-:-:S13]  /*a450*/  ISETP.GE.AND P0, PT, R231, c[0x0][0x3c8], PT ;  /* 0x0000f200e7007a0c */ /* 0x000fda0003f06270 */
[----:B------:R-:W-:Y:S05]  /*a460*/  @P0 BRA `(.L_x_164) ;  /* 0x000017e000000947 */ /* 0x000fea0003800000 */
[----:B-1----:R-:W-:-:S04]  /*a470*/  LEA R2, P0, R231, R0, 0x1 ;  /* 0x00000000e7027211 */ /* 0x002fc800078008ff */
[----:B------:R-:W-:-:S05]  /*a480*/  LEA.HI.X R3, R231, R7, R41, 0x1, P0 ;  /* 0x00000007e7037211 */ /* 0x000fca00000f0c29 */
[----:B------:R1:W-:Y:S01]  /*a490*/  ST.E.128 [R2.64], R44 ;  /* 0x0000002c02007985 */ /* 0x0003e2000c101d06 */
[----:B------:R-:W-:Y:S05]  /*a4a0*/  BRA `(.L_x_164) ;  /* 0x000017a000007947 */ /* 0x000fea0003800000 */
.L_x_151:
[----:B-1----:R-:W2:Y:S01]  /*a4b0*/  LDL.LU R6, [R1+0x4] ;  /* 0x0000040001067983 */ /* 0x002ea20000300800 */
[----:B------:R-:W-:Y:S02]  /*a4c0*/  IMAD R10, R10, c[0x0][0x408], RZ ;  /* 0x000102000a0a7a24 */ /* 0x000fe400078e02ff */
[----:B------:R-:W-:-:S04]  /*a4d0*/  IMAD.WIDE.U32 R2, R0, c[0x0][0x408], RZ ;  /* 0x0001020000027a25 */ /* 0x000fc800078e00ff */
[----:B------:R-:W-:Y:S02]  /*a4e0*/  IMAD R0, R0, c[0x0][0x40c], R10 ;  /* 0x0001030000007a24 */ /* 0x000fe400078e020a */
[----:B------:R-:W-:-:S03]  /*a4f0*/  @P2 IMAD.HI.U32 R5, R9, c[0x0][0x4ec], RZ ;  /* 0x00013b0009052a27 */ /* 0x000fc600078e00ff */
[----:B------:R-:W-:Y:S02]  /*a500*/  IADD3 R3, R3, R0, RZ ;  /* 0x0000000003037210 */ /* 0x000fe40007ffe0ff */
[----:B------:R-:W-:-:S03]  /*a510*/  SHF.R.S32.HI R0, RZ, 0x1f, R8 ;  /* 0x0000001fff007819 */ /* 0x000fc60000011408 */
[----:B------:R-:W-:-:S04]  /*a520*/  IMAD.WIDE.U32 R2, R245, c[0x0][0x438], R2 ;  /* 0x00010e00f5027a25 */ /* 0x000fc800078e0002 */
[----:B------:R-:W-:Y:S02]  /*a530*/  IMAD R0, R0, c[0x0][0x440], RZ ;  /* 0x0001100000007a24 */ /* 0x000fe400078e02ff */
[----:B------:R-:W-:Y:S02]  /*a540*/  IMAD R3, R245, c[0x0][0x43c], R3 ;  /* 0x00010f00f5037a24 */ /* 0x000fe400078e0203 */
[C---:B------:R-:W-:Y:S01]  /*a550*/  IMAD R4, R8.reuse, c[0x0][0x444], R0 ;  /* 0x0001110008047a24 */ /* 0x040fe200078e0200 */
[----:B------:R-:W-:Y:S01]  /*a560*/  MOV R0, R9 ;  /* 0x0000000900007202 */ /* 0x000fe20000000f00 */
[----:B------:R-:W-:Y:S01]  /*a570*/  IMAD.WIDE.U32 R2, R8, c[0x0][0x440], R2 ;  /* 0x0001100008027a25 */ /* 0x000fe200078e0002 */
[----:B------:R-:W-:-:S04]  /*a580*/  @P2 SHF.R.U32.HI R0, RZ, c[0x0][0x4f0], R5 ;  /* 0x00013c00ff002a19 */ /* 0x000fc80000011605 */
[----:B------:R-:W-:Y:S02]  /*a590*/  IADD3 R3, R3, R4, RZ ;  /* 0x0000000403037210 */ /* 0x000fe40007ffe0ff */
[----:B------:R-:W-:Y:S02]  /*a5a0*/  SHF.R.S32.HI R5, RZ, 0x1f, R0 ;  /* 0x0000001fff057819 */ /* 0x000fe40000011400 */
[----:B------:R-:W-:-:S03]  /*a5b0*/  IADD3 R4, -R0, RZ, RZ ;  /* 0x000000ff00047210 */ /* 0x000fc60007ffe1ff */
[----:B------:R-:W-:Y:S02]  /*a5c0*/  IMAD R5, R5, c[0x0][0x430], RZ ;  /* 0x00010c0005057a24 */ /* 0x000fe400078e02ff */
[----:B------:R-:W-:Y:S02]  /*a5d0*/  IMAD R4, R4, c[0x0][0x4e8], R9 ;  /* 0x00013a0004047a24 */ /* 0x000fe400078e0209 */
[----:B------:R-:W-:Y:S02]  /*a5e0*/  IMAD R5, R0, c[0x0][0x434], R5 ;  /* 0x00010d0000057a24 */ /* 0x000fe400078e0205 */
[----:B--2---:R-:W-:-:S04]  /*a5f0*/  IMAD.WIDE.U32 R2, R6, c[0x0][0x448], R2 ;  /* 0x0001120006027a25 */ /* 0x004fc800078e0002 */
[----:B------:R-:W-:-:S04]  /*a600*/  IMAD R3, R6, c[0x0][0x44c], R3 ;  /* 0x0001130006037a24 */ /* 0x000fc800078e0203 */
        /* <DEDUP_REMOVED lines=10> */
[----:B------:R1:W2:Y:S02]  /*a6b0*/  SHFL.IDX PT, R4, R14, RZ, 0x1c1f ;  /* 0x001c1fff0e047589 */ /* 0x0002a400000e0000 */
.L_x_215:
[----:B------:R-:W-:Y:S05]  /*a6c0*/  BRA.DIV ~URZ, `(.L_x_166) ;  /* 0x000029b27f007947 */ /* 0x000fea000b800000 */
[----:B------:R3:W4:Y:S02]  /*a6d0*/  SHFL.IDX PT, R0, R28, RZ, 0x1c1f ;  /* 0x001c1fff1c007589 */ /* 0x00072400000e0000 */
.L_x_216:
[C---:B------:R-:W-:Y:S01]  /*a6e0*/  IADD3 R15, R244.reuse, 0x18, RZ ;  /* 0x00000018f40f7810 */ /* 0x040fe20007ffe0ff */
[----:B------:R-:W-:Y:S01]  /*a6f0*/  BSSY B0, `(.L_x_167) ;  /* 0x0000060000007945 */ /* 0x000fe20003800000 */
[C---:B------:R-:W-:Y:S02]  /*a700*/  IADD3 R17, R244.reuse, 0x20, RZ ;  /* 0x00000020f4117810 */ /* 0x040fe40007ffe0ff */
[C---:B------:R-:W-:Y:S02]  /*a710*/  IADD3 R16, R244.reuse, 0x28, RZ ;  /* 0x00000028f4107810 */ /* 0x040fe40007ffe0ff */
[C---:B------:R-:W-:Y:S02]  /*a720*/  IADD3 R18, R244.reuse, 0x30, RZ ;  /* 0x00000030f4127810 */ /* 0x040fe40007ffe0ff */
[C---:B------:R-:W-:Y:S02]  /*a730*/  IADD3 R19, R244.reuse, 0x38, RZ ;  /* 0x00000038f4137810 */ /* 0x040fe40007ffe0ff */
[----:B------:R-:W-:-:S02]  /*a740*/  IADD3 R20, R244, 0x40, RZ ;  /* 0x00000040f4147810 */ /* 0x000fc40007ffe0ff */
[C---:B------:R-:W-:Y:S02]  /*a750*/  IADD3 R21, R244.reuse, 0x48, RZ ;  /* 0x00000048f4157810 */ /* 0x040fe40007ffe0ff */
[C---:B------:R-:W-:Y:S02]  /*a760*/  IADD3 R23, R244.reuse, 0x50, RZ ;  /* 0x00000050f4177810 */ /* 0x040fe40007ffe0ff */
[C---:B------:R-:W-:Y:S02]  /*a770*/  IADD3 R22, R244.reuse, 0x58, RZ ;  /* 0x00000058f4167810 */ /* 0x040fe40007ffe0ff */
[C---:B------:R-:W-:Y:S02]  /*a780*/  IADD3 R24, R244.reuse, 0x60, RZ ;  /* 0x00000060f4187810 */ /* 0x040fe40007ffe0ff */
[C---:B------:R-:W-:Y:S02]  /*a790*/  IADD3 R25, R244.reuse, 0x68, RZ ;  /* 0x00000068f4197810 */ /* 0x040fe40007ffe0ff */
[----:B------:R-:W-:-:S02]  /*a7a0*/  IADD3 R26, R244, 0x70, RZ ;  /* 0x00000070f41a7810 */ /* 0x000fc40007ffe0ff */
[C---:B------:R-:W-:Y:S02]  /*a7b0*/  IADD3 R27, R244.reuse, 0x78, RZ ;  /* 0x00000078f41b7810 */ /* 0x040fe40007ffe0ff */
[C---:B------:R-:W-:Y:S02]  /*a7c0*/  IADD3 R13, R244.reuse, 0x8, RZ ;  /* 0x00000008f40d7810 */ /* 0x040fe40007ffe0ff */
[----:B------:R-:W-:Y:S02]  /*a7d0*/  IADD3 R12, R244, 0x10, RZ ;  /* 0x00000010f40c7810 */ /* 0x000fe40007ffe0ff */
        /* <DEDUP_REMOVED lines=16> */
[----:B------:R-:W-:Y:S02]  /*a8e0*/  ISETP.GE.AND P4, PT, R244, c[0x0][0x3c8], PT ;  /* 0x0000f200f4007a0c */ /* 0x000fe40003f86270 */
[----:B------:R-:W-:-:S02]  /*a8f0*/  ISETP.GE.AND P2, PT, R13, c[0x0][0x3c8], PT ;  /* 0x0000f2000d007a0c */ /* 0x000fc40003f46270 */
[----:B------:R-:W-:Y:S02]  /*a900*/  ISETP.GE.AND P5, PT, R12, c[0x0][0x3c8], PT ;  /* 0x0000f2000c007a0c */ /* 0x000fe40003fa6270 */
[----:B------:R-:W-:Y:S02]  /*a910*/  ISETP.GE.AND P1, PT, R15, c[0x0][0x3c8], PT ;  /* 0x0000f2000f007a0c */ /* 0x000fe40003f26270 */
[----:B------:R-:W-:-:S05]  /*a920*/  ISETP.GE.AND P6, PT, R17, c[0x0][0x3c8], PT ;  /* 0x0000f20011007a0c */ /* 0x000fca0003fc6270 */
[----:B----4-:R-:W-:Y:S02]  /*a930*/  @!P4 IMAD.MOV.U32 R6, RZ, RZ, R0 ;  /* 0x000000ffff06c224 */ /* 0x010fe400078e0000 */
[----:B--2---:R-:W-:Y:S01]  /*a940*/  @!P4 IMAD.MOV.U32 R7, RZ, RZ, R4 ;  /* 0x000000ffff07c224 */ /* 0x004fe200078e0004 */
[----:B------:R-:W-:-:S03]  /*a950*/  @!P2 LEA R2, P3, R13, R0, 0x2 ;  /* 0x000000000d02a211 */ /* 0x000fc600078610ff */
[----:B------:R-:W-:Y:S01]  /*a960*/  @!P4 IMAD.WIDE R6, R244, 0x4, R6 ;  /* 0x00000004f406c825 */ /* 0x000fe200078e0206 */
[----:B------:R-:W-:-:S04]  /*a970*/  @!P2 LEA.HI.X R3, R13, R4, R29, 0x2, P3 ;  /* 0x000000040d03a211 */ /* 0x000fc800018f141d */
[----:B------:R2:W-:Y:S04]  /*a980*/  @!P4 ST.E.64 [R6.64], R112 ;  /* 0x000000700600c985 */ /* 0x0005e8000c101b06 */
[----:B------:R4:W-:Y:S01]  /*a990*/  @!P2 ST.E.64 [R2.64], R48 ;  /* 0x000000300200a985 */ /* 0x0009e2000c101b06 */
[----:B------:R-:W-:Y:S02]  /*a9a0*/  ISETP.GE.AND P2, PT, R16, c[0x0][0x3c8], PT ;  /* 0x0000f20010007a0c */ /* 0x000fe40003f46270 */
[CC--:B--2---:R-:W-:Y:S02]  /*a9b0*/  @!P5 LEA R6, P4, R12.reuse, R0.reuse, 0x2 ;  /* 0x000000000c06d211 */ /* 0x0c4fe400078810ff */
[----:B----4-:R-:W-:Y:S02]  /*a9c0*/  @!P1 LEA R2, P3, R15, R0, 0x2 ;  /* 0x000000000f029211 */ /* 0x010fe400078610ff */
[----:B------:R-:W-:-:S02]  /*a9d0*/  @!P5 LEA.HI.X R7, R12, R4, R30, 0x2, P4 ;  /* 0x000000040c07d211 */ /* 0x000fc400020f141e */
[----:B------:R-:W-:-:S03]  /*a9e0*/  @!P1 LEA.HI.X R3, R15, R4, R31, 0x2, P3 ;  /* 0x000000040f039211 */ /* 0x000fc600018f141f */
[----:B------:R2:W-:Y:S01]  /*a9f0*/  @!P5 ST.E.64 [R6.64], R50 ;  /* 0x000000320600d985 */ /* 0x0005e2000c101b06 */
[----:B------:R-:W-:-:S03]  /*aa00*/  ISETP.GE.AND P5, PT, R18, c[0x0][0x3c8], PT ;  /* 0x0000f20012007a0c */ /* 0x000fc60003fa6270 */
[----:B------:R4:W-:Y:S01]  /*aa10*/  @!P1 ST.E.64 [R2.64], R52 ;  /* 0x0000003402009985 */ /* 0x0009e2000c101b06 */
[----:B------:R-:W-:Y:S02]  /*aa20*/  ISETP.GE.AND P1, PT, R19, c[0x0][0x3c8], PT ;  /* 0x0000f20013007a0c */ /* 0x000fe40003f26270 */
[CC--:B--2---:R-:W-:Y:S02]  /*aa30*/  @!P6 LEA R6, P4, R17.reuse, R0.reuse, 0x2 ;  /* 0x000000001106e211 */ /* 0x0c4fe400078810ff */
[C---:B----4-:R-:W-:Y:S02]  /*aa40*/  @!P2 LEA R2, P3, R16.reuse, R0, 0x2 ;  /* 0x000000001002a211 */ /* 0x050fe400078610ff */
[-C--:B------:R-:W-:Y:S02]  /*aa50*/  @!P6 LEA.HI.X R7, R17, R4.reuse, R33, 0x2, P4 ;  /* 0x000000041107e211 */ /* 0x080fe400020f1421 */
[----:B------:R-:W-:Y:S02]  /*aa60*/  @!P2 LEA.HI.X R3, R16, R4, R32, 0x2, P3 ;  /* 0x000000041003a211 */ /* 0x000fe400018f1420 */
[----:B------:R-:W-:Y:S01]  /*aa70*/  ISETP.GE.AND P4, PT, R21, c[0x0][0x3c8], PT ;  /* 0x0000f20015007a0c */ /* 0x000fe20003f86270 */
[----:B------:R2:W-:Y:S01]  /*aa80*/  @!P6 ST.E.64 [R6.64], R54 ;  /* 0x000000360600e985 */ /* 0x0005e2000c101b06 */
[----:B------:R-:W-:-:S03]  /*aa90*/  ISETP.GE.AND P6, PT, R20, c[0x0][0x3c8], PT ;  /* 0x0000f20014007a0c */ /* 0x000fc60003fc6270 */
[----:B------:R4:W-:Y:S01]  /*aaa0*/  @!P2 ST.E.64 [R2.64], R56 ;  /* 0x000000380200a985 */ /* 0x0009e2000c101b06 */
[CC--:B--2---:R-:W-:Y:S02]  /*aab0*/  @!P5 LEA R6, P3, R18.reuse, R0.reuse, 0x2 ;  /* 0x000000001206d211 */ /* 0x0c4fe400078610ff */
[----:B----4-:R-:W-:Y:S02]  /*aac0*/  @!P1 LEA R2, P2, R19, R0, 0x2 ;  /* 0x0000000013029211 */ /* 0x010fe400078410ff */
[-C--:B------:R-:W-:Y:S02]  /*aad0*/  @!P5 LEA.HI.X R7, R18, R4.reuse, R34, 0x2, P3 ;  /* 0x000000041207d211 */ /* 0x080fe400018f1422 */
[----:B------:R-:W-:Y:S02]  /*aae0*/  ISETP.GE.AND P3, PT, R23, c[0x0][0x3c8], PT ;  /* 0x0000f20017007a0c */ /* 0x000fe40003f66270 */
[----:B------:R-:W-:Y:S01]  /*aaf0*/  @!P1 LEA.HI.X R3, R19, R4, R35, 0x2, P2 ;  /* 0x0000000413039211 */ /* 0x000fe200010f1423 */
[----:B------:R2:W-:Y:S01]  /*ab00*/  @!P5 ST.E.64 [R6.64], R58 ;  /* 0x0000003a0600d985 */ /* 0x0005e2000c101b06 */
[----:B------:R-:W-:-:S03]  /*ab10*/  @!P6 LEA R8, P2, R20, R0, 0x2 ;  /* 0x000000001408e211 */ /* 0x000fc600078410ff */
[----:B------:R4:W-:Y:S01]  /*ab20*/  @!P1 ST.E.64 [R2.64], R60 ;  /* 0x0000003c02009985 */ /* 0x0009e2000c101b06 */
[----:B------:R-:W-:Y:S02]  /*ab30*/  ISETP.GE.AND P1, PT, R22, c[0x0][0x3c8], PT ;  /* 0x0000f20016007a0c */ /* 0x000fe40003f26270 */
[----:B------:R-:W-:-:S05]  /*ab40*/  @!P6 LEA.HI.X R9, R20, R4, R36, 0x2, P2 ;  /* 0x000000041409e211 */ /* 0x000fca00010f1424 */
[----:B------:R-:W-:Y:S01]  /*ab50*/  @!P6 ST.E.64 [R8.64], R84 ;  /* 0x000000540800e985 */ /* 0x000fe2000c101b06 */
[----:B------:R-:W-:Y:S02]  /*ab60*/  ISETP.GE.AND P6, PT, R24, c[0x0][0x3c8], PT ;  /* 0x0000f20018007a0c */ /* 0x000fe40003fc6270 */
[-C--:B--2---:R-:W-:Y:S02]  /*ab70*/  @!P3 LEA R6, P2, R23, R0.reuse, 0x2 ;  /* 0x000000001706b211 */ /* 0x084fe400078410ff */
[----:B----4-:R-:W-:Y:S02]  /*ab80*/  @!P4 LEA R2, P5, R21, R0, 0x2 ;  /* 0x000000001502c211 */ /* 0x010fe400078a10ff */
[-C--:B------:R-:W-:Y:S02]  /*ab90*/  @!P3 LEA.HI.X R7, R23, R4.reuse, R39, 0x2, P2 ;  /* 0x000000041707b211 */ /* 0x080fe400010f1427 */
[----:B------:R-:W-:Y:S02]  /*aba0*/  @!P4 LEA.HI.X R3, R21, R4, R37, 0x2, P5 ;  /* 0x000000041503c211 */ /* 0x000fe400028f1425 */
[----:B------:R-:W-:-:S03]  /*abb0*/  ISETP.GE.AND P5, PT, R25, c[0x0][0x3c8], PT ;  /* 0x0000f20019007a0c */ /* 0x000fc60003fa6270 */
[----:B------:R2:W-:Y:S01]  /*abc0*/  @!P4 ST.E.64 [R2.64], R64 ;  /* 0x000000400200c985 */ /* 0x0005e2000c101b06 */
[----:B------:R-:W-:-:S03]  /*abd0*/  ISETP.GE.AND P4, PT, R26, c[0x0][0x3c8], PT ;  /* 0x0000f2001a007a0c */ /* 0x000fc60003f86270 */
[----:B------:R4:W-:Y:S01]  /*abe0*/  @!P3 ST.E.64 [R6.64], R68 ;  /* 0x000000440600b985 */ /* 0x0009e2000c101b06 */
[----:B------:R-:W-:Y:S02]  /*abf0*/  ISETP.GE.AND P3, PT, R27, c[0x0][0x3c8], PT ;  /* 0x0000f2001b007a0c */ /* 0x000fe40003f66270 */
[----:B--2---:R-:W-:-:S04]  /*ac00*/  @!P1 LEA R2, P2, R22, R0, 0x2 ;  /* 0x0000000016029211 */ /* 0x004fc800078410ff */
[----:B------:R-:W-:Y:S02]  /*ac10*/  @!P1 LEA.HI.X R3, R22, R4, R38, 0x2, P2 ;  /* 0x0000000416039211 */ /* 0x000fe400010f1426 */
[----:B------:R-:W-:-:S03]  /*ac20*/  @!P6 LEA R10, P2, R24, R0, 0x2 ;  /* 0x00000000180ae211 */ /* 0x000fc600078410ff */
[----:B------:R2:W-:Y:S01]  /*ac30*/  @!P1 ST.E.64 [R2.64], R72 ;  /* 0x0000004802009985 */ /* 0x0005e2000c101b06 */
[C---:B------:R-:W-:Y:S02]  /*ac40*/  @!P5 LEA R8, P1, R25.reuse, R0, 0x2 ;  /* 0x000000001908d211 */ /* 0x040fe400078210ff */
[----:B------:R-:W-:Y:S02]  /*ac50*/  @!P6 LEA.HI.X R11, R24, R4, R40, 0x2, P2 ;  /* 0x00000004180be211 */ /* 0x000fe400010f1428 */
[C---:B----4-:R-:W-:Y:S02]  /*ac60*/  @!P4 LEA R6, P2, R26.reuse, R0, 0x2 ;  /* 0x000000001a06c211 */ /* 0x050fe400078410ff */
[-C--:B------:R-:W-:Y:S01]  /*ac70*/  @!P5 LEA.HI.X R9, R25, R4.reuse, R41, 0x2, P1 ;  /* 0x000000041909d211 */ /* 0x080fe200008f1429 */
[----:B------:R4:W-:Y:S01]  /*ac80*/  @!P6 ST.E.64 [R10.64], R96 ;  /* 0x000000600a00e985 */ /* 0x0009e2000c101b06 */
[----:B------:R-:W-:-:S03]  /*ac90*/  @!P4 LEA.HI.X R7, R26, R4, R42, 0x2, P2 ;  /* 0x000000041a07c211 */ /* 0x000fc600010f142a */
[----:B------:R4:W-:Y:S04]  /*aca0*/  @!P5 ST.E.64 [R8.64], R88 ;  /* 0x000000580800d985 */ /* 0x0009e8000c101b06 */
[----:B------:R4:W-:Y:S01]  /*acb0*/  @!P4 ST.E.64 [R6.64], R76 ;  /* 0x0000004c0600c985 */ /* 0x0009e2000c101b06 */
[----:B--2---:R-:W-:-:S04]  /*acc0*/  @!P3 LEA R2, P1, R27, R0, 0x2 ;  /* 0x000000001b02b211 */ /* 0x004fc800078210ff */
[----:B------:R-:W-:-:S05]  /*acd0*/  @!P3 LEA.HI.X R3, R27, R4, R43, 0x2, P1 ;  /* 0x000000041b03b211 */ /* 0x000fca00008f142b */
[----:B------:R4:W-:Y:S04]  /*ace0*/  @!P3 ST.E.64 [R2.64], R44 ;  /* 0x0000002c0200b985 */ /* 0x0009e8000c101b06 */
.L_x_168:
[----:B------:R-:W-:Y:S05]  /*acf0*/  BSYNC B0 ;  /* 0x0000000000007941 */ /* 0x000fea0003800000 */
.L_x_167:
[----:B------:R-:W-:Y:S05]  /*ad00*/  BRA.DIV ~URZ, `(.L_x_169) ;  /* 0x000023d27f007947 */ /* 0x000fea000b800000 */
[----:B--2---:R2:W1:Y:S04]  /*ad10*/  SHFL.IDX PT, R4, R14, 0x1, 0x1c1f ;  /* 0x003c1f000e047f89 */ /* 0x00446800000e0000 */
[----:B----4-:R2:W4:Y:S02]  /*ad20*/  SHFL.IDX PT, R0, R28, 0x1, 0x1c1f ;  /* 0x003c1f001c007f89 */ /* 0x01052400000e0000 */
.L_x_217:
[----:B------:R-:W-:Y:S05]  /*ad30*/  @P0 BRA `(.L_x_164) ;  /* 0x00000f1000000947 */ /* 0x000fea0003800000 */
[----:B------:R-:W-:Y:S02]  /*ad40*/  ISETP.GE.AND P1, PT, R13, c[0x0][0x3c8], PT ;  /* 0x0000f2000d007a0c */ /* 0x000fe40003f26270 */
[----:B------:R-:W-:Y:S02]  /*ad50*/  ISETP.GE.AND P2, PT, R244, c[0x0][0x3c8], PT ;  /* 0x0000f200f4007a0c */ /* 0x000fe40003f46270 */
[----:B------:R-:W-:Y:S02]  /*ad60*/  ISETP.GE.AND P0, PT, R12, c[0x0][0x3c8], PT ;  /* 0x0000f2000c007a0c */ /* 0x000fe40003f06270 */
[----:B------:R-:W-:-:S02]  /*ad70*/  ISETP.GE.AND P5, PT, R15, c[0x0][0x3c8], PT ;  /* 0x0000f2000f007a0c */ /* 0x000fc40003fa6270 */
[----:B------:R-:W-:-:S05]  /*ad80*/  ISETP.GE.AND P4, PT, R17, c[0x0][0x3c8], PT ;  /* 0x0000f20011007a0c */ /* 0x000fca0003f86270 */
[C---:B----4-:R-:W-:Y:S02]  /*ad90*/  @!P1 LEA R6, P3, R13.reuse, R0, 0x2 ;  /* 0x000000000d069211 */ /* 0x050fe400078610ff */
[----:B------:R-:W-:Y:S02]  /*ada0*/  @!P2 IMAD.MOV.U32 R8, RZ, RZ, R0 ;  /* 0x000000ffff08a224 */ /* 0x000fe400078e0000 */
[----:B-1----:R-:W-:Y:S01]  /*adb0*/  @!P2 IMAD.MOV.U32 R9, RZ, RZ, R4 ;  /* 0x000000ffff09a224 */ /* 0x002fe200078e0004 */
[----:B------:R-:W-:Y:S02]  /*adc0*/  @!P1 LEA.HI.X R7, R13, R4, R29, 0x2, P3 ;  /* 0x000000040d079211 */ /* 0x000fe400018f141d */
[----:B------:R-:W-:Y:S01]  /*add0*/  @!P0 LEA R2, P6, R12, R0, 0x2 ;  /* 0x000000000c028211 */ /* 0x000fe200078c10ff */
[----:B------:R-:W-:Y:S01]  /*ade0*/  @!P2 IMAD.WIDE R8, R244, 0x4, R8 ;  /* 0x00000004f408a825 */ /* 0x000fe200078e0208 */
[----:B------:R-:W-:Y:S02]  /*adf0*/  ISETP.GE.AND P3, PT, R16, c[0x0][0x3c8], PT ;  /* 0x0000f20010007a0c */ /* 0x000fe40003f66270 */
[----:B------:R-:W-:-:S02]  /*ae00*/  @!P0 LEA.HI.X R3, R12, R4, R30, 0x2, P6 ;  /* 0x000000040c038211 */ /* 0x000fc400030f141e */
[----:B------:R1:W-:Y:S01]  /*ae10*/  @!P2 ST.E.64 [R8.64], R100 ;  /* 0x000000640800a985 */ /* 0x0003e2000c101b06 */
[----:B------:R-:W-:Y:S02]  /*ae20*/  ISETP.GE.AND P2, PT, R18, c[0x0][0x3c8], PT ;  /* 0x0000f20012007a0c */ /* 0x000fe40003f46270 */
[----:B--2---:R-:W-:Y:S01]  /*ae30*/  @!P5 LEA R14, P6, R15, R0, 0x2 ;  /* 0x000000000f0ed211 */ /* 0x004fe200078c10ff */
[----:B------:R2:W-:Y:S01]  /*ae40*/  @!P1 ST.E.64 [R6.64], R92 ;  /* 0x0000005c06009985 */ /* 0x0005e2000c101b06 */
[----:B------:R-:W-:Y:S02]  /*ae50*/  ISETP.GE.AND P1, PT, R19, c[0x0][0x3c8], PT ;  /* 0x0000f20013007a0c */ /* 0x000fe40003f26270 */
[----:B------:R-:W-:Y:S01]  /*ae60*/  @!P5 LEA.HI.X R15, R15, R4, R31, 0x2, P6 ;  /* 0x000000040f0fd211 */ /* 0x000fe200030f141f */
[----:B------:R4:W-:Y:S01]  /*ae70*/  @!P0 ST.E.64 [R2.64], R80 ;  /* 0x0000005002008985 */ /* 0x0009e2000c101b06 */
[CC--:B------:R-:W-:Y:S02]  /*ae80*/  @!P4 LEA R12, P0, R17.reuse, R0.reuse, 0x2 ;  /* 0x00000000110cc211 */ /* 0x0c0fe400078010ff */
[----:B------:R-:W-:Y:S01]  /*ae90*/  @!P3 LEA R10, P6, R16, R0, 0x2 ;  /* 0x00000000100ab211 */ /* 0x000fe200078c10ff */
[----:B------:R5:W-:Y:S01]  /*aea0*/  @!P5 ST.E.64 [R14.64], R118 ;  /* 0x000000760e00d985 */ /* 0x000be2000c101b06 */
[----:B------:R-:W-:-:S02]  /*aeb0*/  @!P4 LEA.HI.X R13, R17, R4, R33, 0x2, P0 ;  /* 0x00000004110dc211 */ /* 0x000fc400000f1421 */
[----:B------:R-:W-:Y:S02]  /*aec0*/  ISETP.GE.AND P0, PT, R20, c[0x0][0x3c8], PT ;  /* 0x0000f20014007a0c */ /* 0x000fe40003f06270 */
[----:B------:R-:W-:Y:S01]  /*aed0*/  @!P3 LEA.HI.X R11, R16, R4, R32, 0x2, P6 ;  /* 0x00000004100bb211 */ /* 0x000fe200030f1420 */
[----:B------:R3:W-:Y:S01]  /*aee0*/  @!P4 ST.E.64 [R12.64], R116 ;  /* 0x000000740c00c985 */ /* 0x0007e2000c101b06 */
[----:B------:R-:W-:Y:S02]  /*aef0*/  ISETP.GE.AND P5, PT, R21, c[0x0][0x3c8], PT ;  /* 0x0000f20015007a0c */ /* 0x000fe40003fa6270 */
[----:B------:R-:W-:Y:S01]  /*af00*/  ISETP.GE.AND P4, PT, R23, c[0x0][0x3c8], PT ;  /* 0x0000f20017007a0c */ /* 0x000fe20003f86270 */
[----:B------:R3:W-:Y:S01]  /*af10*/  @!P3 ST.E.64 [R10.64], R114 ;  /* 0x000000720a00b985 */ /* 0x0007e2000c101b06 */
[----:B------:R-:W-:Y:S02]  /*af20*/  ISETP.GE.AND P3, PT, R22, c[0x0][0x3c8], PT ;  /* 0x0000f20016007a0c */ /* 0x000fe40003f66270 */
[----:B-1----:R-:W-:-:S04]  /*af30*/  @!P2 LEA R8, P6, R18, R0, 0x2 ;  /* 0x000000001208a211 */ /* 0x002fc800078c10ff */
[----:B------:R-:W-:Y:S02]  /*af40*/  @!P2 LEA.HI.X R9, R18, R4, R34, 0x2, P6 ;  /* 0x000000041209a211 */ /* 0x000fe400030f1422 */
[----:B--2---:R-:W-:-:S03]  /*af50*/  @!P1 LEA R6, P6, R19, R0, 0x2 ;  /* 0x0000000013069211 */ /* 0x004fc600078c10ff */
[----:B------:R1:W-:Y:S01]  /*af60*/  @!P2 ST.E.64 [R8.64], R104 ;  /* 0x000000680800a985 */ /* 0x0003e2000c101b06 */
[----:B------:R-:W-:Y:S02]  /*af70*/  @!P1 LEA.HI.X R7, R19, R4, R35, 0x2, P6 ;  /* 0x0000000413079211 */ /* 0x000fe400030f1423 */
[----:B----4-:R-:W-:Y:S02]  /*af80*/  @!P0 LEA R2, P6, R20, R0, 0x2 ;  /* 0x0000000014028211 */ /* 0x010fe400078c10ff */
[----:B------:R-:W-:Y:S01]  /*af90*/  ISETP.GE.AND P2, PT, R24, c[0x0][0x3c8], PT ;  /* 0x0000f20018007a0c */ /* 0x000fe20003f46270 */
[----:B------:R2:W-:Y:S01]  /*afa0*/  @!P1 ST.E.64 [R6.64], R74 ;  /* 0x0000004a06009985 */ /* 0x0005e2000c101b06 */
[----:B------:R-:W-:Y:S02]  /*afb0*/  @!P0 LEA.HI.X R3, R20, R4, R36, 0x2, P6 ;  /* 0x0000000414038211 */ /* 0x000fe400030f1424 */
[-C--:B-----5:R-:W-:Y:S02]  /*afc0*/  @!P5 LEA R14, P6, R21, R0.reuse, 0x2 ;  /* 0x00000000150ed211 */ /* 0x0a0fe400078c10ff */
[----:B------:R-:W-:Y:S01]  /*afd0*/  ISETP.GE.AND P1, PT, R25, c[0x0][0x3c8], PT ;  /* 0x0000f20019007a0c */ /* 0x000fe20003f26270 */
[----:B------:R4:W-:Y:S01]  /*afe0*/  @!P0 ST.E.64 [R2.64], R62 ;  /* 0x0000003e02008985 */ /* 0x0009e2000c101b06 */
[----:B---3--:R-:W-:-:S02]  /*aff0*/  @!P4 LEA R12, P0, R23, R0, 0x2 ;  /* 0x00000000170cc211 */ /* 0x008fc400078010ff */
[----:B------:R-:W-:Y:S02]  /*b000*/  @!P5 LEA.HI.X R15, R21, R4, R37, 0x2, P6 ;  /* 0x00000004150fd211 */ /* 0x000fe400030f1425 */
[----:B------:R-:W-:Y:S02]  /*b010*/  @!P3 LEA R10, P6, R22, R0, 0x2 ;  /* 0x00000000160ab211 */ /* 0x000fe400078c10ff */
[-C--:B------:R-:W-:Y:S01]  /*b020*/  @!P4 LEA.HI.X R13, R23, R4.reuse, R39, 0x2, P0 ;  /* 0x00000004170dc211 */ /* 0x080fe200000f1427 */
[----:B------:R3:W-:Y:S01]  /*b030*/  @!P5 ST.E.64 [R14.64], R90 ;  /* 0x0000005a0e00d985 */ /* 0x0007e2000c101b06 */
[----:B------:R-:W-:Y:S02]  /*b040*/  ISETP.GE.AND P0, PT, R26, c[0x0][0x3c8], PT ;  /* 0x0000f2001a007a0c */ /* 0x000fe40003f06270 */
[----:B------:R-:W-:Y:S01]  /*b050*/  @!P3 LEA.HI.X R11, R22, R4, R38, 0x2, P6 ;  /* 0x00000004160bb211 */ /* 0x000fe200030f1426 */
[----:B------:R3:W-:Y:S04]  /*b060*/  @!P4 ST.E.64 [R12.64], R86 ;  /* 0x000000560c00c985 */ /* 0x0007e8000c101b06 */
[----:B------:R3:W-:Y:S01]  /*b070*/  @!P3 ST.E.64 [R10.64], R82 ;  /* 0x000000520a00b985 */ /* 0x0007e2000c101b06 */
[----:B-1----:R-:W-:-:S04]  /*b080*/  @!P2 LEA R8, P6, R24, R0, 0x2 ;  /* 0x000000001808a211 */ /* 0x002fc800078c10ff */
[----:B------:R-:W-:Y:S02]  /*b090*/  @!P2 LEA.HI.X R9, R24, R4, R40, 0x2, P6 ;  /* 0x000000041809a211 */ /* 0x000fe400030f1428 */
[----:B--2---:R-:W-:-:S03]  /*b0a0*/  @!P1 LEA R6, P6, R25, R0, 0x2 ;  /* 0x0000000019069211 */ /* 0x004fc600078c10ff */
[----:B------:R3:W-:Y:S01]  /*b0b0*/  @!P2 ST.E.64 [R8.64], R78 ;  /* 0x0000004e0800a985 */ /* 0x0007e2000c101b06 */
[----:B------:R-:W-:Y:S02]  /*b0c0*/  @!P1 LEA.HI.X R7, R25, R4, R41, 0x2, P6 ;  /* 0x0000000419079211 */ /* 0x000fe400030f1429 */
[----:B----4-:R-:W-:-:S03]  /*b0d0*/  @!P0 LEA R2, P6, R26, R0, 0x2 ;  /* 0x000000001a028211 */ /* 0x010fc600078c10ff */
[----:B------:R3:W-:Y:S01]  /*b0e0*/  @!P1 ST.E.64 [R6.64], R70 ;  /* 0x0000004606009985 */ /* 0x0007e2000c101b06 */
[----:B------:R-:W-:-:S05]  /*b0f0*/  @!P0 LEA.HI.X R3, R26, R4, R42, 0x2, P6 ;  /* 0x000000041a038211 */ /* 0x000fca00030f142a */
[----:B------:R3:W-:Y:S01]  /*b100*/  @!P0 ST.E.64 [R2.64], R66 ;  /* 0x0000004202008985 */ /* 0x0007e2000c101b06 */
[----:B------:R-:W-:-:S13]  /*b110*/  ISETP.GE.AND P0, PT, R27, c[0x0][0x3c8], PT ;  /* 0x0000f2001b007a0c */ /* 0x000fda0003f06270 */
[----:B------:R-:W-:Y:S05]  /*b120*/  @P0 BRA `(.L_x_164) ;  /* 0x00000b2000000947 */ /* 0x000fea0003800000 */
[----:B---3--:R-:W-:-:S04]  /*b130*/  LEA R2, P0, R27, R0, 0x2 ;  /* 0x000000001b027211 */ /* 0x008fc800078010ff */
[----:B------:R-:W-:-:S05]  /*b140*/  LEA.HI.X R3, R27, R4, R43, 0x2, P0 ;  /* 0x000000041b037211 */ /* 0x000fca00000f142b */
[----:B------:R1:W-:Y:S01]  /*b150*/  ST.E.64 [R2.64], R46 ;  /* 0x0000002e02007985 */ /* 0x0003e2000c101b06 */
[----:B------:R-:W-:Y:S05]  /*b160*/  BRA `(.L_x_164) ;  /* 0x00000ae000007947 */ /* 0x000fea0003800000 */
.L_x_149:
[----:B------:R-:W-:Y:S01]  /*b170*/  ISETP.NE.U32.AND P1, PT, RZ, c[0x0][0x508], PT ;  /* 0x00014200ff007a0c */ /* 0x000fe20003f25070 */
[----:B------:R-:W2:Y:S01]  /*b180*/  LDL.LU R0, [R1] ;  /* 0x0000000001007983 */ /* 0x000ea20000300800 */
[----:B------:R-:W-:Y:S01]  /*b190*/  ISETP.NE.U32.AND P2, PT, RZ, c[0x0][0x500], PT ;  /* 0x00014000ff007a0c */ /* 0x000fe20003f45070 */
[----:B------:R-:W-:Y:S01]  /*b1a0*/  IMAD.MOV.U32 R4, RZ, RZ, 0x4 ;  /* 0x00000004ff047424 */ /* 0x000fe200078e00ff */
[----:B------:R-:W-:Y:S01]  /*b1b0*/  ISETP.NE.AND.EX P1, PT, RZ, c[0x0][0x50c], PT, P1 ;  /* 0x00014300ff007a0c */ /* 0x000fe20003f25310 */
[----:B------:R-:W-:Y:S01]  /*b1c0*/  IMAD.MOV.U32 R8, RZ, RZ, RZ ;  /* 0x000000ffff087224 */ /* 0x000fe200078e00ff */
[----:B------:R-:W-:Y:S01]  /*b1d0*/  ISETP.NE.AND.EX P2, PT, RZ, c[0x0][0x504], PT, P2 ;  /* 0x00014100ff007a0c */ /* 0x000fe20003f45320 */
[----:B------:R-:W-:Y:S02]  /*b1e0*/  IMAD.MOV.U32 R19, RZ, RZ, c[0x0][0x388] ;  /* 0x0000e200ff137624 */ /* 0x000fe400078e00ff */
[----:B-1----:R-:W-:-:S08]  /*b1f0*/  IMAD.WIDE R4, R235, R4, c[0x0][0x500] ;  /* 0x00014000eb047625 */ /* 0x002fd000078e0204 */
[C---:B------:R-:W-:Y:S02]  /*b200*/  @P1 LEA R2, P0, R235.reuse, c[0x0][0x508], 0x2 ;  /* 0x00014200eb021a11 */ /* 0x040fe400078010ff */
[----:B------:R1:W5:Y:S02]  /*b210*/  @P2 LDG.E R8, [R4.64] ;  /* 0x0000000604082981 */ /* 0x000364000c1e1900 */
[----:B------:R-:W-:-:S05]  /*b220*/  @P1 LEA.HI.X R3, R235, c[0x0][0x50c], R7, 0x2, P0 ;  /* 0x00014300eb031a11 */ /* 0x000fca00000f1407 */
[----:B------:R1:W5:Y:S01]  /*b230*/  @P1 LDG.E R19, [R2.64] ;  /* 0x0000000602131981 */ /* 0x000362000c1e1900 */
[----:B--2---:R-:W-:-:S04]  /*b240*/  ISETP.NE.AND P0, PT, R0, RZ, PT ;  /* 0x000000ff0000720c */ /* 0x004fc80003f05270 */
[----:B------:R-:W-:Y:S01]  /*b250*/  SEL R18, R0, c[0x0][0x3d4], P0 ;  /* 0x0000f50000127a07 */ /* 0x000fe20000000000 */
[----:B------:R-:W-:Y:S05]  /*b260*/  @P1 BRA `(.L_x_170) ;  /* 0x0000004000001947 */ /* 0x000fea0003800000 */
[----:B-1----:R-:W-:Y:S05]  /*b270*/  @!P2 BRA `(.L_x_170) ;  /* 0x000000300000a947 */ /* 0x002fea0003800000 */
[----:B------:R1:W2:Y:S04]  /*b280*/  LDG.E R0, [R4.64] ;  /* 0x0000000604007981 */ /* 0x0002a8000c1e1900 */
[----:B-1----:R-:W2:Y:S02]  /*b290*/  LDG.E R4, [R4.64+0x4] ;  /* 0x0000040604047981 */ /* 0x002ea4000c1e1900 */
[----:B--2--5:R-:W-:Y:S02]  /*b2a0*/  IADD3 R19, -R0, R4, RZ ;  /* 0x0000000400137210 */ /* 0x024fe40007ffe1ff */
.L_x_170:
[----:B-1----:R-:W1:Y:S01]  /*b2b0*/  S2R R2, SR_TID.X ;  /* 0x0000000000027919 */ /* 0x002e620000002100 */
[----:B------:R-:W-:Y:S01]  /*b2c0*/  BSSY B0, `(.L_x_171) ;  /* 0x0000036000007945 */ /* 0x000fe20003800000 */
[----:B------:R-:W-:Y:S02]  /*b2d0*/  SEL R14, R235, RZ, !P2 ;  /* 0x000000ffeb0e7207 */ /* 0x000fe40005000000 */
[----:B------:R-:W-:-:S02]  /*b2e0*/  SEL R20, R7, RZ, !P2 ;  /* 0x000000ff07147207 */ /* 0x000fc40005000000 */
[----:B-----5:R-:W-:Y:S02]  /*b2f0*/  SHF.R.S32.HI R17, RZ, 0x1f, R8 ;  /* 0x0000001fff117819 */ /* 0x020fe40000011408 */
[----:B-1----:R-:W-:-:S13]  /*b300*/  ISETP.GT.AND P0, PT, R2, 0x7f, PT ;  /* 0x0000007f0200780c */ /* 0x002fda0003f04270 */
[----:B------:R-:W-:Y:S05]  /*b310*/  @P0 BRA `(.L_x_172) ;  /* 0x0000030000000947 */ /* 0x000fea0003800000 */
[----:B------:R-:W-:Y:S01]  /*b320*/  IMAD R0, R19, c[0x0][0x4e8], RZ ;  /* 0x00013a0013007a24 */ /* 0x000fe200078e02ff */
[----:B------:R-:W-:-:S04]  /*b330*/  LEA R9, R237, R2, 0x7 ;  /* 0x00000002ed097211 */ /* 0x000fc800078e38ff */
[----:B------:R-:W-:-:S13]  /*b340*/  ISETP.GE.AND P0, PT, R9, R0, PT ;  /* 0x000000000900720c */ /* 0x000fda0003f06270 */
[----:B------:R-:W-:Y:S05]  /*b350*/  @P0 BRA `(.L_x_172) ;  /* 0x000002c000000947 */ /* 0x000fea0003800000 */
[----:B------:R-:W2:Y:S01]  /*b360*/  LDL.LU R21, [R1+0x4] ;  /* 0x0000040001157983 */ /* 0x000ea20000300800 */
[----:B------:R-:W-:Y:S01]  /*b370*/  IMAD.MOV.U32 R0, RZ, RZ, 0x368 ;  /* 0x00000368ff007424 */ /* 0x000fe200078e00ff */
[----:B------:R-:W-:-:S04]  /*b380*/  ISETP.GT.AND P2, PT, R18, 0x1, PT ;  /* 0x000000011200780c */ /* 0x000fc80003f44270 */
[----:B------:R-:W-:-:S04]  /*b390*/  SEL R0, R0, 0x328, P2 ;  /* 0x0000032800007807 */ /* 0x000fc80001000000 */
[----:B------:R1:W3:Y:S08]  /*b3a0*/  LDC.64 R6, c[0x0][R0+0x170] ;  /* 0x00005c0000067b82 */ /* 0x0002f00000000a00 */
[----:B------:R1:W4:Y:S08]  /*b3b0*/  LDC.64 R4, c[0x0][R0+0x168] ;  /* 0x00005a0000047b82 */ /* 0x0003300000000a00 */
[----:B------:R1:W5:Y:S08]  /*b3c0*/  LDC.64 R12, c[0x0][R0+0x178] ;  /* 0x00005e00000c7b82 */ /* 0x0003700000000a00 */
[----:B------:R1:W2:Y:S02]  /*b3d0*/  LDC.64 R10, c[0x0][R0+0x160] ;  /* 0x00005800000a7b82 */ /* 0x0002a40000000a00 */
[----:B-1----:R-:W-:-:S02]  /*b3e0*/  IMAD.MOV.U32 R0, RZ, RZ, c[0x0][0x4e8] ;  /* 0x00013a00ff007624 */ /* 0x002fc400078e00ff */
[-C--:B---3--:R-:W-:Y:S02]  /*b3f0*/  IMAD R7, R7, R14.reuse, RZ ;  /* 0x0000000e07077224 */ /* 0x088fe400078e02ff */
[----:B------:R-:W-:Y:S01]  /*b400*/  IMAD.WIDE.U32 R2, R6, R14, RZ ;  /* 0x0000000e06027225 */ /* 0x000fe200078e00ff */
[----:B------:R-:W-:Y:S02]  /*b410*/  ISETP.NE.AND P0, PT, R0, 0x1, PT ;  /* 0x000000010000780c */ /* 0x000fe40003f05270 */
[----:B------:R-:W-:Y:S01]  /*b420*/  MOV R0, R9 ;  /* 0x0000000900007202 */ /* 0x000fe20000000f00 */
[----:B------:R-:W-:Y:S02]  /*b430*/  IMAD R7, R6, R20, R7 ;  /* 0x0000001406077224 */ /* 0x000fe400078e0207 */
[-C--:B----4-:R-:W-:Y:S02]  /*b440*/  IMAD R15, R5, R245.reuse, RZ ;  /* 0x000000f5050f7224 */ /* 0x090fe400078e02ff */
[----:B------:R-:W-:Y:S01]  /*b450*/  IMAD.WIDE.U32 R4, R4, R245, RZ ;  /* 0x000000f504047225 */ /* 0x000fe200078e00ff */
[----:B------:R-:W-:-:S03]  /*b460*/  IADD3 R3, R3, R7, RZ ;  /* 0x0000000703037210 */ /* 0x000fc60007ffe0ff */
[----:B------:R-:W-:Y:S02]  /*b470*/  IMAD.IADD R15, R5, 0x1, R15 ;  /* 0x00000001050f7824 */ /* 0x000fe400078e020f */
[----:B------:R-:W-:-:S05]  /*b480*/  @P0 IMAD.HI.U32 R16, R9, c[0x0][0x4ec], RZ ;  /* 0x00013b0009100a27 */ /* 0x000fca00078e00ff */
[----:B------:R-:W-:Y:S02]  /*b490*/  @P0 SHF.R.U32.HI R0, RZ, c[0x0][0x4f0], R16 ;  /* 0x00013c00ff000a19 */ /* 0x000fe40000011610 */
[----:B------:R-:W-:-:S03]  /*b4a0*/  IADD3 R16, P1, P0, R2, R4, R8 ;  /* 0x0000000402107210 */ /* 0x000fc6000783e008 */
[----:B------:R-:W-:-:S04]  /*b4b0*/  IMAD.MOV R2, RZ, RZ, -R0 ;  /* 0x000000ffff027224 */ /* 0x000fc800078e0a00 */
[----:B------:R-:W-:Y:S01]  /*b4c0*/  IMAD R2, R2, c[0x0][0x4e8], R9 ;  /* 0x00013a0002027a24 */ /* 0x000fe200078e0209 */
[----:B------:R-:W-:Y:S02]  /*b4d0*/  IADD3.X R9, R3, R15, R17, P1, P0 ;  /* 0x0000000f03097210 */ /* 0x000fe40000fe0411 */
[----:B------:R-:W-:Y:S02]  /*b4e0*/  SHF.R.S32.HI R3, RZ, 0x1f, R0 ;  /* 0x0000001fff037819 */ /* 0x000fe40000011400 */
[----:B--2---:R-:W-:-:S05]  /*b4f0*/  SEL R6, R21, RZ, P2 ;  /* 0x000000ff15067207 */ /* 0x004fca0001000000 */
[-C--:B-----5:R-:W-:Y:S02]  /*b500*/  IMAD R7, R13, R6.reuse, RZ ;  /* 0x000000060d077224 */ /* 0x0a0fe400078e02ff */
[----:B------:R-:W-:Y:S01]  /*b510*/  IMAD.WIDE.U32 R4, R12, R6, RZ ;  /* 0x000000060c047225 */ /* 0x000fe200078e00ff */
[----:B------:R-:W-:-:S04]  /*b520*/  SHF.R.S32.HI R6, RZ, 0x1f, R2 ;  /* 0x0000001fff067819 */ /* 0x000fc80000011402 */
[----:B------:R-:W-:Y:S01]  /*b530*/  IADD3 R5, R5, R7, RZ ;  /* 0x0000000705057210 */ /* 0x000fe20007ffe0ff */
[----:B------:R-:W-:Y:S01]  /*b540*/  IMAD.MOV.U32 R7, RZ, RZ, c[0x0][0x4a8] ;  /* 0x00012a00ff077624 */ /* 0x000fe200078e00ff */
[----:B------:R-:W-:Y:S01]  /*b550*/  IADD3 R4, P1, P0, R0, R16, R4 ;  /* 0x0000001000047210 */ /* 0x000fe2000783e004 */
[----:B------:R-:W-:-:S03]  /*b560*/  IMAD R0, R11, R2, RZ ;  /* 0x000000020b007224 */ /* 0x000fc600078e02ff */
[----:B------:R-:W-:Y:S01]  /*b570*/  IADD3.X R5, R3, R9, R5, P1, P0 ;  /* 0x0000000903057210 */ /* 0x000fe20000fe0405 */
[----:B------:R-:W-:-:S04]  /*b580*/  IMAD R0, R10, R6, R0 ;  /* 0x000000060a007224 */ /* 0x000fc800078e0200 */
[----:B------:R-:W-:Y:S01]  /*b590*/  IMAD.WIDE.U32 R2, R10, R2, R4 ;  /* 0x000000020a027225 */ /* 0x000fe200078e0004 */
[----:B------:R-:W-:Y:S02]  /*b5a0*/  MOV R5, c[0x0][0x4ac] ;  /* 0x00012b0000057a02 */ /* 0x000fe40000000f00 */
[----:B------:R-:W-:Y:S01]  /*b5b0*/  SEL R4, R7, c[0x0][0x450], P2 ;  /* 0x0001140007047a07 */ /* 0x000fe20001000000 */
[----:B------:R-:W-:Y:S01]  /*b5c0*/  IMAD.IADD R0, R3, 0x1, R0 ;  /* 0x0000000103007824 */ /* 0x000fe200078e0200 */
[----:B------:R-:W-:Y:S02]  /*b5d0*/  SEL R5, R5, c[0x0][0x454], P2 ;  /* 0x0001150005057a07 */ /* 0x000fe40001000000 */
[----:B------:R-:W-:-:S04]  /*b5e0*/  LEA R4, P0, R2, R4, 0x2 ;  /* 0x0000000402047211 */ /* 0x000fc800078010ff */
[----:B------:R-:W-:Y:S02]  /*b5f0*/  LEA.HI.X R5, R2, R5, R0, 0x2, P0 ;  /* 0x0000000502057211 */ /* 0x000fe400000f1400 */
[----:B------:R-:W-:-:S05]  /*b600*/  MOV R0, 0xff800000 ;  /* 0xff80000000007802 */ /* 0x000fca0000000f00 */
[----:B------:R1:W-:Y:S02]  /*b610*/  STG.E [R4.64], R0 ;  /* 0x0000000004007986 */ /* 0x0003e4000c101906 */
.L_x_172:
[----:B------:R-:W-:Y:S05]  /*b620*/  BSYNC B0 ;  /* 0x0000000000007941 */ /* 0x000fea0003800000 */
.L_x_171:
[----:B------:R-:W-:-:S13]  /*b630*/  ISETP.GT.AND P0, PT, R18, 0x1, PT ;  /* 0x000000011200780c */ /* 0x000fda0003f04270 */
[----:B------:R-:W-:Y:S05]  /*b640*/  @P0 BRA `(.L_x_164) ;  /* 0x0000060000000947 */ /* 0x000fea0003800000 */
[----:B------:R-:W-:Y:S01]  /*b650*/  MOV R2, c[0x0][0x4e8] ;  /* 0x00013a0000027a02 */ /* 0x000fe20000000f00 */
[----:B-1----:R-:W-:Y:S01]  /*b660*/  IMAD R0, R17, c[0x0][0x3a0], RZ ;  /* 0x0000e80011007a24 */ /* 0x002fe200078e02ff */
[----:B------:R-:W-:Y:S01]  /*b670*/  LEA R4, R234, R230, 0x5 ;  /* 0x000000e6ea047211 */ /* 0x000fe200078e28ff */
[----:B------:R-:W-:Y:S01]  /*b680*/  IMAD R5, R20, c[0x0][0x3f0], RZ ;  /* 0x0000fc0014057a24 */ /* 0x000fe200078e02ff */
[----:B------:R-:W-:Y:S01]  /*b690*/  ISETP.NE.AND P0, PT, R2, 0x1, PT ;  /* 0x000000010200780c */ /* 0x000fe20003f05270 */
[----:B------:R-:W-:Y:S01]  /*b6a0*/  IMAD.WIDE.U32 R2, R8, c[0x0][0x3a0], RZ ;  /* 0x0000e80008027a25 */ /* 0x000fe200078e00ff */
[----:B------:R-:W-:-:S03]  /*b6b0*/  LEA R4, R237, R4, 0x7 ;  /* 0x00000004ed047211 */ /* 0x000fc600078e38ff */
[----:B------:R-:W-:Y:S01]  /*b6c0*/  IMAD R8, R8, c[0x0][0x3a4], R0 ;  /* 0x0000e90008087a24 */ /* 0x000fe200078e0200 */
[----:B------:R-:W-:Y:S01]  /*b6d0*/  MOV R0, R4 ;  /* 0x0000000400007202 */ /* 0x000fe20000000f00 */
[----:B------:R-:W-:-:S03]  /*b6e0*/  IMAD R7, R14, c[0x0][0x3f4], R5 ;  /* 0x0000fd000e077a24 */ /* 0x000fc600078e0205 */
[----:B------:R-:W-:Y:S02]  /*b6f0*/  IADD3 R3, R3, R8, RZ ;  /* 0x0000000803037210 */ /* 0x000fe40007ffe0ff */
[----:B------:R-:W-:Y:S01]  /*b700*/  LEA R8, R237, R230, 0x7 ;  /* 0x000000e6ed087211 */ /* 0x000fe200078e38ff */
[----:B------:R-:W-:-:S04]  /*b710*/  @P0 IMAD.HI.U32 R6, R4, c[0x0][0x4ec], RZ ;  /* 0x00013b0004060a27 */ /* 0x000fc800078e00ff */
[----:B------:R-:W-:Y:S01]  /*b720*/  IMAD.WIDE.U32 R2, R245, c[0x0][0x3e8], R2 ;  /* 0x0000fa00f5027a25 */ /* 0x000fe200078e0002 */
[----:B------:R-:W-:-:S03]  /*b730*/  @P0 SHF.R.U32.HI R0, RZ, c[0x0][0x4f0], R6 ;  /* 0x00013c00ff000a19 */ /* 0x000fc60000011606 */
[----:B------:R-:W-:Y:S01]  /*b740*/  IMAD R3, R245, c[0x0][0x3ec], R3 ;  /* 0x0000fb00f5037a24 */ /* 0x000fe200078e0203 */
[----:B------:R-:W-:Y:S02]  /*b750*/  SHF.R.S32.HI R6, RZ, 0x1f, R0 ;  /* 0x0000001fff067819 */ /* 0x000fe40000011400 */
[----:B------:R-:W-:Y:S01]  /*b760*/  IADD3 R5, -R0, RZ, RZ ;  /* 0x000000ff00057210 */ /* 0x000fe20007ffe1ff */
[----:B------:R-:W-:-:S04]  /*b770*/  IMAD.WIDE.U32 R2, R14, c[0x0][0x3f0], R2 ;  /* 0x0000fc000e027a25 */ /* 0x000fc800078e0002 */
[----:B------:R-:W-:Y:S01]  /*b780*/  IMAD R6, R6, c[0x0][0x3e0], RZ ;  /* 0x0000f80006067a24 */ /* 0x000fe200078e02ff */
[----:B------:R-:W-:Y:S01]  /*b790*/  IADD3 R3, R3, R7, RZ ;  /* 0x0000000703037210 */ /* 0x000fe20007ffe0ff */
[----:B------:R-:W-:Y:S02]  /*b7a0*/  IMAD R4, R5, c[0x0][0x4e8], R4 ;  /* 0x00013a0005047a24 */ /* 0x000fe400078e0204 */
[C---:B------:R-:W-:Y:S02]  /*b7b0*/  IMAD R6, R0.reuse, c[0x0][0x3e4], R6 ;  /* 0x0000f90000067a24 */ /* 0x040fe400078e0206 */
        /* <DEDUP_REMOVED lines=11> */
.L_x_218:
[----:B------:R-:W-:Y:S05]  /*b870*/  BRA.DIV ~URZ, `(.L_x_174) ;  /* 0x000019927f007947 */ /* 0x000fea000b800000 */
[----:B------:R3:W4:Y:S02]  /*b880*/  SHFL.IDX PT, R0, R9, RZ, 0x181f ;  /* 0x00181fff09007589 */ /* 0x00072400000e0000 */
.L_x_219:
[----:B------:R-:W-:Y:S01]  /*b890*/  IMAD R7, R19, c[0x0][0x4e8], RZ ;  /* 0x00013a0013077a24 */ /* 0x000fe200078e02ff */
[----:B------:R-:W-:Y:S04]  /*b8a0*/  BSSY B0, `(.L_x_175) ;  /* 0x000000b000007945 */ /* 0x000fe80003800000 */
[----:B------:R-:W-:-:S13]  /*b8b0*/  ISETP.GE.AND P0, PT, R8, R7, PT ;  /* 0x000000070800720c */ /* 0x000fda0003f06270 */
[----:B------:R-:W-:Y:S05]  /*b8c0*/  @P0 BRA `(.L_x_176) ;  /* 0x0000008000000947 */ /* 0x000fea0003800000 */
[----:B------:R-:W-:Y:S02]  /*b8d0*/  ISETP.GE.AND P1, PT, R228, c[0x0][0x3c8], PT ;  /* 0x0000f200e4007a0c */ /* 0x000fe40003f26270 */
[----:B------:R-:W-:-:S11]  /*b8e0*/  ISETP.GE.AND P0, PT, R231, c[0x0][0x3c8], PT ;  /* 0x0000f200e7007a0c */ /* 0x000fd60003f06270 */
[CC--:B----4-:R-:W-:Y:S02]  /*b8f0*/  @!P1 LEA R4, P3, R228.reuse, R0.reuse, 0x1 ;  /* 0x00000000e4049211 */ /* 0x0d0fe400078608ff */
[C---:B------:R-:W-:Y:S02]  /*b900*/  @!P0 LEA R2, P2, R231.reuse, R0, 0x1 ;  /* 0x00000000e7028211 */ /* 0x040fe400078408ff */
[-C--:B--2---:R-:W-:Y:S02]  /*b910*/  @!P1 LEA.HI.X R5, R228, R10.reuse, R40, 0x1, P3 ;  /* 0x0000000ae4059211 */ /* 0x084fe400018f0c28 */
[----:B------:R-:W-:-:S03]  /*b920*/  @!P0 LEA.HI.X R3, R231, R10, R41, 0x1, P2 ;  /* 0x0000000ae7038211 */ /* 0x000fc600010f0c29 */
[----:B------:R2:W-:Y:S04]  /*b930*/  @!P1 ST.E.128 [R4.64], RZ ;  /* 0x000000ff04009985 */ /* 0x0005e8000c101d06 */
[----:B------:R2:W-:Y:S02]  /*b940*/  @!P0 ST.E.128 [R2.64], RZ ;  /* 0x000000ff02008985 */ /* 0x0005e4000c101d06 */
.L_x_176:
[----:B------:R-:W-:Y:S05]  /*b950*/  BSYNC B0 ;  /* 0x0000000000007941 */ /* 0x000fea0003800000 */
.L_x_175:
[----:B------:R-:W-:Y:S05]  /*b960*/  BRA.DIV ~URZ, `(.L_x_177) ;  /* 0x000019027f007947 */ /* 0x000fea000b800000 */
[----:B--2---:R2:W1:Y:S04]  /*b970*/  SHFL.IDX PT, R10, R6, 0x1, 0x181f ;  /* 0x00381f00060a7f89 */ /* 0x00446800000e0000 */
[----:B----4-:R2:W4:Y:S02]  /*b980*/  SHFL.IDX PT, R0, R9, 0x1, 0x181f ;  /* 0x00381f0009007f89 */ /* 0x01052400000e0000 */
.L_x_220:
        /* <DEDUP_REMOVED lines=8> */
[-C--:B-1----:R-:W-:Y:S02]  /*ba10*/  @!P1 LEA.HI.X R5, R228, R10.reuse, R40, 0x1, P3 ;  /* 0x0000000ae4059211 */ /* 0x082fe400018f0c28 */
[----:B------:R-:W-:-:S03]  /*ba20*/  @!P0 LEA.HI.X R3, R231, R10, R41, 0x1, P2 ;  /* 0x0000000ae7038211 */ /* 0x000fc600010f0c29 */
[----:B------:R1:W-:Y:S04]  /*ba30*/  @!P1 ST.E.128 [R4.64], RZ ;  /* 0x000000ff04009985 */ /* 0x0003e8000c101d06 */
[----:B------:R1:W-:Y:S02]  /*ba40*/  @!P0 ST.E.128 [R2.64], RZ ;  /* 0x000000ff02008985 */ /* 0x0003e4000c101d06 */
.L_x_179:
[----:B------:R-:W-:Y:S05]  /*ba50*/  BSYNC B0 ;  /* 0x0000000000007941 */ /* 0x000fea0003800000 */
.L_x_178:
[----:B------:R-:W-:Y:S05]  /*ba60*/  BRA.DIV ~URZ, `(.L_x_180) ;  /* 0x000018c27f007947 */ /* 0x000fea000b800000 */
[----:B-1----:R1:W2:Y:S02]  /*ba70*/  SHFL.IDX PT, R10, R6, 0x2, 0x181f ;  /* 0x00581f00060a7f89 */ /* 0x0022a400000e0000 */
.L_x_221:
[----:B------:R-:W-:Y:S05]  /*ba80*/  BRA.DIV ~URZ, `(.L_x_181) ;  /* 0x000019127f007947 */ /* 0x000fea000b800000 */
[----:B----4-:R4:W1:Y:S02]  /*ba90*/  SHFL.IDX PT, R0, R9, 0x2, 0x181f ;  /* 0x00581f0009007f89 */ /* 0x01086400000e0000 */
.L_x_222:
[----:B------:R-:W-:Y:S01]  /*baa0*/  IADD3 R2, R8, 0x40, RZ ;  /* 0x0000004008027810 */ /* 0x000fe20007ffe0ff */
[----:B------:R-:W-:Y:S03]  /*bab0*/  BSSY B0, `(.L_x_182) ;  /* 0x000000b000007945 */ /* 0x000fe60003800000 */
[----:B------:R-:W-:-:S13]  /*bac0*/  ISETP.GE.AND P0, PT, R2, R7, PT ;  /* 0x000000070200720c */ /* 0x000fda0003f06270 */
[----:B------:R-:W-:Y:S05]  /*bad0*/  @P0 BRA `(.L_x_183) ;  /* 0x0000008000000947 */ /* 0x000fea0003800000 */
[----:B------:R-:W-:Y:S02]  /*bae0*/  ISETP.GE.AND P1, PT, R228, c[0x0][0x3c8], PT ;  /* 0x0000f200e4007a0c */ /* 0x000fe40003f26270 */
[----:B------:R-:W-:-:S11]  /*baf0*/  ISETP.GE.AND P0, PT, R231, c[0x0][0x3c8], PT ;  /* 0x0000f200e7007a0c */ /* 0x000fd60003f06270 */
[CC--:B-1----:R-:W-:Y:S02]  /*bb00*/  @!P1 LEA R4, P3, R228.reuse, R0.reuse, 0x1 ;  /* 0x00000000e4049211 */ /* 0x0c2fe400078608ff */
[C---:B------:R-:W-:Y:S02]  /*bb10*/  @!P0 LEA R2, P2, R231.reuse, R0, 0x1 ;  /* 0x00000000e7028211 */ /* 0x040fe400078408ff */
[-C--:B--2---:R-:W-:Y:S02]  /*bb20*/  @!P1 LEA.HI.X R5, R228, R10.reuse, R40, 0x1, P3 ;  /* 0x0000000ae4059211 */ /* 0x084fe400018f0c28 */
[----:B------:R-:W-:-:S03]  /*bb30*/  @!P0 LEA.HI.X R3, R231, R10, R41, 0x1, P2 ;  /* 0x0000000ae7038211 */ /* 0x000fc600010f0c29 */
[----:B------:R1:W-:Y:S04]  /*bb40*/  @!P1 ST.E.128 [R4.64], RZ ;  /* 0x000000ff04009985 */ /* 0x0003e8000c101d06 */
[----:B------:R1:W-:Y:S02]  /*bb50*/  @!P0 ST.E.128 [R2.64], RZ ;  /* 0x000000ff02008985 */ /* 0x0003e4000c101d06 */
.L_x_183:
[----:B------:R-:W-:Y:S05]  /*bb60*/  BSYNC B0 ;  /* 0x0000000000007941 */ /* 0x000fea0003800000 */
.L_x_182:
[----:B------:R-:W-:Y:S05]  /*bb70*/  BRA.DIV ~URZ, `(.L_x_184) ;  /* 0x000018827f007947 */ /* 0x000fea000b800000 */
[----:B-12---:R-:W1:Y:S04]  /*bb80*/  SHFL.IDX PT, R6, R6, 0x3, 0x181f ;  /* 0x00781f0006067f89 */ /* 0x006e6800000e0000 */
[----:B------:R2:W3:Y:S02]  /*bb90*/  SHFL.IDX PT, R0, R9, 0x3, 0x181f ;  /* 0x00781f0009007f89 */ /* 0x0004e400000e0000 */
.L_x_223:
[----:B------:R-:W-:-:S04]  /*bba0*/  IADD3 R2, R8, 0x60, RZ ;  /* 0x0000006008027810 */ /* 0x000fc80007ffe0ff */
[----:B------:R-:W-:-:S13]  /*bbb0*/  ISETP.GE.AND P0, PT, R2, R7, PT ;  /* 0x000000070200720c */ /* 0x000fda0003f06270 */
[----:B------:R-:W-:Y:S05]  /*bbc0*/  @P0 BRA `(.L_x_164) ;  /* 0x0000008000000947 */ /* 0x000fea0003800000 */
[----:B------:R-:W-:Y:S02]  /*bbd0*/  ISETP.GE.AND P1, PT, R228, c[0x0][0x3c8], PT ;  /* 0x0000f200e4007a0c */ /* 0x000fe40003f26270 */
[----:B------:R-:W-:-:S11]  /*bbe0*/  ISETP.GE.AND P0, PT, R231, c[0x0][0x3c8], PT ;  /* 0x0000f200e7007a0c */ /* 0x000fd60003f06270 */
[CC--:B---3--:R-:W-:Y:S02]  /*bbf0*/  @!P1 LEA R4, P3, R228.reuse, R0.reuse, 0x1 ;  /* 0x00000000e4049211 */ /* 0x0c8fe400078608ff */
[C---:B------:R-:W-:Y:S02]  /*bc00*/  @!P0 LEA R2, P2, R231.reuse, R0, 0x1 ;  /* 0x00000000e7028211 */ /* 0x040fe400078408ff */
[-C--:B-1----:R-:W-:Y:S02]  /*bc10*/  @!P1 LEA.HI.X R5, R228, R6.reuse, R40, 0x1, P3 ;  /* 0x00000006e4059211 */ /* 0x082fe400018f0c28 */
[----:B------:R-:W-:-:S03]  /*bc20*/  @!P0 LEA.HI.X R3, R231, R6, R41, 0x1, P2 ;  /* 0x00000006e7038211 */ /* 0x000fc600010f0c29 */
[----:B------:R1:W-:Y:S04]  /*bc30*/  @!P1 ST.E.128 [R4.64], RZ ;  /* 0x000000ff04009985 */ /* 0x0003e8000c101d06 */
[----:B------:R1:W-:Y:S02]  /*bc40*/  @!P0 ST.E.128 [R2.64], RZ ;  /* 0x000000ff02008985 */ /* 0x0003e4000c101d06 */
.L_x_164:
[----:B------:R-:W-:Y:S05]  /*bc50*/  BSYNC B1 ;  /* 0x0000000000017941 */ /* 0x000fea0003800000 */
.L_x_148:
[----:B-1234-:R-:W2:Y:S02]  /*bc60*/  LDL R0, [R1+0x28] ;  /* 0x0000280001007983 */ /* 0x01eea40000100800 */
[----:B--2---:R-:W-:-:S13]  /*bc70*/  ISETP.NE.AND P0, PT, R0, RZ, PT ;  /* 0x000000ff0000720c */ /* 0x004fda0003f05270 */
[----:B------:R-:W-:Y:S01]  /*bc80*/  @P0 WARPSYNC 0xffffffff ;  /* 0xffffffff00000948 */ /* 0x000fe20003800000 */
[----:B------:R-:W-:Y:S06]  /*bc90*/  @P0 BAR.SYNC.DEFER_BLOCKING 0x5, 0x100 ;  /* 0x0144000000000b1d */ /* 0x000fec0000010000 */
[----:B------:R-:W1:Y:S04]  /*bca0*/  @P0 LDS.128 R236, [0xf100] ;  /* 0x00f10000ffec0984 */ /* 0x000e680000000c00 */
[----:B------:R-:W-:Y:S06]  /*bcb0*/  @P0 BAR.ARV 0x4, 0x100 ;  /* 0x0104000000000b1d */ /* 0x000fec0000002000 */
[----:B------:R-:W-:Y:S05]  /*bcc0*/  @P0 BRA `(.L_x_185) ;  /* 0x00000ad000000947 */ /* 0x000fea0003800000 */
[----:B------:R-:W2:Y:S01]  /*bcd0*/  S2R R0, SR_TID.X ;  /* 0x0000000000007919 */ /* 0x000ea20000002100 */
[----:B------:R-:W-:Y:S01]  /*bce0*/  IMAD.MOV.U32 R7, RZ, RZ, RZ ;  /* 0x000000ffff077224 */ /* 0x000fe200078e00ff */
[----:B--2---:R-:W-:-:S04]  /*bcf0*/  LOP3.LUT R13, R0, 0x1f, RZ, 0xc0, !PT ;  /* 0x0000001f000d7812 */ /* 0x004fc800078ec0ff */
[----:B------:R-:W-:Y:S01]  /*bd00*/  ISETP.NE.AND P5, PT, R13, 0x1f, PT ;  /* 0x0000001f0d00780c */ /* 0x000fe20003fa5270 */
[----:B------:R-:W-:Y:S10]  /*bd10*/  BRA.DIV ~URZ, `(.L_x_186) ;  /* 0x000017a27f007947 */ /* 0x000ff4000b800000 */
[----:B------:R2:W3:Y:S02]  /*bd20*/  SHFL.IDX PT, R9, R94, RZ, 0x1f ;  /* 0x00001fff5e097589 */ /* 0x0004e400000e0000 */
.L_x_224:
[----:B------:R-:W-:Y:S05]  /*bd30*/  BRA.DIV ~URZ, `(.L_x_187) ;  /* 0x000017f27f007947 */ /* 0x000fea000b800000 */
[----:B------:R4:W2:Y:S02]  /*bd40*/  SHFL.IDX PT, R8, R94, 0x1, 0x1f ;  /* 0x00201f005e087f89 */ /* 0x0008a400000e0000 */
.L_x_225:
[----:B-1----:R-:W-:Y:S02]  /*bd50*/  IMAD.IADD R0, R239, 0x1, R13 ;  /* 0x00000001ef007824 */ /* 0x002fe400078e020d */
[----:B------:R-:W-:-:S03]  /*bd60*/  IMAD.MOV.U32 R6, RZ, RZ, RZ ;  /* 0x000000ffff067224 */ /* 0x000fc600078e00ff */
[----:B------:R-:W-:-:S13]  /*bd70*/  ISETP.GE.OR P0, PT, R0, c[0x0][0x53c], !P5 ;  /* 0x00014f0000007a0c */ /* 0x000fda0006f06670 */
[----:B------:R-:W-:Y:S01]  /*bd80*/  @!P0 IMAD.MOV.U32 R2, RZ, RZ, 0x4 ;  /* 0x00000004ff028424 */ /* 0x000fe200078e00ff */
[----:B------:R-:W-:-:S03]  /*bd90*/  @!P0 MOV R3, 0x4 ;  /* 0x0000000400038802 */ /* 0x000fc60000000f00 */
[----:B------:R-:W-:-:S04]  /*bda0*/  @!P0 IMAD.WIDE R4, R0, R2, c[0x0][0x580] ;  /* 0x0001600000048625 */ /* 0x000fc800078e0202 */
[----:B------:R-:W-:Y:S01]  /*bdb0*/  @!P0 IMAD.WIDE R2, R0, R3, c[0x0][0x578] ;  /* 0x00015e0000028625 */ /* 0x000fe200078e0203 */
[----:B------:R-:W5:Y:S04]  /*bdc0*/  @!P0 LDG.E R6, [R4.64] ;  /* 0x0000000604068981 */ /* 0x000f68000c1e1900 */
[----:B------:R-:W5:Y:S01]  /*bdd0*/  @!P0 LDG.E R7, [R2.64] ;  /* 0x0000000602078981 */ /* 0x000f62000c1e1900 */
[C---:B------:R-:W-:Y:S02]  /*bde0*/  ISETP.GE.U32.AND P4, PT, R13.reuse, 0x10, PT ;  /* 0x000000100d00780c */ /* 0x040fe40003f86070 */
[C---:B------:R-:W-:Y:S02]  /*bdf0*/  ISETP.GE.U32.AND P3, PT, R13.reuse, 0x8, PT ;  /* 0x000000080d00780c */ /* 0x040fe40003f66070 */
[----:B------:R-:W-:-:S02]  /*be00*/  ISETP.GE.U32.AND P2, PT, R13, 0x4, PT ;  /* 0x000000040d00780c */ /* 0x000fc40003f46070 */
[C---:B------:R-:W-:Y:S02]  /*be10*/  ISETP.GE.U32.AND P1, PT, R13.reuse, 0x2, PT ;  /* 0x000000020d00780c */ /* 0x040fe40003f26070 */
[----:B------:R-:W-:Y:S02]  /*be20*/  ISETP.NE.AND P0, PT, R13, RZ, PT ;  /* 0x000000ff0d00720c */ /* 0x000fe40003f05270 */
[----:B------:R-:W-:Y:S01]  /*be30*/  MOV R11, RZ ;  /* 0x000000ff000b7202 */ /* 0x000fe20000000f00 */
[----:B-----5:R-:W-:Y:S01]  /*be40*/  IMAD R0, R7, R6, RZ ;  /* 0x0000000607007224 */ /* 0x020fe200078e02ff */
[----:B------:R-:W-:Y:S07]  /*be50*/  BRA.DIV ~URZ, `(.L_x_188) ;  /* 0x000017427f007947 */ /* 0x000fee000b800000 */
[----:B------:R1:W4:Y:S02]  /*be60*/  SHFL.UP PT, R4, R0, 0x1, RZ ;  /* 0x0420000000047989 */ /* 0x00032400000e00ff */
.L_x_226:
[----:B----4-:R-:W-:-:S04]  /*be70*/  SEL R4, R4, RZ, P0 ;  /* 0x000000ff04047207 */ /* 0x010fc80000000000 */
        /* <DEDUP_REMOVED lines=14> */
[----:B------:R1:W4:Y:S02]  /*bf60*/  SHFL.IDX PT, R0, R4, 0x1f, 0x1f ;  /* 0x03e01f0004007f89 */ /* 0x00032400000e0000 */
.L_x_227:
[----:B----4-:R-:W-:Y:S01]  /*bf70*/  IMAD R0, R0, c[0x0][0x538], RZ ;  /* 0x00014e0000007a24 */ /* 0x010fe200078e02ff */
[----:B------:R-:W-:Y:S04]  /*bf80*/  BSSY B1, `(.L_x_190) ;  /* 0x000007c000017945 */ /* 0x000fe80003800000 */
[----:B--2---:R-:W-:-:S04]  /*bf90*/  IADD3 R8, R0, R8, RZ ;  /* 0x0000000800087210 */ /* 0x004fc80007ffe0ff */
[----:B---3--:R-:W-:-:S13]  /*bfa0*/  ISETP.GT.AND P6, PT, R8, R9, PT ;  /* 0x000000090800720c */ /* 0x008fda0003fc4270 */
[----:B------:R-:W-:Y:S05]  /*bfb0*/  @P6 BRA `(.L_x_191) ;  /* 0x0000024000006947 */ /* 0x000fea0003800000 */
.L_x_195:
[----:B------:R-:W-:-:S04]  /*bfc0*/  IADD3 R0, R239, 0x1f, RZ ;  /* 0x0000001fef007810 */ /* 0x000fc80007ffe0ff */
[----:B------:R-:W-:-:S13]  /*bfd0*/  ISETP.GE.AND P6, PT, R0, c[0x0][0x53c], PT ;  /* 0x00014f0000007a0c */ /* 0x000fda0003fc6270 */
[----:B------:R-:W-:Y:S05]  /*bfe0*/  @P6 BRA `(.L_x_192) ;  /* 0x0000071000006947 */ /* 0x000fea0003800000 */
[----:B------:R-:W-:Y:S01]  /*bff0*/  MOV R239, R0 ;  /* 0x0000000000ef7202 */ /* 0x000fe20000000f00 */
[----:B------:R-:W-:-:S03]  /*c000*/  CS2R R6, SRZ ;  /* 0x0000000000067805 */ /* 0x000fc6000001ff00 */
[----:B------:R-:W-:-:S04]  /*c010*/  IADD3 R0, R239, R13, RZ ;  /* 0x0000000def007210 */ /* 0x000fc80007ffe0ff */
[----:B------:R-:W-:-:S13]  /*c020*/  ISETP.GE.OR P6, PT, R0, c[0x0][0x53c], !P5 ;  /* 0x00014f0000007a0c */ /* 0x000fda0006fc6670 */
[----:B------:R-:W-:Y:S02]  /*c030*/  @!P6 MOV R2, 0x4 ;  /* 0x000000040002e802 */ /* 0x000fe40000000f00 */
[----:B------:R-:W-:-:S03]  /*c040*/  @!P6 MOV R3, 0x4 ;  /* 0x000000040003e802 */ /* 0x000fc60000000f00 */
[----:B-1----:R-:W-:-:S04]  /*c050*/  @!P6 IMAD.WIDE R4, R0, R2, c[0x0][0x580] ;  /* 0x000160000004e625 */ /* 0x002fc800078e0202 */
[----:B------:R-:W-:Y:S01]  /*c060*/  @!P6 IMAD.WIDE R2, R0, R3, c[0x0][0x578] ;  /* 0x00015e000002e625 */ /* 0x000fe200078e0203 */
[----:B------:R-:W2:Y:S04]  /*c070*/  @!P6 LDG.E R6, [R4.64] ;  /* 0x000000060406e981 */ /* 0x000ea8000c1e1900 */
[----:B------:R-:W2:Y:S02]  /*c080*/  @!P6 LDG.E R7, [R2.64] ;  /* 0x000000060207e981 */ /* 0x000ea4000c1e1900 */
[----:B--2---:R-:W-:Y:S01]  /*c090*/  IMAD R0, R7, R6, RZ ;  /* 0x0000000607007224 */ /* 0x004fe200078e02ff */
[----:B------:R-:W-:Y:S05]  /*c0a0*/  BRA.DIV ~URZ, `(.L_x_193) ;  /* 0x000016d27f007947 */ /* 0x000fea000b800000 */
[----:B------:R1:W2:Y:S02]  /*c0b0*/  SHFL.UP PT, R2, R0, 0x1, RZ ;  /* 0x0420000000027989 */ /* 0x0002a400000e00ff */
.L_x_228:
[----:B--2---:R-:W-:-:S04]  /*c0c0*/  SEL R2, R2, RZ, P0 ;  /* 0x000000ff02027207 */ /* 0x004fc80000000000 */
        /* <DEDUP_REMOVED lines=14> */
[----:B------:R1:W2:Y:S02]  /*c1b0*/  SHFL.IDX PT, R0, R4, 0x1f, 0x1f ;  /* 0x03e01f0004007f89 */ /* 0x0002a400000e0000 */
.L_x_229:
[----:B--2---:R-:W-:-:S05]  /*c1c0*/  IMAD R0, R0, c[0x0][0x538], RZ ;  /* 0x00014e0000007a24 */ /* 0x004fca00078e02ff */
[----:B------:R-:W-:-:S04]  /*c1d0*/  IADD3 R8, R0, R8, RZ ;  /* 0x0000000800087210 */ /* 0x000fc80007ffe0ff */
[----:B------:R-:W-:-:S13]  /*c1e0*/  ISETP.GT.AND P6, PT, R8, R9, PT ;  /* 0x000000090800720c */ /* 0x000fda0003fc4270 */
[----:B-1----:R-:W-:Y:S05]  /*c1f0*/  @!P6 BRA `(.L_x_195) ;  /* 0xfffffdc00000e947 */ /* 0x002fea000383ffff */
.L_x_191:
[----:B------:R-:W-:-:S05]  /*c200*/  IADD3 R10, -R0, R8, RZ ;  /* 0x00000008000a7210 */ /* 0x000fca0007ffe1ff */
[----:B------:R-:W-:-:S05]  /*c210*/  IMAD R0, R4, c[0x0][0x538], R10 ;  /* 0x00014e0004007a24 */ /* 0x000fca00078e020a */
[----:B------:R-:W-:Y:S01]  /*c220*/  ISETP.GT.AND P0, PT, R0, R9, PT ;  /* 0x000000090000720c */ /* 0x000fe20003f04270 */
[----:B------:R-:W-:-:S12]  /*c230*/  BRA.DIV ~URZ, `(.L_x_196) ;  /* 0x000017327f007947 */ /* 0x000fd8000b800000 */
[----:B------:R-:W-:-:S04]  /*c240*/  VOTE.ANY R8, PT, !P0 ;  /* 0x0000000000087806 */ /* 0x000fc800040e0100 */
.L_x_230:
[----:B------:R2:W3:Y:S01]  /*c250*/  POPC R12, R8 ;  /* 0x00000008000c7309 */ /* 0x0004e20000000000 */
[----:B------:R-:W-:Y:S05]  /*c260*/  BRA.DIV ~URZ, `(.L_x_197) ;  /* 0x000017527f007947 */ /* 0x000fea000b800000 */
[----:B---3--:R3:W4:Y:S04]  /*c270*/  SHFL.IDX PT, R6, R6, R12, 0x1f ;  /* 0x00001f0c06067589 */ /* 0x00872800000e0000 */
[----:B------:R3:W1:Y:S02]  /*c280*/  SHFL.IDX PT, R7, R7, R12, 0x1f ;  /* 0x00001f0c07077589 */ /* 0x00066400000e0000 */
.L_x_231:
[----:B------:R-:W-:Y:S01]  /*c290*/  ISETP.NE.AND P0, PT, R8, RZ, PT ;  /* 0x000000ff0800720c */ /* 0x000fe20003f05270 */
[----:B------:R-:W-:-:S12]  /*c2a0*/  BSSY B0, `(.L_x_198) ;  /* 0x0000005000007945 */ /* 0x000fd80003800000 */
[----:B------:R-:W-:Y:S05]  /*c2b0*/  @!P0 BRA `(.L_x_199) ;  /* 0x0000003000008947 */ /* 0x000fea0003800000 */
[----:B------:R-:W-:Y:S01]  /*c2c0*/  IADD3 R3, R12, -0x1, RZ ;  /* 0xffffffff0c037810 */ /* 0x000fe20007ffe0ff */
[----:B------:R-:W-:Y:S05]  /*c2d0*/  BRA.DIV ~URZ, `(.L_x_200) ;  /* 0x000017b27f007947 */ /* 0x000fea000b800000 */
[----:B------:R2:W3:Y:S02]  /*c2e0*/  SHFL.IDX PT, R11, R4, R3, 0x1f ;  /* 0x00001f03040b7589 */ /* 0x0004e400000e0000 */
.L_x_199:
[----:B------:R-:W-:Y:S05]  /*c2f0*/  BSYNC B0 ;  /* 0x0000000000007941 */ /* 0x000fea0003800000 */
.L_x_198:
[-C--:B-12-4-:R-:W-:Y:S01]  /*c300*/  IABS R4, R6.reuse ;  /* 0x0000000600047213 */ /* 0x096fe20000000000 */
[----:B---3--:R-:W-:Y:S01]  /*c310*/  IMAD R236, R11, c[0x0][0x538], R10 ;  /* 0x00014e000bec7a24 */ /* 0x008fe200078e020a */
[----:B------:R-:W-:Y:S01]  /*c320*/  IABS R0, R7 ;  /* 0x0000000700007213 */ /* 0x000fe20000000000 */
[----:B------:R-:W-:Y:S01]  /*c330*/  IMAD.IADD R239, R12, 0x1, R239 ;  /* 0x000000010cef7824 */ /* 0x000fe200078e02ef */
[----:B------:R-:W1:Y:S01]  /*c340*/  I2F.RP R2, R4 ;  /* 0x0000000400027306 */ /* 0x000e620000209400 */
[----:B------:R-:W-:Y:S02]  /*c350*/  IMAD.IADD R10, R9, 0x1, -R236 ;  /* 0x00000001090a7824 */ /* 0x000fe400078e0aec */
[----:B------:R-:W-:Y:S01]  /*c360*/  IMAD.MOV.U32 R5, RZ, RZ, R0 ;  /* 0x000000ffff057224 */ /* 0x000fe200078e0000 */
[----:B------:R-:W-:Y:S02]  /*c370*/  IABS R0, R6 ;  /* 0x0000000600007213 */ /* 0x000fe40000000000 */
[----:B------:R-:W-:-:S02]  /*c380*/  IABS R9, R10 ;  /* 0x0000000a00097213 */ /* 0x000fc40000000000 */
[----:B------:R-:W-:Y:S01]  /*c390*/  I2F.RP R11, R5 ;  /* 0x00000005000b7306 */ /* 0x000fe20000209400 */
[----:B------:R-:W-:-:S07]  /*c3a0*/  IMAD.MOV R0, RZ, RZ, -R0 ;  /* 0x000000ffff007224 */ /* 0x000fce00078e0a00 */
[----:B-1----:R-:W1:Y:S02]  /*c3b0*/  MUFU.RCP R2, R2 ;  /* 0x0000000200027308 */ /* 0x002e640000001000 */
[----:B-1----:R-:W-:-:S06]  /*c3c0*/  IADD3 R2, R2, 0xffffffe, RZ ;  /* 0x0ffffffe02027810 */ /* 0x002fcc0007ffe0ff */
[----:B------:R-:W1:Y:S02]  /*c3d0*/  F2I.FTZ.U32.TRUNC.NTZ R3, R2 ;  /* 0x0000000200037305 */ /* 0x000e64000021f000 */
[----:B-1----:R-:W-:-:S04]  /*c3e0*/  IMAD.MOV R2, RZ, RZ, -R3 ;  /* 0x000000ffff027224 */ /* 0x002fc800078e0a03 */
[----:B------:R-:W-:Y:S01]  /*c3f0*/  IMAD R8, R2, R4, RZ ;  /* 0x0000000402087224 */ /* 0x000fe200078e02ff */
[----:B------:R-:W-:-:S05]  /*c400*/  MOV R2, RZ ;  /* 0x000000ff00027202 */ /* 0x000fca0000000f00 */
[----:B------:R-:W-:-:S04]  /*c410*/  IMAD.HI.U32 R8, R3, R8, R2 ;  /* 0x0000000803087227 */ /* 0x000fc800078e0002 */
[----:B------:R-:W-:Y:S02]  /*c420*/  IMAD.MOV.U32 R2, RZ, RZ, R9 ;  /* 0x000000ffff027224 */ /* 0x000fe400078e0009 */
[----:B------:R-:W-:Y:S02]  /*c430*/  IMAD.MOV.U32 R3, RZ, RZ, R0 ;  /* 0x000000ffff037224 */ /* 0x000fe400078e0000 */
[----:B------:R-:W-:-:S04]  /*c440*/  IMAD.HI.U32 R0, R8, R2, RZ ;  /* 0x0000000208007227 */ /* 0x000fc800078e00ff */
[----:B------:R-:W-:Y:S02]  /*c450*/  IMAD R2, R0, R3, R2 ;  /* 0x0000000300027224 */ /* 0x000fe400078e0202 */
[----:B------:R-:W1:Y:S03]  /*c460*/  MUFU.RCP R3, R11 ;  /* 0x0000000b00037308 */ /* 0x000e660000001000 */
[----:B------:R-:W-:Y:S02]  /*c470*/  ISETP.GT.U32.AND P1, PT, R4, R2, PT ;  /* 0x000000020400720c */ /* 0x000fe40003f24070 */
[----:B-1----:R-:W-:-:S11]  /*c480*/  IADD3 R3, R3, 0xffffffe, RZ ;  /* 0x0ffffffe03037810 */ /* 0x002fd60007ffe0ff */
[-C--:B------:R-:W-:Y:S02]  /*c490*/  @!P1 IADD3 R2, R2, -R4.reuse, RZ ;  /* 0x8000000402029210 */ /* 0x080fe40007ffe0ff */
[----:B------:R-:W-:Y:S01]  /*c4a0*/  @!P1 IADD3 R0, R0, 0x1, RZ ;  /* 0x0000000100009810 */ /* 0x000fe20007ffe0ff */
[----:B------:R-:W1:Y:S01]  /*c4b0*/  F2I.FTZ.U32.TRUNC.NTZ R3, R3 ;  /* 0x0000000300037305 */ /* 0x000e62000021f000 */
[----:B------:R-:W-:Y:S02]  /*c4c0*/  ISETP.GE.U32.AND P2, PT, R2, R4, PT ;  /* 0x000000040200720c */ /* 0x000fe40003f46070 */
[----:B------:R-:W-:Y:S02]  /*c4d0*/  LOP3.LUT R2, R10, R6, RZ, 0x3c, !PT ;  /* 0x000000060a027212 */ /* 0x000fe400078e3cff */
[----:B------:R-:W-:Y:S02]  /*c4e0*/  ISETP.NE.AND P1, PT, R6, RZ, PT ;  /* 0x000000ff0600720c */ /* 0x000fe40003f25270 */
[----:B------:R-:W-:-:S07]  /*c4f0*/  ISETP.GE.AND P0, PT, R2, RZ, PT ;  /* 0x000000ff0200720c */ /* 0x000fce0003f06270 */
[----:B------:R-:W-:Y:S01]  /*c500*/  @P2 IADD3 R0, R0, 0x1, RZ ;  /* 0x0000000100002810 */ /* 0x000fe20007ffe0ff */
[----:B-1----:R-:W-:-:S04]  /*c510*/  IMAD.MOV R2, RZ, RZ, -R3 ;  /* 0x000000ffff027224 */ /* 0x002fc800078e0a03 */
[----:B------:R-:W-:Y:S01]  /*c520*/  IMAD.MOV.U32 R4, RZ, RZ, R2 ;  /* 0x000000ffff047224 */ /* 0x000fe200078e0002 */
[----:B------:R-:W-:Y:S01]  /*c530*/  IABS R2, R7 ;  /* 0x0000000700027213 */ /* 0x000fe20000000000 */
[----:B------:R-:W-:Y:S01]  /*c540*/  @!P0 IMAD.MOV R0, RZ, RZ, -R0 ;  /* 0x000000ffff008224 */ /* 0x000fe200078e0a00 */
[----:B------:R-:W-:Y:S01]  /*c550*/  @!P1 LOP3.LUT R0, RZ, R6, RZ, 0x33, !PT ;  /* 0x00000006ff009212 */ /* 0x000fe200078e33ff */
[----:B------:R-:W-:Y:S01]  /*c560*/  IMAD R4, R4, R5, RZ ;  /* 0x0000000504047224 */ /* 0x000fe200078e02ff */
[----:B------:R-:W-:Y:S01]  /*c570*/  IADD3 R8, RZ, -R2, RZ ;  /* 0x80000002ff087210 */ /* 0x000fe20007ffe0ff */
[----:B------:R-:W-:Y:S01]  /*c580*/  IMAD.MOV.U32 R2, RZ, RZ, RZ ;  /* 0x000000ffff027224 */ /* 0x000fe200078e00ff */
[----:B------:R-:W-:Y:S01]  /*c590*/  IABS R9, R0 ;  /* 0x0000000000097213 */ /* 0x000fe20000000000 */
[----:B------:R-:W-:Y:S02]  /*c5a0*/  IMAD R6, R0, R6, RZ ;  /* 0x0000000600067224 */ /* 0x000fe400078e02ff */
[----:B------:R-:W-:Y:S01]  /*c5b0*/  IMAD.HI.U32 R2, R3, R4, R2 ;  /* 0x0000000403027227 */ /* 0x000fe200078e0002 */
[----:B------:R-:W-:-:S02]  /*c5c0*/  MOV R4, R8 ;  /* 0x0000000800047202 */ /* 0x000fc40000000f00 */
[----:B------:R-:W-:Y:S01]  /*c5d0*/  IADD3 R237, R10, -R6, RZ ;  /* 0x800000060aed7210 */ /* 0x000fe20007ffe0ff */
[----:B------:R-:W-:-:S04]  /*c5e0*/  IMAD.MOV.U32 R3, RZ, RZ, R9 ;  /* 0x000000ffff037224 */ /* 0x000fc800078e0009 */
        /* <DEDUP_REMOVED lines=11> */
[----:B------:R-:W-:-:S04]  /*c6a0*/  @!P1 LOP3.LUT R2, RZ, R7, RZ, 0x33, !PT ;  /* 0x00000007ff029212 */ /* 0x000fc800078e33ff */
[----:B------:R-:W-:Y:S01]  /*c6b0*/  IADD3 R3, -R2, RZ, RZ ;  /* 0x000000ff02037210 */ /* 0x000fe20007ffe1ff */
[----:B------:R-:W-:-:S04]  /*c6c0*/  IMAD R2, R7, 0x1000000, R2 ;  /* 0x0100000007027824 */ /* 0x000fc800078e0202 */
[----:B------:R-:W-:-:S04]  /*c6d0*/  IMAD R0, R7, R3, R0 ;  /* 0x0000000307007224 */ /* 0x000fc800078e0200 */
[----:B------:R-:W-:Y:S01]  /*c6e0*/  IMAD R238, R0, 0x10000, R2 ;  /* 0x0001000000ee7824 */ /* 0x000fe200078e0202 */
[----:B------:R-:W-:Y:S05]  /*c6f0*/  BRA `(.L_x_201) ;  /* 0x0000004000007947 */ /* 0x000fea0003800000 */
.L_x_192:
[----:B------:R-:W-:Y:S01]  /*c700*/  IMAD.MOV.U32 R236, RZ, RZ, R9 ;  /* 0x000000ffffec7224 */ /* 0x000fe200078e0009 */
[----:B------:R-:W-:Y:S01]  /*c710*/  MOV R238, RZ ;  /* 0x000000ff00ee7202 */ /* 0x000fe20000000f00 */
[----:B------:R-:W-:Y:S01]  /*c720*/  IMAD.MOV.U32 R237, RZ, RZ, RZ ;  /* 0x000000ffffed7224 */ /* 0x000fe200078e00ff */
[----:B------:R-:W-:Y:S02]  /*c730*/  MOV R239, c[0x0][0x53c] ;  /* 0x00014f0000ef7a02 */ /* 0x000fe40000000f00 */
.L_x_201:
[----:B------:R-:W-:Y:S05]  /*c740*/  BSYNC B1 ;  /* 0x0000000000017941 */ /* 0x000fea0003800000 */
.L_x_190:
[----:B------:R-:W-:Y:S01]  /*c750*/  WARPSYNC 0xffffffff ;  /* 0xffffffff00007948 */ /* 0x000fe20003800000 */
[----:B------:R-:W-:Y:S01]  /*c760*/  BAR.SYNC.DEFER_BLOCKING 0x4, 0x100 ;  /* 0x0104000000007b1d */ /* 0x000fe20000010000 */
[----:B------:R-:W-:-:S13]  /*c770*/  ISETP.NE.AND P0, PT, R13, RZ, PT ;  /* 0x000000ff0d00720c */ /* 0x000fda0003f05270 */
[----:B------:R2:W-:Y:S04]  /*c780*/  @!P0 STS.128 [0xf100], R236 ;  /* 0x00f100ecff008388 */ /* 0x0005e80000000c00 */
[----:B------:R-:W-:Y:S06]  /*c790*/  BAR.ARV 0x5, 0x100 ;  /* 0x0144000000007b1d */ /* 0x000fec0000002000 */
.L_x_185:
[----:B-1----:R-:W-:-:S13]  /*c7a0*/  ISETP.GE.AND P0, PT, R239, c[0x0][0x53c], PT ;  /* 0x00014f00ef007a0c */ /* 0x002fda0003f06270 */
[----:B--2---:R-:W-:Y:S01]  /*c7b0*/  @P0 CALL.REL.NOINC `(.L_x_202) ;  /* 0x0000001000000944 */ /* 0x004fe20003c00000 */
[----:B------:R-:W-:Y:S05]  /*c7c0*/  BRA `(.L_x_203) ;  /* 0xffff4ae000007947 */ /* 0x000fea000383ffff */
.L_x_202:
[----:B------:R-:W-:Y:S05]  /*c7d0*/  EXIT ;  /* 0x000000000000794d */ /* 0x000fea0003800000 */
.L_x_124:
[----:B------:R-:W-:Y:S01]  /*c7e0*/  IMAD.MOV.U32 R0, RZ, RZ, R5 ;  /* 0x000000ffff007224 */ /* 0x000fe200078e0005 */
[----:B------:R-:W-:Y:S02]  /*c7f0*/  MOV R2, 0x1 ;  /* 0x0000000100027802 */ /* 0x000fe40000000f00 */
[----:B------:R-:W-:Y:S02]  /*c800*/  MOV R3, 0xc820 ;  /* 0x0000c82000037802 */ /* 0x000fe40000000f00 */
[----:B--2---:R-:W-:Y:S05]  /*c810*/  CALL.REL.NOINC `($__internal_4_$__cuda_sm70_shflsync_up_p) ;  /* 0x0000136000007944 */ /* 0x004fea0003c00000 */
[----:B------:R-:W-:Y:S01]  /*c820*/  MOV R0, R4 ;  /* 0x0000000400007202 */ /* 0x000fe20000000f00 */
[----:B------:R-:W-:Y:S05]  /*c830*/  BRA `(.L_x_204) ;  /* 0xffff3c1000007947 */ /* 0x000fea000383ffff */
.L_x_125:
[----:B------:R-:W-:Y:S01]  /*c840*/  IMAD.MOV.U32 R0, RZ, RZ, R5 ;  /* 0x000000ffff007224 */ /* 0x000fe200078e0005 */
[----:B------:R-:W-:Y:S02]  /*c850*/  MOV R2, 0x2 ;  /* 0x0000000200027802 */ /* 0x000fe40000000f00 */
[----:B------:R-:W-:Y:S02]  /*c860*/  MOV R3, 0xc880 ;  /* 0x0000c88000037802 */ /* 0x000fe40000000f00 */
[----:B--2---:R-:W-:Y:S05]  /*c870*/  CALL.REL.NOINC `($__internal_4_$__cuda_sm70_shflsync_up_p) ;  /* 0x0000130000007944 */ /* 0x004fea0003c00000 */
[----:B------:R-:W-:Y:S01]  /*c880*/  SEL R0, R4, RZ, P4 ;  /* 0x000000ff04007207 */ /* 0x000fe20002000000 */
[----:B------:R-:W-:Y:S01]  /*c890*/  IMAD.MOV.U32 R2, RZ, RZ, 0x4 ;  /* 0x00000004ff027424 */ /* 0x000fe200078e00ff */
[----:B------:R-:W-:-:S03]  /*c8a0*/  MOV R3, 0xc8d0 ;  /* 0x0000c8d000037802 */ /* 0x000fc60000000f00 */
[----:B------:R-:W-:Y:S02]  /*c8b0*/  IMAD.IADD R0, R5, 0x1, R0 ;  /* 0x0000000105007824 */ /* 0x000fe400078e0200 */
[----:B------:R-:W-:Y:S05]  /*c8c0*/  CALL.REL.NOINC `($__internal_4_$__cuda_sm70_shflsync_up_p) ;  /* 0x000012b000007944 */ /* 0x000fea0003c00000 */
        /* <DEDUP_REMOVED lines=13> */
[----:B------:R-:W-:Y:S01]  /*c9a0*/  IMAD.IADD R4, R0, 0x1, R4 ;  /* 0x0000000100047824 */ /* 0x000fe200078e0204 */
[----:B------:R-:W-:-:S03]  /*c9b0*/  MOV R0, 0x1f ;  /* 0x0000001f00007802 */ /* 0x000fc60000000f00 */
[----:B------:R-:W-:Y:S02]  /*c9c0*/  IMAD.MOV.U32 R5, RZ, RZ, R4 ;  /* 0x000000ffff057224 */ /* 0x000fe400078e0004 */
[----:B------:R-:W-:Y:S05]  /*c9d0*/  CALL.REL.NOINC `($__internal_3_$__cuda_sm70_shflsync_idx_p) ;  /* 0x0000115000007944 */ /* 0x000fea0003c00000 */
[----:B------:R-:W-:Y:S05]  /*c9e0*/  BRA `(.L_x_205) ;  /* 0xffff3b6000007947 */ /* 0x000fea000383ffff */
.L_x_127:
[----:B------:R-:W-:Y:S02]  /*c9f0*/  SEL R0, RZ, 0x1, P0 ;  /* 0x00000001ff007807 */ /* 0x000fe40000000000 */
[----:B------:R-:W-:Y:S02]  /*ca00*/  MOV R2, 0xca20 ;  /* 0x0000ca2000027802 */ /* 0x000fe40000000f00 */
[----:B------:R-:W-:Y:S05]  /*ca10*/  CALL.REL.NOINC `($__internal_5_$__cuda_sm70_votesync_ballot) ;  /* 0x000011d000007944 */ /* 0x000fea0003c00000 */
[----:B------:R-:W-:Y:S01]  /*ca20*/  MOV R6, R0 ;  /* 0x0000000000067202 */ /* 0x000fe20000000f00 */
[----:B------:R-:W-:Y:S05]  /*ca30*/  BRA `(.L_x_206) ;  /* 0xffff3ba000007947 */ /* 0x000fea000383ffff */
.L_x_128:
[----:B------:R-:W-:Y:S01]  /*ca40*/  IMAD.MOV.U32 R5, RZ, RZ, R8 ;  /* 0x000000ffff057224 */ /* 0x000fe200078e0008 */
[----:B--2---:R-:W-:Y:S01]  /*ca50*/  MOV R3, R239 ;  /* 0x000000ef00037202 */ /* 0x004fe20000000f00 */
[----:B------:R-:W-:Y:S01]  /*ca60*/  IMAD.MOV.U32 R0, RZ, RZ, 0x1f ;  /* 0x0000001fff007424 */ /* 0x000fe200078e00ff */
[----:B------:R-:W-:Y:S02]  /*ca70*/  MOV R2, 0xca90 ;  /* 0x0000ca9000027802 */ /* 0x000fe40000000f00 */
[----:B-1----:R-:W-:Y:S05]  /*ca80*/  CALL.REL.NOINC `($__internal_3_$__cuda_sm70_shflsync_idx_p) ;  /* 0x000010a000007944 */ /* 0x002fea0003c00000 */
[----:B------:R-:W-:Y:S01]  /*ca90*/  IMAD.MOV.U32 R11, RZ, RZ, R0 ;  /* 0x000000ffff0b7224 */ /* 0x000fe200078e0000 */
[----:B------:R-:W-:Y:S01]  /*caa0*/  MOV R5, R7 ;  /* 0x0000000700057202 */ /* 0x000fe20000000f00 */
[----:B------:R-:W-:Y:S01]  /*cab0*/  IMAD.MOV.U32 R7, RZ, RZ, RZ ;  /* 0x000000ffff077224 */ /* 0x000fe200078e00ff */
[----:B------:R-:W-:Y:S01]  /*cac0*/  MOV R3, R239 ;  /* 0x000000ef00037202 */ /* 0x000fe20000000f00 */
[----:B------:R-:W-:Y:S01]  /*cad0*/  IMAD.MOV.U32 R0, RZ, RZ, 0x1f ;  /* 0x0000001fff007424 */ /* 0x000fe200078e00ff */
[----:B------:R-:W-:-:S02]  /*cae0*/  MOV R2, 0xcb00 ;  /* 0x0000cb0000027802 */ /* 0x000fc40000000f00 */
[----:B------:R-:W-:Y:S05]  /*caf0*/  CALL.REL.NOINC `($__internal_3_$__cuda_sm70_shflsync_idx_p) ;  /* 0x0000103000007944 */ /* 0x000fea0003c00000 */
[----:B------:R-:W-:Y:S01]  /*cb00*/  MOV R10, R0 ;  /* 0x00000000000a7202 */ /* 0x000fe20000000f00 */
[----:B------:R-:W-:Y:S05]  /*cb10*/  BRA `(.L_x_207) ;  /* 0xffff3b1000007947 */ /* 0x000fea000383ffff */
.L_x_131:
[----:B------:R-:W-:Y:S01]  /*cb20*/  IMAD.MOV.U32 R5, RZ, RZ, R4 ;  /* 0x000000ffff057224 */ /* 0x000fe200078e0004 */
[----:B------:R-:W-:-:S02]  /*cb30*/  MOV R0, 0x1f ;  /* 0x0000001f00007802 */ /* 0x000fc40000000f00 */
[----:B------:R-:W-:Y:S02]  /*cb40*/  MOV R2, 0xcb60 ;  /* 0x0000cb6000027802 */ /* 0x000fe40000000f00 */
[----:B-1----:R-:W-:Y:S05]  /*cb50*/  CALL.REL.NOINC `($__internal_3_$__cuda_sm70_shflsync_idx_p) ;  /* 0x00000fd000007944 */ /* 0x002fea0003c00000 */
[----:B------:R-:W-:Y:S01]  /*cb60*/  MOV R7, R0 ;  /* 0x0000000000077202 */ /* 0x000fe20000000f00 */
[----:B------:R-:W-:Y:S05]  /*cb70*/  BRA `(.L_x_130) ;  /* 0xffff3b1000007947 */ /* 0x000fea000383ffff */
.L_x_145:
[----:B------:R-:W-:Y:S01]  /*cb80*/  IMAD.MOV.U32 R2, RZ, RZ, R226 ;  /* 0x000000ffff027224 */ /* 0x000fe200078e00e2 */
[----:B------:R-:W-:Y:S01]  /*cb90*/  MOV R7, 0x1f ;  /* 0x0000001f00077802 */ /* 0x000fe20000000f00 */
[----:B------:R-:W-:Y:S01]  /*cba0*/  IMAD.MOV.U32 R5, RZ, RZ, 0x2 ;  /* 0x00000002ff057424 */ /* 0x000fe200078e00ff */
[----:B------:R-:W-:Y:S02]  /*cbb0*/  MOV R6, 0xffffffff ;  /* 0xffffffff00067802 */ /* 0x000fe40000000f00 */
[----:B------:R-:W-:Y:S02]  /*cbc0*/  MOV R4, 0xcbe0 ;  /* 0x0000cbe000047802 */ /* 0x000fe40000000f00 */
[----:B------:R-:W-:Y:S05]  /*cbd0*/  CALL.REL.NOINC `($__internal_2_$__cuda_sm70_shflsync_bfly_p) ;  /* 0x00000f1000007944 */ /* 0x000fea0003c00000 */
[----:B------:R-:W-:Y:S01]  /*cbe0*/  FADD.FTZ R3, R226, R2 ;  /* 0x00000002e2037221 */ /* 0x000fe20000010000 */
[----:B------:R-:W-:Y:S02]  /*cbf0*/  MOV R5, 0x1 ;  /* 0x0000000100057802 */ /* 0x000fe40000000f00 */
[----:B------:R-:W-:Y:S02]  /*cc00*/  MOV R4, 0xcc30 ;  /* 0x0000cc3000047802 */ /* 0x000fe40000000f00 */
[----:B------:R-:W-:-:S02]  /*cc10*/  MOV R2, R3 ;  /* 0x0000000300027202 */ /* 0x000fc40000000f00 */
[----:B------:R-:W-:Y:S05]  /*cc20*/  CALL.REL.NOINC `($__internal_2_$__cuda_sm70_shflsync_bfly_p) ;  /* 0x00000ec000007944 */ /* 0x000fea0003c00000 */
[----:B------:R-:W-:Y:S01]  /*cc30*/  FADD.FTZ R0, R3, R2 ;  /* 0x0000000203007221 */ /* 0x000fe20000010000 */
[----:B------:R-:W-:-:S02]  /*cc40*/  MOV R2, R227 ;  /* 0x000000e300027202 */ /* 0x000fc40000000f00 */
[----:B------:R-:W-:Y:S02]  /*cc50*/  MOV R5, 0x2 ;  /* 0x0000000200057802 */ /* 0x000fe40000000f00 */
[----:B------:R-:W-:Y:S02]  /*cc60*/  MOV R4, 0xcc80 ;  /* 0x0000cc8000047802 */ /* 0x000fe40000000f00 */
[----:B------:R-:W-:Y:S05]  /*cc70*/  CALL.REL.NOINC `($__internal_2_$__cuda_sm70_shflsync_bfly_p) ;  /* 0x00000e7000007944 */ /* 0x000fea0003c00000 */
[----:B------:R-:W-:Y:S01]  /*cc80*/  FADD.FTZ R3, R227, R2 ;  /* 0x00000002e3037221 */ /* 0x000fe20000010000 */
[----:B------:R-:W-:Y:S02]  /*cc90*/  MOV R5, 0x1 ;  /* 0x0000000100057802 */ /* 0x000fe40000000f00 */
[----:B------:R-:W-:Y:S02]  /*cca0*/  MOV R4, 0xccd0 ;  /* 0x0000ccd000047802 */ /* 0x000fe40000000f00 */
[----:B------:R-:W-:Y:S02]  /*ccb0*/  MOV R2, R3 ;  /* 0x0000000300027202 */ /* 0x000fe40000000f00 */
[----:B------:R-:W-:Y:S05]  /*ccc0*/  CALL.REL.NOINC `($__internal_2_$__cuda_sm70_shflsync_bfly_p) ;  /* 0x00000e2000007944 */ /* 0x000fea0003c00000 */
[----:B------:R-:W-:Y:S01]  /*ccd0*/  MOV R4, R2 ;  /* 0x0000000200047202 */ /* 0x000fe20000000f00 */
[----:B------:R-:W-:Y:S05]  /*cce0*/  BRA `(.L_x_208) ;  /* 0xffffc00000007947 */ /* 0x000fea000383ffff */
.L_x_152:
[----:B--234-:R-:W-:Y:S01]  /*ccf0*/  IMAD.MOV.U32 R5, RZ, RZ, R7 ;  /* 0x000000ffff057224 */ /* 0x01cfe200078e0007 */
[----:B------:R-:W-:Y:S01]  /*cd00*/  MOV R3, RZ ;  /* 0x000000ff00037202 */ /* 0x000fe20000000f00 */
[----:B------:R-:W-:Y:S01]  /*cd10*/  IMAD.MOV.U32 R0, RZ, RZ, 0x181f ;  /* 0x0000181fff007424 */ /* 0x000fe200078e00ff */
[----:B------:R-:W-:-:S02]  /*cd20*/  MOV R2, 0xcd40 ;  /* 0x0000cd4000027802 */ /* 0x000fc40000000f00 */
[----:B-1----:R-:W-:Y:S05]  /*cd30*/  CALL.REL.NOINC `($__internal_3_$__cuda_sm70_shflsync_idx_p) ;  /* 0x00000df000007944 */ /* 0x002fea0003c00000 */
[----:B------:R-:W-:Y:S01]  /*cd40*/  MOV R9, R0 ;  /* 0x0000000000097202 */ /* 0x000fe20000000f00 */
[----:B------:R-:W-:Y:S05]  /*cd50*/  BRA `(.L_x_209) ;  /* 0xffffd36000007947 */ /* 0x000fea000383ffff */
.L_x_153:
[----:B------:R-:W-:Y:S01]  /*cd60*/  IMAD.MOV.U32 R5, RZ, RZ, R8 ;  /* 0x000000ffff057224 */ /* 0x000fe200078e0008 */
[----:B------:R-:W-:Y:S01]  /*cd70*/  MOV R3, RZ ;  /* 0x000000ff00037202 */ /* 0x000fe20000000f00 */
[----:B------:R-:W-:Y:S01]  /*cd80*/  IMAD.MOV.U32 R0, RZ, RZ, 0x181f ;  /* 0x0000181fff007424 */ /* 0x000fe200078e00ff */
[----:B------:R-:W-:-:S02]  /*cd90*/  MOV R2, 0xcdb0 ;  /* 0x0000cdb000027802 */ /* 0x000fc40000000f00 */
[----:B-123--:R-:W-:Y:S05]  /*cda0*/  CALL.REL.NOINC `($__internal_3_$__cuda_sm70_shflsync_idx_p) ;  /* 0x00000d8000007944 */ /* 0x00efea0003c00000 */
[----:B------:R-:W-:Y:S05]  /*cdb0*/  BRA `(.L_x_210) ;  /* 0xffffd32000007947 */ /* 0x000fea000383ffff */
.L_x_156:
[----:B--2---:R-:W-:Y:S01]  /*cdc0*/  IMAD.MOV.U32 R5, RZ, RZ, R7 ;  /* 0x000000ffff057224 */ /* 0x004fe200078e0007 */
[----:B------:R-:W-:Y:S01]  /*cdd0*/  MOV R3, 0x1 ;  /* 0x0000000100037802 */ /* 0x000fe20000000f00 */
[----:B------:R-:W-:Y:S01]  /*cde0*/  IMAD.MOV.U32 R0, RZ, RZ, 0x181f ;  /* 0x0000181fff007424 */ /* 0x000fe200078e00ff */
[----:B------:R-:W-:-:S02]  /*cdf0*/  MOV R2, 0xce10 ;  /* 0x0000ce1000027802 */ /* 0x000fc40000000f00 */
[----:B-1-34-:R-:W-:Y:S05]  /*ce00*/  CALL.REL.NOINC `($__internal_3_$__cuda_sm70_shflsync_idx_p) ;  /* 0x00000d2000007944 */ /* 0x01afea0003c00000 */
[----:B------:R-:W-:Y:S01]  /*ce10*/  IMAD.MOV.U32 R9, RZ, RZ, R0 ;  /* 0x000000ffff097224 */ /* 0x000fe200078e0000 */
[----:B------:R-:W-:Y:S01]  /*ce20*/  MOV R3, 0x1 ;  /* 0x0000000100037802 */ /* 0x000fe20000000f00 */
[----:B------:R-:W-:Y:S01]  /*ce30*/  IMAD.MOV.U32 R5, RZ, RZ, R8 ;  /* 0x000000ffff057224 */ /* 0x000fe200078e0008 */
[----:B------:R-:W-:-:S02]  /*ce40*/  MOV R0, 0x181f ;  /* 0x0000181f00007802 */ /* 0x000fc40000000f00 */
[----:B------:R-:W-:Y:S02]  /*ce50*/  MOV R2, 0xce70 ;  /* 0x0000ce7000027802 */ /* 0x000fe40000000f00 */
[----:B------:R-:W-:Y:S05]  /*ce60*/  CALL.REL.NOINC `($__internal_3_$__cuda_sm70_shflsync_idx_p) ;  /* 0x00000cc000007944 */ /* 0x000fea0003c00000 */
[----:B------:R-:W-:Y:S05]  /*ce70*/  BRA `(.L_x_211) ;  /* 0xffffd35000007947 */ /* 0x000fea000383ffff */
.L_x_159:
[----:B--2---:R-:W-:Y:S01]  /*ce80*/  IMAD.MOV.U32 R5, RZ, RZ, R7 ;  /* 0x000000ffff057224 */ /* 0x004fe200078e0007 */
[----:B------:R-:W-:Y:S01]  /*ce90*/  MOV R3, 0x2 ;  /* 0x0000000200037802 */ /* 0x000fe20000000f00 */
[----:B------:R-:W-:Y:S01]  /*cea0*/  IMAD.MOV.U32 R0, RZ, RZ, 0x181f ;  /* 0x0000181fff007424 */ /* 0x000fe200078e00ff */
[----:B------:R-:W-:Y:S02]  /*ceb0*/  MOV R2, 0xced0 ;  /* 0x0000ced000027802 */ /* 0x000fe40000000f00 */
[----:B-1-34-:R-:W-:Y:S05]  /*cec0*/  CALL.REL.NOINC `($__internal_3_$__cuda_sm70_shflsync_idx_p) ;  /* 0x00000c6000007944 */ /* 0x01afea0003c00000 */
[----:B------:R-:W-:Y:S01]  /*ced0*/  MOV R9, R0 ;  /* 0x0000000000097202 */ /* 0x000fe20000000f00 */
[----:B------:R-:W-:Y:S05]  /*cee0*/  BRA `(.L_x_212) ;  /* 0xffffd3d000007947 */ /* 0x000fea000383ffff */
.L_x_160:
[----:B--2---:R-:W-:Y:S01]  /*cef0*/  IMAD.MOV.U32 R5, RZ, RZ, R8 ;  /* 0x000000ffff057224 */ /* 0x004fe200078e0008 */
[----:B------:R-:W-:Y:S01]  /*cf00*/  MOV R3, 0x2 ;  /* 0x0000000200037802 */ /* 0x000fe20000000f00 */
[----:B------:R-:W-:Y:S01]  /*cf10*/  IMAD.MOV.U32 R0, RZ, RZ, 0x181f ;  /* 0x0000181fff007424 */ /* 0x000fe200078e00ff */
[----:B------:R-:W-:Y:S02]  /*cf20*/  MOV R2, 0xcf40 ;  /* 0x0000cf4000027802 */ /* 0x000fe40000000f00 */
[----:B-1-34-:R-:W-:Y:S05]  /*cf30*/  CALL.REL.NOINC `($__internal_3_$__cuda_sm70_shflsync_idx_p) ;  /* 0x00000bf000007944 */ /* 0x01afea0003c00000 */
[----:B------:R-:W-:Y:S05]  /*cf40*/  BRA `(.L_x_213) ;  /* 0xffffd39000007947 */ /* 0x000fea000383ffff */
.L_x_163:
[----:B---3--:R-:W-:Y:S01]  /*cf50*/  IMAD.MOV.U32 R5, RZ, RZ, R7 ;  /* 0x000000ffff057224 */ /* 0x008fe200078e0007 */
[----:B------:R-:W-:Y:S01]  /*cf60*/  MOV R3, 0x3 ;  /* 0x0000000300037802 */ /* 0x000fe20000000f00 */
[----:B----4-:R-:W-:Y:S01]  /*cf70*/  IMAD.MOV.U32 R0, RZ, RZ, 0x181f ;  /* 0x0000181fff007424 */ /* 0x010fe200078e00ff */
[----:B------:R-:W-:-:S02]  /*cf80*/  MOV R2, 0xcfa0 ;  /* 0x0000cfa000027802 */ /* 0x000fc40000000f00 */
[----:B-12---:R-:W-:Y:S05]  /*cf90*/  CALL.REL.NOINC `($__internal_3_$__cuda_sm70_shflsync_idx_p) ;  /* 0x00000b9000007944 */ /* 0x006fea0003c00000 */
[----:B------:R-:W-:Y:S01]  /*cfa0*/  IMAD.MOV.U32 R7, RZ, RZ, R0 ;  /* 0x000000ffff077224 */ /* 0x000fe200078e0000 */
[----:B------:R-:W-:Y:S01]  /*cfb0*/  MOV R3, 0x3 ;  /* 0x0000000300037802 */ /* 0x000fe20000000f00 */
[----:B------:R-:W-:Y:S01]  /*cfc0*/  IMAD.MOV.U32 R5, RZ, RZ, R8 ;  /* 0x000000ffff057224 */ /* 0x000fe200078e0008 */
[----:B------:R-:W-:-:S02]  /*cfd0*/  MOV R0, 0x181f ;  /* 0x0000181f00007802 */ /* 0x000fc40000000f00 */
[----:B------:R-:W-:Y:S02]  /*cfe0*/  MOV R2, 0xd000 ;  /* 0x0000d00000027802 */ /* 0x000fe40000000f00 */
[----:B------:R-:W-:Y:S05]  /*cff0*/  CALL.REL.NOINC `($__internal_3_$__cuda_sm70_shflsync_idx_p) ;  /* 0x00000b3000007944 */ /* 0x000fea0003c00000 */
[----:B------:R-:W-:Y:S05]  /*d000*/  BRA `(.L_x_214) ;  /* 0xffffd3d000007947 */ /* 0x000fea000383ffff */
.L_x_165:
[----:B------:R-:W-:Y:S01]  /*d010*/  IMAD.MOV.U32 R5, RZ, RZ, R14 ;  /* 0x000000ffff057224 */ /* 0x000fe200078e000e */
[----:B------:R-:W-:Y:S01]  /*d020*/  MOV R3, RZ ;  /* 0x000000ff00037202 */ /* 0x000fe20000000f00 */
[----:B------:R-:W-:Y:S01]  /*d030*/  IMAD.MOV.U32 R0, RZ, RZ, 0x1c1f ;  /* 0x00001c1fff007424 */ /* 0x000fe200078e00ff */
[----:B------:R-:W-:Y:S02]  /*d040*/  MOV R2, 0xd060 ;  /* 0x0000d06000027802 */ /* 0x000fe40000000f00 */
[----:B------:R-:W-:Y:S05]  /*d050*/  CALL.REL.NOINC `($__internal_3_$__cuda_sm70_shflsync_idx_p) ;  /* 0x00000ad000007944 */ /* 0x000fea0003c00000 */
[----:B------:R-:W-:Y:S01]  /*d060*/  MOV R4, R0 ;  /* 0x0000000000047202 */ /* 0x000fe20000000f00 */
[----:B------:R-:W-:Y:S05]  /*d070*/  BRA `(.L_x_215) ;  /* 0xffffd64000007947 */ /* 0x000fea000383ffff */
.L_x_166:
[----:B------:R-:W-:Y:S01]  /*d080*/  IMAD.MOV.U32 R5, RZ, RZ, R28 ;  /* 0x000000ffff057224 */ /* 0x000fe200078e001c */
[----:B------:R-:W-:Y:S01]  /*d090*/  MOV R3, RZ ;  /* 0x000000ff00037202 */ /* 0x000fe20000000f00 */
[----:B------:R-:W-:Y:S01]  /*d0a0*/  IMAD.MOV.U32 R0, RZ, RZ, 0x1c1f ;  /* 0x00001c1fff007424 */ /* 0x000fe200078e00ff */
[----:B------:R-:W-:Y:S02]  /*d0b0*/  MOV R2, 0xd0d0 ;  /* 0x0000d0d000027802 */ /* 0x000fe40000000f00 */
[----:B-12---:R-:W-:Y:S05]  /*d0c0*/  CALL.REL.NOINC `($__internal_3_$__cuda_sm70_shflsync_idx_p) ;  /* 0x00000a6000007944 */ /* 0x006fea0003c00000 */
[----:B------:R-:W-:Y:S05]  /*d0d0*/  BRA `(.L_x_216) ;  /* 0xffffd60000007947 */ /* 0x000fea000383ffff */
.L_x_169:
[----:B------:R-:W-:Y:S01]  /*d0e0*/  IMAD.MOV.U32 R5, RZ, RZ, R14 ;  /* 0x000000ffff057224 */ /* 0x000fe200078e000e */
[----:B----4-:R-:W-:Y:S01]  /*d0f0*/  MOV R3, 0x1 ;  /* 0x0000000100037802 */ /* 0x010fe20000000f00 */
[----:B------:R-:W-:Y:S01]  /*d100*/  IMAD.MOV.U32 R0, RZ, RZ, 0x1c1f ;  /* 0x00001c1fff007424 */ /* 0x000fe200078e00ff */
[----:B------:R-:W-:-:S02]  /*d110*/  MOV R2, 0xd130 ;  /* 0x0000d13000027802 */ /* 0x000fc40000000f00 */
[----:B-123--:R-:W-:Y:S05]  /*d120*/  CALL.REL.NOINC `($__internal_3_$__cuda_sm70_shflsync_idx_p) ;  /* 0x00000a0000007944 */ /* 0x00efea0003c00000 */
[----:B------:R-:W-:Y:S01]  /*d130*/  IMAD.MOV.U32 R4, RZ, RZ, R0 ;  /* 0x000000ffff047224 */ /* 0x000fe200078e0000 */
[----:B------:R-:W-:Y:S01]  /*d140*/  MOV R3, 0x1 ;  /* 0x0000000100037802 */ /* 0x000fe20000000f00 */
[----:B------:R-:W-:Y:S01]  /*d150*/  IMAD.MOV.U32 R5, RZ, RZ, R28 ;  /* 0x000000ffff057224 */ /* 0x000fe200078e001c */
[----:B------:R-:W-:-:S02]  /*d160*/  MOV R0, 0x1c1f ;  /* 0x00001c1f00007802 */ /* 0x000fc40000000f00 */
[----:B------:R-:W-:Y:S02]  /*d170*/  MOV R2, 0xd190 ;  /* 0x0000d19000027802 */ /* 0x000fe40000000f00 */
[----:B------:R-:W-:Y:S05]  /*d180*/  CALL.REL.NOINC `($__internal_3_$__cuda_sm70_shflsync_idx_p) ;  /* 0x000009a000007944 */ /* 0x000fea0003c00000 */
[----:B------:R-:W-:Y:S05]  /*d190*/  BRA `(.L_x_217) ;  /* 0xffffdb9000007947 */ /* 0x000fea000383ffff */
.L_x_173:
[----:B------:R-:W-:Y:S01]  /*d1a0*/  IMAD.MOV.U32 R5, RZ, RZ, R6 ;  /* 0x000000ffff057224 */ /* 0x000fe200078e0006 */
[----:B------:R-:W-:Y:S01]  /*d1b0*/  MOV R3, RZ ;  /* 0x000000ff00037202 */ /* 0x000fe20000000f00 */
[----:B------:R-:W-:Y:S01]  /*d1c0*/  IMAD.MOV.U32 R0, RZ, RZ, 0x181f ;  /* 0x0000181fff007424 */ /* 0x000fe200078e00ff */
[----:B------:R-:W-:Y:S02]  /*d1d0*/  MOV R2, 0xd1f0 ;  /* 0x0000d1f000027802 */ /* 0x000fe40000000f00 */
[----:B------:R-:W-:Y:S05]  /*d1e0*/  CALL.REL.NOINC `($__internal_3_$__cuda_sm70_shflsync_idx_p) ;  /* 0x0000094000007944 */ /* 0x000fea0003c00000 */
[----:B------:R-:W-:Y:S01]  /*d1f0*/  MOV R10, R0 ;  /* 0x00000000000a7202 */ /* 0x000fe20000000f00 */
[----:B------:R-:W-:Y:S05]  /*d200*/  BRA `(.L_x_218) ;  /* 0xffffe66000007947 */ /* 0x000fea000383ffff */
.L_x_174:
[----:B------:R-:W-:Y:S01]  /*d210*/  IMAD.MOV.U32 R5, RZ, RZ, R9 ;  /* 0x000000ffff057224 */ /* 0x000fe200078e0009 */
[----:B------:R-:W-:Y:S01]  /*d220*/  MOV R3, RZ ;  /* 0x000000ff00037202 */ /* 0x000fe20000000f00 */
[----:B------:R-:W-:Y:S01]  /*d230*/  IMAD.MOV.U32 R0, RZ, RZ, 0x181f ;  /* 0x0000181fff007424 */ /* 0x000fe200078e00ff */
[----:B------:R-:W-:Y:S02]  /*d240*/  MOV R2, 0xd260 ;  /* 0x0000d26000027802 */ /* 0x000fe40000000f00 */
[----:B-12---:R-:W-:Y:S05]  /*d250*/  CALL.REL.NOINC `($__internal_3_$__cuda_sm70_shflsync_idx_p) ;  /* 0x000008d000007944 */ /* 0x006fea0003c00000 */
[----:B------:R-:W-:Y:S05]  /*d260*/  BRA `(.L_x_219) ;  /* 0xffffe62000007947 */ /* 0x000fea000383ffff */
.L_x_177:
[----:B--2---:R-:W-:Y:S01]  /*d270*/  IMAD.MOV.U32 R5, RZ, RZ, R6 ;  /* 0x000000ffff057224 */ /* 0x004fe200078e0006 */
[----:B------:R-:W-:Y:S01]  /*d280*/  MOV R3, 0x1 ;  /* 0x0000000100037802 */ /* 0x000fe20000000f00 */
[----:B----4-:R-:W-:Y:S01]  /*d290*/  IMAD.MOV.U32 R0, RZ, RZ, 0x181f ;  /* 0x0000181fff007424 */ /* 0x010fe200078e00ff */
[----:B------:R-:W-:-:S02]  /*d2a0*/  MOV R2, 0xd2c0 ;  /* 0x0000d2c000027802 */ /* 0x000fc40000000f00 */
[----:B-1-3--:R-:W-:Y:S05]  /*d2b0*/  CALL.REL.NOINC `($__internal_3_$__cuda_sm70_shflsync_idx_p) ;  /* 0x0000087000007944 */ /* 0x00afea0003c00000 */
[----:B------:R-:W-:Y:S01]  /*d2c0*/  IMAD.MOV.U32 R10, RZ, RZ, R0 ;  /* 0x000000ffff0a7224 */ /* 0x000fe200078e0000 */
[----:B------:R-:W-:Y:S01]  /*d2d0*/  MOV R3, 0x1 ;  /* 0x0000000100037802 */ /* 0x000fe20000000f00 */
[----:B------:R-:W-:Y:S01]  /*d2e0*/  IMAD.MOV.U32 R5, RZ, RZ, R9 ;  /* 0x000000ffff057224 */ /* 0x000fe200078e0009 */
[----:B------:R-:W-:-:S02]  /*d2f0*/  MOV R0, 0x181f ;  /* 0x0000181f00007802 */ /* 0x000fc40000000f00 */
[----:B------:R-:W-:Y:S02]  /*d300*/  MOV R2, 0xd320 ;  /* 0x0000d32000027802 */ /* 0x000fe40000000f00 */
[----:B------:R-:W-:Y:S05]  /*d310*/  CALL.REL.NOINC `($__internal_3_$__cuda_sm70_shflsync_idx_p) ;  /* 0x0000081000007944 */ /* 0x000fea0003c00000 */
[----:B------:R-:W-:Y:S05]  /*d320*/  BRA `(.L_x_220) ;  /* 0xffffe66000007947 */ /* 0x000fea000383ffff */
.L_x_180:
[----:B-1----:R-:W-:Y:S01]  /*d330*/  IMAD.MOV.U32 R5, RZ, RZ, R6 ;  /* 0x000000ffff057224 */ /* 0x002fe200078e0006 */
[----:B------:R-:W-:Y:S01]  /*d340*/  MOV R3, 0x2 ;  /* 0x0000000200037802 */ /* 0x000fe20000000f00 */
[----:B----4-:R-:W-:Y:S01]  /*d350*/  IMAD.MOV.U32 R0, RZ, RZ, 0x181f ;  /* 0x0000181fff007424 */ /* 0x010fe200078e00ff */
[----:B------:R-:W-:Y:S02]  /*d360*/  MOV R2, 0xd380 ;  /* 0x0000d38000027802 */ /* 0x000fe40000000f00 */
[----:B--23--:R-:W-:Y:S05]  /*d370*/  CALL.REL.NOINC `($__internal_3_$__cuda_sm70_shflsync_idx_p) ;  /* 0x000007b000007944 */ /* 0x00cfea0003c00000 */
[----:B------:R-:W-:Y:S01]  /*d380*/  MOV R10, R0 ;  /* 0x00000000000a7202 */ /* 0x000fe20000000f00 */
[----:B------:R-:W-:Y:S05]  /*d390*/  BRA `(.L_x_221) ;  /* 0xffffe6e000007947 */ /* 0x000fea000383ffff */
.L_x_181:
[----:B------:R-:W-:Y:S01]  /*d3a0*/  IMAD.MOV.U32 R5, RZ, RZ, R9 ;  /* 0x000000ffff057224 */ /* 0x000fe200078e0009 */
[----:B------:R-:W-:Y:S01]  /*d3b0*/  MOV R3, 0x2 ;  /* 0x0000000200037802 */ /* 0x000fe20000000f00 */
[----:B----4-:R-:W-:Y:S01]  /*d3c0*/  IMAD.MOV.U32 R0, RZ, RZ, 0x181f ;  /* 0x0000181fff007424 */ /* 0x010fe200078e00ff */
[----:B------:R-:W-:Y:S02]  /*d3d0*/  MOV R2, 0xd3f0 ;  /* 0x0000d3f000027802 */ /* 0x000fe40000000f00 */
[----:B-123--:R-:W-:Y:S05]  /*d3e0*/  CALL.REL.NOINC `($__internal_3_$__cuda_sm70_shflsync_idx_p) ;  /* 0x0000074000007944 */ /* 0x00efea0003c00000 */
[----:B------:R-:W-:Y:S05]  /*d3f0*/  BRA `(.L_x_222) ;  /* 0xffffe6a000007947 */ /* 0x000fea000383ffff */
.L_x_184:
[----:B-1----:R-:W-:Y:S01]  /*d400*/  IMAD.MOV.U32 R5, RZ, RZ, R6 ;  /* 0x000000ffff057224 */ /* 0x002fe200078e0006 */
[----:B------:R-:W-:Y:S01]  /*d410*/  MOV R3, 0x3 ;  /* 0x0000000300037802 */ /* 0x000fe20000000f00 */
[----:B------:R-:W-:Y:S01]  /*d420*/  IMAD.MOV.U32 R0, RZ, RZ, 0x181f ;  /* 0x0000181fff007424 */ /* 0x000fe200078e00ff */
[----:B------:R-:W-:-:S02]  /*d430*/  MOV R2, 0xd450 ;  /* 0x0000d45000027802 */ /* 0x000fc40000000f00 */
[----:B--234-:R-:W-:Y:S05]  /*d440*/  CALL.REL.NOINC `($__internal_3_$__cuda_sm70_shflsync_idx_p) ;  /* 0x000006e000007944 */ /* 0x01cfea0003c00000 */
[----:B------:R-:W-:Y:S01]  /*d450*/  IMAD.MOV.U32 R6, RZ, RZ, R0 ;  /* 0x000000ffff067224 */ /* 0x000fe200078e0000 */
[----:B------:R-:W-:Y:S01]  /*d460*/  MOV R3, 0x3 ;  /* 0x0000000300037802 */ /* 0x000fe20000000f00 */
[----:B------:R-:W-:Y:S01]  /*d470*/  IMAD.MOV.U32 R5, RZ, RZ, R9 ;  /* 0x000000ffff057224 */ /* 0x000fe200078e0009 */
[----:B------:R-:W-:-:S02]  /*d480*/  MOV R0, 0x181f ;  /* 0x0000181f00007802 */ /* 0x000fc40000000f00 */
[----:B------:R-:W-:Y:S02]  /*d490*/  MOV R2, 0xd4b0 ;  /* 0x0000d4b000027802 */ /* 0x000fe40000000f00 */
[----:B------:R-:W-:Y:S05]  /*d4a0*/  CALL.REL.NOINC `($__internal_3_$__cuda_sm70_shflsync_idx_p) ;  /* 0x0000068000007944 */ /* 0x000fea0003c00000 */
[----:B------:R-:W-:Y:S05]  /*d4b0*/  BRA `(.L_x_223) ;  /* 0xffffe6e000007947 */ /* 0x000fea000383ffff */
.L_x_186:
[----:B------:R-:W-:Y:S01]  /*d4c0*/  IMAD.MOV.U32 R5, RZ, RZ, R94 ;  /* 0x000000ffff057224 */ /* 0x000fe200078e005e */
[----:B------:R-:W-:Y:S01]  /*d4d0*/  MOV R3, RZ ;  /* 0x000000ff00037202 */ /* 0x000fe20000000f00 */
[----:B------:R-:W-:Y:S01]  /*d4e0*/  IMAD.MOV.U32 R0, RZ, RZ, 0x1f ;  /* 0x0000001fff007424 */ /* 0x000fe200078e00ff */
[----:B------:R-:W-:Y:S02]  /*d4f0*/  MOV R2, 0xd510 ;  /* 0x0000d51000027802 */ /* 0x000fe40000000f00 */
[----:B-1----:R-:W-:Y:S05]  /*d500*/  CALL.REL.NOINC `($__internal_3_$__cuda_sm70_shflsync_idx_p) ;  /* 0x0000062000007944 */ /* 0x002fea0003c00000 */
[----:B------:R-:W-:Y:S01]  /*d510*/  MOV R9, R0 ;  /* 0x0000000000097202 */ /* 0x000fe20000000f00 */
[----:B------:R-:W-:Y:S05]  /*d520*/  BRA `(.L_x_224) ;  /* 0xffffe80000007947 */ /* 0x000fea000383ffff */
.L_x_187:
[----:B------:R-:W-:Y:S01]  /*d530*/  IMAD.MOV.U32 R5, RZ, RZ, R94 ;  /* 0x000000ffff057224 */ /* 0x000fe200078e005e */
[----:B------:R-:W-:Y:S01]  /*d540*/  MOV R3, 0x1 ;  /* 0x0000000100037802 */ /* 0x000fe20000000f00 */
[----:B------:R-:W-:Y:S01]  /*d550*/  IMAD.MOV.U32 R0, RZ, RZ, 0x1f ;  /* 0x0000001fff007424 */ /* 0x000fe200078e00ff */
[----:B------:R-:W-:Y:S02]  /*d560*/  MOV R2, 0xd580 ;  /* 0x0000d58000027802 */ /* 0x000fe40000000f00 */
[----:B-123--:R-:W-:Y:S05]  /*d570*/  CALL.REL.NOINC `($__internal_3_$__cuda_sm70_shflsync_idx_p) ;  /* 0x000005b000007944 */ /* 0x00efea0003c00000 */
[----:B------:R-:W-:Y:S01]  /*d580*/  MOV R8, R0 ;  /* 0x0000000000087202 */ /* 0x000fe20000000f00 */
[----:B------:R-:W-:Y:S05]  /*d590*/  BRA `(.L_x_225) ;  /* 0xffffe7b000007947 */ /* 0x000fea000383ffff */
.L_x_188:
[----:B------:R-:W-:Y:S02]  /*d5a0*/  MOV R2, 0x1 ;  /* 0x0000000100027802 */ /* 0x000fe40000000f00 */
[----:B------:R-:W-:-:S02]  /*d5b0*/  MOV R3, 0xd5d0 ;  /* 0x0000d5d000037802 */ /* 0x000fc40000000f00 */
[----:B--234-:R-:W-:Y:S05]  /*d5c0*/  CALL.REL.NOINC `($__internal_4_$__cuda_sm70_shflsync_up_p) ;  /* 0x000005b000007944 */ /* 0x01cfea0003c00000 */
[----:B------:R-:W-:Y:S05]  /*d5d0*/  BRA `(.L_x_226) ;  /* 0xffffe89000007947 */ /* 0x000fea000383ffff */
.L_x_189:
[----:B------:R-:W-:Y:S02]  /*d5e0*/  MOV R2, 0x2 ;  /* 0x0000000200027802 */ /* 0x000fe40000000f00 */
[----:B------:R-:W-:-:S02]  /*d5f0*/  MOV R3, 0xd610 ;  /* 0x0000d61000037802 */ /* 0x000fc40000000f00 */
[----:B--23--:R-:W-:Y:S05]  /*d600*/  CALL.REL.NOINC `($__internal_4_$__cuda_sm70_shflsync_up_p) ;  /* 0x0000057000007944 */ /* 0x00cfea0003c00000 */
        /* <DEDUP_REMOVED lines=23> */
.L_x_193:
[----:B------:R-:W-:Y:S02]  /*d780*/  MOV R2, 0x1 ;  /* 0x0000000100027802 */ /* 0x000fe40000000f00 */
[----:B------:R-:W-:Y:S02]  /*d790*/  MOV R3, 0xd7b0 ;  /* 0x0000d7b000037802 */ /* 0x000fe40000000f00 */
[----:B------:R-:W-:Y:S05]  /*d7a0*/  CALL.REL.NOINC `($__internal_4_$__cuda_sm70_shflsync_up_p) ;  /* 0x000003d000007944 */ /* 0x000fea0003c00000 */
[----:B------:R-:W-:Y:S01]  /*d7b0*/  MOV R2, R4 ;  /* 0x0000000400027202 */ /* 0x000fe20000000f00 */
[----:B------:R-:W-:Y:S05]  /*d7c0*/  BRA `(.L_x_228) ;  /* 0xffffe8f000007947 */ /* 0x000fea000383ffff */
.L_x_194:
[----:B------:R-:W-:Y:S02]  /*d7d0*/  MOV R2, 0x2 ;  /* 0x0000000200027802 */ /* 0x000fe40000000f00 */
[----:B------:R-:W-:Y:S02]  /*d7e0*/  MOV R3, 0xd800 ;  /* 0x0000d80000037802 */ /* 0x000fe40000000f00 */
        /* <DEDUP_REMOVED lines=24> */
.L_x_196:
[----:B------:R-:W-:Y:S02]  /*d970*/  SEL R0, RZ, 0x1, P0 ;  /* 0x00000001ff007807 */ /* 0x000fe40000000000 */
[----:B------:R-:W-:Y:S02]  /*d980*/  MOV R2, 0xd9a0 ;  /* 0x0000d9a000027802 */ /* 0x000fe40000000f00 */
[----:B-1----:R-:W-:Y:S05]  /*d990*/  CALL.REL.NOINC `($__internal_5_$__cuda_sm70_votesync_ballot) ;  /* 0x0000025000007944 */ /* 0x002fea0003c00000 */
[----:B------:R-:W-:Y:S01]  /*d9a0*/  MOV R8, R0 ;  /* 0x0000000000087202 */ /* 0x000fe20000000f00 */
[----:B------:R-:W-:Y:S05]  /*d9b0*/  BRA `(.L_x_230) ;  /* 0xffffe89000007947 */ /* 0x000fea000383ffff */
.L_x_197:
[----:B------:R-:W-:Y:S01]  /*d9c0*/  IMAD.MOV.U32 R5, RZ, RZ, R6 ;  /* 0x000000ffff057224 */ /* 0x000fe200078e0006 */
[----:B---3--:R-:W-:Y:S01]  /*d9d0*/  MOV R3, R12 ;  /* 0x0000000c00037202 */ /* 0x008fe20000000f00 */
[----:B------:R-:W-:Y:S01]  /*d9e0*/  IMAD.MOV.U32 R0, RZ, RZ, 0x1f ;  /* 0x0000001fff007424 */ /* 0x000fe200078e00ff */
[----:B------:R-:W-:Y:S02]  /*d9f0*/  MOV R2, 0xda10 ;  /* 0x0000da1000027802 */ /* 0x000fe40000000f00 */
[----:B-12---:R-:W-:Y:S05]  /*da00*/  CALL.REL.NOINC `($__internal_3_$__cuda_sm70_shflsync_idx_p) ;  /* 0x0000012000007944 */ /* 0x006fea0003c00000 */
[----:B------:R-:W-:Y:S01]  /*da10*/  IMAD.MOV.U32 R6, RZ, RZ, R0 ;  /* 0x000000ffff067224 */ /* 0x000fe200078e0000 */
[----:B------:R-:W-:Y:S01]  /*da20*/  MOV R3, R12 ;  /* 0x0000000c00037202 */ /* 0x000fe20000000f00 */
[----:B------:R-:W-:Y:S01]  /*da30*/  IMAD.MOV.U32 R5, RZ, RZ, R7 ;  /* 0x000000ffff057224 */ /* 0x000fe200078e0007 */
[----:B------:R-:W-:Y:S02]  /*da40*/  MOV R0, 0x1f ;  /* 0x0000001f00007802 */ /* 0x000fe40000000f00 */
[----:B------:R-:W-:-:S02]  /*da50*/  MOV R2, 0xda70 ;  /* 0x0000da7000027802 */ /* 0x000fc40000000f00 */
[----:B------:R-:W-:Y:S05]  /*da60*/  CALL.REL.NOINC `($__internal_3_$__cuda_sm70_shflsync_idx_p) ;  /* 0x000000c000007944 */ /* 0x000fea0003c00000 */
[----:B------:R-:W-:Y:S01]  /*da70*/  MOV R7, R0 ;  /* 0x0000000000077202 */ /* 0x000fe20000000f00 */
[----:B------:R-:W-:Y:S05]  /*da80*/  BRA `(.L_x_231) ;  /* 0xffffe80000007947 */ /* 0x000fea000383ffff */
.L_x_200:
[----:B------:R-:W-:Y:S01]  /*da90*/  IMAD.MOV.U32 R5, RZ, RZ, R4 ;  /* 0x000000ffff057224 */ /* 0x000fe200078e0004 */
[----:B------:R-:W-:-:S02]  /*daa0*/  MOV R0, 0x1f ;  /* 0x0000001f00007802 */ /* 0x000fc40000000f00 */
[----:B------:R-:W-:Y:S02]  /*dab0*/  MOV R2, 0xdad0 ;  /* 0x0000dad000027802 */ /* 0x000fe40000000f00 */
[----:B-1234-:R-:W-:Y:S05]  /*dac0*/  CALL.REL.NOINC `($__internal_3_$__cuda_sm70_shflsync_idx_p) ;  /* 0x0000006000007944 */ /* 0x01efea0003c00000 */
[----:B------:R-:W-:Y:S01]  /*dad0*/  MOV R11, R0 ;  /* 0x00000000000b7202 */ /* 0x000fe20000000f00 */
[----:B------:R-:W-:Y:S05]  /*dae0*/  BRA `(.L_x_199) ;  /* 0xffffe80000007947 */ /* 0x000fea000383ffff */
        .weak           $__internal_2_$__cuda_sm70_shflsync_bfly_p
        .type           $__internal_2_$__cuda_sm70_shflsync_bfly_p,@function
        .size           $__internal_2_$__cuda_sm70_shflsync_bfly_p,($__internal_3_$__cuda_sm70_shflsync_idx_p - $__internal_2_$__cuda_sm70_shflsync_bfly_p)
$__internal_2_$__cuda_sm70_shflsync_bfly_p:
[----:B------:R-:W-:Y:S04]  /*daf0*/  WARPSYNC R6 ;  /* 0x0000000600007348 */ /* 0x000fe80003800000 */
[----:B------:R1:W2:Y:S02]  /*db00*/  SHFL.BFLY PT, R2, R2, R5, R7 ;  /* 0x0c00000502027389 */ /* 0x0002a400000e0007 */
[----:B-1----:R-:W-:-:S04]  /*db10*/  MOV R5, 0x0 ;  /* 0x0000000000057802 */ /* 0x002fc80000000f00 */
[----:B--2---:R-:W-:Y:S05]  /*db20*/  RET.REL.NODEC R4 `(_ZN7cutlass13device_kernelIN5flash19enable_sm80_to_sm89INS1_16FlashAttnFwdSm80INS1_25CollectiveMainloopFwdSm80ILi8ELi1ELb1EN4cute5tupleIJNS5_1CILi128EEENS7_ILi112EEES8_EEELi128ENS_6half_tEfNS_4arch4Sm80ELb0ELb0ELb0ELb1ELb0ELb0ELb1ELb1EEENS1_21CollectiveEpilogueFwdINS6_IJS8_S8_S9_EEENS6_IJNS7_ILi1EEESH_SH_EEESB_SD_Li256ELb1ELb1ELb1ELb0EEENS1_36VarlenDynamicPersistentTileSchedulerILi128ELi112ELi256ELi256ELb1ELb1ELb0ELb0ELb1ELb1EEEEEEEEEvNT_6ParamsE) ;  /* 0xffff24d004007950 */ /* 0x004fea0003c3ffff */
        .weak           $__internal_3_$__cuda_sm70_shflsync_idx_p
        .type           $__internal_3_$__cuda_sm70_shflsync_idx_p,@function
        .size           $__internal_3_$__cuda_sm70_shflsync_idx_p,($__internal_4_$__cuda_sm70_shflsync_up_p - $__internal_3_$__cuda_sm70_shflsync_idx_p)
$__internal_3_$__cuda_sm70_shflsync_idx_p:
[----:B------:R-:W-:-:S04]  /*db30*/  MOV R95, 0xffffffff ;  /* 0xffffffff005f7802 */ /* 0x000fc80000000f00 */
[----:B------:R-:W-:Y:S04]  /*db40*/  WARPSYNC R95 ;  /* 0x0000005f00007348 */ /* 0x000fe80003800000 */
[----:B------:R1:W2:Y:S02]  /*db50*/  SHFL.IDX PT, R0, R5, R3, R0 ;  /* 0x0000000305007389 */ /* 0x0002a400000e0000 */
[----:B-1----:R-:W-:-:S04]  /*db60*/  MOV R3, 0x0 ;  /* 0x0000000000037802 */ /* 0x002fc80000000f00 */
[----:B--2---:R-:W-:Y:S05]  /*db70*/  RET.REL.NODEC R2 `(_ZN7cutlass13device_kernelIN5flash19enable_sm80_to_sm89INS1_16FlashAttnFwdSm80INS1_25CollectiveMainloopFwdSm80ILi8ELi1ELb1EN4cute5tupleIJNS5_1CILi128EEENS7_ILi112EEES8_EEELi128ENS_6half_tEfNS_4arch4Sm80ELb0ELb0ELb0ELb1ELb0ELb0ELb1ELb1EEENS1_21CollectiveEpilogueFwdINS6_IJS8_S8_S9_EEENS6_IJNS7_ILi1EEESH_SH_EEESB_SD_Li256ELb1ELb1ELb1ELb0EEENS1_36VarlenDynamicPersistentTileSchedulerILi128ELi112ELi256ELi256ELb1ELb1ELb0ELb0ELb1ELb1EEEEEEEEEvNT_6ParamsE) ;  /* 0xffff248002007950 */ /* 0x004fea0003c3ffff */
        .weak           $__internal_4_$__cuda_sm70_shflsync_up_p
        .type           $__internal_4_$__cuda_sm70_shflsync_up_p,@function
        .size           $__internal_4_$__cuda_sm70_shflsync_up_p,($__internal_5_$__cuda_sm70_votesync_ballot - $__internal_4_$__cuda_sm70_shflsync_up_p)
$__internal_4_$__cuda_sm70_shflsync_up_p:
[----:B------:R-:W-:Y:S02]  /*db80*/  IMAD.MOV.U32 R4, RZ, RZ, RZ ;  /* 0x000000ffff047224 */ /* 0x000fe400078e00ff */
[----:B------:R-:W-:-:S04]  /*db90*/  IMAD.MOV.U32 R10, RZ, RZ, -0x1 ;  /* 0xffffffffff0a7424 */ /* 0x000fc800078e00ff */
[----:B------:R-:W-:Y:S04]  /*dba0*/  WARPSYNC R10 ;  /* 0x0000000a00007348 */ /* 0x000fe80003800000 */
[----:B------:R1:W2:Y:S02]  /*dbb0*/  SHFL.UP PT, R4, R0, R2, R4 ;  /* 0x0400000200047389 */ /* 0x0002a400000e0004 */
[----:B-1----:R-:W-:Y:S02]  /*dbc0*/  MOV R2, R3 ;  /* 0x0000000300027202 */ /* 0x002fe40000000f00 */
[----:B------:R-:W-:-:S04]  /*dbd0*/  MOV R3, 0x0 ;  /* 0x0000000000037802 */ /* 0x000fc80000000f00 */
[----:B--2---:R-:W-:Y:S05]  /*dbe0*/  RET.REL.NODEC R2 `(_ZN7cutlass13device_kernelIN5flash19enable_sm80_to_sm89INS1_16FlashAttnFwdSm80INS1_25CollectiveMainloopFwdSm80ILi8ELi1ELb1EN4cute5tupleIJNS5_1CILi128EEENS7_ILi112EEES8_EEELi128ENS_6half_tEfNS_4arch4Sm80ELb0ELb0ELb0ELb1ELb0ELb0ELb1ELb1EEENS1_21CollectiveEpilogueFwdINS6_IJS8_S8_S9_EEENS6_IJNS7_ILi1EEESH_SH_EEESB_SD_Li256ELb1ELb1ELb1ELb0EEENS1_36VarlenDynamicPersistentTileSchedulerILi128ELi112ELi256ELi256ELb1ELb1ELb0ELb0ELb1ELb1EEEEEEEEEvNT_6ParamsE) ;  /* 0xffff241002007950 */ /* 0x004fea0003c3ffff */
        .weak           $__internal_5_$__cuda_sm70_votesync_ballot
        .type           $__internal_5_$__cuda_sm70_votesync_ballot,@function
        .size           $__internal_5_$__cuda_sm70_votesync_ballot,(.L_x_1342 - $__internal_5_$__cuda_sm70_votesync_ballot)
$__internal_5_$__cuda_sm70_votesync_ballot:
[----:B------:R-:W-:Y:S01]  /*dbf0*/  ISETP.NE.U32.AND P0, PT, R0, 0x1, PT ;  /* 0x000000010000780c */ /* 0x000fe20003f05070 */
[----:B------:R-:W-:-:S04]  /*dc00*/  IMAD.MOV.U32 R3, RZ, RZ, -0x1 ;  /* 0xffffffffff037424 */ /* 0x000fc800078e00ff */
[----:B------:R-:W-:Y:S08]  /*dc10*/  WARPSYNC R3 ;  /* 0x0000000300007348 */ /* 0x000ff00003800000 */
[----:B------:R-:W-:-:S04]  /*dc20*/  VOTE.ANY R0, PT, !P0 ;  /* 0x0000000000007806 */ /* 0x000fc800040e0100 */
[----:B------:R-:W-:Y:S01]  /*dc30*/  LOP3.LUT R0, R0, R3, RZ, 0xc0, !PT ;  /* 0x0000000300007212 */ /* 0x000fe200078ec0ff */
[----:B------:R-:W-:-:S04]  /*dc40*/  IMAD.MOV.U32 R3, RZ, RZ, 0x0 ;  /* 0x00000000ff037424 */ /* 0x000fc800078e00ff */
[----:B------:R-:W-:Y:S05]  /*dc50*/  RET.REL.NODEC R2 `(_ZN7cutlass13device_kernelIN5flash19enable_sm80_to_sm89INS1_16FlashAttnFwdSm80INS1_25CollectiveMainloopFwdSm80ILi8ELi1ELb1EN4cute5tupleIJNS5_1CILi128EEENS7_ILi112EEES8_EEELi128ENS_6half_tEfNS_4arch4Sm80ELb0ELb0ELb0ELb1ELb0ELb0ELb1ELb1EEENS1_21CollectiveEpilogueFwdINS6_IJS8_S8_S9_EEENS6_IJNS7_ILi1EEESH_SH_EEESB_SD_Li256ELb1ELb1ELb1ELb0EEENS1_36VarlenDynamicPersistentTileSchedulerILi128ELi112ELi256ELi256ELb1ELb1ELb0ELb0ELb1ELb1EEEEEEEEEvNT_6ParamsE) ;  /* 0xffff23a002007950 */ /* 0x000fea0003c3ffff */
.L_x_232:
        /* <DEDUP_REMOVED lines=10> */
.L_x_1342:


//--------------------- .text._ZN7cutlass13device_kernelIN5flash19enable_sm80_to_sm89INS1_16FlashAttnFwdSm80INS1_25CollectiveMainloopFwdSm80ILi8ELi1ELb1EN4cute5tupleIJNS5_1CILi128EEENS7_ILi112EEES8_EEELi128ENS_6half_tEfNS_4arch4Sm80ELb0ELb0ELb0ELb1ELb0ELb1ELb1ELb1EEENS1_21CollectiveEpilogueFwdINS6_IJS8_S8_S9_EEENS6_IJNS7_ILi1EEESH_SH_EEESB_SD_Li256ELb1ELb1ELb1ELb0EEENS1_36VarlenDynamicPersistentTileSchedulerILi128ELi112ELi256ELi256ELb1ELb1ELb0ELb0ELb1ELb1EEEEEEEEEvNT_6ParamsE --------------------------
	.section	.text._ZN7cutlass13device_kernelIN5flash19enable_sm80_to_sm89INS1_16FlashAttnFwdSm80INS1_25CollectiveMainloopFwdSm80ILi8ELi1ELb1EN4cute5tupleIJNS5_1CILi128EEENS7_ILi112EEES8_EEELi128ENS_6half_tEfNS_4arch4Sm80ELb0ELb0ELb0ELb1ELb0ELb1ELb1ELb1EEENS1_21CollectiveEpilogueFwdINS6_IJS8_S8_S9_EEENS6_IJNS7_ILi1EEESH_SH_EEESB_SD_Li256ELb1ELb1ELb1ELb0EEENS1_36VarlenDynamicPersistentTileSchedulerILi128ELi112ELi256ELi256ELb1ELb1ELb0ELb0ELb1ELb1EEEEEEEEEvNT_6ParamsE,"ax",@progbits
	.sectioninfo	@"SHI_REGISTERS=255"
	.align	128
.text._ZN7cutlass13device_kernelIN5flash19enable_sm80_to_sm89INS1_16FlashAttnFwdSm80INS1_25CollectiveMainloopFwdSm80ILi8ELi1ELb1EN4cute5tupleIJNS5_1CILi128EEENS7_ILi112EEES8_EEELi128ENS_6half_tEfNS_4arch4Sm80ELb0ELb0ELb0ELb1ELb0ELb1ELb1ELb1EEENS1_21CollectiveEpilogueFwdINS6_IJS8_S8_S9_EEENS6_IJNS7_ILi1EEESH_SH_EEESB_SD_Li256ELb1ELb1ELb1ELb0EEENS1_36VarlenDynamicPersistentTileSchedulerILi128ELi112ELi256ELi256ELb1ELb1ELb0ELb0ELb1ELb1EEEEEEEEEvNT_6ParamsE:
        .type           _ZN7cutlass13device_kernelIN5flash19enable_sm80_to_sm89INS1_16FlashAttnFwdSm80INS1_25CollectiveMainloopFwdSm80ILi8ELi1ELb1EN4cute5tupleIJNS5_1CILi128EEENS7_ILi112EEES8_EEELi128ENS_6half_tEfNS_4arch4Sm80ELb0ELb0ELb0ELb1ELb0ELb1ELb1ELb1EEENS1_21CollectiveEpilogueFwdINS6_IJS8_S8_S9_EEENS6_IJNS7_ILi1EEESH_SH_EEESB_SD_Li256ELb1ELb1ELb1ELb0EEENS1_36VarlenDynamicPersistentTileSchedulerILi128ELi112ELi256ELi256ELb1ELb1ELb0ELb0ELb1ELb1EEEEEEEEEvNT_6ParamsE,@function
        .size           _ZN7cutlass13device_kernelIN5flash19enable_sm80_to_sm89INS1_16FlashAttnFwdSm80INS1_25CollectiveMainloopFwdSm80ILi8ELi1ELb1EN4cute5tupleIJNS5_1CILi128EEENS7_ILi112EEES8_EEELi128ENS_6half_tEfNS_4arch4Sm80ELb0ELb0ELb0ELb1ELb0ELb1ELb1ELb1EEENS1_21CollectiveEpilogueFwdINS6_IJS8_S8_S9_EEENS6_IJNS7_ILi1EEESH_SH_EEESB_SD_Li256ELb1ELb1ELb1ELb0EEENS1_36VarlenDynamicPersistentTileSchedulerILi128ELi112ELi256ELi256ELb1ELb1ELb0ELb0ELb1ELb1EEEEEEEEEvNT_6ParamsE,(.L_x_1347 - _ZN7cutlass13device_kernelIN5flash19enable_sm80_to_sm89INS1_16FlashAttnFwdSm80INS1_25CollectiveMainloopFwdSm80ILi8ELi1ELb1EN4cute5tupleIJNS5_1CILi128EEENS7_ILi112EEES8_EEELi128ENS_6half_tEfNS_4arch4Sm80ELb0ELb0ELb0ELb1ELb0ELb1ELb1ELb1EEENS1_21CollectiveEpilogueFwdINS6_IJS8_S8_S9_EEENS6_IJNS7_ILi1EEESH_SH_EEESB_SD_Li256ELb1ELb1ELb1ELb0EEENS1_36VarlenDynamicPersistentTileSchedulerILi128ELi112ELi256ELi256ELb1ELb1ELb0ELb0ELb1ELb1EEEEEEEEEvNT_6ParamsE)
        .other          _ZN7cutlass13device_kernelIN5flash19enable_sm80_to_sm89INS1_16FlashAttnFwdSm80INS1_25CollectiveMainloopFwdSm80ILi8ELi1ELb1EN4cute5tupleIJNS5_1CILi128EEENS7_ILi112EEES8_EEELi128ENS_6half_tEfNS_4arch4Sm80ELb0ELb0ELb0ELb1ELb0ELb1ELb1ELb1EEENS1_21CollectiveEpilogueFwdINS6_IJS8_S8_S9_EEENS6_IJNS7_ILi1EEESH_SH_EEESB_SD_Li256ELb1ELb1ELb1ELb0EEENS1_36VarlenDynamicPersistentTileSchedulerILi128ELi112ELi256ELi256ELb1ELb1ELb0ELb0ELb1ELb1EEEEEEEEEvNT_6ParamsE,@"STO_CUDA_ENTRY STV_DEFAULT"
_ZN7cutlass13device_kernelIN5flash19enable_sm80_to_sm89INS1_16FlashAttnFwdSm80INS1_25CollectiveMainloopFwdSm80ILi8ELi1ELb1EN4cute5tupleIJNS5_1CILi128EEENS7_ILi112EEES8_EEELi128ENS_6half_tEfNS_4arch4Sm80ELb0ELb0ELb0ELb1ELb0ELb1ELb1ELb1EEENS1_21CollectiveEpilogueFwdINS6_IJS8_S8_S9_EEENS6_IJNS7_ILi1EEESH_SH_EEESB_SD_Li256ELb1ELb1ELb1ELb0EEENS1_36VarlenDynamicPersistentTileSchedulerILi128ELi112ELi256ELi256ELb1ELb1ELb0ELb0ELb1ELb1EEEEEEEEEvNT_6ParamsE:
        /* <DEDUP_REMOVED lines=13> */
[----:B------:R-:W-:-:S02]  /*00d0*/  IMAD.MOV.U32 R8, RZ, RZ, RZ ;  /* 0x000000ffff087224 */ /* 0x000fc400078e00ff */
[----:B------:R-:W-:Y:S01]  /*00e0*/  IMAD.MOV.U32 R7, RZ, RZ, RZ ;  /* 0x000000ffff077224 */ /* 0x000fe200078e00ff */
        /* <DEDUP_REMOVED lines=13> */
[----:B------:R-:W-:Y:S02]  /*01c0*/  ISETP.GE.U32.AND P1, PT, R15, 0x10, PT ;  /* 0x000000100f00780c */ /* 0x000fe40003f26070 */
[----:B------:R-:W-:Y:S01]  /*01d0*/  MOV R10, RZ ;  /* 0x000000ff000a7202 */ /* 0x000fe20000000f00 */
[----:B---3--:R-:W-:-:S05]  /*01e0*/  IMAD R4, R8, R7, RZ ;  /* 0x0000000708047224 */ /* 0x008fca00078e02ff */
[----:B------:R-:W3:Y:S02]  /*01f0*/  SHFL.UP PT, R0, R4, 0x1, RZ ;  /* 0x0420000004007989 */ /* 0x000ee400000e00ff */
[----:B---3--:R-:W-:-:S05]  /*0200*/  SEL R0, R0, RZ, P5 ;  /* 0x000000ff00007207 */ /* 0x008fca0002800000 */
[----:B------:R-:W-:-:S05]  /*0210*/  IMAD.IADD R4, R4, 0x1, R0 ;  /* 0x0000000104047824 */ /* 0x000fca00078e0200 */
[----:B------:R-:W3:Y:S02]  /*0220*/  SHFL.UP PT, R0, R4, 0x2, RZ ;  /* 0x0440000004007989 */ /* 0x000ee400000e00ff */
[----:B---3--:R-:W-:-:S04]  /*0230*/  SEL R0, R0, RZ, P4 ;  /* 0x000000ff00007207 */ /* 0x008fc80002000000 */
[----:B------:R-:W-:-:S05]  /*0240*/  IADD3 R4, R4, R0, RZ ;  /* 0x0000000004047210 */ /* 0x000fca0007ffe0ff */
        /* <DEDUP_REMOVED lines=16> */
.L_x_238:
        /* <DEDUP_REMOVED lines=17> */
.L_x_396:
        /* <DEDUP_REMOVED lines=16> */
.L_x_397:
[----:B---3--:R-:W-:-:S05]  /*0560*/  IMAD R0, R0, c[0x0][0x538], RZ ;  /* 0x00014e0000007a24 */ /* 0x008fca00078e02ff */
[----:B------:R-:W-:-:S04]  /*0570*/  IADD3 R6, R0, R6, RZ ;  /* 0x0000000600067210 */ /* 0x000fc80007ffe0ff */
[----:B------:R-:W-:-:S13]  /*0580*/  ISETP.GT.AND P0, PT, R6, UR4, PT ;  /* 0x0000000406007c0c */ /* 0x000fda000bf04270 */
[----:B-12---:R-:W-:Y:S05]  /*0590*/  @!P0 BRA `(.L_x_238) ;  /* 0xfffffdb000008947 */ /* 0x006fea000383ffff */
.L_x_234:
[----:B------:R-:W-:-:S05]  /*05a0*/  IADD3 R13, -R0, R6, RZ ;  /* 0x00000006000d7210 */ /* 0x000fca0007ffe1ff */
[----:B------:R-:W-:-:S05]  /*05b0*/  IMAD R0, R4, c[0x0][0x538], R13 ;  /* 0x00014e0004007a24 */ /* 0x000fca00078e020d */
[----:B------:R-:W-:Y:S01]  /*05c0*/  ISETP.GT.AND P0, PT, R0, UR4, PT ;  /* 0x0000000400007c0c */ /* 0x000fe2000bf04270 */
[----:B------:R-:W-:-:S12]  /*05d0*/  BRA.DIV ~URZ, `(.L_x_239) ;  /* 0x000170a27f007947 */ /* 0x000fd8000b800000 */
[----:B------:R-:W-:-:S04]  /*05e0*/  VOTE.ANY R5, PT, !P0 ;  /* 0x0000000000057806 */ /* 0x000fc800040e0100 */
.L_x_398:
[----:B------:R1:W3:Y:S01]  /*05f0*/  POPC R14, R5 ;  /* 0x00000005000e7309 */ /* 0x0002e20000000000 */
[----:B------:R-:W-:Y:S05]  /*0600*/  BRA.DIV ~URZ, `(.L_x_240) ;  /* 0x000170c27f007947 */ /* 0x000fea000b800000 */
[----:B---3--:R3:W4:Y:S01]  /*0610*/  SHFL.IDX PT, R12, R8, R14, 0x1f ;  /* 0x00001f0e080c7589 */ /* 0x00872200000e0000 */
[----:B------:R-:W-:-:S03]  /*0620*/  MOV R6, RZ ;  /* 0x000000ff00067202 */ /* 0x000fc60000000f00 */
[----:B------:R3:W1:Y:S04]  /*0630*/  SHFL.IDX PT, R11, R7, R14, 0x1f ;  /* 0x00001f0e070b7589 */ /* 0x00066800000e0000 */
.L_x_399:
[----:B------:R-:W-:Y:S01]  /*0640*/  ISETP.NE.AND P0, PT, R5, RZ, PT ;  /* 0x000000ff0500720c */ /* 0x000fe20003f05270 */
[----:B------:R-:W-:-:S12]  /*0650*/  BSSY B0, `(.L_x_241) ;  /* 0x0000005000007945 */ /* 0x000fd80003800000 */
[----:B------:R-:W-:Y:S05]  /*0660*/  @!P0 BRA `(.L_x_242) ;  /* 0x0000003000008947 */ /* 0x000fea0003800000 */
[----:B------:R-:W-:Y:S01]  /*0670*/  IADD3 R3, R14, -0x1, RZ ;  /* 0xffffffff0e037810 */ /* 0x000fe20007ffe0ff */
[----:B------:R-:W-:Y:S05]  /*0680*/  BRA.DIV ~URZ, `(.L_x_243) ;  /* 0x000171227f007947 */ /* 0x000fea000b800000 */
[----:B------:R3:W4:Y:S02]  /*0690*/  SHFL.IDX PT, R6, R4, R3, 0x1f ;  /* 0x00001f0304067589 */ /* 0x00072400000e0000 */
.L_x_242:
[----:B------:R-:W-:Y:S05]  /*06a0*/  BSYNC B0 ;  /* 0x0000000000007941 */ /* 0x000fea0003800000 */
.L_x_241:
[----:B----4-:R-:W-:Y:S01]  /*06b0*/  IABS R0, R12 ;  /* 0x0000000c00007213 */ /* 0x010fe20000000000 */
[----:B--2---:R-:W-:Y:S02]  /*06c0*/  IMAD R240, R6, c[0x0][0x538], R13 ;  /* 0x00014e0006f07a24 */ /* 0x004fe400078e020d */
[----:B------:R-:W-:Y:S02]  /*06d0*/  IMAD.IADD R243, R14, 0x1, R10 ;  /* 0x000000010ef37824 */ /* 0x000fe400078e020a */
[----:B-1----:R-:W-:Y:S01]  /*06e0*/  IMAD.MOV.U32 R5, RZ, RZ, R0 ;  /* 0x000000ffff057224 */ /* 0x002fe200078e0000 */
[----:B------:R-:W-:Y:S02]  /*06f0*/  IABS R0, R11 ;  /* 0x0000000b00007213 */ /* 0x000fe40000000000 */
[----:B------:R-:W-:Y:S01]  /*0700*/  IADD3 R241, -R240, UR4, RZ ;  /* 0x00000004f0f17c10 */ /* 0x000fe2000fffe1ff */
[----:B------:R-:W1:Y:S02]  /*0710*/  I2F.RP R2, R5 ;  /* 0x0000000500027306 */ /* 0x000e640000209400 */
[----:B---3--:R-:W-:Y:S01]  /*0720*/  IMAD.MOV.U32 R7, RZ, RZ, R0 ;  /* 0x000000ffff077224 */ /* 0x008fe200078e0000 */
[----:B------:R-:W-:-:S02]  /*0730*/  IABS R6, R241 ;  /* 0x000000f100067213 */ /* 0x000fc40000000000 */
[----:B------:R-:W-:-:S03]  /*0740*/  IABS R0, R12 ;  /* 0x0000000c00007213 */ /* 0x000fc60000000000 */
[----:B------:R-:W-:Y:S01]  /*0750*/  I2F.RP R8, R7 ;  /* 0x0000000700087306 */ /* 0x000fe20000209400 */
[----:B------:R-:W-:-:S07]  /*0760*/  IADD3 R0, RZ, -R0, RZ ;  /* 0x80000000ff007210 */ /* 0x000fce0007ffe0ff */
[----:B-1----:R-:W1:Y:S02]  /*0770*/  MUFU.RCP R2, R2 ;  /* 0x0000000200027308 */ /* 0x002e640000001000 */
[----:B-1----:R-:W-:-:S06]  /*0780*/  IADD3 R2, R2, 0xffffffe, RZ ;  /* 0x0ffffffe02027810 */ /* 0x002fcc0007ffe0ff */
[----:B------:R-:W1:Y:S02]  /*0790*/  F2I.FTZ.U32.TRUNC.NTZ R3, R2 ;  /* 0x0000000200037305 */ /* 0x000e64000021f000 */
        /* <DEDUP_REMOVED lines=8> */
[----:B------:R-:W-:Y:S02]  /*0820*/  ISETP.GT.U32.AND P0, PT, R5, R0, PT ;  /* 0x000000000500720c */ /* 0x000fe40003f04070 */
[----:B-1----:R-:W-:-:S11]  /*0830*/  IADD3 R3, R3, 0xffffffe, RZ ;  /* 0x0ffffffe03037810 */ /* 0x002fd60007ffe0ff */
[----:B------:R-:W-:Y:S01]  /*0840*/  @!P0 IMAD.IADD R0, R0, 0x1, -R5 ;  /* 0x0000000100008824 */ /* 0x000fe200078e0a05 */
[----:B------:R-:W-:Y:S02]  /*0850*/  @!P0 IADD3 R2, R2, 0x1, RZ ;  /* 0x0000000102028810 */ /* 0x000fe40007ffe0ff */
[----:B------:R-:W-:Y:S01]  /*0860*/  ISETP.NE.AND P0, PT, R12, RZ, PT ;  /* 0x000000ff0c00720c */ /* 0x000fe20003f05270 */
[----:B------:R-:W1:Y:S01]  /*0870*/  F2I.FTZ.U32.TRUNC.NTZ R3, R3 ;  /* 0x0000000300037305 */ /* 0x000e62000021f000 */
[----:B------:R-:W-:Y:S02]  /*0880*/  ISETP.GE.U32.AND P2, PT, R0, R5, PT ;  /* 0x000000050000720c */ /* 0x000fe40003f46070 */
[----:B------:R-:W-:-:S04]  /*0890*/  LOP3.LUT R0, R241, R12, RZ, 0x3c, !PT ;  /* 0x0000000cf1007212 */ /* 0x000fc800078e3cff */
[----:B------:R-:W-:-:S07]  /*08a0*/  ISETP.GE.AND P1, PT, R0, RZ, PT ;  /* 0x000000ff0000720c */ /* 0x000fce0003f26270 */
[----:B------:R-:W-:Y:S02]  /*08b0*/  @P2 IADD3 R2, R2, 0x1, RZ ;  /* 0x0000000102022810 */ /* 0x000fe40007ffe0ff */
[----:B-1----:R-:W-:-:S03]  /*08c0*/  IADD3 R0, RZ, -R3, RZ ;  /* 0x80000003ff007210 */ /* 0x002fc60007ffe0ff */
[----:B------:R-:W-:Y:S02]  /*08d0*/  IMAD.MOV.U32 R4, RZ, RZ, R2 ;  /* 0x000000ffff047224 */ /* 0x000fe400078e0002 */
[----:B------:R-:W-:Y:S01]  /*08e0*/  IMAD.MOV.U32 R2, RZ, RZ, R0 ;  /* 0x000000ffff027224 */ /* 0x000fe200078e0000 */
[----:B------:R-:W-:Y:S01]  /*08f0*/  IABS R0, R11 ;  /* 0x0000000b00007213 */ /* 0x000fe20000000000 */
[----:B------:R-:W-:Y:S01]  /*0900*/  @!P1 IMAD.MOV R4, RZ, RZ, -R4 ;  /* 0x000000ffff049224 */ /* 0x000fe200078e0a04 */
[----:B------:R-:W-:Y:S01]  /*0910*/  @!P0 LOP3.LUT R4, RZ, R12, RZ, 0x33, !PT ;  /* 0x0000000cff048212 */ /* 0x000fe200078e33ff */
[----:B------:R-:W-:Y:S01]  /*0920*/  IMAD R5, R2, R7, RZ ;  /* 0x0000000702057224 */ /* 0x000fe200078e02ff */
[----:B------:R-:W-:Y:S01]  /*0930*/  MOV R2, RZ ;  /* 0x000000ff00027202 */ /* 0x000fe20000000f00 */
[----:B------:R-:W-:Y:S01]  /*0940*/  IMAD.MOV R6, RZ, RZ, -R0 ;  /* 0x000000ffff067224 */ /* 0x000fe200078e0a00 */
[----:B------:R-:W-:-:S03]  /*0950*/  IABS R8, R4 ;  /* 0x0000000400087213 */ /* 0x000fc60000000000 */
        /* <DEDUP_REMOVED lines=22> */
.L_x_235:
[----:B--2---:R-:W-:Y:S01]  /*0ac0*/  IMAD.MOV.U32 R241, RZ, RZ, RZ ;  /* 0x000000fffff17224 */ /* 0x004fe200078e00ff */
[----:B------:R-:W-:Y:S01]  /*0ad0*/  MOV R242, RZ ;  /* 0x000000ff00f27202 */ /* 0x000fe20000000f00 */
[----:B------:R-:W-:Y:S01]  /*0ae0*/  IMAD.U32 R240, RZ, RZ, UR4 ;  /* 0x00000004fff07e24 */ /* 0x000fe2000f8e00ff */
[----:B------:R-:W-:Y:S02]  /*0af0*/  MOV R243, c[0x0][0x53c] ;  /* 0x00014f0000f37a02 */ /* 0x000fe40000000f00 */
.L_x_244:
[----:B------:R-:W-:Y:S01]  /*0b00*/  ISETP.NE.AND P0, PT, R15, RZ, PT ;  /* 0x000000ff0f00720c */ /* 0x000fe20003f05270 */
[----:B------:R-:W-:-:S12]  /*0b10*/  WARPSYNC 0xffffffff ;  /* 0xffffffff00007948 */ /* 0x000fd80003800000 */
[----:B------:R1:W-:Y:S04]  /*0b20*/  @!P0 STS.128 [0xf100], R240 ;  /* 0x00f100f0ff008388 */ /* 0x0003e80000000c00 */
[----:B------:R-:W-:Y:S06]  /*0b30*/  BAR.ARV 0x5, 0x100 ;  /* 0x0144000000007b1d */ /* 0x000fec0000002000 */
.L_x_233:
[----:B-12---:R-:W-:-:S13]  /*0b40*/  ISETP.GE.AND P0, PT, R243, c[0x0][0x53c], PT ;  /* 0x00014f00f3007a0c */ /* 0x006fda0003f06270 */
[----:B------:R-:W-:Y:S05]  /*0b50*/  @P0 EXIT ;  /* 0x000000000000094d */ /* 0x000fea0003800000 */
[----:B------:R-:W1:Y:S02]  /*0b60*/  S2R R15, SR_TID.X ;  /* 0x00000000000f7919 */ /* 0x000e640000002100 */
[----:B-1----:R-:W-:-:S04]  /*0b70*/  SHF.R.S32.HI R13, RZ, 0x1f, R15 ;  /* 0x0000001fff0d7819 */ /* 0x002fc8000001140f */
[CC--:B------:R-:W-:Y:S02]  /*0b80*/  LEA.HI R3, R13.reuse, R15.reuse, RZ, 0x4 ;  /* 0x0000000f0d037211 */ /* 0x0c0fe400078f20ff */
[CC--:B------:R-:W-:Y:S02]  /*0b90*/  LEA.HI R14, R13.reuse, R15.reuse, RZ, 0x3 ;  /* 0x0000000f0d0e7211 */ /* 0x0c0fe400078f18ff */
[----:B------:R-:W-:Y:S02]  /*0ba0*/  SHF.R.S32.HI R4, RZ, 0x4, R3 ;  /* 0x00000004ff047819 */ /* 0x000fe40000011403 */
[----:B------:R-:W-:Y:S02]  /*0bb0*/  LEA.HI R8, R13, R15, RZ, 0x2 ;  /* 0x0000000f0d087211 */ /* 0x000fe400078f10ff */
[----:B------:R-:W-:Y:S02]  /*0bc0*/  LEA.HI R0, R3, R4, RZ, 0x1 ;  /* 0x0000000403007211 */ /* 0x000fe400078f08ff */
[----:B------:R-:W-:-:S02]  /*0bd0*/  SHF.R.S32.HI R213, RZ, 0x3, R14 ;  /* 0x00000003ffd57819 */ /* 0x000fc4000001140e */
[----:B------:R-:W-:Y:S02]  /*0be0*/  LOP3.LUT R0, R0, 0xfffffffe, RZ, 0xc0, !PT ;  /* 0xfffffffe00007812 */ /* 0x000fe400078ec0ff */
[----:B------:R-:W-:Y:S02]  /*0bf0*/  LOP3.LUT R5, R14, 0xfffffff8, RZ, 0xc0, !PT ;  /* 0xfffffff80e057812 */ /* 0x000fe400078ec0ff */
[----:B------:R-:W-:Y:S01]  /*0c00*/  SHF.R.S32.HI R6, RZ, 0x2, R8 ;  /* 0x00000002ff067819 */ /* 0x000fe20000011408 */
[----:B------:R-:W-:Y:S01]  /*0c10*/  IMAD.IADD R12, R4, 0x1, -R0 ;  /* 0x00000001040c7824 */ /* 0x000fe200078e0a00 */
[----:B------:R-:W-:Y:S01]  /*0c20*/  SHF.R.S32.HI R2, RZ, 0x1f, R8 ;  /* 0x0000001fff027819 */ /* 0x000fe20000011408 */
[----:B------:R-:W-:Y:S01]  /*0c30*/  IMAD.SHL.U32 R4, R213, 0x40, RZ ;  /* 0x00000040d5047824 */ /* 0x000fe200078e00ff */
[----:B------:R-:W-:Y:S01]  /*0c40*/  LOP3.LUT R0, R3, 0xfffffff0, RZ, 0xc0, !PT ;  /* 0xfffffff003007812 */ /* 0x000fe200078ec0ff */
[----:B------:R-:W-:Y:S01]  /*0c50*/  IMAD.IADD R232, R15, 0x1, -R5 ;  /* 0x000000010fe87824 */ /* 0x000fe200078e0a05 */
[----:B------:R-:W-:-:S02]  /*0c60*/  LEA.HI R2, R2, R6, RZ, 0x3 ;  /* 0x0000000602027211 */ /* 0x000fc400078f18ff */
[----:B------:R-:W-:Y:S01]  /*0c70*/  LOP3.LUT R3, R4, 0x1c0, RZ, 0xc0, !PT ;  /* 0x000001c004037812 */ /* 0x000fe200078ec0ff */
[----:B------:R-:W-:Y:S01]  /*0c80*/  IMAD.SHL.U32 R209, R232, 0x8, RZ ;  /* 0x00000008e8d17824 */ /* 0x000fe200078e00ff */
[----:B------:R-:W-:Y:S01]  /*0c90*/  LOP3.LUT R2, R2, 0xfffffff8, RZ, 0xc0, !PT ;  /* 0xfffffff802027812 */ /* 0x000fe200078ec0ff */
[----:B------:R-:W-:Y:S01]  /*0ca0*/  IMAD.IADD R0, R15, 0x1, -R0 ;  /* 0x000000010f007824 */ /* 0x000fe200078e0a00 */
[----:B------:R-:W-:Y:S02]  /*0cb0*/  SHF.R.U32.HI R5, RZ, 0x3, R3 ;  /* 0x00000003ff057819 */ /* 0x000fe40000011603 */
[----:B------:R-:W-:Y:S01]  /*0cc0*/  LOP3.LUT R3, R3, 0x38, R209, 0xf8, !PT ;  /* 0x0000003803037812 */ /* 0x000fe200078ef8d1 */
[----:B------:R-:W-:Y:S01]  /*0cd0*/  IMAD.IADD R2, R6, 0x1, -R2 ;  /* 0x0000000106027824 */ /* 0x000fe200078e0a02 */
[----:B------:R-:W-:Y:S02]  /*0ce0*/  LEA.HI R6, R13, R15, RZ, 0x5 ;  /* 0x0000000f0d067211 */ /* 0x000fe400078f28ff */
[----:B------:R-:W-:-:S02]  /*0cf0*/  LOP3.LUT R4, R8, 0xfffffffc, RZ, 0xc0, !PT ;  /* 0xfffffffc08047812 */ /* 0x000fc400078ec0ff */
[----:B------:R-:W-:Y:S02]  /*0d00*/  SHF.R.S32.HI R7, RZ, 0x1f, R0 ;  /* 0x0000001fff077819 */ /* 0x000fe40000011400 */
[----:B------:R-:W-:Y:S02]  /*0d10*/  LOP3.LUT R9, R3, R5, RZ, 0x3c, !PT ;  /* 0x0000000503097212 */ /* 0x000fe400078e3cff */
[----:B------:R-:W-:Y:S01]  /*0d20*/  SHF.R.S32.HI R3, RZ, 0x5, R6 ;  /* 0x00000005ff037819 */ /* 0x000fe20000011406 */
[----:B------:R-:W-:Y:S01]  /*0d30*/  IMAD.IADD R6, R15, 0x1, -R4 ;  /* 0x000000010f067824 */ /* 0x000fe200078e0a04 */
[----:B------:R-:W-:Y:S01]  /*0d40*/  LEA.HI R10, R7, R0, RZ, 0x3 ;  /* 0x00000000070a7211 */ /* 0x000fe200078f18ff */
[C---:B------:R-:W-:Y:S01]  /*0d50*/  IMAD.SHL.U32 R4, R2.reuse, 0x40, RZ ;  /* 0x0000004002047824 */ /* 0x040fe200078e00ff */
[----:B------:R-:W-:Y:S01]  /*0d60*/  R2P PR, R2, 0x6 ;  /* 0x0000000602007804 */ /* 0x000fe20000000000 */
[----:B------:R-:W-:Y:S01]  /*0d70*/  IMAD.SHL.U32 R11, R3, 0x400, RZ ;  /* 0x00000400030b7824 */ /* 0x000fe200078e00ff */
[----:B------:R-:W-:-:S02]  /*0d80*/  LOP3.LUT R5, R10, 0xfffffff8, RZ, 0xc0, !PT ;  /* 0xfffffff80a057812 */ /* 0x000fc400078ec0ff */
[----:B------:R-:W-:Y:S02]  /*0d90*/  LOP3.LUT R4, R4, 0x1c0, RZ, 0xc0, !PT ;  /* 0x000001c004047812 */ /* 0x000fe400078ec0ff */
[----:B------:R-:W-:Y:S01]  /*0da0*/  LOP3.LUT R3, R2, 0x1, RZ, 0xc0, !PT ;  /* 0x0000000102037812 */ /* 0x000fe200078ec0ff */
[----:B------:R-:W-:Y:S01]  /*0db0*/  IMAD.IADD R7, R0, 0x1, -R5 ;  /* 0x0000000100077824 */ /* 0x000fe200078e0a05 */
[----:B------:R-:W-:Y:S01]  /*0dc0*/  LEA.HI R0, R4, R4, RZ, 0x1d ;  /* 0x0000000404007211 */ /* 0x000fe200078fe8ff */
[----:B------:R-:W-:Y:S01]  /*0dd0*/  IMAD R2, R6, 0x2, R11 ;  /* 0x0000000206027824 */ /* 0x000fe200078e020b */
[----:B------:R-:W-:Y:S01]  /*0de0*/  ISETP.NE.U32.AND P0, PT, R3, 0x1, PT ;  /* 0x000000010300780c */ /* 0x000fe20003f05070 */
[----:B------:R-:W-:Y:S01]  /*0df0*/  IMAD.SHL.U32 R3, R232, 0x40, RZ ;  /* 0x00000040e8037824 */ /* 0x000fe200078e00ff */
[----:B------:R-:W-:Y:S01]  /*0e00*/  LEA.HI R4, R13, R15, RZ, 0x6 ;  /* 0x0000000f0d047211 */ /* 0x000fe200078f30ff */
[----:B------:R-:W-:Y:S01]  /*0e10*/  IMAD.IADD R8, R2, 0x1, R0 ;  /* 0x0000000102087824 */ /* 0x000fe200078e0200 */
[C---:B------:R-:W-:Y:S01]  /*0e20*/  LOP3.LUT P4, RZ, R7.reuse, 0x2, RZ, 0xc0, !PT ;  /* 0x0000000207ff7812 */ /* 0x040fe2000788c0ff */
[----:B------:R-:W-:Y:S01]  /*0e30*/  IMAD.SHL.U32 R0, R7, 0x40, RZ ;  /* 0x0000004007007824 */ /* 0x000fe200078e00ff */
[----:B------:R-:W-:Y:S01]  /*0e40*/  LOP3.LUT R2, R3, 0x1c0, RZ, 0xc0, !PT ;  /* 0x000001c003027812 */ /* 0x000fe200078ec0ff */
[----:B------:R-:W-:Y:S01]  /*0e50*/  IMAD.SHL.U32 R3, R4, 0x8, RZ ;  /* 0x0000000804037824 */ /* 0x000fe200078e00ff */
[----:B------:R-:W-:Y:S01]  /*0e60*/  LOP3.LUT P3, RZ, R7, 0x4, RZ, 0xc0, !PT ;  /* 0x0000000407ff7812 */ /* 0x000fe2000786c0ff */
[----:B------:R-:W-:Y:S01]  /*0e70*/  IMAD.SHL.U32 R4, R12, 0x8, RZ ;  /* 0x000000080c047824 */ /* 0x000fe200078e00ff */
[----:B------:R-:W-:Y:S01]  /*0e80*/  LOP3.LUT R0, R0, 0x1c0, RZ, 0xc0, !PT ;  /* 0x000001c000007812 */ /* 0x000fe200078ec0ff */
[----:B------:R-:W-:Y:S01]  /*0e90*/  IMAD.MOV.U32 R7, RZ, RZ, 0x40 ;  /* 0x00000040ff077424 */ /* 0x000fe200078e00ff */
[----:B------:R-:W-:-:S02]  /*0ea0*/  LOP3.LUT R6, R2, 0x8, R14, 0xf8, !PT ;  /* 0x0000000802067812 */ /* 0x000fc400078ef80e */
[----:B------:R-:W-:Y:S02]  /*0eb0*/  SHF.R.U32.HI R5, RZ, 0x3, R2 ;  /* 0x00000003ff057819 */ /* 0x000fe40000011602 */
[----:B------:R-:W-:Y:S02]  /*0ec0*/  LOP3.LUT R2, R0, 0x8, R4, 0xf8, !PT ;  /* 0x0000000800027812 */ /* 0x000fe400078ef804 */
[----:B------:R-:W-:Y:S02]  /*0ed0*/  SHF.R.U32.HI R0, RZ, 0x3, R0 ;  /* 0x00000003ff007819 */ /* 0x000fe40000011600 */
[----:B------:R-:W-:Y:S01]  /*0ee0*/  LOP3.LUT R6, R6, R5, RZ, 0x3c, !PT ;  /* 0x0000000506067212 */ /* 0x000fe200078e3cff */
[----:B------:R-:W-:Y:S01]  /*0ef0*/  IMAD.SHL.U32 R5, R8, 0x2, RZ ;  /* 0x0000000208057824 */ /* 0x000fe200078e00ff */
[----:B------:R-:W-:Y:S01]  /*0f00*/  LOP3.LUT R0, R2, R0, RZ, 0x3c, !PT ;  /* 0x0000000002007212 */ /* 0x000fe200078e3cff */
[----:B------:R-:W-:Y:S01]  /*0f10*/  IMAD.SHL.U32 R2, R10, 0x40, RZ ;  /* 0x000000400a027824 */ /* 0x000fe200078e00ff */
[----:B------:R-:W-:Y:S01]  /*0f20*/  LOP3.LUT R3, R3, 0xfffffe00, RZ, 0xc0, !PT ;  /* 0xfffffe0003037812 */ /* 0x000fe200078ec0ff */
[----:B------:R-:W-:Y:S01]  /*0f30*/  IMAD.MOV.U32 R8, RZ, RZ, 0x20 ;  /* 0x00000020ff087424 */ /* 0x000fe200078e00ff */
[----:B------:R-:W-:-:S02]  /*0f40*/  IADD3 R4, R5, 0x80, RZ ;  /* 0x0000008005047810 */ /* 0x000fc40007ffe0ff */
[----:B------:R-:W-:Y:S02]  /*0f50*/  IADD3 R15, R5, 0x70, RZ ;  /* 0x00000070050f7810 */ /* 0x000fe40007ffe0ff */
[----:B------:R-:W-:Y:S01]  /*0f60*/  LOP3.LUT R2, R0, 0xfffffe00, R2, 0xf8, !PT ;  /* 0xfffffe0000027812 */ /* 0x000fe200078ef802 */
[----:B------:R-:W-:Y:S01]  /*0f70*/  IMAD.SHL.U32 R0, R232, 0x4, RZ ;  /* 0x00000004e8007824 */ /* 0x000fe200078e00ff */
[----:B------:R-:W-:Y:S02]  /*0f80*/  @P0 IADD3 R15, R4, 0x10, RZ ;  /* 0x00000010040f0810 */ /* 0x000fe40007ffe0ff */
[----:B------:R-:W-:Y:S02]  /*0f90*/  IADD3 R4, R213, 0x20, RZ ;  /* 0x00000020d5047810 */ /* 0x000fe40007ffe0ff */
[----:B------:R-:W-:Y:S01]  /*0fa0*/  LOP3.LUT R9, R9, R3, RZ, 0xfc, !PT ;  /* 0x0000000309097212 */ /* 0x000fe200078efcff */
[----:B------:R-:W-:Y:S01]  /*0fb0*/  IMAD R3, R12, 0x200, R6 ;  /* 0x000002000c037824 */ /* 0x000fe200078e0206 */
[----:B------:R-:W-:Y:S01]  /*0fc0*/  IADD3 R4, R213, 0x60, RZ ;  /* 0x00000060d5047810 */ /* 0x000fe20007ffe0ff */
[----:B------:R-:W-:Y:S01]  /*0fd0*/  STL [R1+0x8], R15 ;  /* 0x0000080f01007387 */ /* 0x000fe20000100800 */
[----:B------:R-:W-:Y:S01]  /*0fe0*/  SEL R4, R7, 0xffffffc0, !P2 ;  /* 0xffffffc007047807 */ /* 0x000fe20005000000 */
[----:B------:R-:W-:Y:S01]  /*0ff0*/  IMAD.SHL.U32 R210, R9, 0x2, RZ ;  /* 0x0000000209d27824 */ /* 0x000fe200078e00ff */
[----:B------:R-:W-:-:S02]  /*1000*/  IADD3 R6, R213, 0x40, RZ ;  /* 0x00000040d5067810 */ /* 0x000fc40007ffe0ff */
[----:B------:R-:W-:Y:S02]  /*1010*/  SEL R6, R8, 0xffffffe0, !P1 ;  /* 0xffffffe008067807 */ /* 0x000fe40004800000 */
[----:B------:R-:W-:Y:S02]  /*1020*/  IADD3 R109, R0, 0x20, RZ ;  /* 0x00000020006d7810 */ /* 0x000fe40007ffe0ff */
[----:B------:R-:W-:Y:S01]  /*1030*/  SEL R0, R7, 0xffffffc0, !P3 ;  /* 0xffffffc007007807 */ /* 0x000fe20005800000 */
[C---:B------:R-:W-:Y:S01]  /*1040*/  IMAD.IADD R7, R5.reuse, 0x1, R4 ;  /* 0x0000000105077824 */ /* 0x040fe200078e0204 */
[C---:B------:R-:W-:Y:S01]  /*1050*/  LEA R202, R2.reuse, 0x100, 0x1 ;  /* 0x0000010002ca7811 */ /* 0x040fe200078e08ff */
[----:B------:R-:W-:Y:S01]  /*1060*/  IMAD.IADD R10, R5, 0x1, R6 ;  /* 0x00000001050a7824 */ /* 0x000fe200078e0206 */
[----:B------:R-:W-:Y:S01]  /*1070*/  LEA R201, R3, 0x8100, 0x1 ;  /* 0x0000810003c97811 */ /* 0x000fe200078e08ff */
[----:B------:R-:W-:Y:S01]  /*1080*/  IMAD.IADD R5, R2, 0x1, R11 ;  /* 0x0000000102057824 */ /* 0x000fe200078e020b */
[----:B------:R1:W-:Y:S01]  /*1090*/  STL [R1+0x20], R7 ;  /* 0x0000200701007387 */ /* 0x0003e20000100800 */
[--C-:B------:R-:W-:Y:S01]  /*10a0*/  IMAD.IADD R2, R6, 0x1, R15.reuse ;  /* 0x0000000106027824 */ /* 0x100fe200078e020f */
[----:B------:R-:W-:Y:S01]  /*10b0*/  SEL R3, R8, 0xffffffe0, !P4 ;  /* 0xffffffe008037807 */ /* 0x000fe20006000000 */
[----:B------:R-:W-:Y:S01]  /*10c0*/  IMAD.IADD R6, R4, 0x1, R15 ;  /* 0x0000000104067824 */ /* 0x000fe200078e020f */
[----:B------:R-:W-:Y:S01]  /*10d0*/  STL [R1+0x10], R10 ;  /* 0x0000100a01007387 */ /* 0x000fe20000100800 */
[----:B------:R-:W-:Y:S01]  /*10e0*/  IADD3 R212, -R213, 0x70, RZ ;  /* 0x00000070d5d47810 */ /* 0x000fe20007ffe1ff */
[--C-:B------:R-:W-:Y:S01]  /*10f0*/  IMAD.IADD R205, R0, 0x1, R202.reuse ;  /* 0x0000000100cd7824 */ /* 0x100fe200078e02ca */
[----:B------:R-:W-:Y:S01]  /*1100*/  IADD3 R209, R209, 0x40, RZ ;  /* 0x00000040d1d17810 */ /* 0x000fe20007ffe0ff */
[----:B------:R-:W-:Y:S01]  /*1110*/  IMAD.IADD R203, R3, 0x1, R202 ;  /* 0x0000000103cb7824 */ /* 0x000fe200078e02ca */
[----:B------:R-:W-:-:S03]  /*1120*/  LEA R207, R5, 0x100, 0x1 ;  /* 0x0000010005cf7811 */ /* 0x000fc600078e08ff */
[----:B------:R-:W-:Y:S02]  /*1130*/  IMAD.IADD R204, R0, 0x1, R203 ;  /* 0x0000000100cc7824 */ /* 0x000fe400078e02cb */
[----:B-1----:R-:W-:-:S05]  /*1140*/  IMAD.IADD R7, R4, 0x1, R10 ;  /* 0x0000000104077824 */ /* 0x002fca00078e020a */
[----:B------:R-:W-:Y:S04]  /*1150*/  STL [R1+0x1c], R7 ;  /* 0x00001c0701007387 */ /* 0x000fe80000100800 */
[----:B------:R-:W-:Y:S04]  /*1160*/  STL [R1+0x18], R6 ;  /* 0x0000180601007387 */ /* 0x000fe80000100800 */
[----:B------:R1:W-:Y:S02]  /*1170*/  STL [R1+0xc], R2 ;  /* 0x00000c0201007387 */ /* 0x0003e40000100800 */
[----:B-1----:R-:W-:-:S05]  /*1180*/  IMAD.IADD R2, R2, 0x1, R4 ;  /* 0x0000000102027824 */ /* 0x002fca00078e0204 */
[----:B------:R1:W-:Y:S02]  /*1190*/  STL [R1+0x14], R2 ;  /* 0x0000140201007387 */ /* 0x0003e40000100800 */
.L_x_395:
[----:B------:R-:W-:-:S04]  /*11a0*/  IMAD.MOV.U32 R12, RZ, RZ, 0x4 ;  /* 0x00000004ff0c7424 */ /* 0x000fc800078e00ff */
[----:B-1----:R-:W-:-:S05]  /*11b0*/  IMAD.WIDE R2, R243, R12, c[0x0][0x588] ;  /* 0x00016200f3027625 */ /* 0x002fca00078e020c */
[----:B------:R-:W2:Y:S01]  /*11c0*/  LDG.E R233, [R2.64] ;  /* 0x0000000a02e97981 */ /* 0x000ea2000c1e1900 */
[----:B------:R-:W-:Y:S01]  /*11d0*/  ISETP.NE.U32.AND P4, PT, RZ, c[0x0][0x360], PT ;  /* 0x0000d800ff007a0c */ /* 0x000fe20003f85070 */
[----:B------:R-:W-:Y:S01]  /*11e0*/  IMAD.MOV.U32 R172, RZ, RZ, RZ ;  /* 0x000000ffffac7224 */ /* 0x000fe200078e00ff */
[----:B------:R-:W-:Y:S02]  /*11f0*/  ISETP.NE.U32.AND P0, PT, RZ, c[0x0][0x370], PT ;  /* 0x0000dc00ff007a0c */ /* 0x000fe40003f05070 */
[----:B------:R-:W-:Y:S02]  /*1200*/  ISETP.NE.AND.EX P4, PT, RZ, c[0x0][0x364], PT, P4 ;  /* 0x0000d900ff007a0c */ /* 0x000fe40003f85340 */
[----:B------:R-:W-:Y:S02]  /*1210*/  ISETP.NE.AND.EX P2, PT, RZ, c[0x0][0x374], PT, P0 ;  /* 0x0000dd00ff007a0c */ /* 0x000fe40003f45300 */
[----:B------:R-:W-:Y:S02]  /*1220*/  ISETP.NE.U32.AND P3, PT, RZ, c[0x0][0x348], PT ;  /* 0x0000d200ff007a0c */ /* 0x000fe40003f65070 */
[----:B------:R-:W-:-:S02]  /*1230*/  ISETP.NE.U32.AND P5, PT, RZ, c[0x0][0x358], PT ;  /* 0x0000d600ff007a0c */ /* 0x000fc40003fa5070 */
[----:B------:R-:W-:Y:S02]  /*1240*/  ISETP.NE.AND.EX P3, PT, RZ, c[0x0][0x34c], PT, P3 ;  /* 0x0000d300ff007a0c */ /* 0x000fe40003f65330 */
[----:B------:R-:W-:Y:S01]  /*1250*/  ISETP.NE.AND.EX P5, PT, RZ, c[0x0][0x35c], PT, P5 ;  /* 0x0000d700ff007a0c */ /* 0x000fe20003fa5350 */
[----:B------:R-:W-:Y:S02]  /*1260*/  IMAD.MOV.U32 R166, RZ, RZ, RZ ;  /* 0x000000ffffa67224 */ /* 0x000fe400078e00ff */
[----:B------:R-:W-:Y:S02]  /*1270*/  IMAD.MOV.U32 R171, RZ, RZ, RZ ;  /* 0x000000ffffab7224 */ /* 0x000fe400078e00ff */
[----:B------:R-:W-:Y:S01]  /*1280*/  IMAD.MOV.U32 R11, RZ, RZ, RZ ;  /* 0x000000ffff0b7224 */ /* 0x000fe200078e00ff */
[----:B--2---:R-:W-:Y:S02]  /*1290*/  SHF.R.S32.HI R146, RZ, 0x1f, R233 ;  /* 0x0000001fff927819 */ /* 0x004fe400000114e9 */
[----:B------:R-:W-:-:S02]  /*12a0*/  @P4 LEA R2, P0, R233, c[0x0][0x360], 0x2 ;  /* 0x0000d800e9024a11 */ /* 0x000fc400078010ff */
[C---:B------:R-:W-:Y:S02]  /*12b0*/  @P2 LEA R4, P1, R233.reuse, c[0x0][0x370], 0x2 ;  /* 0x0000dc00e9042a11 */ /* 0x040fe400078210ff */
[C-C-:B------:R-:W-:Y:S02]  /*12c0*/  @P4 LEA.HI.X R3, R233.reuse, c[0x0][0x364], R146.reuse, 0x2, P0 ;  /* 0x0000d900e9034a11 */ /* 0x140fe400000f1492 */
[----:B------:R-:W-:Y:S02]  /*12d0*/  ISETP.NE.U32.AND P0, PT, RZ, c[0x0][0x350], PT ;  /* 0x0000d400ff007a0c */ /* 0x000fe40003f05070 */
[----:B------:R-:W-:Y:S01]  /*12e0*/  @P2 LEA.HI.X R5, R233, c[0x0][0x374], R146, 0x2, P1 ;  /* 0x0000dd00e9052a11 */ /* 0x000fe200008f1492 */
[----:B------:R1:W5:Y:S01]  /*12f0*/  @P4 LDG.E R173, [R2.64] ;  /* 0x0000000a02ad4981 */ /* 0x000362000c1e1900 */
[----:B------:R-:W-:-:S03]  /*1300*/  ISETP.NE.AND.EX P6, PT, RZ, c[0x0][0x354], PT, P0 ;  /* 0x0000d500ff007a0c */ /* 0x000fc60003fc5300 */
[----:B------:R2:W5:Y:S01]  /*1310*/  @P2 LDG.E R172, [R4.64] ;  /* 0x0000000a04ac2981 */ /* 0x000562000c1e1900 */
[----:B------:R-:W-:-:S04]  /*1320*/  LEA R6, P2, R233, c[0x0][0x348], 0x2 ;  /* 0x0000d200e9067a11 */ /* 0x000fc800078410ff */
[----:B------:R-:W-:-:S05]  /*1330*/  LEA.HI.X R7, R233, c[0x0][0x34c], R146, 0x2, P2 ;  /* 0x0000d300e9077a11 */ /* 0x000fca00010f1492 */
[----:B------:R3:W5:Y:S01]  /*1340*/  @P3 LDG.E R166, [R6.64] ;  /* 0x0000000a06a63981 */ /* 0x000762000c1e1900 */
[C---:B-1----:R-:W-:Y:S02]  /*1350*/  LEA R2, P0, R233.reuse, c[0x0][0x358], 0x2 ;  /* 0x0000d600e9027a11 */ /* 0x042fe400078010ff */
[C---:B--2---:R-:W-:Y:S02]  /*1360*/  LEA R4, P1, R233.reuse, c[0x0][0x350], 0x2 ;  /* 0x0000d400e9047a11 */ /* 0x044fe400078210ff */
[C-C-:B------:R-:W-:Y:S02]  /*1370*/  LEA.HI.X R3, R233.reuse, c[0x0][0x35c], R146.reuse, 0x2, P0 ;  /* 0x0000d700e9037a11 */ /* 0x140fe400000f1492 */
[----:B------:R-:W-:-:S03]  /*1380*/  LEA.HI.X R5, R233, c[0x0][0x354], R146, 0x2, P1 ;  /* 0x0000d500e9057a11 */ /* 0x000fc600008f1492 */
[----:B------:R3:W5:Y:S04]  /*1390*/  @P5 LDG.E R11, [R2.64] ;  /* 0x0000000a020b5981 */ /* 0x000768000c1e1900 */
[----:B------:R3:W5:Y:S01]  /*13a0*/  @P6 LDG.E R171, [R4.64] ;  /* 0x0000000a04ab6981 */ /* 0x000762000c1e1900 */
[----:B------:R-:W-:Y:S01]  /*13b0*/  YIELD ;  /* 0x0000000000007946 */ /* 0x000fe20003800000 */
[----:B------:R-:W-:Y:S01]  /*13c0*/  LOP3.LUT R235, R242, 0xffff, RZ, 0xc0, !PT ;  /* 0x0000fffff2eb7812 */ /* 0x000fe200078ec0ff */
[----:B------:R-:W-:Y:S05]  /*13d0*/  @P4 BRA `(.L_x_245) ;  /* 0x0000005000004947 */ /* 0x000fea0003800000 */
[----:B-----5:R-:W-:Y:S01]  /*13e0*/  MOV R173, c[0x0][0x168] ;  /* 0x00005a0000ad7a02 */ /* 0x020fe20000000f00 */
[----:B------:R-:W-:Y:S05]  /*13f0*/  @!P3 BRA `(.L_x_245) ;  /* 0x000000300000b947 */ /* 0x000fea0003800000 */
[----:B------:R-:W2:Y:S04]  /*1400*/  LDG.E R8, [R6.64] ;  /* 0x0000000a06087981 */ /* 0x000ea8000c1e1900 */
[----:B------:R-:W2:Y:S02]  /*1410*/  LDG.E R0, [R6.64+0x4] ;  /* 0x0000040a06007981 */ /* 0x000ea4000c1e1900 */
[----:B--2---:R-:W-:-:S02]  /*1420*/  IADD3 R173, -R8, R0, RZ ;  /* 0x0000000008ad7210 */ /* 0x004fc40007ffe1ff */
.L_x_245:
[----:B------:R-:W-:-:S04]  /*1430*/  ISETP.NE.U32.AND P0, PT, RZ, c[0x0][0x368], PT ;  /* 0x0000da00ff007a0c */ /* 0x000fc80003f05070 */
[----:B------:R-:W-:-:S13]  /*1440*/  ISETP.NE.AND.EX P0, PT, RZ, c[0x0][0x36c], PT, P0 ;  /* 0x0000db00ff007a0c */ /* 0x000fda0003f05300 */
[----:B------:R-:W-:Y:S05]  /*1450*/  @!P0 BRA `(.L_x_246) ;  /* 0x0000004000008947 */ /* 0x000fea0003800000 */
[----:B---3--:R-:W-:-:S04]  /*1460*/  LEA R4, P0, R233, c[0x0][0x368], 0x2 ;  /* 0x0000da00e9047a11 */ /* 0x008fc800078010ff */
[----:B------:R-:W-:-:S05]  /*1470*/  LEA.HI.X R5, R233, c[0x0][0x36c], R146, 0x2, P0 ;  /* 0x0000db00e9057a11 */ /* 0x000fca00000f1492 */
[----:B------:R1:W5:Y:S01]  /*1480*/  LDG.E R10, [R4.64] ;  /* 0x0000000a040a7981 */ /* 0x000362000c1e1900 */
[----:B------:R-:W-:Y:S05]  /*1490*/  BRA `(.L_x_247) ;  /* 0x0000005000007947 */ /* 0x000fea0003800000 */
.L_x_246:
[----:B------:R-:W-:Y:S01]  /*14a0*/  MOV R10, c[0x0][0x1d0] ;  /* 0x00007400000a7a02 */ /* 0x000fe20000000f00 */
[----:B------:R-:W-:Y:S05]  /*14b0*/  @!P6 BRA `(.L_x_247) ;  /* 0x000000300000e947 */ /* 0x000fea0003800000 */
[----:B---3--:R-:W2:Y:S04]  /*14c0*/  LDG.E R6, [R4.64] ;  /* 0x0000000a04067981 */ /* 0x008ea8000c1e1900 */
[----:B------:R-:W2:Y:S02]  /*14d0*/  LDG.E R0, [R4.64+0x4] ;  /* 0x0000040a04007981 */ /* 0x000ea4000c1e1900 */
[----:B--2---:R-:W-:Y:S02]  /*14e0*/  IADD3 R10, -R6, R0, RZ ;  /* 0x00000000060a7210 */ /* 0x004fe40007ffe1ff */
.L_x_247:
[----:B-1-3--:R1:W2:Y:S04]  /*14f0*/  @P5 LDG.E R5, [R2.64] ;  /* 0x0000000a02055981 */ /* 0x00a2a8000c1e1900 */
[----:B------:R1:W2:Y:S01]  /*1500*/  @P5 LDG.E R4, [R2.64+0x4] ;  /* 0x0000040a02045981 */ /* 0x0002a2000c1e1900 */
[----:B------:R-:W-:Y:S01]  /*1510*/  ISETP.NE.U32.AND P0, PT, RZ, c[0x0][0x378], PT ;  /* 0x0000de00ff007a0c */ /* 0x000fe20003f05070 */
[----:B-----5:R-:W-:-:S03]  /*1520*/  IMAD.MOV.U32 R145, RZ, RZ, R10 ;  /* 0x000000ffff917224 */ /* 0x020fc600078e000a */
[----:B------:R-:W-:Y:S01]  /*1530*/  ISETP.NE.AND.EX P1, PT, RZ, c[0x0][0x37c], PT, P0 ;  /* 0x0000df00ff007a0c */ /* 0x000fe20003f25300 */
[----:B------:R-:W-:-:S12]  /*1540*/  IMAD.MOV.U32 R0, RZ, RZ, c[0x0][0x228] ;  /* 0x00008a00ff007624 */ /* 0x000fd800078e00ff */
[----:B-1----:R-:W-:-:S04]  /*1550*/  @P1 LEA R2, P0, R233, c[0x0][0x378], 0x2 ;  /* 0x0000de00e9021a11 */ /* 0x002fc800078010ff */
[----:B------:R-:W-:-:S05]  /*1560*/  @P1 LEA.HI.X R3, R233, c[0x0][0x37c], R146, 0x2, P0 ;  /* 0x0000df00e9031a11 */ /* 0x000fca00000f1492 */
[----:B------:R1:W5:Y:S01]  /*1570*/  @P1 LDG.E R145, [R2.64] ;  /* 0x0000000a02911981 */ /* 0x000362000c1e1900 */
[----:B------:R-:W-:Y:S01]  /*1580*/  IMAD.IADD R9, R10, 0x1, -R172 ;  /* 0x000000010a097824 */ /* 0x000fe200078e0aac */
[----:B------:R-:W-:Y:S01]  /*1590*/  BSSY B0, `(.L_x_248) ;  /* 0x0000032000007945 */ /* 0x000fe20003800000 */
[----:B-1----:R-:W-:-:S04]  /*15a0*/  LOP3.LUT R2, R242, 0xff000000, RZ, 0xc0, !PT ;  /* 0xff000000f2027812 */ /* 0x002fc800078ec0ff */
[----:B------:R-:W-:Y:S01]  /*15b0*/  SHF.R.U32.HI R2, RZ, 0x8, R2 ;  /* 0x00000008ff027819 */ /* 0x000fe20000011602 */
[----:B--2---:R-:W-:Y:S01]  /*15c0*/  @P5 IMAD.IADD R0, R4, 0x1, -R5 ;  /* 0x0000000104005824 */ /* 0x004fe200078e0a05 */
[----:B------:R-:W-:-:S03]  /*15d0*/  LOP3.LUT R4, R242, 0xff0000, RZ, 0xc0, !PT ;  /* 0x00ff0000f2047812 */ /* 0x000fc600078ec0ff */
[----:B------:R-:W-:Y:S01]  /*15e0*/  IMAD.IADD R176, R9, 0x1, R0 ;  /* 0x0000000109b07824 */ /* 0x000fe200078e0200 */
[----:B------:R-:W-:Y:S01]  /*15f0*/  LEA.HI R4, R4, R2, RZ, 0x10 ;  /* 0x0000000204047211 */ /* 0x000fe200078f80ff */
[----:B------:R-:W-:-:S03]  /*1600*/  IMAD.MOV.U32 R2, RZ, RZ, RZ ;  /* 0x000000ffff027224 */ /* 0x000fc600078e00ff */
[----:B------:R-:W-:Y:S02]  /*1610*/  SHF.R.U32.HI R6, RZ, 0x10, R4 ;  /* 0x00000010ff067819 */ /* 0x000fe40000011604 */
[----:B------:R-:W-:Y:S02]  /*1620*/  LOP3.LUT R13, R4, 0xff, RZ, 0xc0, !PT ;  /* 0x000000ff040d7812 */ /* 0x000fe400078ec0ff */
[C---:B------:R-:W-:Y:S01]  /*1630*/  IADD3 R3, R176.reuse, 0x6f, RZ ;  /* 0x0000006fb0037810 */ /* 0x040fe20007ffe0ff */
[----:B------:R1:W-:Y:S01]  /*1640*/  STL [R1], R6 ;  /* 0x0000000601007387 */ /* 0x0003e20000100800 */
[----:B------:R-:W-:Y:S02]  /*1650*/  ISETP.GE.AND P0, PT, R176, 0x1, PT ;  /* 0x00000001b000780c */ /* 0x000fe40003f06270 */
[----:B------:R-:W-:Y:S01]  /*1660*/  ISETP.NE.AND P1, PT, R6, RZ, PT ;  /* 0x000000ff0600720c */ /* 0x000fe20003f25270 */
[----:B------:R1:W-:Y:S01]  /*1670*/  STL [R1+0x4], R13 ;  /* 0x0000040d01007387 */ /* 0x0003e20000100800 */
[----:B------:R-:W-:-:S02]  /*1680*/  IMAD.HI R2, R3, -0x6db6db6d, R2 ;  /* 0x9249249303027827 */ /* 0x000fc400078e0202 */
[----:B------:R-:W-:-:S03]  /*1690*/  SEL R144, R6, c[0x0][0x338], P1 ;  /* 0x0000ce0006907a07 */ /* 0x000fc60000800000 */
[----:B------:R-:W-:-:S04]  /*16a0*/  SHF.R.U32.HI R3, RZ, 0x1f, R2 ;  /* 0x0000001fff037819 */ /* 0x000fc80000011602 */
[----:B------:R-:W-:Y:S01]  /*16b0*/  LEA.HI.SX32 R159, R2, R3, 0x1a ;  /* 0x00000003029f7211 */ /* 0x000fe200078fd2ff */
[----:B------:R-:W-:Y:S01]  /*16c0*/  IMAD.MOV.U32 R2, RZ, RZ, RZ ;  /* 0x000000ffff027224 */ /* 0x000fe200078e00ff */
[----:B------:R-:W-:Y:S05]  /*16d0*/  @!P0 BRA `(.L_x_249) ;  /* 0x000001d000008947 */ /* 0x000fea0003800000 */
[----:B------:R-:W-:Y:S02]  /*16e0*/  IABS R2, R144 ;  /* 0x0000009000027213 */ /* 0x000fe40000000000 */
[----:B------:R-:W-:-:S03]  /*16f0*/  IADD3 R5, R159, -0x1, R144 ;  /* 0xffffffff9f057810 */ /* 0x000fc60007ffe090 */
[----:B------:R-:W-:Y:S01]  /*1700*/  IMAD.MOV.U32 R4, RZ, RZ, R2 ;  /* 0x000000ffff047224 */ /* 0x000fe200078e0002 */
[----:B------:R-:W-:-:S03]  /*1710*/  IABS R8, R5 ;  /* 0x0000000500087213 */ /* 0x000fc60000000000 */
[----:B------:R-:W2:Y:S08]  /*1720*/  I2F.RP R2, R4 ;  /* 0x0000000400027306 */ /* 0x000eb00000209400 */
[----:B--2---:R-:W2:Y:S02]  /*1730*/  MUFU.RCP R2, R2 ;  /* 0x0000000200027308 */ /* 0x004ea40000001000 */
[----:B--2---:R-:W-:-:S06]  /*1740*/  IADD3 R2, R2, 0xffffffe, RZ ;  /* 0x0ffffffe02027810 */ /* 0x004fcc0007ffe0ff */
[----:B------:R-:W2:Y:S02]  /*1750*/  F2I.FTZ.U32.TRUNC.NTZ R3, R2 ;  /* 0x0000000200037305 */ /* 0x000ea4000021f000 */
[----:B--2---:R-:W-:-:S04]  /*1760*/  IMAD.MOV R2, RZ, RZ, -R3 ;  /* 0x000000ffff027224 */ /* 0x004fc800078e0a03 */
[----:B-1----:R-:W-:Y:S01]  /*1770*/  IMAD.MOV.U32 R6, RZ, RZ, R2 ;  /* 0x000000ffff067224 */ /* 0x002fe200078e0002 */
[----:B------:R-:W-:-:S03]  /*1780*/  IABS R2, R144 ;  /* 0x0000009000027213 */ /* 0x000fc60000000000 */
[----:B------:R-:W-:Y:S02]  /*1790*/  IMAD R6, R6, R4, RZ ;  /* 0x0000000406067224 */ /* 0x000fe400078e02ff */
[----:B------:R-:W-:Y:S02]  /*17a0*/  IMAD.MOV R7, RZ, RZ, -R2 ;  /* 0x000000ffff077224 */ /* 0x000fe400078e0a02 */
[----:B------:R-:W-:-:S04]  /*17b0*/  IMAD.MOV.U32 R2, RZ, RZ, RZ ;  /* 0x000000ffff027224 */ /* 0x000fc800078e00ff */
        /* <DEDUP_REMOVED lines=15> */
.L_x_249:
[----:B------:R-:W-:Y:S05]  /*18b0*/  BSYNC B0 ;  /* 0x0000000000007941 */ /* 0x000fea0003800000 */
.L_x_248:
[----:B------:R-:W-:Y:S01]  /*18c0*/  IMAD R3, R13, R2, RZ ;  /* 0x000000020d037224 */ /* 0x000fe200078e02ff */
[----:B-1----:R-:W1:Y:S01]  /*18d0*/  S2R R6, SR_TID.X ;  /* 0x0000000000067919 */ /* 0x002e620000002100 */
[C---:B------:R-:W-:Y:S01]  /*18e0*/  IADD3 R30, R213.reuse, 0x20, RZ ;  /* 0x00000020d51e7810 */ /* 0x040fe20007ffe0ff */
[----:B------:R-:W-:Y:S01]  /*18f0*/  IMAD.SHL.U32 R36, R232, 0x8, RZ ;  /* 0x00000008e8247824 */ /* 0x000fe200078e00ff */
[----:B------:R-:W-:Y:S01]  /*1900*/  IADD3 R29, R213, 0x40, RZ ;  /* 0x00000040d51d7810 */ /* 0x000fe20007ffe0ff */
[----:B------:R-:W-:Y:S01]  /*1910*/  IMAD.IADD R2, R3, 0x1, R2 ;  /* 0x0000000103027824 */ /* 0x000fe200078e0202 */
[----:B------:R-:W-:Y:S01]  /*1920*/  IADD3 R28, R213, 0x60, RZ ;  /* 0x00000060d51c7810 */ /* 0x000fe20007ffe0ff */
[----:B------:R-:W-:Y:S02]  /*1930*/  IMAD R3, R3, 0x70, -R9 ;  /* 0x0000007003037824 */ /* 0x000fe400078e0a09 */
[----:B------:R-:W-:Y:S01]  /*1940*/  IMAD.SHL.U32 R7, R30, 0x40, RZ ;  /* 0x000000401e077824 */ /* 0x000fe200078e00ff */
[----:B------:R-:W-:Y:S01]  /*1950*/  IMNMX R2, R159, R2, PT ;  /* 0x000000029f027217 */ /* 0x000fe20003800200 */
[----:B------:R-:W-:Y:S01]  /*1960*/  IMAD.SHL.U32 R8, R28, 0x40, RZ ;  /* 0x000000401c087824 */ /* 0x000fe200078e00ff */
[----:B------:R-:W-:-:S02]  /*1970*/  IMNMX R3, RZ, R3, !PT ;  /* 0x00000003ff037217 */ /* 0x000fc40007800200 */
[----:B------:R-:W-:Y:S01]  /*1980*/  LOP3.LUT R157, R7, 0x1c0, RZ, 0xc0, !PT ;  /* 0x000001c0079d7812 */ /* 0x000fe200078ec0ff */
[----:B------:R-:W-:Y:S01]  /*1990*/  IMAD R2, R2, 0x70, -R9 ;  /* 0x0000007002027824 */ /* 0x000fe200078e0a09 */
[----:B------:R-:W-:Y:S02]  /*19a0*/  LOP3.LUT R156, R8, 0x1c0, RZ, 0xc0, !PT ;  /* 0x000001c0089c7812 */ /* 0x000fe400078ec0ff */
[----:B------:R-:W-:Y:S02]  /*19b0*/  SHF.R.U32.HI R220, RZ, 0x3, R157 ;  /* 0x00000003ffdc7819 */ /* 0x000fe4000001169d */
[----:B------:R-:W-:-:S04]  /*19c0*/  IMNMX R2, R2, R0, PT ;  /* 0x0000000002027217 */ /* 0x000fc80003800200 */
[----:B------:R-:W-:Y:S02]  /*19d0*/  ISETP.GT.AND P0, PT, R2, R3, PT ;  /* 0x000000030200720c */ /* 0x000fe40003f04270 */
[----:B------:R-:W-:Y:S02]  /*19e0*/  SHF.R.U32.HI R3, RZ, 0x4, R3 ;  /* 0x00000004ff037819 */ /* 0x000fe40000011603 */
[----:B-1----:R-:W-:-:S03]  /*19f0*/  SHF.R.S32.HI R221, RZ, 0x1f, R6 ;  /* 0x0000001fffdd7819 */ /* 0x002fc60000011406 */
[----:B------:R-:W-:-:S04]  /*1a00*/  IMAD.WIDE.U32 R4, R3, 0x24924925, RZ ;  /* 0x2492492503047825 */ /* 0x000fc800078e00ff */
[----:B------:R-:W-:Y:S01]  /*1a10*/  IMAD.MOV.U32 R140, RZ, RZ, R5 ;  /* 0x000000ffff8c7224 */ /* 0x000fe200078e0005 */
[----:B------:R-:W-:Y:S02]  /*1a20*/  SHF.R.S32.HI R5, RZ, 0x1f, R30 ;  /* 0x0000001fff057819 */ /* 0x000fe4000001141e */
[----:B------:R-:W-:Y:S01]  /*1a30*/  @P0 IADD3 R3, R2, 0x6f, RZ ;  /* 0x0000006f02030810 */ /* 0x000fe20007ffe0ff */
[----:B------:R-:W-:Y:S01]  /*1a40*/  @P0 IMAD.MOV.U32 R2, RZ, RZ, RZ ;  /* 0x000000ffff020224 */ /* 0x000fe200078e00ff */
[----:B------:R-:W-:Y:S01]  /*1a50*/  LEA.HI R5, R5, R30, RZ, 0x3 ;  /* 0x0000001e05057211 */ /* 0x000fe200078f18ff */
[----:B------:R-:W-:Y:S02]  /*1a60*/  IMAD.MOV.U32 R4, RZ, RZ, R140 ;  /* 0x000000ffff047224 */ /* 0x000fe400078e008c */
[----:B------:R-:W-:-:S05]  /*1a70*/  @P0 IMAD.HI R2, R3, -0x6db6db6d, R2 ;  /* 0x9249249303020827 */ /* 0x000fca00078e0202 */
[----:B------:R-:W-:-:S04]  /*1a80*/  @P0 SHF.R.U32.HI R3, RZ, 0x1f, R2 ;  /* 0x0000001fff030819 */ /* 0x000fc80000011602 */
[----:B------:R-:W-:Y:S01]  /*1a90*/  @P0 LEA.HI.SX32 R4, R2, R3, 0x1a ;  /* 0x0000000302040211 */ /* 0x000fe200078fd2ff */
[----:B------:R-:W-:Y:S01]  /*1aa0*/  IMAD.SHL.U32 R3, R213, 0x40, RZ ;  /* 0x00000040d5037824 */ /* 0x000fe200078e00ff */
[----:B------:R-:W-:Y:S01]  /*1ab0*/  LEA.HI R2, R221, R6, RZ, 0x6 ;  /* 0x00000006dd027211 */ /* 0x000fe200078f30ff */
[----:B------:R-:W-:Y:S01]  /*1ac0*/  IMAD.SHL.U32 R6, R29, 0x40, RZ ;  /* 0x000000401d067824 */ /* 0x000fe200078e00ff */
[----:B------:R-:W-:Y:S02]  /*1ad0*/  ISETP.GT.AND P0, PT, R4, R140, PT ;  /* 0x0000008c0400720c */ /* 0x000fe40003f04270 */
[----:B------:R-:W-:Y:S01]  /*1ae0*/  LOP3.LUT R158, R3, 0x1c0, RZ, 0xc0, !PT ;  /* 0x000001c0039e7812 */ /* 0x000fe200078ec0ff */
[----:B------:R-:W-:Y:S01]  /*1af0*/  IMAD.SHL.U32 R2, R2, 0x8, RZ ;  /* 0x0000000802027824 */ /* 0x000fe200078e00ff */
[----:B------:R-:W-:Y:S02]  /*1b00*/  LOP3.LUT R147, R6, 0x1c0, RZ, 0xc0, !PT ;  /* 0x000001c006937812 */ /* 0x000fe400078ec0ff */
[----:B------:R-:W-:-:S02]  /*1b10*/  SHF.R.U32.HI R193, RZ, 0x3, R158 ;  /* 0x00000003ffc17819 */ /* 0x000fc4000001169e */
[----:B------:R-:W-:Y:S02]  /*1b20*/  LOP3.LUT R3, R158, 0x38, R36, 0xf8, !PT ;  /* 0x000000389e037812 */ /* 0x000fe400078ef824 */
[----:B------:R-:W-:Y:S02]  /*1b30*/  LOP3.LUT R169, R2, 0xfffffe00, RZ, 0xc0, !PT ;  /* 0xfffffe0002a97812 */ /* 0x000fe400078ec0ff */
[----:B------:R-:W-:Y:S01]  /*1b40*/  LOP3.LUT R2, R3, R193, RZ, 0x3c, !PT ;  /* 0x000000c103027212 */ /* 0x000fe200078e3cff */
[----:B------:R-:W-:-:S04]  /*1b50*/  IMAD.SHL.U32 R3, R5, 0x40, RZ ;  /* 0x0000004005037824 */ /* 0x000fc800078e00ff */
[----:B------:R-:W-:Y:S01]  /*1b60*/  IMAD.IADD R2, R169, 0x1, R2 ;  /* 0x00000001a9027824 */ /* 0x000fe200078e0202 */
[----:B------:R-:W-:-:S03]  /*1b70*/  LOP3.LUT R170, R3, 0xfffffe00, RZ, 0xc0, !PT ;  /* 0xfffffe0003aa7812 */ /* 0x000fc600078ec0ff */
[----:B------:R-:W-:Y:S01]  /*1b80*/  IMAD.SHL.U32 R208, R2, 0x2, RZ ;  /* 0x0000000202d07824 */ /* 0x000fe200078e00ff */
[----:B------:R-:W-:Y:S05]  /*1b90*/  @!P0 BRA `(.L_x_250) ;  /* 0x00006de000008947 */ /* 0x000fea0003800000 */
[----:B------:R-:W-:-:S04]  /*1ba0*/  ISETP.NE.U32.AND P0, PT, RZ, c[0x0][0x340], PT ;  /* 0x0000d000ff007a0c */ /* 0x000fc80003f05070 */
[----:B------:R-:W-:-:S13]  /*1bb0*/  ISETP.NE.AND.EX P3, PT, RZ, c[0x0][0x344], PT, P0 ;  /* 0x0000d100ff007a0c */ /* 0x000fda0003f65300 */
[----:B------:R-:W-:-:S05]  /*1bc0*/  @P3 IMAD.WIDE R2, R233, R12, c[0x0][0x340] ;  /* 0x0000d000e9023625 */ /* 0x000fca00078e020c */
[----:B------:R1:W2:Y:S01]  /*1bd0*/  @P3 LDG.E R20, [R2.64] ;  /* 0x0000000a02143981 */ /* 0x0002a2000c1e1900 */
[----:B------:R-:W-:Y:S01]  /*1be0*/  SHF.R.S32.HI R25, RZ, 0x1f, R213 ;  /* 0x0000001fff197819 */ /* 0x000fe200000114d5 */
[----:B------:R-:W-:Y:S01]  /*1bf0*/  IMAD.MOV.U32 R148, RZ, RZ, 0x70 ;  /* 0x00000070ff947424 */ /* 0x000fe200078e00ff */
[----:B------:R-:W-:Y:S01]  /*1c00*/  IADD3 R123, P0, R213, R11, RZ ;  /* 0x0000000bd57b7210 */ /* 0x000fe20007f1e0ff */
[----:B------:R-:W-:Y:S01]  /*1c10*/  IMAD.MOV.U32 R180, RZ, RZ, c[0x0][0x238] ;  /* 0x00008e00ffb47624 */ /* 0x000fe200078e00ff */
[----:B------:R-:W-:Y:S01]  /*1c20*/  SHF.R.S32.HI R37, RZ, 0x1f, R36 ;  /* 0x0000001fff257819 */ /* 0x000fe20000011424 */
[C---:B------:R-:W-:Y:S01]  /*1c30*/  IMAD R187, R148.reuse, c[0x0][0x23c], RZ ;  /* 0x00008f0094bb7a24 */ /* 0x040fe200078e02ff */
[----:B------:R-:W-:Y:S01]  /*1c40*/  LEA.HI.X.SX32 R141, R11, R25, 0x1, P0 ;  /* 0x000000190b8d7211 */ /* 0x000fe200000f0eff */
[----:B------:R-:W-:Y:S01]  /*1c50*/  IMAD.WIDE.U32 R154, R148, c[0x0][0x238], RZ ;  /* 0x00008e00949a7a25 */ /* 0x000fe200078e00ff */
[----:B------:R-:W-:Y:S01]  /*1c60*/  IADD3 R41, R4, -0x1, RZ ;  /* 0xffffffff04297810 */ /* 0x000fe20007ffe0ff */
[----:B------:R-:W-:Y:S01]  /*1c70*/  ULDC UR4, c[0x0][0x23c] ;  /* 0x00008f0000047ab9 */ /* 0x000fe20000000800 */
[----:B------:R-:W-:Y:S01]  /*1c80*/  SEL R23, R146, RZ, !P5 ;  /* 0x000000ff92177207 */ /* 0x000fe20006800000 */
[----:B------:R-:W-:Y:S01]  /*1c90*/  IMAD R5, R141, c[0x0][0x238], RZ ;  /* 0x00008e008d057a24 */ /* 0x000fe200078e02ff */
[----:B------:R-:W-:Y:S01]  /*1ca0*/  SEL R22, R233, RZ, !P5 ;  /* 0x000000ffe9167207 */ /* 0x000fe20006800000 */
[----:B------:R-:W-:Y:S01]  /*1cb0*/  IMAD.MOV.U32 R181, RZ, RZ, 0x5 ;  /* 0x00000005ffb57424 */ /* 0x000fe200078e00ff */
[----:B------:R-:W-:Y:S01]  /*1cc0*/  IADD3 R187, R155, R187, RZ ;  /* 0x000000bb9bbb7210 */ /* 0x000fe20007ffe0ff */
[----:B------:R-:W-:Y:S01]  /*1cd0*/  IMAD R5, R123, c[0x0][0x23c], R5 ;  /* 0x00008f007b057a24 */ /* 0x000fe200078e0205 */
[----:B------:R-:W-:Y:S01]  /*1ce0*/  ISETP.GE.AND P5, PT, R36, c[0x0][0x1d4], PT ;  /* 0x0000750024007a0c */ /* 0x000fe20003fa6270 */
[----:B------:R-:W-:Y:S01]  /*1cf0*/  IMAD R4, R23, c[0x0][0x248], RZ ;  /* 0x0000920017047a24 */ /* 0x000fe200078e02ff */
[C---:B------:R-:W-:Y:S01]  /*1d00*/  SHF.L.U64.HI R188, R180.reuse, R181, c[0x0][0x23c] ;  /* 0x00008f00b4bc7619 */ /* 0x040fe200000102b5 */
[----:B------:R-:W-:Y:S01]  /*1d10*/  IMAD.SHL.U32 R215, R180, 0x20, RZ ;  /* 0x00000020b4d77824 */ /* 0x000fe200078e00ff */
[----:B------:R-:W-:Y:S01]  /*1d20*/  ISETP.GE.AND P4, PT, R209, c[0x0][0x1d4], PT ;  /* 0x00007500d1007a0c */ /* 0x000fe20003f86270 */
[----:B------:R-:W-:Y:S01]  /*1d30*/  IMAD R4, R22, c[0x0][0x24c], R4 ;  /* 0x0000930016047a24 */ /* 0x000fe200078e0204 */
[----:B------:R-:W-:Y:S01]  /*1d40*/  IADD3 R21, R10, R171, RZ ;  /* 0x000000ab0a157210 */ /* 0x000fe20007ffe0ff */
[----:B------:R-:W-:Y:S01]  /*1d50*/  IMAD.WIDE.U32 R14, R180, 0x40, RZ ;  /* 0x00000040b40e7825 */ /* 0x000fe200078e00ff */
[----:B------:R-:W-:Y:S01]  /*1d60*/  USHF.L.U32 UR5, UR4, 0x6, URZ ;  /* 0x0000000604057899 */ /* 0x000fe2000800063f */
[----:B------:R-:W-:Y:S01]  /*1d70*/  LOP3.LUT R214, R214, 0xfffffffd, RZ, 0xc0, !PT ;  /* 0xfffffffdd6d67812 */ /* 0x000fe200078ec0ff */
[----:B------:R-:W-:Y:S01]  /*1d80*/  UIMAD UR4, UR4, 0x60, URZ ;  /* 0x00000060040478a4 */ /* 0x000fe2000f8e023f */
[----:B-1----:R-:W-:Y:S01]  /*1d90*/  IMAD.WIDE.U32 R2, R123, c[0x0][0x238], R36 ;  /* 0x00008e007b027a25 */ /* 0x002fe200078e0024 */
[----:B------:R-:W-:-:S02]  /*1da0*/  SHF.R.S32.HI R24, RZ, 0x1f, R21 ;  /* 0x0000001fff187819 */ /* 0x000fc40000011415 */
[----:B------:R-:W-:Y:S01]  /*1db0*/  @P5 LOP3.LUT R214, R214, 0x2, RZ, 0xfc, !PT ;  /* 0x00000002d6d65812 */ /* 0x000fe200078efcff */
[----:B------:R-:W-:Y:S01]  /*1dc0*/  IMAD.IADD R3, R3, 0x1, R5 ;  /* 0x0000000103037824 */ /* 0x000fe200078e0205 */
[----:B------:R-:W-:Y:S01]  /*1dd0*/  MOV R163, c[0x0][0x290] ;  /* 0x0000a40000a37a02 */ /* 0x000fe20000000f00 */
[----:B------:R-:W-:Y:S01]  /*1de0*/  IMAD R5, R41, -0x70, R0 ;  /* 0xffffff9029057824 */ /* 0x000fe200078e0200 */
[----:B------:R-:W-:Y:S01]  /*1df0*/  LOP3.LUT R214, R214, 0xfffffffe, RZ, 0xc0, !PT ;  /* 0xfffffffed6d67812 */ /* 0x000fe200078ec0ff */
[----:B------:R-:W-:Y:S01]  /*1e00*/  IMAD.WIDE.U32 R2, R235, c[0x0][0x240], R2 ;  /* 0x00009000eb027a25 */ /* 0x000fe200078e0002 */
[----:B------:R-:W-:Y:S02]  /*1e10*/  SHF.R.U32.HI R27, RZ, 0x3, R156 ;  /* 0x00000003ff1b7819 */ /* 0x000fe4000001169c */
[----:B------:R-:W-:Y:S01]  /*1e20*/  IMNMX R5, R5, 0x70, PT ;  /* 0x0000007005057817 */ /* 0x000fe20003800200 */
[----:B------:R-:W-:Y:S01]  /*1e30*/  IMAD R3, R235, c[0x0][0x244], R3 ;  /* 0x00009100eb037a24 */ /* 0x000fe200078e0203 */
[----:B------:R-:W-:Y:S01]  /*1e40*/  @P4 LOP3.LUT R214, R214, 0x1, RZ, 0xfc, !PT ;  /* 0x00000001d6d64812 */ /* 0x000fe200078efcff */
[----:B------:R-:W-:Y:S01]  /*1e50*/  IMAD.SHL.U32 R32, R232, 0x4, RZ ;  /* 0x00000004e8207824 */ /* 0x000fe200078e00ff */
[----:B------:R-:W-:Y:S01]  /*1e60*/  SHF.R.U32.HI R26, RZ, 0x3, R147 ;  /* 0x00000003ff1a7819 */ /* 0x000fe20000011693 */
[----:B------:R-:W-:Y:S01]  /*1e70*/  IMAD.IADD R8, R5, 0x1, -R213 ;  /* 0x0000000105087824 */ /* 0x000fe200078e0ad5 */
[----:B------:R-:W-:Y:S01]  /*1e80*/  SHF.L.U64.HI R168, R163, R181, c[0x0][0x294] ;  /* 0x0000a500a3a87619 */ /* 0x000fe200000102b5 */
[----:B------:R-:W-:Y:S01]  /*1e90*/  IMAD.WIDE.U32 R126, R22, c[0x0][0x248], R2 ;  /* 0x00009200167e7a25 */ /* 0x000fe200078e0002 */
[----:B------:R-:W-:-:S02]  /*1ea0*/  SHF.R.S32.HI R3, RZ, 0x1f, R41 ;  /* 0x0000001fff037819 */ /* 0x000fc40000011429 */
[C---:B------:R-:W-:Y:S01]  /*1eb0*/  ISETP.GE.AND P0, PT, R8.reuse, 0x1, PT ;  /* 0x000000010800780c */ /* 0x040fe20003f06270 */
[----:B------:R-:W-:Y:S01]  /*1ec0*/  IMAD R2, R187, R41, RZ ;  /* 0x00000029bb027224 */ /* 0x000fe200078e02ff */
[----:B------:R-:W-:Y:S01]  /*1ed0*/  MOV R124, R126 ;  /* 0x0000007e007c7202 */ /* 0x000fe20000000f00 */
[----:B------:R-:W-:Y:S01]  /*1ee0*/  IMAD.IADD R125, R127, 0x1, R4 ;  /* 0x000000017f7d7824 */ /* 0x000fe200078e0204 */
[----:B------:R-:W-:Y:S01]  /*1ef0*/  ISETP.GE.AND P2, PT, R8, 0x21, PT ;  /* 0x000000210800780c */ /* 0x000fe20003f46270 */
[-C--:B------:R-:W-:Y:S01]  /*1f00*/  IMAD R4, R3, R154.reuse, R2 ;  /* 0x0000009a03047224 */ /* 0x080fe200078e0202 */
[----:B------:R-:W-:Y:S01]  /*1f10*/  SHF.R.S32.HI R33, RZ, 0x1f, R32 ;  /* 0x0000001fff217819 */ /* 0x000fe20000011420 */
[----:B------:R-:W-:-:S04]  /*1f20*/  IMAD.WIDE.U32 R2, R41, R154, R124 ;  /* 0x0000009a29027225 */ /* 0x000fc800078e007c */
[----:B------:R-:W-:Y:S01]  /*1f30*/  IMAD.WIDE.U32 R10, R21, c[0x0][0x1e0], RZ ;  /* 0x00007800150a7a25 */ /* 0x000fe200078e00ff */
[----:B------:R-:W-:Y:S02]  /*1f40*/  IADD3 R3, R3, R4, RZ ;  /* 0x0000000403037210 */ /* 0x000fe40007ffe0ff */
[----:B------:R-:W-:Y:S01]  /*1f50*/  @P0 LEA R4, P1, R2, c[0x0][0x220], 0x1 ;  /* 0x0000880002040a11 */ /* 0x000fe200078208ff */
[----:B------:R-:W-:-:S03]  /*1f60*/  IMAD.WIDE.U32 R216, R213, c[0x0][0x1e0], RZ ;  /* 0x00007800d5d87a25 */ /* 0x000fc600078e00ff */
[----:B------:R-:W-:Y:S01]  /*1f70*/  @P0 LEA.HI.X R5, R2, c[0x0][0x224], R3, 0x1, P1 ;  /* 0x0000890002050a11 */ /* 0x000fe200008f0c03 */
[----:B------:R-:W-:Y:S01]  /*1f80*/  IMAD.WIDE.U32 R164, R180, 0x60, RZ ;  /* 0x00000060b4a47825 */ /* 0x000fe200078e00ff */
[----:B------:R-:W-:-:S03]  /*1f90*/  @P2 IADD3 R7, P1, R215, R2, RZ ;  /* 0x00000002d7072210 */ /* 0x000fc60007f3e0ff */
[----:B------:R-:W-:Y:S01]  /*1fa0*/  @!PT LDS RZ, [RZ] ;  /* 0x00000000fffff984 */ /* 0x000fe20000000800 */
[----:B------:R-:W-:Y:S01]  /*1fb0*/  @!PT LDS RZ, [RZ] ;  /* 0x00000000fffff984 */ /* 0x000fe20000000800 */
[----:B------:R-:W-:Y:S01]  /*1fc0*/  @!PT LDS RZ, [RZ] ;  /* 0x00000000fffff984 */ /* 0x000fe20000000800 */
[----:B------:R1:W-:Y:S01]  /*1fd0*/  @P0 LDGSTS.E.BYPASS.LTC128B.128 [R208+0x8100], [R4.64], !P5 ;  /* 0x0810000004d00fae */ /* 0x0003e2000e901d4a */
[----:B------:R-:W-:Y:S01]  /*1fe0*/  IMAD.MOV.U32 R162, RZ, RZ, c[0x0][0x280] ;  /* 0x0000a000ffa27624 */ /* 0x000fe200078e00ff */
[----:B------:R-:W-:Y:S01]  /*1ff0*/  IADD3 R186, R165, UR4, RZ ;  /* 0x00000004a5ba7c10 */ /* 0x000fe2000fffe0ff */
[----:B------:R-:W-:Y:S01]  /*2000*/  @P2 IMAD.X R9, R3, 0x1, R188, P1 ;  /* 0x0000000103092824 */ /* 0x000fe200008e06bc */
[C---:B------:R-:W-:Y:S01]  /*2010*/  @P2 LEA R6, P1, R7.reuse, c[0x0][0x220], 0x1 ;  /* 0x0000880007062a11 */ /* 0x040fe200078208ff */
[----:B------:R1:W-:Y:S01]  /*2020*/  @P0 LDGSTS.E.BYPASS.LTC128B.128 [R208+0xb900], [R4.64+0x80], !P4 ;  /* 0x0b90008004d00fae */ /* 0x0003e2000e101d4a */
[----:B------:R-:W-:Y:S01]  /*2030*/  ISETP.GT.AND P0, PT, R8, 0x60, PT ;  /* 0x000000600800780c */ /* 0x000fe20003f04270 */
[----:B------:R-:W-:Y:S01]  /*2040*/  IMAD.MOV.U32 R218, RZ, RZ, c[0x0][0x27c] ;  /* 0x00009f00ffda7624 */ /* 0x000fe200078e00ff */
[----:B------:R-:W-:Y:S01]  /*2050*/  @P2 LEA.HI.X R7, R7, c[0x0][0x224], R9, 0x1, P1 ;  /* 0x0000890007072a11 */ /* 0x000fe200008f0c09 */
[----:B------:R-:W-:Y:S01]  /*2060*/  IMAD R9, R24, c[0x0][0x1e0], RZ ;  /* 0x0000780018097a24 */ /* 0x000fe200078e02ff */
[----:B------:R-:W-:Y:S01]  /*2070*/  ISETP.GE.AND P1, PT, R8, 0x41, PT ;  /* 0x000000410800780c */ /* 0x000fe20003f26270 */
[----:B------:R-:W-:Y:S01]  /*2080*/  IMAD R8, R25, c[0x0][0x290], RZ ;  /* 0x0000a40019087a24 */ /* 0x000fe200078e02ff */
[C---:B------:R-:W-:Y:S01]  /*2090*/  SHF.L.U64.HI R167, R162.reuse, R181, c[0x0][0x284] ;  /* 0x0000a100a2a77619 */ /* 0x040fe200000102b5 */
[----:B------:R3:W-:Y:S01]  /*20a0*/  @P2 LDGSTS.E.BYPASS.LTC128B.128 [R210+0x9100], [R6.64], !P5 ;  /* 0x0910000006d22fae */ /* 0x0007e2000e901d4a */
[----:B------:R-:W-:Y:S01]  /*20b0*/  IMAD R9, R21, c[0x0][0x1e4], R9 ;  /* 0x0000790015097a24 */ /* 0x000fe200078e0209 */
[----:B------:R-:W-:Y:S01]  /*20c0*/  SHF.L.U32 R191, R162, 0x5, RZ ;  /* 0x00000005a2bf7819 */ /* 0x000fe200000006ff */
[----:B------:R-:W-:Y:S01]  /*20d0*/  IMAD R12, R213, c[0x0][0x294], R8 ;  /* 0x0000a500d50c7a24 */ /* 0x000fe200078e0208 */
[----:B------:R3:W-:Y:S01]  /*20e0*/  @P2 LDGSTS.E.BYPASS.LTC128B.128 [R210+0xc900], [R6.64+0x80], !P4 ;  /* 0x0c90008006d22fae */ /* 0x0007e2000e101d4a */
[----:B------:R-:W-:-:S02]  /*20f0*/  IMAD.SHL.U32 R192, R163, 0x20, RZ ;  /* 0x00000020a3c07824 */ /* 0x000fc400078e00ff */
[----:B-1----:R-:W-:-:S04]  /*2100*/  IMAD R4, R25, c[0x0][0x280], RZ ;  /* 0x0000a00019047a24 */ /* 0x002fc800078e02ff */
[C---:B------:R-:W-:Y:S02]  /*2110*/  IMAD R13, R213.reuse, c[0x0][0x284], R4 ;  /* 0x0000a100d50d7a24 */ /* 0x040fe400078e0204 */
[----:B------:R-:W-:-:S04]  /*2120*/  IMAD.WIDE.U32 R4, R213, c[0x0][0x280], R36 ;  /* 0x0000a000d5047a25 */ /* 0x000fc800078e0024 */
[----:B------:R-:W-:Y:S01]  /*2130*/  IMAD.IADD R17, R13, 0x1, R5 ;  /* 0x000000010d117824 */ /* 0x000fe200078e0205 */
[----:B------:R-:W-:Y:S01]  /*2140*/  MOV R16, R4 ;  /* 0x0000000400107202 */ /* 0x000fe20000000f00 */
[----:B------:R-:W-:Y:S01]  /*2150*/  IMAD.IADD R5, R11, 0x1, R9 ;  /* 0x000000010b057824 */ /* 0x000fe200078e0209 */
[----:B---3--:R-:W-:Y:S01]  /*2160*/  @P1 IADD3 R6, P2, R2, R14, RZ ;  /* 0x0000000e02061210 */ /* 0x008fe20007f5e0ff */
[----:B------:R-:W-:Y:S01]  /*2170*/  IMAD.WIDE.U32 R8, R213, c[0x0][0x280], R32 ;  /* 0x0000a000d5087a25 */ /* 0x000fe200078e0020 */
[----:B------:R-:W-:Y:S02]  /*2180*/  MOV R4, R10 ;  /* 0x0000000a00047202 */ /* 0x000fe40000000f00 */
[----:B------:R-:W-:Y:S01]  /*2190*/  @P1 IADD3.X R7, R3, UR5, R15, P2, !PT ;  /* 0x0000000503071c10 */ /* 0x000fe200097fe40f */
[----:B------:R-:W-:Y:S01]  /*21a0*/  IMAD.WIDE.U32 R10, R213, c[0x0][0x290], R32 ;  /* 0x0000a400d50a7a25 */ /* 0x000fe200078e0020 */
[----:B------:R-:W-:Y:S02]  /*21b0*/  @P1 LEA R14, P2, R6, c[0x0][0x220], 0x1 ;  /* 0x00008800060e1a11 */ /* 0x000fe400078408ff */
[----:B------:R-:W-:Y:S01]  /*21c0*/  IADD3 R9, R9, R13, RZ ;  /* 0x0000000d09097210 */ /* 0x000fe20007ffe0ff */
[----:B------:R-:W-:Y:S01]  /*21d0*/  @P0 IMAD.WIDE.U32 R2, R180, 0x60, R2 ;  /* 0x00000060b4020825 */ /* 0x000fe200078e0002 */
[----:B------:R-:W-:-:S03]  /*21e0*/  @P1 LEA.HI.X R15, R6, c[0x0][0x224], R7, 0x1, P2 ;  /* 0x00008900060f1a11 */ /* 0x000fc600010f0c07 */
[----:B------:R-:W-:Y:S01]  /*21f0*/  IMAD.WIDE.U32 R6, R213, c[0x0][0x290], R36 ;  /* 0x0000a400d5067a25 */ /* 0x000fe200078e0024 */
[----:B------:R-:W-:Y:S01]  /*2200*/  @P0 IADD3 R3, R3, UR4, RZ ;  /* 0x0000000403030c10 */ /* 0x000fe2000fffe0ff */
[----:B------:R1:W-:Y:S02]  /*2210*/  @P1 LDGSTS.E.BYPASS.LTC128B.128 [R210+0xa100], [R14.64], !P5 ;  /* 0x0a1000000ed21fae */ /* 0x0003e4000e901d4a */
[----:B------:R-:W-:Y:S01]  /*2220*/  IMAD.WIDE.U32 R18, R235, c[0x0][0x1e8], R4 ;  /* 0x00007a00eb127a25 */ /* 0x000fe200078e0004 */
[----:B------:R-:W-:Y:S01]  /*2230*/  MOV R4, R6 ;  /* 0x0000000600047202 */ /* 0x000fe20000000f00 */
[----:B------:R1:W-:Y:S02]  /*2240*/  @P1 LDGSTS.E.BYPASS.LTC128B.128 [R210+0xd900], [R14.64+0x80], !P4 ;  /* 0x0d9000800ed21fae */ /* 0x0003e4000e101d4a */
[----:B------:R-:W-:Y:S02]  /*2250*/  IMAD.IADD R5, R12, 0x1, R7 ;  /* 0x000000010c057824 */ /* 0x000fe400078e0207 */
[----:B------:R-:W-:Y:S01]  /*2260*/  IMAD.IADD R7, R11, 0x1, R12 ;  /* 0x000000010b077824 */ /* 0x000fe200078e020c */
[C---:B------:R-:W-:Y:S01]  /*2270*/  @P0 LEA R12, P2, R2.reuse, c[0x0][0x220], 0x1 ;  /* 0x00008800020c0a11 */ /* 0x040fe200078408ff */
[----:B------:R-:W-:Y:S01]  /*2280*/  IMAD.MOV.U32 R6, RZ, RZ, R10 ;  /* 0x000000ffff067224 */ /* 0x000fe200078e000a */
[----:B------:R-:W-:Y:S01]  /*2290*/  MOV R10, R18 ;  /* 0x00000012000a7202 */ /* 0x000fe20000000f00 */
[----:B------:R-:W-:Y:S01]  /*22a0*/  IMAD R11, R235, c[0x0][0x1ec], R19 ;  /* 0x00007b00eb0b7a24 */ /* 0x000fe200078e0213 */
[----:B------:R-:W-:Y:S01]  /*22b0*/  @P0 LEA.HI.X R13, R2, c[0x0][0x224], R3, 0x1, P2 ;  /* 0x00008900020d0a11 */ /* 0x000fe200010f0c03 */
[----:B-----5:R-:W-:Y:S01]  /*22c0*/  IMAD.WIDE.U32 R110, R145, c[0x0][0x280], R16 ;  /* 0x0000a000916e7a25 */ /* 0x020fe200078e0010 */
[----:B------:R-:W-:-:S02]  /*22d0*/  SHF.R.S32.HI R2, RZ, 0x1f, R145 ;  /* 0x0000001fff027819 */ /* 0x000fc40000011491 */
[----:B------:R-:W-:Y:S01]  /*22e0*/  SHF.R.S32.HI R3, RZ, 0x1f, R29 ;  /* 0x0000001fff037819 */ /* 0x000fe2000001141d */
[----:B------:R3:W-:Y:S01]  /*22f0*/  @P0 LDGSTS.E.BYPASS.LTC128B.128 [R210+0xb100], [R12.64], !P5 ;  /* 0x0b1000000cd20fae */ /* 0x0007e2000e901d4a */
[----:B------:R-:W-:Y:S02]  /*2300*/  IMAD.WIDE.U32 R106, R145, c[0x0][0x290], R4 ;  /* 0x0000a400916a7a25 */ /* 0x000fe400078e0004 */
[----:B------:R-:W-:Y:S01]  /*2310*/  LEA.HI R3, R3, R29, RZ, 0x3 ;  /* 0x0000001d03037211 */ /* 0x000fe200078f18ff */
[----:B------:R3:W-:Y:S01]  /*2320*/  @P0 LDGSTS.E.BYPASS.LTC128B.128 [R210+0xe900], [R12.64+0x80], !P4 ;  /* 0x0e9000800cd20fae */ /* 0x0007e2000e101d4a */
[----:B------:R-:W-:Y:S02]  /*2330*/  IMAD R18, R2, c[0x0][0x290], RZ ;  /* 0x0000a40002127a24 */ /* 0x000fe400078e02ff */
[----:B------:R-:W-:Y:S01]  /*2340*/  IMAD.WIDE.U32 R102, R145, c[0x0][0x290], R6 ;  /* 0x0000a40091667a25 */ /* 0x000fe200078e0006 */
[----:B------:R-:W0:Y:S01]  /*2350*/  LDGDEPBAR ;  /* 0x00000000000079af */ /* 0x000e220000000000 */
[----:B------:R-:W-:Y:S02]  /*2360*/  WARPSYNC 0xffffffff ;  /* 0xffffffff00007948 */ /* 0x000fe40003800000 */
[----:B------:R-:W-:-:S02]  /*2370*/  IMAD.SHL.U32 R19, R3, 0x40, RZ ;  /* 0x0000004003137824 */ /* 0x000fc400078e00ff */
[C---:B------:R-:W-:Y:S01]  /*2380*/  IMAD R3, R145.reuse, c[0x0][0x294], R18 ;  /* 0x0000a50091037a24 */ /* 0x040fe200078e0212 */
[----:B-1----:R-:W-:Y:S01]  /*2390*/  SHF.R.S32.HI R15, RZ, 0x1f, R28 ;  /* 0x0000001fff0f7819 */ /* 0x002fe2000001141c */
[----:B------:R-:W-:Y:S01]  /*23a0*/  IMAD.WIDE.U32 R104, R145, c[0x0][0x280], R8 ;  /* 0x0000a00091687a25 */ /* 0x000fe200078e0008 */
[----:B------:R-:W-:Y:S02]  /*23b0*/  LOP3.LUT R19, R19, 0xfffffe00, RZ, 0xc0, !PT ;  /* 0xfffffe0013137812 */ /* 0x000fe400078ec0ff */
[----:B------:R-:W-:Y:S02]  /*23c0*/  LEA.HI R15, R15, R28, RZ, 0x3 ;  /* 0x0000001c0f0f7211 */ /* 0x000fe400078f18ff */
[----:B------:R-:W-:Y:S02]  /*23d0*/  IADD3 R119, R3, R107, RZ ;  /* 0x0000006b03777210 */ /* 0x000fe40007ffe0ff */
[----:B------:R-:W-:Y:S02]  /*23e0*/  SHF.L.U32 R15, R15, 0x6, RZ ;  /* 0x000000060f0f7819 */ /* 0x000fe400000006ff */
[----:B------:R-:W-:-:S02]  /*23f0*/  IADD3 R116, R103, R3, RZ ;  /* 0x0000000367747210 */ /* 0x000fc40007ffe0ff */
[----:B------:R-:W-:Y:S01]  /*2400*/  LOP3.LUT R15, R15, 0xfffffe00, RZ, 0xc0, !PT ;  /* 0xfffffe000f0f7812 */ /* 0x000fe200078ec0ff */
[----:B---3--:R-:W-:Y:S01]  /*2410*/  IMAD R13, R2, c[0x0][0x280], RZ ;  /* 0x0000a000020d7a24 */ /* 0x008fe200078e02ff */
[----:B------:R-:W-:Y:S01]  /*2420*/  SHF.L.U32 R12, R218, 0x1, RZ ;  /* 0x00000001da0c7819 */ /* 0x000fe200000006ff */
[----:B------:R-:W-:Y:S02]  /*2430*/  IMAD R2, R25, c[0x0][0x1e0], RZ ;  /* 0x0000780019027a24 */ /* 0x000fe400078e02ff */
[----:B------:R-:W-:Y:S02]  /*2440*/  IMAD R13, R145, c[0x0][0x284], R13 ;  /* 0x0000a100910d7a24 */ /* 0x000fe400078e020d */
[----:B------:R-:W-:Y:S02]  /*2450*/  IMAD R14, R213, c[0x0][0x1e4], R2 ;  /* 0x00007900d50e7a24 */ /* 0x000fe400078e0202 */
[----:B------:R-:W-:Y:S01]  /*2460*/  IMAD.IADD R117, R105, 0x1, R13 ;  /* 0x0000000169757824 */ /* 0x000fe200078e020d */
[----:B------:R-:W-:Y:S01]  /*2470*/  IADD3 R120, R13, R111, RZ ;  /* 0x0000006f0d787210 */ /* 0x000fe20007ffe0ff */
[----:B------:R-:W-:Y:S01]  /*2480*/  IMAD.IADD R139, R217, 0x1, R14 ;  /* 0x00000001d98b7824 */ /* 0x000fe200078e020e */
[----:B--2---:R-:W-:Y:S01]  /*2490*/  @P3 SHF.R.S32.HI R2, RZ, 0x1f, R20 ;  /* 0x0000001fff023819 */ /* 0x004fe20000011414 */
[----:B------:R-:W-:Y:S01]  /*24a0*/  @!P3 IMAD.MOV.U32 R2, RZ, RZ, R146 ;  /* 0x000000ffff02b224 */ /* 0x000fe200078e0092 */
[----:B------:R-:W-:-:S04]  /*24b0*/  @!P3 MOV R20, R233 ;  /* 0x000000e90014b202 */ /* 0x000fc80000000f00 */
[----:B------:R-:W-:Y:S02]  /*24c0*/  SEL R14, R2, RZ, !P6 ;  /* 0x000000ff020e7207 */ /* 0x000fe40007000000 */
[----:B------:R-:W-:-:S03]  /*24d0*/  SEL R18, R20, RZ, !P6 ;  /* 0x000000ff14127207 */ /* 0x000fc60007000000 */
[----:B------:R-:W-:Y:S02]  /*24e0*/  IMAD R2, R14, c[0x0][0x1f0], RZ ;  /* 0x00007c000e027a24 */ /* 0x000fe400078e02ff */
[----:B------:R-:W-:-:S04]  /*24f0*/  IMAD.WIDE.U32 R92, R18, c[0x0][0x1f0], R10 ;  /* 0x00007c00125c7a25 */ /* 0x000fc800078e000a */
[----:B------:R-:W-:Y:S01]  /*2500*/  IMAD R2, R18, c[0x0][0x1f4], R2 ;  /* 0x00007d0012027a24 */ /* 0x000fe200078e0202 */
[----:B------:R-:W-:-:S03]  /*2510*/  IADD3 R118, P1, P0, R92, R216, R36 ;  /* 0x000000d85c767210 */ /* 0x000fc6000783e024 */
[----:B------:R-:W-:-:S05]  /*2520*/  IMAD.IADD R95, R93, 0x1, R2 ;  /* 0x000000015d5f7824 */ /* 0x000fca00078e0202 */
[----:B------:R-:W-:Y:S02]  /*2530*/  IADD3.X R115, R95, R139, R37, P1, P0 ;  /* 0x0000008b5f737210 */ /* 0x000fe40000fe0425 */
[----:B------:R-:W-:Y:S01]  /*2540*/  ISETP.GE.AND P0, PT, R36, c[0x0][0x27c], PT ;  /* 0x00009f0024007a0c */ /* 0x000fe20003f06270 */
[C-C-:B------:R-:W-:Y:S01]  /*2550*/  IMAD.WIDE.U32 R2, R235.reuse, c[0x0][0x260], R36.reuse ;  /* 0x00009800eb027a25 */ /* 0x140fe200078e0024 */
[----:B------:R-:W-:Y:S01]  /*2560*/  ISETP.GE.AND P2, PT, R218, 0x1, PT ;  /* 0x00000001da00780c */ /* 0x000fe20003f46270 */
[----:B------:R-:W-:Y:S01]  /*2570*/  BAR.SYNC.DEFER_BLOCKING 0x0 ;  /* 0x0000000000007b1d */ /* 0x000fe20000010000 */
[----:B------:R-:W-:Y:S01]  /*2580*/  SEL R6, RZ, c[0x0][0x27c], !P0 ;  /* 0x00009f00ff067a07 */ /* 0x000fe20004000000 */
[----:B------:R-:W-:Y:S01]  /*2590*/  IMAD.WIDE.U32 R4, R235, c[0x0][0x210], R36 ;  /* 0x00008400eb047a25 */ /* 0x000fe200078e0024 */
[----:B------:R-:W-:Y:S02]  /*25a0*/  LOP3.LUT R214, R214, 0xfffffff7, RZ, 0xc0, !PT ;  /* 0xfffffff7d6d67812 */ /* 0x000fe400078ec0ff */
[----:B------:R-:W-:Y:S01]  /*25b0*/  IADD3 R143, P1, R213, R21, RZ ;  /* 0x00000015d58f7210 */ /* 0x000fe20007f3e0ff */
[----:B------:R-:W-:Y:S01]  /*25c0*/  IMAD.IADD R6, R36, 0x1, R6 ;  /* 0x0000000124067824 */ /* 0x000fe200078e0206 */
[----:B------:R-:W-:Y:S01]  /*25d0*/  ULDC.U8 UR6, c[0x0][0x298] ;  /* 0x0000a60000067ab9 */ /* 0x000fe20000000000 */
[C---:B------:R-:W-:Y:S01]  /*25e0*/  IMAD R3, R235.reuse, c[0x0][0x264], R3 ;  /* 0x00009900eb037a24 */ /* 0x040fe200078e0203 */
[----:B------:R-:W-:Y:S01]  /*25f0*/  ULDC UR8, c[0x0][0x1e4] ;  /* 0x0000790000087ab9 */ /* 0x000fe20000000800 */
[----:B------:R-:W-:Y:S01]  /*2600*/  @P0 IADD3 R12, -R12, c[0x0][0x1d4], RZ ;  /* 0x000075000c0c0a10 */ /* 0x000fe20007ffe1ff */
[----:B------:R-:W-:Y:S01]  /*2610*/  IMAD R5, R235, c[0x0][0x214], R5 ;  /* 0x00008500eb057a24 */ /* 0x000fe200078e0205 */
[----:B------:R-:W-:Y:S01]  /*2620*/  ISETP.NE.AND P0, PT, RZ, UR6, PT ;  /* 0x00000006ff007c0c */ /* 0x000fe2000bf05270 */
[----:B------:R-:W-:Y:S01]  /*2630*/  IMAD.WIDE.U32 R100, R22, c[0x0][0x268], R2 ;  /* 0x00009a0016647a25 */ /* 0x000fe200078e0002 */
[----:B------:R-:W-:Y:S01]  /*2640*/  SHF.R.S32.HI R7, RZ, 0x1f, R12 ;  /* 0x0000001fff077819 */ /* 0x000fe2000001140c */
[----:B------:R-:W-:Y:S01]  /*2650*/  UMOV UR7, 0x60 ;  /* 0x0000006000077882 */ /* 0x000fe20000000000 */
[----:B------:R-:W-:Y:S01]  /*2660*/  @P2 LOP3.LUT R214, R214, 0x8, RZ, 0xfc, !PT ;  /* 0x00000008d6d62812 */ /* 0x000fe200078efcff */
[----:B------:R-:W-:Y:S01]  /*2670*/  IMAD.WIDE.U32 R98, R18, c[0x0][0x218], R4 ;  /* 0x0000860012627a25 */ /* 0x000fe200078e0004 */
[----:B------:R-:W-:Y:S01]  /*2680*/  LEA.HI R9, R7, R12, RZ, 0x4 ;  /* 0x0000000c07097211 */ /* 0x000fe200078f20ff */
[----:B------:R-:W-:Y:S01]  /*2690*/  ULDC UR5, c[0x0][0x284] ;  /* 0x0000a10000057ab9 */ /* 0x000fe20000000800 */
[----:B------:R-:W-:Y:S01]  /*26a0*/  SHF.R.S32.HI R7, RZ, 0x1f, R6 ;  /* 0x0000001fff077819 */ /* 0x000fe20000011406 */
[----:B------:R-:W-:Y:S01]  /*26b0*/  IMAD R8, R23, c[0x0][0x268], RZ ;  /* 0x00009a0017087a24 */ /* 0x000fe200078e02ff */
[----:B------:R-:W-:Y:S01]  /*26c0*/  SHF.R.S32.HI R3, RZ, 0x4, R9 ;  /* 0x00000004ff037819 */ /* 0x000fe20000011409 */
[----:B------:R-:W-:Y:S01]  /*26d0*/  IMAD R10, R14, c[0x0][0x218], RZ ;  /* 0x000086000e0a7a24 */ /* 0x000fe200078e02ff */
[CC--:B------:R-:W-:Y:S01]  /*26e0*/  LEA.HI R2, R7.reuse, R6.reuse, RZ, 0x3 ;  /* 0x0000000607027211 */ /* 0x0c0fe200078f18ff */
[----:B------:R-:W-:Y:S01]  /*26f0*/  IMAD R16, R22, c[0x0][0x26c], R8 ;  /* 0x00009b0016107a24 */ /* 0x000fe200078e0208 */
[----:B------:R-:W-:Y:S01]  /*2700*/  LEA.HI R6, R7, R6, RZ, 0x6 ;  /* 0x0000000607067211 */ /* 0x000fe200078f30ff */
[----:B------:R-:W-:Y:S01]  /*2710*/  IMAD R17, R18, c[0x0][0x21c], R10 ;  /* 0x0000870012117a24 */ /* 0x000fe200078e020a */
[----:B------:R-:W-:Y:S01]  /*2720*/  LOP3.LUT R5, R158, 0x38, R2, 0xf8, !PT ;  /* 0x000000389e057812 */ /* 0x000fe200078ef802 */
[----:B------:R-:W-:Y:S01]  /*2730*/  ULDC UR4, c[0x0][0x294] ;  /* 0x0000a50000047ab9 */ /* 0x000fe20000000800 */
[----:B------:R-:W-:Y:S01]  /*2740*/  LEA.HI.SX32 R3, R2, R3, 0x1d ;  /* 0x0000000302037211 */ /* 0x000fe200078feaff */
[----:B------:R-:W-:Y:S01]  /*2750*/  IMAD.MOV.U32 R179, RZ, RZ, 0x6 ;  /* 0x00000006ffb37424 */ /* 0x000fe200078e00ff */
[----:B------:R-:W-:Y:S01]  /*2760*/  SHF.R.S32.HI R4, RZ, 0x6, R6 ;  /* 0x00000006ff047819 */ /* 0x000fe20000011406 */
[----:B------:R-:W-:Y:S01]  /*2770*/  UIMAD UR8, UR8, 0x60, URZ ;  /* 0x00000060080878a4 */ /* 0x000fe2000f8e023f */
[----:B------:R-:W-:Y:S01]  /*2780*/  LOP3.LUT R6, R157, 0x38, R2, 0xf8, !PT ;  /* 0x000000389d067812 */ /* 0x000fe200078ef802 */
[----:B------:R-:W-:Y:S01]  /*2790*/  IMAD.SHL.U32 R94, R3, 0x8, RZ ;  /* 0x00000008035e7824 */ /* 0x000fe200078e00ff */
[----:B------:R-:W-:Y:S01]  /*27a0*/  LOP3.LUT R11, R5, R193, RZ, 0x3c, !PT ;  /* 0x000000c1050b7212 */ /* 0x000fe200078e3cff */
[C---:B------:R-:W-:Y:S01]  /*27b0*/  IMAD R7, R4.reuse, 0x1c00, R170 ;  /* 0x00001c0004077824 */ /* 0x040fe200078e02aa */
[----:B------:R-:W-:Y:S01]  /*27c0*/  SHF.R.S32.HI R5, RZ, 0x1f, R3 ;  /* 0x0000001fff057819 */ /* 0x000fe20000011403 */
[C---:B------:R-:W-:Y:S01]  /*27d0*/  IMAD R8, R4.reuse, 0x1c00, R169 ;  /* 0x00001c0004087824 */ /* 0x040fe200078e02a9 */
[--C-:B------:R-:W-:Y:S01]  /*27e0*/  LOP3.LUT R9, R147, 0x38, R2.reuse, 0xf8, !PT ;  /* 0x0000003893097812 */ /* 0x100fe200078ef802 */
[----:B------:R-:W-:Y:S01]  /*27f0*/  IMAD R10, R4, 0x1c00, R19 ;  /* 0x00001c00040a7824 */ /* 0x000fe200078e0213 */
[----:B------:R-:W-:Y:S01]  /*2800*/  LOP3.LUT R6, R6, R220, RZ, 0x3c, !PT ;  /* 0x000000dc06067212 */ /* 0x000fe200078e3cff */
[----:B------:R-:W-:Y:S01]  /*2810*/  IMAD.IADD R14, R8, 0x1, R11 ;  /* 0x00000001080e7824 */ /* 0x000fe200078e020b */
[----:B------:R-:W-:Y:S01]  /*2820*/  LEA.HI R5, R5, R3, RZ, 0x3 ;  /* 0x0000000305057211 */ /* 0x000fe200078f18ff */
[----:B------:R-:W-:Y:S01]  /*2830*/  UIMAD UR5, UR7, UR5, URZ ;  /* 0x00000005070572a4 */ /* 0x000fe2000f8e023f */
[----:B------:R-:W-:Y:S01]  /*2840*/  LOP3.LUT R9, R9, R26, RZ, 0x3c, !PT ;  /* 0x0000001a09097212 */ /* 0x000fe200078e3cff */
[----:B------:R-:W-:Y:S01]  /*2850*/  UIMAD UR4, UR7, UR4, URZ ;  /* 0x00000004070472a4 */ /* 0x000fe2000f8e023f */
[----:B------:R-:W-:Y:S01]  /*2860*/  IADD3 R13, R7, R6, RZ ;  /* 0x00000006070d7210 */ /* 0x000fe20007ffe0ff */
[----:B------:R-:W-:Y:S01]  /*2870*/  IMAD R175, R148, c[0x0][0x1e4], RZ ;  /* 0x0000790094af7a24 */ /* 0x000fe200078e02ff */
[----:B------:R-:W-:Y:S01]  /*2880*/  LOP3.LUT R6, R156, 0x38, R2, 0xf8, !PT ;  /* 0x000000389c067812 */ /* 0x000fe200078ef802 */
[----:B------:R-:W-:Y:S01]  /*2890*/  IMAD.IADD R12, R10, 0x1, R9 ;  /* 0x000000010a0c7824 */ /* 0x000fe200078e0209 */
[----:B------:R-:W-:Y:S01]  /*28a0*/  SHF.R.S32.HI R3, RZ, 0x3, R5 ;  /* 0x00000003ff037819 */ /* 0x000fe20000011405 */
[----:B------:R-:W-:Y:S01]  /*28b0*/  IMAD R9, R4, 0x1c00, R15 ;  /* 0x00001c0004097824 */ /* 0x000fe200078e020f */
[--C-:B------:R-:W-:Y:S01]  /*28c0*/  LOP3.LUT R5, R147, 0x38, R94.reuse, 0xf8, !PT ;  /* 0x0000003893057812 */ /* 0x100fe200078ef85e */
[----:B------:R-:W-:Y:S01]  /*28d0*/  IMAD R177, R148, c[0x0][0x284], RZ ;  /* 0x0000a10094b17a24 */ /* 0x000fe200078e02ff */
[-C--:B------:R-:W-:Y:S01]  /*28e0*/  LOP3.LUT R8, R6, R27.reuse, RZ, 0x3c, !PT ;  /* 0x0000001b06087212 */ /* 0x080fe200078e3cff */
[C---:B------:R-:W-:Y:S01]  /*28f0*/  IMAD R6, R3.reuse, 0x1c00, R19 ;  /* 0x00001c0003067824 */ /* 0x040fe200078e0213 */
[----:B------:R-:W-:Y:S01]  /*2900*/  LOP3.LUT R4, R156, 0x38, R94, 0xf8, !PT ;  /* 0x000000389c047812 */ /* 0x000fe200078ef85e */
[----:B------:R-:W-:Y:S01]  /*2910*/  IMAD R7, R3, 0x1c00, R15 ;  /* 0x00001c0003077824 */ /* 0x000fe200078e020f */
[----:B------:R-:W-:Y:S01]  /*2920*/  LOP3.LUT R5, R5, R26, RZ, 0x3c, !PT ;  /* 0x0000001a05057212 */ /* 0x000fe200078e3cff */
[----:B------:R-:W-:Y:S01]  /*2930*/  IMAD.IADD R11, R9, 0x1, R8 ;  /* 0x00000001090b7824 */ /* 0x000fe200078e0208 */
[----:B------:R-:W-:Y:S01]  /*2940*/  LOP3.LUT R4, R4, R27, RZ, 0x3c, !PT ;  /* 0x0000001b04047212 */ /* 0x000fe200078e3cff */
[----:B------:R-:W-:Y:S01]  /*2950*/  IMAD R178, R148, c[0x0][0x294], RZ ;  /* 0x0000a50094b27a24 */ /* 0x000fe200078e02ff */
[----:B------:R-:W-:Y:S01]  /*2960*/  IADD3 R10, R6, R5, RZ ;  /* 0x00000005060a7210 */ /* 0x000fe20007ffe0ff */
[----:B------:R-:W-:Y:S01]  /*2970*/  IMAD.WIDE.U32 R152, R148, c[0x0][0x1e0], RZ ;  /* 0x0000780094987a25 */ /* 0x000fe200078e00ff */
[----:B------:R-:W-:-:S02]  /*2980*/  LOP3.LUT R6, R158, 0x38, R94, 0xf8, !PT ;  /* 0x000000389e067812 */ /* 0x000fc400078ef85e */
[----:B------:R-:W-:Y:S01]  /*2990*/  LOP3.LUT R5, R157, 0x38, R94, 0xf8, !PT ;  /* 0x000000389d057812 */ /* 0x000fe200078ef85e */
[----:B------:R-:W-:Y:S01]  /*29a0*/  IMAD.IADD R9, R7, 0x1, R4 ;  /* 0x0000000107097824 */ /* 0x000fe200078e0204 */
[----:B------:R-:W-:Y:S01]  /*29b0*/  LOP3.LUT R6, R6, R193, RZ, 0x3c, !PT ;  /* 0x000000c106067212 */ /* 0x000fe200078e3cff */
[C---:B------:R-:W-:Y:S01]  /*29c0*/  IMAD R7, R3.reuse, 0x1c00, R169 ;  /* 0x00001c0003077824 */ /* 0x040fe200078e02a9 */
[----:B------:R-:W-:Y:S01]  /*29d0*/  MOV R15, c[0x0][0x1e0] ;  /* 0x00007800000f7a02 */ /* 0x000fe20000000f00 */
[----:B------:R-:W-:Y:S01]  /*29e0*/  IMAD R4, R3, 0x1c00, R170 ;  /* 0x00001c0003047824 */ /* 0x000fe200078e02aa */
[----:B------:R-:W-:Y:S01]  /*29f0*/  LOP3.LUT R3, R5, R220, RZ, 0x3c, !PT ;  /* 0x000000dc05037212 */ /* 0x000fe200078e3cff */
[----:B------:R-:W-:Y:S01]  /*2a00*/  IMAD.IADD R8, R7, 0x1, R6 ;  /* 0x0000000107087824 */ /* 0x000fe200078e0206 */
[----:B------:R-:W-:Y:S01]  /*2a10*/  SHF.R.S32.HI R5, RZ, 0x1f, R29 ;  /* 0x0000001fff057819 */ /* 0x000fe2000001141d */
[----:B------:R-:W-:Y:S01]  /*2a20*/  IMAD.WIDE.U32 R150, R148, c[0x0][0x280], RZ ;  /* 0x0000a00094967a25 */ /* 0x000fe200078e00ff */
[----:B------:R-:W-:-:S02]  /*2a30*/  SHF.R.S32.HI R6, RZ, 0x1f, R28 ;  /* 0x0000001fff067819 */ /* 0x000fc4000001141c */
[----:B------:R-:W-:Y:S01]  /*2a40*/  LOP3.LUT R214, R214, 0xfffffffb, RZ, 0xc0, !PT ;  /* 0xfffffffbd6d67812 */ /* 0x000fe200078ec0ff */
[----:B------:R-:W-:Y:S01]  /*2a50*/  IMAD.IADD R7, R4, 0x1, R3 ;  /* 0x0000000104077824 */ /* 0x000fe200078e0203 */
[----:B------:R-:W-:Y:S01]  /*2a60*/  SHF.R.S32.HI R3, RZ, 0x1f, R30 ;  /* 0x0000001fff037819 */ /* 0x000fe2000001141e */
[----:B------:R-:W-:Y:S01]  /*2a70*/  IMAD.WIDE.U32 R194, R28, c[0x0][0x1e0], RZ ;  /* 0x000078001cc27a25 */ /* 0x000fe200078e00ff */
[----:B------:R-:W-:Y:S02]  /*2a80*/  LOP3.LUT R112, R2, 0xfffffff8, RZ, 0xc0, !PT ;  /* 0xfffffff802707812 */ /* 0x000fe400078ec0ff */
[----:B------:R-:W-:Y:S01]  /*2a90*/  SHF.L.U32 R189, R162, 0x6, RZ ;  /* 0x00000006a2bd7819 */ /* 0x000fe200000006ff */
[----:B------:R-:W-:Y:S01]  /*2aa0*/  IMAD R4, R3, c[0x0][0x1e0], RZ ;  /* 0x0000780003047a24 */ /* 0x000fe200078e02ff */
[----:B------:R-:W-:Y:S01]  /*2ab0*/  ISETP.GE.AND P6, PT, R36, c[0x0][0x1d4], PT ;  /* 0x0000750024007a0c */ /* 0x000fe20003fc6270 */
[----:B------:R-:W-:Y:S01]  /*2ac0*/  IMAD R3, R5, c[0x0][0x1e0], RZ ;  /* 0x0000780005037a24 */ /* 0x000fe200078e02ff */
[----:B------:R-:W-:Y:S01]  /*2ad0*/  SHF.L.U64.HI R181, R15, R181, c[0x0][0x1e4] ;  /* 0x000079000fb57619 */ /* 0x000fe200000102b5 */
[----:B------:R-:W-:Y:S01]  /*2ae0*/  IMAD R5, R6, c[0x0][0x1e0], RZ ;  /* 0x0000780006057a24 */ /* 0x000fe200078e02ff */
[----:B------:R-:W-:Y:S01]  /*2af0*/  @P0 LOP3.LUT R214, R214, 0x4, RZ, 0xfc, !PT ;  /* 0x00000004d6d60812 */ /* 0x000fe200078efcff */
[----:B------:R-:W-:Y:S01]  /*2b00*/  IMAD R6, R30, c[0x0][0x1e4], R4 ;  /* 0x000079001e067a24 */ /* 0x000fe200078e0204 */
[----:B------:R-:W-:Y:S01]  /*2b10*/  IADD3 R177, R151, R177, RZ ;  /* 0x000000b197b17210 */ /* 0x000fe20007ffe0ff */
[C---:B------:R-:W-:Y:S01]  /*2b20*/  IMAD.WIDE.U32 R184, R162.reuse, 0x60, RZ ;  /* 0x00000060a2b87825 */ /* 0x040fe200078e00ff */
[----:B------:R-:W-:-:S02]  /*2b30*/  SHF.L.U64.HI R162, R162, R179, c[0x0][0x284] ;  /* 0x0000a100a2a27619 */ /* 0x000fc400000102b3 */
[----:B------:R-:W-:Y:S01]  /*2b40*/  SHF.L.U32 R200, R15, 0x5, RZ ;  /* 0x000000050fc87819 */ /* 0x000fe200000006ff */
[----:B------:R-:W-:Y:S01]  /*2b50*/  IMAD.WIDE.U32 R182, R163, 0x60, RZ ;  /* 0x00000060a3b67825 */ /* 0x000fe200078e00ff */
[----:B------:R-:W-:Y:S02]  /*2b60*/  IADD3 R121, R185, UR5, RZ ;  /* 0x00000005b9797c10 */ /* 0x000fe4000fffe0ff */
[----:B------:R-:W-:Y:S01]  /*2b70*/  SHF.R.S32.HI R114, RZ, 0x1f, R112 ;  /* 0x0000001fff727819 */ /* 0x000fe20000011470 */
[----:B------:R-:W-:Y:S01]  /*2b80*/  IMAD.WIDE.U32 R160, R15, 0x60, RZ ;  /* 0x000000600fa07825 */ /* 0x000fe200078e00ff */
[----:B------:R-:W-:Y:S02]  /*2b90*/  IADD3 R122, R183, UR4, RZ ;  /* 0x00000004b77a7c10 */ /* 0x000fe4000fffe0ff */
[----:B------:R-:W-:Y:S01]  /*2ba0*/  SHF.R.S32.HI R113, RZ, 0x1f, R94 ;  /* 0x0000001fff717819 */ /* 0x000fe2000001145e */
[----:B------:R-:W-:Y:S01]  /*2bb0*/  IMAD R4, R28, c[0x0][0x1e4], R5 ;  /* 0x000079001c047a24 */ /* 0x000fe200078e0205 */
[----:B------:R-:W-:Y:S01]  /*2bc0*/  IADD3 R174, R161, UR8, RZ ;  /* 0x00000008a1ae7c10 */ /* 0x000fe2000fffe0ff */
[----:B------:R-:W-:Y:S01]  /*2bd0*/  IMAD.WIDE.U32 R148, R148, c[0x0][0x290], RZ ;  /* 0x0000a40094947a25 */ /* 0x000fe200078e00ff */
[----:B------:R-:W-:-:S02]  /*2be0*/  SHF.L.U32 R135, R14, 0x1, RZ ;  /* 0x000000010e877819 */ /* 0x000fc400000006ff */
[----:B------:R-:W-:Y:S01]  /*2bf0*/  IADD3 R136, R195, R4, RZ ;  /* 0x00000004c3887210 */ /* 0x000fe20007ffe0ff */
[----:B------:R-:W-:Y:S01]  /*2c00*/  IMAD.WIDE.U32 R198, R30, c[0x0][0x1e0], RZ ;  /* 0x000078001ec67a25 */ /* 0x000fe200078e00ff */
[----:B------:R-:W-:Y:S02]  /*2c10*/  SHF.L.U32 R132, R11, 0x1, RZ ;  /* 0x000000010b847819 */ /* 0x000fe400000006ff */
[----:B------:R-:W-:Y:S01]  /*2c20*/  SHF.L.U32 R129, R8, 0x1, RZ ;  /* 0x0000000108817819 */ /* 0x000fe200000006ff */
[----:B------:R-:W-:-:S04]  /*2c30*/  IMAD.WIDE.U32 R196, R29, c[0x0][0x1e0], RZ ;  /* 0x000078001dc47a25 */ /* 0x000fc800078e00ff */
[----:B------:R-:W-:Y:S02]  /*2c40*/  IMAD R3, R29, c[0x0][0x1e4], R3 ;  /* 0x000079001d037a24 */ /* 0x000fe400078e0203 */
[C---:B------:R-:W-:Y:S01]  /*2c50*/  IMAD.SHL.U32 R211, R180.reuse, 0x40, RZ ;  /* 0x00000040b4d37824 */ /* 0x040fe200078e00ff */
[-C--:B------:R-:W-:Y:S01]  /*2c60*/  SHF.L.U64.HI R180, R180, R179.reuse, c[0x0][0x23c] ;  /* 0x00008f00b4b47619 */ /* 0x080fe200000102b3 */
[C---:B------:R-:W-:Y:S01]  /*2c70*/  IMAD.SHL.U32 R190, R163.reuse, 0x40, RZ ;  /* 0x00000040a3be7824 */ /* 0x040fe200078e00ff */
[-C--:B------:R-:W-:Y:S01]  /*2c80*/  SHF.L.U64.HI R163, R163, R179.reuse, c[0x0][0x294] ;  /* 0x0000a500a3a37619 */ /* 0x080fe200000102b3 */
[----:B------:R-:W-:Y:S01]  /*2c90*/  IMAD.X R142, R25, 0x1, R24, P1 ;  /* 0x00000001198e7824 */ /* 0x000fe200008e0618 */
[----:B------:R-:W-:Y:S01]  /*2ca0*/  SHF.L.U64.HI R179, R15, R179, c[0x0][0x1e4] ;  /* 0x000079000fb37619 */ /* 0x000fe200000102b3 */
[----:B------:R-:W-:Y:S02]  /*2cb0*/  IMAD.IADD R175, R153, 0x1, R175 ;  /* 0x0000000199af7824 */ /* 0x000fe400078e02af */
[----:B------:R-:W-:-:S02]  /*2cc0*/  IMAD.IADD R178, R149, 0x1, R178 ;  /* 0x0000000195b27824 */ /* 0x000fc400078e02b2 */
[----:B------:R-:W-:Y:S02]  /*2cd0*/  IMAD.SHL.U32 R206, R15, 0x40, RZ ;  /* 0x000000400fce7824 */ /* 0x000fe400078e00ff */
[----:B------:R-:W-:Y:S02]  /*2ce0*/  IMAD.IADD R138, R199, 0x1, R6 ;  /* 0x00000001c78a7824 */ /* 0x000fe400078e0206 */
[----:B------:R-:W-:Y:S02]  /*2cf0*/  IMAD.IADD R137, R197, 0x1, R3 ;  /* 0x00000001c5897824 */ /* 0x000fe400078e0203 */
[----:B------:R-:W-:Y:S02]  /*2d00*/  IMAD.IADD R108, R101, 0x1, R16 ;  /* 0x00000001656c7824 */ /* 0x000fe400078e0210 */
[----:B------:R-:W-:Y:S02]  /*2d10*/  IMAD.IADD R97, R99, 0x1, R17 ;  /* 0x0000000163617824 */ /* 0x000fe400078e0211 */
[----:B------:R-:W-:-:S02]  /*2d20*/  IMAD.SHL.U32 R134, R13, 0x2, RZ ;  /* 0x000000020d867824 */ /* 0x000fc400078e00ff */
[----:B------:R-:W-:Y:S02]  /*2d30*/  IMAD.SHL.U32 R133, R12, 0x2, RZ ;  /* 0x000000020c857824 */ /* 0x000fe400078e00ff */
[----:B------:R-:W-:Y:S02]  /*2d40*/  IMAD.SHL.U32 R131, R10, 0x2, RZ ;  /* 0x000000020a837824 */ /* 0x000fe400078e00ff */
[----:B------:R-:W-:Y:S02]  /*2d50*/  IMAD.SHL.U32 R130, R9, 0x2, RZ ;  /* 0x0000000209827824 */ /* 0x000fe400078e00ff */
[----:B------:R-:W-:Y:S02]  /*2d60*/  IMAD.SHL.U32 R128, R7, 0x2, RZ ;  /* 0x0000000207807824 */ /* 0x000fe400078e00ff */
.L_x_299:
[----:B------:R-:W-:Y:S01]  /*2d70*/  SHF.R.S32.HI R96, RZ, 0x1f, R41 ;  /* 0x0000001fff607819 */ /* 0x000fe20000011429 */
[-C--:B-1----:R-:W-:Y:S01]  /*2d80*/  IMAD R2, R175, R41.reuse, RZ ;  /* 0x00000029af027224 */ /* 0x082fe200078e02ff */
[----:B------:R-:W-:Y:S01]  /*2d90*/  ISETP.GE.AND P2, PT, R218, 0x1, PT ;  /* 0x00000001da00780c */ /* 0x000fe20003f46270 */
[----:B------:R-:W-:Y:S04]  /*2da0*/  DEPBAR.LE SB0, 0x0 ;  /* 0x000080000000791a */ /* 0x000fe80000000000 */
[C---:B------:R-:W-:Y:S01]  /*2db0*/  IADD3 R219, R213.reuse, 0x60, RZ ;  /* 0x00000060d5db7810 */ /* 0x040fe20007ffe0ff */
[----:B------:R-:W-:Y:S01]  /*2dc0*/  IMAD.WIDE.U32 R78, R152, R41, RZ ;  /* 0x00000029984e7225 */ /* 0x000fe200078e00ff */
[C---:B------:R-:W-:Y:S01]  /*2dd0*/  IADD3 R222, R213.reuse, 0x40, RZ ;  /* 0x00000040d5de7810 */ /* 0x040fe20007ffe0ff */
[----:B------:R-:W-:Y:S01]  /*2de0*/  WARPSYNC 0xffffffff ;  /* 0xffffffff00007948 */ /* 0x000fe20003800000 */
[----:B------:R-:W-:Y:S01]  /*2df0*/  IADD3 R223, R213, 0x20, RZ ;  /* 0x00000020d5df7810 */ /* 0x000fe20007ffe0ff */
[----:B------:R-:W-:Y:S01]  /*2e00*/  IMAD R2, R96, R152, R2 ;  /* 0x0000009860027224 */ /* 0x000fe200078e0202 */
[----:B------:R-:W-:Y:S01]  /*2e10*/  BAR.SYNC.DEFER_BLOCKING 0x0 ;  /* 0x0000000000007b1d */ /* 0x000fe20000010000 */
[CC--:B------:R-:W-:Y:S02]  /*2e20*/  IADD3 R3, P1, P0, R118.reuse, R78.reuse, R200 ;  /* 0x0000004e76037210 */ /* 0x0c0fe4000783e0c8 */
[----:B------:R-:W-:Y:S05]  /*2e30*/  IMAD.IADD R85, R79, 0x1, R2 ;  /* 0x000000014f557824 */ /* 0x000fea00078e0202 */
[-C--:B------:R-:W-:Y:S02]  /*2e40*/  IADD3.X R5, R115, R85.reuse, R181, P1, P0 ;  /* 0x0000005573057210 */ /* 0x080fe40000fe04b5 */
[-C--:B------:R-:W-:Y:S04]  /*2e50*/  IADD3 R2, P0, R118, R78.reuse, RZ ;  /* 0x0000004e76027210 */ /* 0x080fe80007f1e0ff */
[C---:B------:R-:W-:Y:S01]  /*2e60*/  LEA R66, P1, R2.reuse, c[0x0][0x1c8], 0x1 ;  /* 0x0000720002427a11 */ /* 0x040fe200078208ff */
[----:B------:R-:W-:Y:S01]  /*2e70*/  IMAD.X R4, R85, 0x1, R115, P0 ;  /* 0x0000000155047824 */ /* 0x000fe200000e0673 */
[C---:B------:R-:W-:Y:S04]  /*2e80*/  LEA R74, P0, R3.reuse, c[0x0][0x1c8], 0x1 ;  /* 0x00007200034a7a11 */ /* 0x040fe800078008ff */
[----:B------:R-:W-:Y:S02]  /*2e90*/  LEA.HI.X R67, R2, c[0x0][0x1cc], R4, 0x1, P1 ;  /* 0x0000730002437a11 */ /* 0x000fe400008f0c04 */
[----:B------:R-:W-:Y:S02]  /*2ea0*/  LEA.HI.X R75, R3, c[0x0][0x1cc], R5, 0x1, P0 ;  /* 0x00007300034b7a11 */ /* 0x000fe400000f0c05 */
[CC--:B------:R-:W-:Y:S04]  /*2eb0*/  IADD3 R2, P1, P0, R118.reuse, R78.reuse, R206 ;  /* 0x0000004e76027210 */ /* 0x0c0fe8000783e0ce */
[CC--:B------:R-:W-:Y:S01]  /*2ec0*/  IADD3.X R4, R115.reuse, R85.reuse, R179, P1, P0 ;  /* 0x0000005573047210 */ /* 0x0c0fe20000fe04b3 */
[----:B------:R-:W-:Y:S01]  /*2ed0*/  BSSY B2, `(.L_x_251) ;  /* 0x00004e2000027945 */ /* 0x000fe20003800000 */
[----:B------:R-:W-:Y:S04]  /*2ee0*/  IADD3 R3, P1, P0, R118, R78, R160 ;  /* 0x0000004e76037210 */ /* 0x000fe8000783e0a0 */
[----:B------:R-:W-:Y:S02]  /*2ef0*/  IADD3.X R5, R115, R85, R174, P1, P0 ;  /* 0x0000005573057210 */ /* 0x000fe40000fe04ae */
[C---:B------:R-:W-:Y:S02]  /*2f00*/  LEA R76, P1, R2.reuse, c[0x0][0x1c8], 0x1 ;  /* 0x00007200024c7a11 */ /* 0x040fe400078208ff */
[C---:B------:R-:W-:Y:S02]  /*2f10*/  LEA R80, P0, R3.reuse, c[0x0][0x1c8], 0x1 ;  /* 0x0000720003507a11 */ /* 0x040fe400078008ff */
[----:B------:R-:W-:Y:S02]  /*2f20*/  LEA.HI.X R77, R2, c[0x0][0x1cc], R4, 0x1, P1 ;  /* 0x00007300024d7a11 */ /* 0x000fe400008f0c04 */
[----:B------:R-:W-:Y:S01]  /*2f30*/  LEA.HI.X R81, R3, c[0x0][0x1cc], R5, 0x1, P0 ;  /* 0x0000730003517a11 */ /* 0x000fe200000f0c05 */
[----:B------:R-:W-:-:S05]  /*2f40*/  @!P2 BRA `(.L_x_252) ;  /* 0x00004ae00000a947 */ /* 0x000fca0003800000 */
[-C--:B------:R-:W-:Y:S01]  /*2f50*/  IMAD R4, R177, R41.reuse, RZ ;  /* 0x00000029b1047224 */ /* 0x080fe200078e02ff */
[----:B------:R-:W-:Y:S01]  /*2f60*/  LOP3.LUT P2, RZ, R214, 0x4, RZ, 0xc0, !PT ;  /* 0x00000004d6ff7812 */ /* 0x000fe2000784c0ff */
[-C--:B------:R-:W-:Y:S02]  /*2f70*/  IMAD R3, R178, R41.reuse, RZ ;  /* 0x00000029b2037224 */ /* 0x080fe400078e02ff */
[----:B------:R-:W-:Y:S02]  /*2f80*/  IMAD R2, R41, -0x70, R0 ;  /* 0xffffff9029027824 */ /* 0x000fe400078e0200 */
[-C--:B------:R-:W-:Y:S03]  /*2f90*/  IMAD.WIDE.U32 R34, R150, R41.reuse, RZ ;  /* 0x0000002996227225 */ /* 0x080fe600078e00ff */
[----:B------:R-:W-:Y:S01]  /*2fa0*/  IMNMX R84, R2, 0x70, PT ;  /* 0x0000007002547817 */ /* 0x000fe20003800200 */
[----:B------:R-:W-:Y:S04]  /*2fb0*/  IMAD.WIDE.U32 R72, R148, R41, RZ ;  /* 0x0000002994487225 */ /* 0x000fe800078e00ff */
[C---:B------:R-:W-:Y:S02]  /*2fc0*/  IMAD R4, R96.reuse, R150, R4 ;  /* 0x0000009660047224 */ /* 0x040fe400078e0204 */
[----:B------:R-:W-:Y:S03]  /*2fd0*/  IMAD R3, R96, R148, R3 ;  /* 0x0000009460037224 */ /* 0x000fe600078e0203 */
[----:B------:R-:W-:Y:S02]  /*2fe0*/  IADD3 R42, R35, R4, RZ ;  /* 0x00000004232a7210 */ /* 0x000fe40007ffe0ff */
[----:B------:R-:W-:Y:S01]  /*2ff0*/  IADD3 R44, R73, R3, RZ ;  /* 0x00000003492c7210 */ /* 0x000fe20007ffe0ff */
[----:B------:R-:W-:-:S05]  /*3000*/  @!P2 BRA `(.L_x_253) ;  /* 0x000026500000a947 */ /* 0x000fca0003800000 */
[----:B------:R-:W-:Y:S01]  /*3010*/  ISETP.GE.AND P5, PT, R213, R84, PT ;  /* 0x00000054d500720c */ /* 0x000fe20003fa6270 */
[----:B------:R-:W-:Y:S01]  /*3020*/  BSSY B0, `(.L_x_254) ;  /* 0x000001b000007945 */ /* 0x000fe20003800000 */
[----:B------:R-:W-:Y:S01]  /*3030*/  CS2R R50, SRZ ;  /* 0x0000000000327805 */ /* 0x000fe2000001ff00 */
[----:B------:R-:W-:Y:S01]  /*3040*/  CS2R R46, SRZ ;  /* 0x00000000002e7805 */ /* 0x000fe2000001ff00 */
[----:B------:R-:W-:Y:S01]  /*3050*/  CS2R R38, SRZ ;  /* 0x0000000000267805 */ /* 0x000fe2000001ff00 */
[----:B------:R-:W-:Y:S01]  /*3060*/  CS2R R12, SRZ ;  /* 0x00000000000c7805 */ /* 0x000fe2000001ff00 */
[----:B------:R-:W-:Y:S07]  /*3070*/  CS2R R2, SRZ ;  /* 0x0000000000027805 */ /* 0x000fee000001ff00 */
[----:B------:R-:W-:-:S05]  /*3080*/  @P5 BRA `(.L_x_255) ;  /* 0x0000014000005947 */ /* 0x000fca0003800000 */
[----:B------:R-:W-:Y:S01]  /*3090*/  IADD3 R2, P0, R104, R34, RZ ;  /* 0x0000002268027210 */ /* 0x000fe20007f1e0ff */
[----:B------:R-:W-:Y:S01]  /*30a0*/  CS2R R38, SRZ ;  /* 0x0000000000267805 */ /* 0x000fe2000001ff00 */
[----:B------:R-:W-:Y:S01]  /*30b0*/  CS2R R46, SRZ ;  /* 0x00000000002e7805 */ /* 0x000fe2000001ff00 */
[----:B------:R-:W-:Y:S02]  /*30c0*/  CS2R R12, SRZ ;  /* 0x00000000000c7805 */ /* 0x000fe4000001ff00 */
[----:B------:R-:W-:Y:S01]  /*30d0*/  IMAD.X R4, R42, 0x1, R117, P0 ;  /* 0x000000012a047824 */ /* 0x000fe200000e0675 */
[----:B------:R-:W-:Y:S05]  /*30e0*/  IADD3 R3, P0, R102, R72, RZ ;  /* 0x0000004866037210 */ /* 0x000fea0007f1e0ff */
[----:B------:R-:W-:Y:S01]  /*30f0*/  IMAD.X R5, R44, 0x1, R116, P0 ;  /* 0x000000012c057824 */ /* 0x000fe200000e0674 */
[C---:B------:R-:W-:Y:S04]  /*3100*/  LEA R6, P0, R2.reuse, c[0x0][0x270], 0x1 ;  /* 0x00009c0002067a11 */ /* 0x040fe800078008ff */
[----:B------:R-:W-:Y:S02]  /*3110*/  LEA.HI.X R7, R2, c[0x0][0x274], R4, 0x1, P0 ;  /* 0x00009d0002077a11 */ /* 0x000fe400000f0c04 */
[C---:B------:R-:W-:Y:S04]  /*3120*/  LEA R4, P0, R3.reuse, c[0x0][0x288], 0x1 ;  /* 0x0000a20003047a11 */ /* 0x040fe800078008ff */
[----:B------:R-:W-:Y:S02]  /*3130*/  LEA.HI.X R5, R3, c[0x0][0x28c], R5, 0x1, P0 ;  /* 0x0000a30003057a11 */ /* 0x000fe400000f0c05 */
[----:B------:R-:W-:Y:S01]  /*3140*/  ISETP.GE.AND P0, PT, R32, c[0x0][0x27c], PT ;  /* 0x00009f0020007a0c */ /* 0x000fe20003f06270 */
[----:B------:R-:W-:Y:S11]  /*3150*/  CS2R R2, SRZ ;  /* 0x0000000000027805 */ /* 0x000ff6000001ff00 */
[----:B------:R-:W-:Y:S01]  /*3160*/  @!UPT UIADD3 URZ, URZ, URZ, URZ ;  /* 0x0000003f3f3ff290 */ /* 0x000fe2000fffe03f */
[----:B------:R1:W5:Y:S04]  /*3170*/  @!P0 LDG.E.64 R38, [R6.64] ;  /* 0x0000000a06268981 */ /* 0x000368000c1e1b00 */
[----:B------:R1:W5:Y:S01]  /*3180*/  @!P0 LDG.E.64 R2, [R4.64] ;  /* 0x0000000a04028981 */ /* 0x000362000c1e1b00 */
[----:B------:R-:W-:Y:S11]  /*3190*/  ISETP.GE.AND P0, PT, R109, c[0x0][0x27c], PT ;  /* 0x00009f006d007a0c */ /* 0x000ff60003f06270 */
[----:B------:R-:W-:Y:S02]  /*31a0*/  @!UPT UIADD3 URZ, URZ, URZ, URZ ;  /* 0x0000003f3f3ff290 */ /* 0x000fe4000fffe03f */
[----:B------:R1:W5:Y:S04]  /*31b0*/  @!P0 LDG.E.64 R46, [R6.64+0x40] ;  /* 0x0000400a062e8981 */ /* 0x000368000c1e1b00 */
[----:B------:R1:W5:Y:S02]  /*31c0*/  @!P0 LDG.E.64 R12, [R4.64+0x40] ;  /* 0x0000400a040c8981 */ /* 0x000364000c1e1b00 */
.L_x_255:
[----:B------:R-:W-:Y:S05]  /*31d0*/  BSYNC B0 ;  /* 0x0000000000007941 */ /* 0x000fea0003800000 */
.L_x_254:
[----:B------:R-:W-:Y:S01]  /*31e0*/  ISETP.GE.AND P4, PT, R223, R84, PT ;  /* 0x00000054df00720c */ /* 0x000fe20003f86270 */
[----:B-1---5:R-:W-:Y:S01]  /*31f0*/  IMAD.MOV.U32 R4, RZ, RZ, R46 ;  /* 0x000000ffff047224 */ /* 0x022fe200078e002e */
[----:B------:R-:W-:Y:S01]  /*3200*/  BSSY B0, `(.L_x_256) ;  /* 0x0000026000007945 */ /* 0x000fe20003800000 */
[----:B------:R-:W-:Y:S01]  /*3210*/  IMAD.MOV.U32 R7, RZ, RZ, R47 ;  /* 0x000000ffff077224 */ /* 0x000fe200078e002f */
[----:B------:R-:W-:Y:S01]  /*3220*/  CS2R R48, SRZ ;  /* 0x0000000000307805 */ /* 0x000fe2000001ff00 */
[----:B------:R-:W-:Y:S01]  /*3230*/  IMAD.MOV.U32 R6, RZ, RZ, R38 ;  /* 0x000000ffff067224 */ /* 0x000fe200078e0026 */
[----:B------:R-:W-:Y:S01]  /*3240*/  CS2R R16, SRZ ;  /* 0x0000000000107805 */ /* 0x000fe2000001ff00 */
[----:B------:R-:W-:Y:S01]  /*3250*/  IMAD.MOV.U32 R5, RZ, RZ, R39 ;  /* 0x000000ffff057224 */ /* 0x000fe200078e0027 */
[----:B------:R-:W-:Y:S01]  /*3260*/  PRMT R45, R4, 0x5410, R7 ;  /* 0x00005410042d7816 */ /* 0x000fe20000000007 */
[----:B------:R-:W-:Y:S01]  /*3270*/  CS2R R14, SRZ ;  /* 0x00000000000e7805 */ /* 0x000fe2000001ff00 */
[----:B------:R-:W-:Y:S02]  /*3280*/  MOV R4, R12 ;  /* 0x0000000c00047202 */ /* 0x000fe40000000f00 */
[----:B------:R-:W-:Y:S01]  /*3290*/  PRMT R40, R6, 0x7610, R40 ;  /* 0x0000761006287816 */ /* 0x000fe20000000028 */
[----:B------:R-:W-:Y:S01]  /*32a0*/  IMAD.MOV.U32 R6, RZ, RZ, R13 ;  /* 0x000000ffff067224 */ /* 0x000fe200078e000d */
[----:B------:R-:W-:Y:S01]  /*32b0*/  PRMT R43, R5, 0x7610, R43 ;  /* 0x00007610052b7816 */ /* 0x000fe2000000002b */
[----:B------:R-:W-:Y:S01]  /*32c0*/  IMAD.MOV.U32 R5, RZ, RZ, R2 ;  /* 0x000000ffff057224 */ /* 0x000fe200078e0002 */
[----:B------:R-:W-:Y:S02]  /*32d0*/  PRMT R19, R4, 0x7610, R19 ;  /* 0x0000761004137816 */ /* 0x000fe40000000013 */
[----:B------:R-:W-:Y:S02]  /*32e0*/  MOV R4, R3 ;  /* 0x0000000300047202 */ /* 0x000fe40000000f00 */
[----:B------:R-:W-:Y:S02]  /*32f0*/  PRMT R19, R19, 0x5410, R6 ;  /* 0x0000541013137816 */ /* 0x000fe40000000006 */
[----:B------:R-:W-:Y:S01]  /*3300*/  PRMT R18, R5, 0x5410, R4 ;  /* 0x0000541005127816 */ /* 0x000fe20000000004 */
[----:B------:R-:W-:-:S05]  /*3310*/  @P4 BRA `(.L_x_257) ;  /* 0x0000014000004947 */ /* 0x000fca0003800000 */
[----:B------:R-:W-:Y:S01]  /*3320*/  IADD3 R4, P1, P0, R104, R34, R191 ;  /* 0x0000002268047210 */ /* 0x000fe2000783e0bf */
[----:B------:R-:W-:Y:S01]  /*3330*/  CS2R R48, SRZ ;  /* 0x0000000000307805 */ /* 0x000fe2000001ff00 */
[----:B------:R-:W-:Y:S01]  /*3340*/  CS2R R14, SRZ ;  /* 0x00000000000e7805 */ /* 0x000fe2000001ff00 */
[----:B------:R-:W-:Y:S01]  /*3350*/  CS2R R50, SRZ ;  /* 0x0000000000327805 */ /* 0x000fe2000001ff00 */
[----:B------:R-:W-:Y:S01]  /*3360*/  IADD3.X R7, R117, R42, R167, P1, P0 ;  /* 0x0000002a75077210 */ /* 0x000fe20000fe04a7 */
[----:B------:R-:W-:Y:S01]  /*3370*/  CS2R R16, SRZ ;  /* 0x0000000000107805 */ /* 0x000fe2000001ff00 */
[----:B------:R-:W-:Y:S04]  /*3380*/  IADD3 R5, P1, P0, R102, R72, R192 ;  /* 0x0000004866057210 */ /* 0x000fe8000783e0c0 */
[----:B------:R-:W-:Y:S02]  /*3390*/  IADD3.X R8, R116, R44, R168, P1, P0 ;  /* 0x0000002c74087210 */ /* 0x000fe40000fe04a8 */
[C---:B------:R-:W-:Y:S04]  /*33a0*/  LEA R6, P0, R4.reuse, c[0x0][0x270], 0x1 ;  /* 0x00009c0004067a11 */ /* 0x040fe800078008ff */
[----:B------:R-:W-:Y:S02]  /*33b0*/  LEA.HI.X R7, R4, c[0x0][0x274], R7, 0x1, P0 ;  /* 0x00009d0004077a11 */ /* 0x000fe400000f0c07 */
[C---:B------:R-:W-:Y:S04]  /*33c0*/  LEA R4, P0, R5.reuse, c[0x0][0x288], 0x1 ;  /* 0x0000a20005047a11 */ /* 0x040fe800078008ff */
[----:B------:R-:W-:Y:S02]  /*33d0*/  LEA.HI.X R5, R5, c[0x0][0x28c], R8, 0x1, P0 ;  /* 0x0000a30005057a11 */ /* 0x000fe400000f0c08 */
[----:B------:R-:W-:Y:S11]  /*33e0*/  ISETP.GE.AND P0, PT, R32, c[0x0][0x27c], PT ;  /* 0x00009f0020007a0c */ /* 0x000ff60003f06270 */
[----:B------:R-:W-:Y:S02]  /*33f0*/  @!UPT UIADD3 URZ, URZ, URZ, URZ ;  /* 0x0000003f3f3ff290 */ /* 0x000fe4000fffe03f */
[----:B------:R1:W5:Y:S04]  /*3400*/  @!P0 LDG.E.64 R48, [R6.64] ;  /* 0x0000000a06308981 */ /* 0x000368000c1e1b00 */
[----:B------:R1:W5:Y:S01]  /*3410*/  @!P0 LDG.E.64 R14, [R4.64] ;  /* 0x0000000a040e8981 */ /* 0x000362000c1e1b00 */
[----:B------:R-:W-:Y:S11]  /*3420*/  ISETP.GE.AND P0, PT, R109, c[0x0][0x27c], PT ;  /* 0x00009f006d007a0c */ /* 0x000ff60003f06270 */
[----:B------:R-:W-:Y:S02]  /*3430*/  @!UPT UIADD3 URZ, URZ, URZ, URZ ;  /* 0x0000003f3f3ff290 */ /* 0x000fe4000fffe03f */
[----:B------:R1:W5:Y:S04]  /*3440*/  @!P0 LDG.E.64 R50, [R6.64+0x40] ;  /* 0x0000400a06328981 */ /* 0x000368000c1e1b00 */
[----:B------:R1:W5:Y:S02]  /*3450*/  @!P0 LDG.E.64 R16, [R4.64+0x40] ;  /* 0x0000400a04108981 */ /* 0x000364000c1e1b00 */
.L_x_257:
[----:B------:R-:W-:Y:S05]  /*3460*/  BSYNC B0 ;  /* 0x0000000000007941 */ /* 0x000fea0003800000 */
.L_x_256:
[----:B------:R-:W-:Y:S01]  /*3470*/  ISETP.GE.AND P3, PT, R222, R84, PT ;  /* 0x00000054de00720c */ /* 0x000fe20003f66270 */
[----:B-1---5:R-:W-:Y:S01]  /*3480*/  IMAD.MOV.U32 R7, RZ, RZ, R50 ;  /* 0x000000ffff077224 */ /* 0x022fe200078e0032 */
[----:B------:R-:W-:Y:S01]  /*3490*/  MOV R5, R48 ;  /* 0x0000003000057202 */ /* 0x000fe20000000f00 */
[----:B------:R-:W-:Y:S01]  /*34a0*/  IMAD.MOV.U32 R6, RZ, RZ, R51 ;  /* 0x000000ffff067224 */ /* 0x000fe200078e0033 */
[----:B------:R-:W-:Y:S01]  /*34b0*/  BSSY B0, `(.L_x_258) ;  /* 0x0000024000007945 */ /* 0x000fe20003800000 */
[----:B------:R-:W-:Y:S01]  /*34c0*/  IMAD.MOV.U32 R4, RZ, RZ, R49 ;  /* 0x000000ffff047224 */ /* 0x000fe200078e0031 */
[----:B------:R-:W-:Y:S01]  /*34d0*/  CS2R R58, SRZ ;  /* 0x00000000003a7805 */ /* 0x000fe2000001ff00 */
[----:B------:R-:W-:Y:S01]  /*34e0*/  CS2R R54, SRZ ;  /* 0x0000000000367805 */ /* 0x000fe2000001ff00 */
[----:B------:R-:W-:Y:S01]  /*34f0*/  PRMT R61, R7, 0x5410, R6 ;  /* 0x00005410073d7816 */ /* 0x000fe20000000006 */
[----:B------:R-:W-:Y:S01]  /*3500*/  IMAD.MOV.U32 R7, RZ, RZ, R16 ;  /* 0x000000ffff077224 */ /* 0x000fe200078e0010 */
[----:B------:R-:W-:Y:S01]  /*3510*/  PRMT R60, R5, 0x5410, R4 ;  /* 0x00005410053c7816 */ /* 0x000fe20000000004 */
[----:B------:R-:W-:Y:S01]  /*3520*/  IMAD.MOV.U32 R5, RZ, RZ, R14 ;  /* 0x000000ffff057224 */ /* 0x000fe200078e000e */
[----:B------:R-:W-:Y:S01]  /*3530*/  MOV R6, R17 ;  /* 0x0000001100067202 */ /* 0x000fe20000000f00 */
[----:B------:R-:W-:Y:S01]  /*3540*/  CS2R R52, SRZ ;  /* 0x0000000000347805 */ /* 0x000fe2000001ff00 */
[----:B------:R-:W-:Y:S01]  /*3550*/  MOV R4, R15 ;  /* 0x0000000f00047202 */ /* 0x000fe20000000f00 */
[----:B------:R-:W-:Y:S01]  /*3560*/  CS2R R22, SRZ ;  /* 0x0000000000167805 */ /* 0x000fe2000001ff00 */
[----:B------:R-:W-:Y:S01]  /*3570*/  PRMT R29, R7, 0x5410, R6 ;  /* 0x00005410071d7816 */ /* 0x000fe20000000006 */
[----:B------:R-:W-:Y:S01]  /*3580*/  CS2R R20, SRZ ;  /* 0x0000000000147805 */ /* 0x000fe2000001ff00 */
        /* <DEDUP_REMOVED lines=22> */
.L_x_259:
[----:B------:R-:W-:Y:S05]  /*36f0*/  BSYNC B0 ;  /* 0x0000000000007941 */ /* 0x000fea0003800000 */
.L_x_258:
        /* <DEDUP_REMOVED lines=38> */
.L_x_261:
[----:B------:R-:W-:Y:S05]  /*3960*/  BSYNC B0 ;  /* 0x0000000000007941 */ /* 0x000fea0003800000 */
.L_x_260:
[----:B-1---5:R-:W-:Y:S01]  /*3970*/  MOV R5, R56 ;  /* 0x0000003800057202 */ /* 0x022fe20000000f00 */
[----:B------:R-:W-:Y:S01]  /*3980*/  IMAD.MOV.U32 R7, RZ, RZ, R58 ;  /* 0x000000ffff077224 */ /* 0x000fe200078e003a */
[----:B------:R-:W-:Y:S01]  /*3990*/  BSSY B1, `(.L_x_262) ;  /* 0x000007a000017945 */ /* 0x000fe20003800000 */
[----:B------:R-:W-:Y:S02]  /*39a0*/  IMAD.MOV.U32 R6, RZ, RZ, R59 ;  /* 0x000000ffff067224 */ /* 0x000fe400078e003b */
[----:B------:R-:W-:Y:S03]  /*39b0*/  IMAD.MOV.U32 R4, RZ, RZ, R57 ;  /* 0x000000ffff047224 */ /* 0x000fe600078e0039 */
[----:B------:R-:W-:Y:S01]  /*39c0*/  PRMT R65, R7, 0x5410, R6 ;  /* 0x0000541007417816 */ /* 0x000fe20000000006 */
[----:B------:R-:W-:Y:S01]  /*39d0*/  IMAD.MOV.U32 R7, RZ, RZ, R26 ;  /* 0x000000ffff077224 */ /* 0x000fe200078e001a */
[----:B------:R-:W-:Y:S01]  /*39e0*/  PRMT R64, R5, 0x5410, R4 ;  /* 0x0000541005407816 */ /* 0x000fe20000000004 */
[----:B------:R-:W-:Y:S01]  /*39f0*/  IMAD.MOV.U32 R5, RZ, RZ, R24 ;  /* 0x000000ffff057224 */ /* 0x000fe200078e0018 */
[----:B------:R-:W-:Y:S02]  /*3a00*/  MOV R6, R27 ;  /* 0x0000001b00067202 */ /* 0x000fe40000000f00 */
[----:B------:R-:W-:Y:S02]  /*3a10*/  MOV R4, R25 ;  /* 0x0000001900047202 */ /* 0x000fe40000000f00 */
[----:B------:R-:W-:Y:S02]  /*3a20*/  PRMT R35, R7, 0x5410, R6 ;  /* 0x0000541007237816 */ /* 0x000fe40000000006 */
[----:B------:R-:W-:Y:S01]  /*3a30*/  PRMT R34, R5, 0x5410, R4 ;  /* 0x0000541005227816 */ /* 0x000fe20000000004 */
[----:B------:R-:W-:-:S05]  /*3a40*/  @P5 BRA `(.L_x_263) ;  /* 0x000006e000005947 */ /* 0x000fca0003800000 */
[----:B------:R-:W-:Y:S01]  /*3a50*/  BSSY B0, `(.L_x_264) ;  /* 0x0000036000007945 */ /* 0x000fe20003800000 */
[----:B------:R-:W-:-:S05]  /*3a60*/  @P6 BRA `(.L_x_265) ;  /* 0x0000034000006947 */ /* 0x000fca0003800000 */
[----:B------:R-:W-:Y:S01]  /*3a70*/  ISETP.GE.AND P0, PT, R32, c[0x0][0x27c], PT ;  /* 0x00009f0020007a0c */ /* 0x000fe20003f06270 */
[----:B------:R-:W1:Y:S11]  /*3a80*/  LDS.128 R8, [R208+0x8100] ;  /* 0x00810000d0087984 */ /* 0x000e760000000c00 */
[----:B------:R-:W-:Y:S01]  /*3a90*/  @!UPT UIADD3 URZ, URZ, URZ, URZ ;  /* 0x0000003f3f3ff290 */ /* 0x000fe2000fffe03f */
[----:B------:R-:W-:Y:S01]  /*3aa0*/  @!P0 SHF.R.U64 R6, R2, 0x10, R3 ;  /* 0x0000001002068819 */ /* 0x000fe20000001203 */
[----:B------:R-:W-:Y:S01]  /*3ab0*/  @!P0 HADD2.F32 R2, -RZ, R18.H0_H0 ;  /* 0x20000012ff028230 */ /* 0x000fe20000004100 */
[----:B------:R-:W-:Y:S02]  /*3ac0*/  @!P0 SHF.R.U64 R42, R38, 0x10, R39 ;  /* 0x00000010262a8819 */ /* 0x000fe40000001227 */
[----:B------:R-:W-:Y:S02]  /*3ad0*/  @!P0 SHF.R.U32.HI R7, RZ, 0x10, R3 ;  /* 0x00000010ff078819 */ /* 0x000fe40000011603 */
[----:B------:R-:W-:Y:S01]  /*3ae0*/  @!P0 SHF.R.U32.HI R44, RZ, 0x10, R39 ;  /* 0x00000010ff2c8819 */ /* 0x000fe20000011627 */
[----:B------:R-:W-:Y:S02]  /*3af0*/  @!P0 HADD2.F32 R39, -RZ, R40.H0_H0 ;  /* 0x20000028ff278230 */ /* 0x000fe40000004100 */
[----:B------:R-:W-:Y:S02]  /*3b00*/  @!P0 HADD2.F32 R42, -RZ, R42.H0_H0 ;  /* 0x2000002aff2a8230 */ /* 0x000fe40000004100 */
[----:B------:R-:W-:Y:S01]  /*3b10*/  @!P0 HADD2.F32 R44, -RZ, R44.H0_H0 ;  /* 0x2000002cff2c8230 */ /* 0x000fe20000004100 */
[----:B-1----:R-:W-:Y:S02]  /*3b20*/  @!P0 MOV R5, R8 ;  /* 0x0000000800058202 */ /* 0x002fe40000000f00 */
[----:B------:R-:W-:Y:S03]  /*3b30*/  @!P0 MOV R4, R9 ;  /* 0x0000000900048202 */ /* 0x000fe60000000f00 */
[--C-:B------:R-:W-:Y:S02]  /*3b40*/  @!P0 HADD2.F32 R38, -RZ, R5.reuse.H1_H1 ;  /* 0x30000005ff268230 */ /* 0x100fe40000004100 */
[----:B------:R-:W-:Y:S02]  /*3b50*/  @!P0 HADD2.F32 R3, -RZ, R5.H0_H0 ;  /* 0x20000005ff038230 */ /* 0x000fe40000004100 */
[----:B------:R-:W-:Y:S01]  /*3b60*/  @!P0 HADD2.F32 R5, -RZ, R6.H0_H0 ;  /* 0x20000006ff058230 */ /* 0x000fe20000004100 */
[-C--:B------:R-:W-:Y:S01]  /*3b70*/  @!P0 FMUL.FTZ R68, R38, R2.reuse ;  /* 0x0000000226448220 */ /* 0x080fe20000410000 */
[--C-:B------:R-:W-:Y:S01]  /*3b80*/  @!P0 HADD2.F32 R40, -RZ, R4.reuse.H1_H1 ;  /* 0x30000004ff288230 */ /* 0x100fe20000004100 */
[C---:B------:R-:W-:Y:S01]  /*3b90*/  @!P0 FMUL.FTZ R2, R3.reuse, R2 ;  /* 0x0000000203028220 */ /* 0x040fe20000410000 */
[----:B------:R-:W-:Y:S01]  /*3ba0*/  @!P0 HADD2.F32 R4, -RZ, R4.H0_H0 ;  /* 0x20000004ff048230 */ /* 0x000fe20000004100 */
[----:B------:R-:W-:Y:S01]  /*3bb0*/  @!P0 FFMA.FTZ R71, R3, R39, -R68 ;  /* 0x0000002703478223 */ /* 0x000fe20000010844 */
[----:B------:R-:W-:Y:S01]  /*3bc0*/  @!P0 MOV R6, R10 ;  /* 0x0000000a00068202 */ /* 0x000fe20000000f00 */
[-C--:B------:R-:W-:Y:S02]  /*3bd0*/  @!P0 FMUL.FTZ R68, R40, R5.reuse ;  /* 0x0000000528448220 */ /* 0x080fe40000410000 */
[----:B------:R-:W-:Y:S01]  /*3be0*/  @!P0 FMUL.FTZ R3, R4, R5 ;  /* 0x0000000504038220 */ /* 0x000fe20000410000 */
[----:B------:R-:W-:Y:S01]  /*3bf0*/  @!P0 MOV R5, R11 ;  /* 0x0000000b00058202 */ /* 0x000fe20000000f00 */
[----:B------:R-:W-:Y:S01]  /*3c00*/  @!P0 FFMA.FTZ R2, R38, R39, R2 ;  /* 0x0000002726028223 */ /* 0x000fe20000010002 */
[----:B------:R-:W-:Y:S01]  /*3c10*/  @!P0 HADD2.F32 R38, -RZ, R6.H1_H1 ;  /* 0x30000006ff268230 */ /* 0x000fe20000004100 */
[-C--:B------:R-:W-:Y:S01]  /*3c20*/  @!P0 FFMA.FTZ R70, R4, R42.reuse, -R68 ;  /* 0x0000002a04468223 */ /* 0x080fe20000010844 */
[----:B------:R-:W-:Y:S01]  /*3c30*/  @!P0 HADD2.F32 R4, -RZ, R18.H1_H1 ;  /* 0x30000012ff048230 */ /* 0x000fe20000004100 */
[----:B------:R-:W-:Y:S01]  /*3c40*/  @!P0 FFMA.FTZ R3, R40, R42, R3 ;  /* 0x0000002a28038223 */ /* 0x000fe20000010003 */
[----:B------:R-:W-:Y:S02]  /*3c50*/  @!P0 HADD2.F32 R18, -RZ, R7.H0_H0 ;  /* 0x20000007ff128230 */ /* 0x000fe40000004100 */
[----:B------:R-:W-:Y:S02]  /*3c60*/  @!P0 HADD2.F32 R7, -RZ, R6.H0_H0 ;  /* 0x20000006ff078230 */ /* 0x000fe40000004100 */
[----:B------:R-:W-:Y:S02]  /*3c70*/  @!P0 HADD2.F32 R6, -RZ, R5.H0_H0 ;  /* 0x20000005ff068230 */ /* 0x000fe40000004100 */
[----:B------:R-:W-:Y:S02]  /*3c80*/  @!P0 HADD2.F32 R39, -RZ, R43.H0_H0 ;  /* 0x2000002bff278230 */ /* 0x000fe40000004100 */
[----:B------:R-:W-:Y:S01]  /*3c90*/  @!P0 HADD2.F32 R43, -RZ, R5.H1_H1 ;  /* 0x30000005ff2b8230 */ /* 0x000fe20000004100 */
[-C--:B------:R-:W-:Y:S02]  /*3ca0*/  @!P0 FMUL.FTZ R5, R38, R4.reuse ;  /* 0x0000000426058220 */ /* 0x080fe40000410000 */
[C---:B------:R-:W-:Y:S02]  /*3cb0*/  @!P0 FMUL.FTZ R4, R7.reuse, R4 ;  /* 0x0000000407048220 */ /* 0x040fe40000410000 */
[----:B------:R-:W-:Y:S01]  /*3cc0*/  @!P0 FFMA.FTZ R69, R7, R39, -R5 ;  /* 0x0000002707458223 */ /* 0x000fe20000010805 */
[----:B------:R-:W-:Y:S01]  /*3cd0*/  @!P0 F2FP.PACK_AB R7, R2, R71 ;  /* 0x000000470207823e */ /* 0x000fe200000000ff */
[-C--:B------:R-:W-:Y:S02]  /*3ce0*/  @!P0 FMUL.FTZ R5, R6, R18.reuse ;  /* 0x0000001206058220 */ /* 0x080fe40000410000 */
[----:B------:R-:W-:Y:S01]  /*3cf0*/  @!P0 FMUL.FTZ R68, R43, R18 ;  /* 0x000000122b448220 */ /* 0x000fe20000410000 */
[----:B------:R-:W-:Y:S01]  /*3d00*/  @!P0 MOV R8, R7 ;  /* 0x0000000700088202 */ /* 0x000fe20000000f00 */
[----:B------:R-:W-:Y:S02]  /*3d10*/  @!P0 FFMA.FTZ R4, R38, R39, R4 ;  /* 0x0000002726048223 */ /* 0x000fe40000010004 */
[----:B------:R-:W-:Y:S01]  /*3d20*/  @!P0 FFMA.FTZ R68, R6, R44, -R68 ;  /* 0x0000002c06448223 */ /* 0x000fe20000010844 */
[----:B------:R-:W-:Y:S01]  /*3d30*/  @!P0 F2FP.PACK_AB R6, R3, R70 ;  /* 0x000000460306823e */ /* 0x000fe200000000ff */
[----:B------:R-:W-:Y:S01]  /*3d40*/  @!P0 FFMA.FTZ R5, R43, R44, R5 ;  /* 0x0000002c2b058223 */ /* 0x000fe20000010005 */
[----:B------:R-:W-:Y:S02]  /*3d50*/  @!P0 F2FP.PACK_AB R3, R4, R69 ;  /* 0x000000450403823e */ /* 0x000fe400000000ff */
[----:B------:R-:W-:Y:S02]  /*3d60*/  @!P0 MOV R9, R6 ;  /* 0x0000000600098202 */ /* 0x000fe40000000f00 */
[----:B------:R-:W-:Y:S02]  /*3d70*/  @!P0 F2FP.PACK_AB R2, R5, R68 ;  /* 0x000000440502823e */ /* 0x000fe400000000ff */
[----:B------:R-:W-:Y:S02]  /*3d80*/  @!P0 MOV R10, R3 ;  /* 0x00000003000a8202 */ /* 0x000fe40000000f00 */
[----:B------:R-:W-:Y:S05]  /*3d90*/  @!P0 MOV R11, R2 ;  /* 0x00000002000b8202 */ /* 0x000fea0000000f00 */
[----:B------:R1:W-:Y:S02]  /*3da0*/  STG.E.128 [R66.64], R8 ;  /* 0x0000000842007986 */ /* 0x0003e4000c101d0a */
.L_x_265:
[----:B------:R-:W-:Y:S05]  /*3db0*/  BSYNC B0 ;  /* 0x0000000000007941 */ /* 0x000fea0003800000 */
.L_x_264:
[----:B------:R-:W-:Y:S11]  /*3dc0*/  ISETP.GE.AND P0, PT, R209, c[0x0][0x1d4], PT ;  /* 0x00007500d1007a0c */ /* 0x000ff60003f06270 */
[----:B------:R-:W-:Y:S02]  /*3dd0*/  @!UPT UIADD3 URZ, URZ, URZ, URZ ;  /* 0x0000003f3f3ff290 */ /* 0x000fe4000fffe03f */
[----:B------:R-:W-:-:S05]  /*3de0*/  @P0 BRA `(.L_x_263) ;  /* 0x0000034000000947 */ /* 0x000fca0003800000 */
[----:B------:R-:W-:Y:S01]  /*3df0*/  ISETP.GE.AND P0, PT, R109, c[0x0][0x27c], PT ;  /* 0x00009f006d007a0c */ /* 0x000fe20003f06270 */
[----:B-1----:R-:W1:Y:S11]  /*3e00*/  LDS.128 R8, [R208+0xb900] ;  /* 0x00b90000d0087984 */ /* 0x002e760000000c00 */
[----:B------:R-:W-:Y:S01]  /*3e10*/  @!UPT UIADD3 URZ, URZ, URZ, URZ ;  /* 0x0000003f3f3ff290 */ /* 0x000fe2000fffe03f */
[----:B------:R-:W-:Y:S01]  /*3e20*/  @!P0 HADD2.F32 R2, -RZ, R19.H0_H0 ;  /* 0x20000013ff028230 */ /* 0x000fe20000004100 */
[----:B------:R-:W-:Y:S01]  /*3e30*/  @!P0 SHF.R.U64 R5, R12, 0x10, R13 ;  /* 0x000000100c058819 */ /* 0x000fe2000000120d */
[----:B------:R-:W-:Y:S01]  /*3e40*/  @!P0 HADD2.F32 R12, -RZ, R45.H0_H0 ;  /* 0x2000002dff0c8230 */ /* 0x000fe20000004100 */
[----:B------:R-:W-:Y:S02]  /*3e50*/  @!P0 SHF.R.U64 R18, R46, 0x10, R47 ;  /* 0x000000102e128819 */ /* 0x000fe4000000122f */
[----:B------:R-:W-:Y:S01]  /*3e60*/  @!P0 SHF.R.U32.HI R7, RZ, 0x10, R13 ;  /* 0x00000010ff078819 */ /* 0x000fe2000001160d */
[----:B------:R-:W-:Y:S01]  /*3e70*/  @!P0 HADD2.F32 R5, -RZ, R5.H0_H0 ;  /* 0x20000005ff058230 */ /* 0x000fe20000004100 */
[----:B------:R-:W-:Y:S01]  /*3e80*/  @!P0 SHF.R.U32.HI R40, RZ, 0x10, R47 ;  /* 0x00000010ff288819 */ /* 0x000fe2000001162f */
[----:B------:R-:W-:Y:S04]  /*3e90*/  @!P0 HADD2.F32 R18, -RZ, R18.H0_H0 ;  /* 0x20000012ff128230 */ /* 0x000fe80000004100 */
[----:B------:R-:W-:Y:S01]  /*3ea0*/  @!P0 HADD2.F32 R40, -RZ, R40.H0_H0 ;  /* 0x20000028ff288230 */ /* 0x000fe20000004100 */
[----:B-1----:R-:W-:Y:S02]  /*3eb0*/  @!P0 MOV R3, R8 ;  /* 0x0000000800038202 */ /* 0x002fe40000000f00 */
[----:B------:R-:W-:Y:S03]  /*3ec0*/  @!P0 MOV R4, R9 ;  /* 0x0000000900048202 */ /* 0x000fe60000000f00 */
[--C-:B------:R-:W-:Y:S02]  /*3ed0*/  @!P0 HADD2.F32 R6, -RZ, R3.reuse.H1_H1 ;  /* 0x30000003ff068230 */ /* 0x100fe40000004100 */
[----:B------:R-:W-:Y:S02]  /*3ee0*/  @!P0 HADD2.F32 R3, -RZ, R3.H0_H0 ;  /* 0x20000003ff038230 */ /* 0x000fe40000004100 */
[--C-:B------:R-:W-:Y:S01]  /*3ef0*/  @!P0 HADD2.F32 R13, -RZ, R4.reuse.H1_H1 ;  /* 0x30000004ff0d8230 */ /* 0x100fe20000004100 */
[CC--:B------:R-:W-:Y:S01]  /*3f00*/  @!P0 FMUL.FTZ R38, R6.reuse, R2.reuse ;  /* 0x0000000206268220 */ /* 0x0c0fe20000410000 */
[----:B------:R-:W-:Y:S01]  /*3f10*/  @!P0 HADD2.F32 R4, -RZ, R4.H0_H0 ;  /* 0x20000004ff048230 */ /* 0x000fe20000004100 */
[C---:B------:R-:W-:Y:S02]  /*3f20*/  @!P0 FMUL.FTZ R2, R3.reuse, R2 ;  /* 0x0000000203028220 */ /* 0x040fe40000410000 */
[-C--:B------:R-:W-:Y:S02]  /*3f30*/  @!P0 FFMA.FTZ R46, R3, R12.reuse, -R38 ;  /* 0x0000000c032e8223 */ /* 0x080fe40000010826 */
[----:B------:R-:W-:Y:S01]  /*3f40*/  @!P0 FFMA.FTZ R2, R6, R12, R2 ;  /* 0x0000000c06028223 */ /* 0x000fe20000010002 */
[----:B------:R-:W-:Y:S01]  /*3f50*/  @!P0 MOV R6, R10 ;  /* 0x0000000a00068202 */ /* 0x000fe20000000f00 */
[CC--:B------:R-:W-:Y:S01]  /*3f60*/  @!P0 FMUL.FTZ R38, R13.reuse, R5.reuse ;  /* 0x000000050d268220 */ /* 0x0c0fe20000410000 */
[----:B------:R-:W-:Y:S01]  /*3f70*/  @!P0 HADD2.F32 R12, -RZ, R7.H0_H0 ;  /* 0x20000007ff0c8230 */ /* 0x000fe20000004100 */
[C---:B------:R-:W-:Y:S01]  /*3f80*/  @!P0 FMUL.FTZ R3, R4.reuse, R5 ;  /* 0x0000000504038220 */ /* 0x040fe20000410000 */
[----:B------:R-:W-:Y:S01]  /*3f90*/  @!P0 MOV R5, R11 ;  /* 0x0000000b00058202 */ /* 0x000fe20000000f00 */
[-C--:B------:R-:W-:Y:S01]  /*3fa0*/  @!P0 FFMA.FTZ R44, R4, R18.reuse, -R38 ;  /* 0x00000012042c8223 */ /* 0x080fe20000010826 */
[----:B------:R-:W-:Y:S01]  /*3fb0*/  @!P0 HADD2.F32 R4, -RZ, R19.H1_H1 ;  /* 0x30000013ff048230 */ /* 0x000fe20000004100 */
[----:B------:R-:W-:Y:S01]  /*3fc0*/  @!P0 FFMA.FTZ R3, R13, R18, R3 ;  /* 0x000000120d038223 */ /* 0x000fe20000010003 */
[--C-:B------:R-:W-:Y:S02]  /*3fd0*/  @!P0 HADD2.F32 R19, -RZ, R6.reuse.H1_H1 ;  /* 0x30000006ff138230 */ /* 0x100fe40000004100 */
[----:B------:R-:W-:Y:S02]  /*3fe0*/  @!P0 HADD2.F32 R7, -RZ, R6.H0_H0 ;  /* 0x20000006ff078230 */ /* 0x000fe40000004100 */
[----:B------:R-:W-:Y:S02]  /*3ff0*/  @!P0 HADD2.F32 R6, -RZ, R5.H0_H0 ;  /* 0x20000005ff068230 */ /* 0x000fe40000004100 */
[----:B------:R-:W-:Y:S02]  /*4000*/  @!P0 HADD2.F32 R38, -RZ, R45.H1_H1 ;  /* 0x3000002dff268230 */ /* 0x000fe40000004100 */
[----:B------:R-:W-:Y:S01]  /*4010*/  @!P0 HADD2.F32 R39, -RZ, R5.H1_H1 ;  /* 0x30000005ff278230 */ /* 0x000fe20000004100 */
[-C--:B------:R-:W-:Y:S02]  /*4020*/  @!P0 FMUL.FTZ R5, R19, R4.reuse ;  /* 0x0000000413058220 */ /* 0x080fe40000410000 */
[C---:B------:R-:W-:Y:S02]  /*4030*/  @!P0 FMUL.FTZ R4, R7.reuse, R4 ;  /* 0x0000000407048220 */ /* 0x040fe40000410000 */
[----:B------:R-:W-:Y:S01]  /*4040*/  @!P0 FFMA.FTZ R43, R7, R38, -R5 ;  /* 0x00000026072b8223 */ /* 0x000fe20000010805 */
[----:B------:R-:W-:Y:S01]  /*4050*/  @!P0 F2FP.PACK_AB R7, R2, R46 ;  /* 0x0000002e0207823e */ /* 0x000fe200000000ff */
[CC--:B------:R-:W-:Y:S02]  /*4060*/  @!P0 FMUL.FTZ R5, R6.reuse, R12.reuse ;  /* 0x0000000c06058220 */ /* 0x0c0fe40000410000 */
        /* <DEDUP_REMOVED lines=11> */
[----:B------:R1:W-:Y:S02]  /*4120*/  STG.E.128 [R66.64+0x80], R8 ;  /* 0x0000800842007986 */ /* 0x0003e4000c101d0a */
.L_x_263:
[----:B------:R-:W-:Y:S05]  /*4130*/  BSYNC B1 ;  /* 0x0000000000017941 */ /* 0x000fea0003800000 */
.L_x_262:
[----:B------:R-:W-:Y:S01]  /*4140*/  BSSY B1, `(.L_x_266) ;  /* 0x0000070000017945 */ /* 0x000fe20003800000 */
[----:B------:R-:W-:-:S05]  /*4150*/  @P4 BRA `(.L_x_267) ;  /* 0x000006e000004947 */ /* 0x000fca0003800000 */
[----:B------:R-:W-:Y:S01]  /*4160*/  BSSY B0, `(.L_x_268) ;  /* 0x0000036000007945 */ /* 0x000fe20003800000 */
[----:B------:R-:W-:-:S05]  /*4170*/  @P6 BRA `(.L_x_269) ;  /* 0x0000034000006947 */ /* 0x000fca0003800000 */
[----:B------:R-:W-:Y:S01]  /*4180*/  ISETP.GE.AND P0, PT, R32, c[0x0][0x27c], PT ;  /* 0x00009f0020007a0c */ /* 0x000fe20003f06270 */
[----:B-1----:R-:W1:Y:S11]  /*4190*/  LDS.128 R8, [R208+0x9100] ;  /* 0x00910000d0087984 */ /* 0x002e760000000c00 */
[----:B------:R-:W-:Y:S01]  /*41a0*/  @!UPT UIADD3 URZ, URZ, URZ, URZ ;  /* 0x0000003f3f3ff290 */ /* 0x000fe2000fffe03f */
[----:B------:R-:W-:Y:S01]  /*41b0*/  @!P0 HADD2.F32 R2, -RZ, R28.H0_H0 ;  /* 0x2000001cff028230 */ /* 0x000fe20000004100 */
[----:B------:R-:W-:Y:S01]  /*41c0*/  @!P0 SHF.R.U64 R5, R14, 0x10, R15 ;  /* 0x000000100e058819 */ /* 0x000fe2000000120f */
[--C-:B------:R-:W-:Y:S01]  /*41d0*/  @!P0 HADD2.F32 R12, -RZ, R60.reuse.H0_H0 ;  /* 0x2000003cff0c8230 */ /* 0x100fe20000004100 */
[----:B------:R-:W-:Y:S01]  /*41e0*/  @!P0 SHF.R.U64 R14, R48, 0x10, R49 ;  /* 0x00000010300e8819 */ /* 0x000fe20000001231 */
[----:B------:R-:W-:Y:S01]  /*41f0*/  @!P0 HADD2.F32 R18, -RZ, R60.H1_H1 ;  /* 0x3000003cff128230 */ /* 0x000fe20000004100 */
[----:B------:R-:W-:Y:S01]  /*4200*/  @!P0 SHF.R.U32.HI R7, RZ, 0x10, R15 ;  /* 0x00000010ff078819 */ /* 0x000fe2000001160f */
[----:B------:R-:W-:Y:S01]  /*4210*/  @!P0 HADD2.F32 R5, -RZ, R5.H0_H0 ;  /* 0x20000005ff058230 */ /* 0x000fe20000004100 */
[----:B------:R-:W-:Y:S01]  /*4220*/  @!P0 SHF.R.U32.HI R38, RZ, 0x10, R49 ;  /* 0x00000010ff268819 */ /* 0x000fe20000011631 */
        /* <DEDUP_REMOVED lines=21> */
[--C-:B------:R-:W-:Y:S02]  /*4380*/  @!P0 HADD2.F32 R6, -RZ, R5.reuse.H0_H0 ;  /* 0x20000005ff068230 */ /* 0x100fe40000004100 */
[----:B------:R-:W-:Y:S01]  /*4390*/  @!P0 HADD2.F32 R19, -RZ, R5.H1_H1 ;  /* 0x30000005ff138230 */ /* 0x000fe20000004100 */
[-C--:B------:R-:W-:Y:S01]  /*43a0*/  @!P0 FMUL.FTZ R5, R15, R4.reuse ;  /* 0x000000040f058220 */ /* 0x080fe20000410000 */
[----:B------:R-:W-:Y:S01]  /*43b0*/  @!P0 HADD2.F32 R28, -RZ, R38.H0_H0 ;  /* 0x20000026ff1c8230 */ /* 0x000fe20000004100 */
        /* <DEDUP_REMOVED lines=16> */
.L_x_269:
[----:B------:R-:W-:Y:S05]  /*44c0*/  BSYNC B0 ;  /* 0x0000000000007941 */ /* 0x000fea0003800000 */
.L_x_268:
        /* <DEDUP_REMOVED lines=55> */
.L_x_267:
[----:B------:R-:W-:Y:S05]  /*4840*/  BSYNC B1 ;  /* 0x0000000000017941 */ /* 0x000fea0003800000 */
.L_x_266:
        /* <DEDUP_REMOVED lines=47> */
[-C--:B------:R-:W-:Y:S01]  /*4b40*/  @!P0 FFMA.FTZ R19, R6, R18.reuse, -R19 ;  /* 0x0000001206138223 */ /* 0x080fe20000010813 */
        /* <DEDUP_REMOVED lines=8> */
.L_x_273:
[----:B------:R-:W-:Y:S05]  /*4bd0*/  BSYNC B0 ;  /* 0x0000000000007941 */ /* 0x000fea0003800000 */
.L_x_272:
        /* <DEDUP_REMOVED lines=55> */
.L_x_271:
[----:B------:R-:W-:Y:S05]  /*4f50*/  BSYNC B1 ;  /* 0x0000000000017941 */ /* 0x000fea0003800000 */
.L_x_270:
        /* <DEDUP_REMOVED lines=55> */
.L_x_276:
[----:B------:R-:W-:Y:S05]  /*52d0*/  BSYNC B0 ;  /* 0x0000000000007941 */ /* 0x000fea0003800000 */
.L_x_275:
        /* <DEDUP_REMOVED lines=54> */
[----:B------:R1:W-:Y:S01]  /*5640*/  STG.E.128 [R80.64+0x80], R8 ;  /* 0x0000800850007986 */ /* 0x0003e2000c101d0a */
[----:B------:R-:W-:-:S05]  /*5650*/  BRA `(.L_x_274) ;  /* 0x0000269000007947 */ /* 0x000fca0003800000 */
.L_x_253:
[----:B------:R-:W-:Y:S01]  /*5660*/  ISETP.GE.AND P0, PT, R223, R84, PT ;  /* 0x00000054df00720c */ /* 0x000fe20003f06270 */
[----:B------:R-:W-:Y:S01]  /*5670*/  CS2R R22, SRZ ;  /* 0x0000000000167805 */ /* 0x000fe2000001ff00 */
[----:B------:R-:W-:Y:S01]  /*5680*/  CS2R R20, SRZ ;  /* 0x0000000000147805 */ /* 0x000fe2000001ff00 */
[----:B------:R-:W-:Y:S01]  /*5690*/  CS2R R66, SRZ ;  /* 0x0000000000427805 */ /* 0x000fe2000001ff00 */
[----:B------:R-:W-:Y:S01]  /*56a0*/  ISETP.GE.OR P4, PT, R36, c[0x0][0x27c], P0 ;  /* 0x00009f0024007a0c */ /* 0x000fe20000786670 */
        /* <DEDUP_REMOVED lines=10> */
[----:B------:R-:W-:Y:S02]  /*5750*/  BSSY B0, `(.L_x_277) ;  /* 0x00000d1000007945 */ /* 0x000fe40003800000 */
[----:B------:R-:W-:Y:S04]  /*5760*/  @!P4 IADD3 R2, P1, P0, R110, R34, R191 ;  /* 0x000000226e02c210 */ /* 0x000fe8000783e0bf */
[----:B------:R-:W-:Y:S02]  /*5770*/  @!P4 IADD3.X R4, R120, R42, R167, P1, P0 ;  /* 0x0000002a7804c210 */ /* 0x000fe40000fe04a7 */
[----:B------:R-:W-:Y:S04]  /*5780*/  @!P4 IADD3 R3, P1, P0, R106, R72, R192 ;  /* 0x000000486a03c210 */ /* 0x000fe8000783e0c0 */
[C---:B------:R-:W-:Y:S02]  /*5790*/  @!P4 IADD3.X R8, R119.reuse, R44, R168, P1, P0 ;  /* 0x0000002c7708c210 */ /* 0x040fe40000fe04a8 */
[----:B------:R-:W-:Y:S04]  /*57a0*/  ISETP.GE.AND P0, PT, R222, R84, PT ;  /* 0x00000054de00720c */ /* 0x000fe80003f06270 */
[----:B------:R-:W-:Y:S11]  /*57b0*/  ISETP.GE.OR P3, PT, R36, c[0x0][0x27c], P0 ;  /* 0x00009f0024007a0c */ /* 0x000ff60000766670 */
[----:B------:R-:W-:Y:S02]  /*57c0*/  @!UPT UIADD3 URZ, URZ, URZ, URZ ;  /* 0x0000003f3f3ff290 */ /* 0x000fe4000fffe03f */
[----:B------:R-:W-:Y:S04]  /*57d0*/  @!P3 IADD3 R5, P1, P0, R110, R189, R34 ;  /* 0x000000bd6e05b210 */ /* 0x000fe8000783e022 */
[----:B------:R-:W-:Y:S02]  /*57e0*/  @!P3 IADD3.X R10, R120, R162, R42, P1, P0 ;  /* 0x000000a2780ab210 */ /* 0x000fe40000fe042a */
[----:B------:R-:W-:Y:S04]  /*57f0*/  @!P3 IADD3 R9, P1, P0, R106, R190, R72 ;  /* 0x000000be6a09b210 */ /* 0x000fe8000783e048 */
[----:B------:R-:W-:Y:S02]  /*5800*/  @!P3 IADD3.X R12, R119, R163, R44, P1, P0 ;  /* 0x000000a3770cb210 */ /* 0x000fe40000fe042c */
[----:B------:R-:W-:Y:S04]  /*5810*/  ISETP.GE.AND P0, PT, R219, R84, PT ;  /* 0x00000054db00720c */ /* 0x000fe80003f06270 */
[----:B------:R-:W-:Y:S11]  /*5820*/  ISETP.GE.OR P2, PT, R36, c[0x0][0x27c], P0 ;  /* 0x00009f0024007a0c */ /* 0x000ff60000746670 */
[----:B------:R-:W-:Y:S02]  /*5830*/  @!UPT UIADD3 URZ, URZ, URZ, URZ ;  /* 0x0000003f3f3ff290 */ /* 0x000fe4000fffe03f */
[----:B------:R-:W-:Y:S04]  /*5840*/  @!P2 IADD3 R11, P1, P0, R110, R184, R34 ;  /* 0x000000b86e0ba210 */ /* 0x000fe8000783e022 */
[----:B------:R-:W-:Y:S02]  /*5850*/  @!P2 IADD3.X R14, R120, R121, R42, P1, P0 ;  /* 0x00000079780ea210 */ /* 0x000fe40000fe042a */
[----:B------:R-:W-:Y:S04]  /*5860*/  @!P2 IADD3 R13, P1, P0, R106, R182, R72 ;  /* 0x000000b66a0da210 */ /* 0x000fe8000783e048 */
[----:B------:R-:W-:Y:S02]  /*5870*/  @!P2 IADD3.X R15, R119, R122, R44, P1, P0 ;  /* 0x0000007a770fa210 */ /* 0x000fe40000fe042c */
[C---:B------:R-:W-:Y:S04]  /*5880*/  @!P4 LEA R6, P0, R2.reuse, c[0x0][0x270], 0x1 ;  /* 0x00009c000206ca11 */ /* 0x040fe800078008ff */
[----:B------:R-:W-:Y:S02]  /*5890*/  @!P4 LEA.HI.X R7, R2, c[0x0][0x274], R4, 0x1, P0 ;  /* 0x00009d000207ca11 */ /* 0x000fe400000f0c04 */
[C---:B------:R-:W-:Y:S03]  /*58a0*/  @!P4 LEA R2, P0, R3.reuse, c[0x0][0x288], 0x1 ;  /* 0x0000a2000302ca11 */ /* 0x040fe600078008ff */
[----:B------:R1:W2:Y:S01]  /*58b0*/  @!P4 LDG.E.128 R60, [R6.64] ;  /* 0x0000000a063cc981 */ /* 0x0002a2000c1e1d00 */
[----:B------:R-:W-:Y:S02]  /*58c0*/  @!P4 LEA.HI.X R3, R3, c[0x0][0x28c], R8, 0x1, P0 ;  /* 0x0000a3000303ca11 */ /* 0x000fe400000f0c08 */
[C---:B------:R-:W-:Y:S04]  /*58d0*/  @!P3 LEA R4, P0, R5.reuse, c[0x0][0x270], 0x1 ;  /* 0x00009c000504ba11 */ /* 0x040fe800078008ff */
[----:B------:R-:W-:Y:S01]  /*58e0*/  @!P3 LEA.HI.X R5, R5, c[0x0][0x274], R10, 0x1, P0 ;  /* 0x00009d000505ba11 */ /* 0x000fe200000f0c0a */
[----:B------:R3:W4:Y:S01]  /*58f0*/  @!P4 LDG.E.128 R20, [R2.64] ;  /* 0x0000000a0214c981 */ /* 0x000722000c1e1d00 */
[C---:B------:R-:W-:Y:S04]  /*5900*/  @!P3 LEA R8, P0, R9.reuse, c[0x0][0x288], 0x1 ;  /* 0x0000a2000908ba11 */ /* 0x040fe800078008ff */
[----:B------:R-:W-:Y:S02]  /*5910*/  @!P3 LEA.HI.X R9, R9, c[0x0][0x28c], R12, 0x1, P0 ;  /* 0x0000a3000909ba11 */ /* 0x000fe400000f0c0c */
[C---:B------:R-:W-:Y:S01]  /*5920*/  @!P2 LEA R10, P0, R11.reuse, c[0x0][0x270], 0x1 ;  /* 0x00009c000b0aaa11 */ /* 0x040fe200078008ff */
[----:B------:R3:W4:Y:S03]  /*5930*/  @!P3 LDG.E.128 R64, [R4.64] ;  /* 0x0000000a0440b981 */ /* 0x000726000c1e1d00 */
[----:B------:R-:W-:Y:S02]  /*5940*/  @!P2 LEA.HI.X R11, R11, c[0x0][0x274], R14, 0x1, P0 ;  /* 0x00009d000b0baa11 */ /* 0x000fe400000f0c0e */
[C---:B------:R-:W-:Y:S03]  /*5950*/  @!P2 LEA R12, P0, R13.reuse, c[0x0][0x288], 0x1 ;  /* 0x0000a2000d0caa11 */ /* 0x040fe600078008ff */
[----:B------:R2:W4:Y:S01]  /*5960*/  @!P3 LDG.E.128 R24, [R8.64] ;  /* 0x0000000a0818b981 */ /* 0x000522000c1e1d00 */
[----:B------:R-:W-:Y:S01]  /*5970*/  @!P2 LEA.HI.X R13, R13, c[0x0][0x28c], R15, 0x1, P0 ;  /* 0x0000a3000d0daa11 */ /* 0x000fe200000f0c0f */
[----:B-1----:R-:W-:Y:S01]  /*5980*/  CS2R R6, SRZ ;  /* 0x0000000000067805 */ /* 0x002fe2000001ff00 */
[----:B------:R-:W-:Y:S04]  /*5990*/  ISETP.GE.AND P0, PT, R213, R84, PT ;  /* 0x00000054d500720c */ /* 0x000fe80003f06270 */
[----:B------:R-:W-:Y:S01]  /*59a0*/  ISETP.GE.OR P0, PT, R36, c[0x0][0x27c], P0 ;  /* 0x00009f0024007a0c */ /* 0x000fe20000706670 */
[----:B------:R-:W4:Y:S08]  /*59b0*/  @!P2 LDG.E.128 R68, [R10.64] ;  /* 0x0000000a0a44a981 */ /* 0x000f30000c1e1d00 */
[----:B------:R-:W4:Y:S04]  /*59c0*/  @!P2 LDG.E.128 R28, [R12.64] ;  /* 0x0000000a0c1ca981 */ /* 0x000f28000c1e1d00 */
[----:B---3--:R-:W-:Y:S05]  /*59d0*/  @!P0 IADD3 R2, P1, R110, R34, RZ ;  /* 0x000000226e028210 */ /* 0x008fea0007f3e0ff */
[----:B------:R-:W-:Y:S01]  /*59e0*/  @!P0 IMAD.X R3, R42, 0x1, R120, P1 ;  /* 0x000000012a038824 */ /* 0x000fe200008e0678 */
[C---:B------:R-:W-:Y:S04]  /*59f0*/  @!P0 LEA R14, P1, R2.reuse, c[0x0][0x270], 0x1 ;  /* 0x00009c00020e8a11 */ /* 0x040fe800078208ff */
[----:B------:R-:W-:Y:S02]  /*5a00*/  @!P0 LEA.HI.X R15, R2, c[0x0][0x274], R3, 0x1, P1 ;  /* 0x00009d00020f8a11 */ /* 0x000fe400008f0c03 */
[----:B------:R-:W-:Y:S05]  /*5a10*/  @!P0 IADD3 R3, P1, R106, R72, RZ ;  /* 0x000000486a038210 */ /* 0x000fea0007f3e0ff */
[----:B------:R-:W-:Y:S01]  /*5a20*/  @!P0 IMAD.X R4, R44, 0x1, R119, P1 ;  /* 0x000000012c048824 */ /* 0x000fe200008e0677 */
[C---:B------:R-:W-:Y:S01]  /*5a30*/  @!P0 LEA R2, P1, R3.reuse, c[0x0][0x288], 0x1 ;  /* 0x0000a20003028a11 */ /* 0x040fe200078208ff */
[----:B------:R-:W-:Y:S03]  /*5a40*/  CS2R R44, SRZ ;  /* 0x00000000002c7805 */ /* 0x000fe6000001ff00 */
[----:B------:R-:W-:Y:S02]  /*5a50*/  @!P0 LEA.HI.X R3, R3, c[0x0][0x28c], R4, 0x1, P1 ;  /* 0x0000a30003038a11 */ /* 0x000fe400008f0c04 */
[----:B------:R-:W-:Y:S01]  /*5a60*/  CS2R R4, SRZ ;  /* 0x0000000000047805 */ /* 0x000fe2000001ff00 */
[----:B------:R1:W5:Y:S01]  /*5a70*/  @!P0 LDG.E.128 R44, [R14.64] ;  /* 0x0000000a0e2c8981 */ /* 0x000362000c1e1d00 */
[----:B------:R-:W-:Y:S07]  /*5a80*/  ISETP.GE.OR P1, PT, R213, R84, P6 ;  /* 0x00000054d500720c */ /* 0x000fee0003726670 */
[----:B------:R3:W5:Y:S01]  /*5a90*/  @!P0 LDG.E.128 R4, [R2.64] ;  /* 0x0000000a02048981 */ /* 0x000762000c1e1d00 */
[----:B------:R-:W-:Y:S01]  /*5aa0*/  ISETP.GE.AND P0, PT, R36, c[0x0][0x27c], PT ;  /* 0x00009f0024007a0c */ /* 0x000fe20003f06270 */
[----:B--2---:R-:W-:Y:S02]  /*5ab0*/  IMAD.MOV.U32 R9, RZ, RZ, R62 ;  /* 0x000000ffff097224 */ /* 0x004fe400078e003e */
[----:B------:R-:W-:Y:S02]  /*5ac0*/  IMAD.MOV.U32 R8, RZ, RZ, R63 ;  /* 0x000000ffff087224 */ /* 0x000fe400078e003f */
[----:B---3--:R-:W-:Y:S02]  /*5ad0*/  IMAD.MOV.U32 R3, RZ, RZ, R60 ;  /* 0x000000ffff037224 */ /* 0x008fe400078e003c */
[----:B------:R-:W-:Y:S01]  /*5ae0*/  IMAD.MOV.U32 R2, RZ, RZ, R61 ;  /* 0x000000ffff027224 */ /* 0x000fe200078e003d */
[----:B------:R-:W-:Y:S01]  /*5af0*/  PRMT R73, R8, 0x5410, R9 ;  /* 0x0000541008497816 */ /* 0x000fe20000000009 */
[----:B----4-:R-:W-:Y:S02]  /*5b00*/  IMAD.MOV.U32 R9, RZ, RZ, R22 ;  /* 0x000000ffff097224 */ /* 0x010fe400078e0016 */
[----:B------:R-:W-:Y:S01]  /*5b10*/  IMAD.MOV.U32 R8, RZ, RZ, R23 ;  /* 0x000000ffff087224 */ /* 0x000fe200078e0017 */
[----:B------:R-:W-:Y:S01]  /*5b20*/  PRMT R72, R3, 0x5410, R2 ;  /* 0x0000541003487816 */ /* 0x000fe20000000002 */
[----:B------:R-:W-:Y:S02]  /*5b30*/  IMAD.MOV.U32 R3, RZ, RZ, R20 ;  /* 0x000000ffff037224 */ /* 0x000fe400078e0014 */
[----:B------:R-:W-:Y:S01]  /*5b40*/  IMAD.MOV.U32 R2, RZ, RZ, R21 ;  /* 0x000000ffff027224 */ /* 0x000fe200078e0015 */
[----:B------:R-:W-:Y:S01]  /*5b50*/  PRMT R34, R8, 0x5410, R9 ;  /* 0x0000541008227816 */ /* 0x000fe20000000009 */
[----:B------:R-:W-:Y:S02]  /*5b60*/  IMAD.MOV.U32 R9, RZ, RZ, R66 ;  /* 0x000000ffff097224 */ /* 0x000fe400078e0042 */
[----:B------:R-:W-:Y:S01]  /*5b70*/  IMAD.MOV.U32 R8, RZ, RZ, R67 ;  /* 0x000000ffff087224 */ /* 0x000fe200078e0043 */
[----:B-1----:R-:W-:Y:S01]  /*5b80*/  PRMT R15, R3, 0x5410, R2 ;  /* 0x00005410030f7816 */ /* 0x002fe20000000002 */
[----:B------:R-:W-:Y:S02]  /*5b90*/  IMAD.MOV.U32 R3, RZ, RZ, R64 ;  /* 0x000000ffff037224 */ /* 0x000fe400078e0040 */
[----:B------:R-:W-:Y:S01]  /*5ba0*/  IMAD.MOV.U32 R2, RZ, RZ, R65 ;  /* 0x000000ffff027224 */ /* 0x000fe200078e0041 */
[----:B------:R-:W-:Y:S01]  /*5bb0*/  PRMT R75, R8, 0x5410, R9 ;  /* 0x00005410084b7816 */ /* 0x000fe20000000009 */
        /* <DEDUP_REMOVED lines=17> */
[----:B------:R-:W-:Y:S04]  /*5cd0*/  PRMT R40, R8, 0x5410, R9 ;  /* 0x0000541008287816 */ /* 0x000fe80000000009 */
[----:B------:R-:W-:Y:S01]  /*5ce0*/  PRMT R39, R2, 0x5410, R3 ;  /* 0x0000541002277816 */ /* 0x000fe20000000003 */
[----:B------:R-:W-:-:S05]  /*5cf0*/  @P1 BRA `(.L_x_278) ;  /* 0x0000076000001947 */ /* 0x000fca0003800000 */
[----:B-----5:R-:W-:Y:S01]  /*5d00*/  IMAD.MOV.U32 R13, RZ, RZ, R7 ;  /* 0x000000ffff0d7224 */ /* 0x020fe200078e0007 */
[----:B------:R-:W-:Y:S01]  /*5d10*/  IADD3 R2, P1, R216, R78, RZ ;  /* 0x0000004ed8027210 */ /* 0x000fe20007f3e0ff */
[----:B------:R-:W-:Y:S01]  /*5d20*/  LDS.128 R56, [R129+0x8100] ;  /* 0x0081000081387984 */ /* 0x000fe20000000c00 */
[----:B------:R-:W-:Y:S01]  /*5d30*/  @!P0 SHF.R.U32.HI R11, RZ, 0x10, R5 ;  /* 0x00000010ff0b8819 */ /* 0x000fe20000011605 */
[----:B------:R-:W-:Y:S01]  /*5d40*/  IMAD.MOV.U32 R54, RZ, RZ, R47 ;  /* 0x000000ffff367224 */ /* 0x000fe200078e002f */
[----:B------:R-:W-:Y:S02]  /*5d50*/  IADD3.X R3, R85, R139, RZ, P1, !PT ;  /* 0x0000008b55037210 */ /* 0x000fe40000ffe4ff */
[-C--:B------:R-:W-:Y:S02]  /*5d60*/  IADD3 R8, P2, P1, R92, R2.reuse, R112 ;  /* 0x000000025c087210 */ /* 0x080fe4000795e070 */
[----:B------:R-:W-:Y:S01]  /*5d70*/  @!P0 SHF.R.U64 R10, R4, 0x10, R5 ;  /* 0x00000010040a8819 */ /* 0x000fe20000001205 */
[----:B------:R-:W1:Y:S01]  /*5d80*/  LDS.128 R16, [R135+0x8100] ;  /* 0x0081000087107984 */ /* 0x000e620000000c00 */
[C---:B------:R-:W-:Y:S02]  /*5d90*/  IADD3.X R9, R95.reuse, R3, R114, P2, P1 ;  /* 0x000000035f097210 */ /* 0x040fe400017e2472 */
[----:B------:R-:W-:Y:S02]  /*5da0*/  ISETP.GE.AND P1, PT, R94, c[0x0][0x1d4], PT ;  /* 0x000075005e007a0c */ /* 0x000fe40003f26270 */
[----:B------:R-:W-:Y:S02]  /*5db0*/  MOV R49, R45 ;  /* 0x0000002d00317202 */ /* 0x000fe40000000f00 */
[----:B------:R-:W-:Y:S02]  /*5dc0*/  @!P0 SHF.R.U32.HI R14, RZ, 0x10, R7 ;  /* 0x00000010ff0e8819 */ /* 0x000fe40000011607 */
[----:B------:R-:W-:Y:S02]  /*5dd0*/  @!P0 SHF.R.U64 R51, R44, 0x10, R45 ;  /* 0x000000102c338819 */ /* 0x000fe4000000122d */
[----:B------:R-:W-:Y:S01]  /*5de0*/  @!P0 SHF.R.U64 R12, R6, 0x10, R7 ;  /* 0x00000010060c8819 */ /* 0x000fe20000001207 */
[----:B------:R-:W-:Y:S01]  /*5df0*/  @!P0 HADD2.F32 R6, -RZ, R6.H0_H0 ;  /* 0x20000006ff068230 */ /* 0x000fe20000004100 */
[----:B------:R-:W-:Y:S01]  /*5e00*/  @!P0 SHF.R.U32.HI R50, RZ, 0x10, R45 ;  /* 0x00000010ff328819 */ /* 0x000fe2000001162d */
[----:B------:R-:W-:Y:S01]  /*5e10*/  @!P0 HADD2.F32 R45, -RZ, R49.H0_H0 ;  /* 0x20000031ff2d8230 */ /* 0x000fe20000004100 */
[--C-:B------:R-:W-:Y:S02]  /*5e20*/  @!P0 SHF.R.U32.HI R55, RZ, 0x10, R47.reuse ;  /* 0x00000010ff378819 */ /* 0x100fe4000001162f */
[----:B------:R-:W-:Y:S02]  /*5e30*/  @!P1 IADD3 R2, P3, P2, R92, R2, R94 ;  /* 0x000000025c029210 */ /* 0x000fe40007a7e05e */
[----:B------:R-:W-:Y:S02]  /*5e40*/  @!P0 SHF.R.U64 R52, R46, 0x10, R47 ;  /* 0x000000102e348819 */ /* 0x000fe4000000122f */
[----:B------:R-:W-:Y:S02]  /*5e50*/  @!P1 IADD3.X R3, R95, R3, R113, P3, P2 ;  /* 0x000000035f039210 */ /* 0x000fe40001fe4471 */
[C---:B------:R-:W-:Y:S02]  /*5e60*/  LEA R82, P2, R8.reuse, c[0x0][0x1c8], 0x1 ;  /* 0x0000720008527a11 */ /* 0x040fe400078408ff */
[----:B------:R-:W-:Y:S02]  /*5e70*/  MOV R53, R46 ;  /* 0x0000002e00357202 */ /* 0x000fe40000000f00 */
[----:B------:R-:W-:Y:S02]  /*5e80*/  LEA.HI.X R83, R8, c[0x0][0x1cc], R9, 0x1, P2 ;  /* 0x0000730008537a11 */ /* 0x000fe400010f0c09 */
[C---:B------:R-:W-:Y:S01]  /*5e90*/  @!P1 LEA R80, P2, R2.reuse, c[0x0][0x1c8], 0x1 ;  /* 0x0000720002509a11 */ /* 0x040fe200078408ff */
[----:B------:R-:W-:Y:S02]  /*5ea0*/  @!P0 HADD2.F32 R49, -RZ, R53.H0_H0 ;  /* 0x20000035ff318230 */ /* 0x000fe40000004100 */
[----:B------:R-:W-:Y:S01]  /*5eb0*/  @!P0 HADD2.F32 R53, -RZ, R55.H0_H0 ;  /* 0x20000037ff358230 */ /* 0x000fe20000004100 */
[----:B------:R-:W-:Y:S01]  /*5ec0*/  @!P1 LEA.HI.X R81, R2, c[0x0][0x1cc], R3, 0x1, P2 ;  /* 0x0000730002519a11 */ /* 0x000fe200010f0c03 */
[----:B------:R-:W-:Y:S01]  /*5ed0*/  IMAD.MOV.U32 R2, RZ, RZ, R4 ;  /* 0x000000ffff027224 */ /* 0x000fe200078e0004 */
[----:B------:R-:W-:Y:S01]  /*5ee0*/  MOV R3, R5 ;  /* 0x0000000500037202 */ /* 0x000fe20000000f00 */
[----:B------:R-:W-:Y:S03]  /*5ef0*/  IMAD.MOV.U32 R5, RZ, RZ, R44 ;  /* 0x000000ffff057224 */ /* 0x000fe600078e002c */
[----:B------:R-:W-:Y:S01]  /*5f00*/  @!P0 HADD2.F32 R2, -RZ, R2.H0_H0 ;  /* 0x20000002ff028230 */ /* 0x000fe20000004100 */
[----:B-1----:R-:W-:Y:S01]  /*5f10*/  @!P0 IMAD.MOV.U32 R9, RZ, RZ, R16 ;  /* 0x000000ffff098224 */ /* 0x002fe200078e0010 */
[----:B------:R-:W-:Y:S01]  /*5f20*/  @!P0 MOV R48, R56 ;  /* 0x0000003800308202 */ /* 0x000fe20000000f00 */
[----:B------:R-:W-:Y:S01]  /*5f30*/  @!P0 HADD2.F32 R3, -RZ, R3.H0_H0 ;  /* 0x20000003ff038230 */ /* 0x000fe20000004100 */
[----:B------:R-:W-:Y:S01]  /*5f40*/  @!P0 MOV R43, R57 ;  /* 0x00000039002b8202 */ /* 0x000fe20000000f00 */
[----:B------:R-:W-:Y:S01]  /*5f50*/  @!P0 HADD2.F32 R42, -RZ, R5.H0_H0 ;  /* 0x20000005ff2a8230 */ /* 0x000fe20000004100 */
[----:B------:R-:W-:Y:S01]  /*5f60*/  @!P0 MOV R8, R17 ;  /* 0x0000001100088202 */ /* 0x000fe20000000f00 */
[----:B------:R-:W-:Y:S02]  /*5f70*/  @!P0 HADD2.F32 R7, -RZ, R48.H0_H0 ;  /* 0x20000030ff078230 */ /* 0x000fe40000004100 */
[----:B------:R-:W-:Y:S02]  /*5f80*/  @!P0 HADD2.F32 R44, -RZ, R43.H0_H0 ;  /* 0x2000002bff2c8230 */ /* 0x000fe40000004100 */
[--C-:B------:R-:W-:Y:S01]  /*5f90*/  @!P0 HADD2.F32 R4, -RZ, R9.reuse.H0_H0 ;  /* 0x20000009ff048230 */ /* 0x100fe20000004100 */
[-C--:B------:R-:W-:Y:S01]  /*5fa0*/  @!P0 FMUL.FTZ R47, R7, R2.reuse ;  /* 0x00000002072f8220 */ /* 0x080fe20000410000 */
[--C-:B------:R-:W-:Y:S01]  /*5fb0*/  @!P0 HADD2.F32 R5, -RZ, R8.reuse.H0_H0 ;  /* 0x20000008ff058230 */ /* 0x100fe20000004100 */
[-C--:B------:R-:W-:Y:S01]  /*5fc0*/  @!P0 FMUL.FTZ R46, R44, R3.reuse ;  /* 0x000000032c2e8220 */ /* 0x080fe20000410000 */
[----:B------:R-:W-:Y:S01]  /*5fd0*/  @!P0 HADD2.F32 R8, -RZ, R8.H1_H1 ;  /* 0x30000008ff088230 */ /* 0x000fe20000004100 */
[C---:B------:R-:W-:Y:S01]  /*5fe0*/  @!P0 FMUL.FTZ R2, R4.reuse, R2 ;  /* 0x0000000204028220 */ /* 0x040fe20000410000 */
[----:B------:R-:W-:Y:S01]  /*5ff0*/  @!P0 HADD2.F32 R9, -RZ, R9.H1_H1 ;  /* 0x30000009ff098230 */ /* 0x000fe20000004100 */
[-C--:B------:R-:W-:Y:S01]  /*6000*/  @!P0 FFMA.FTZ R91, R4, R42.reuse, -R47 ;  /* 0x0000002a045b8223 */ /* 0x080fe2000001082f */
[----:B------:R-:W-:Y:S01]  /*6010*/  @!P0 HADD2.F32 R47, -RZ, R50.H0_H0 ;  /* 0x20000032ff2f8230 */ /* 0x000fe20000004100 */
[C---:B------:R-:W-:Y:S01]  /*6020*/  @!P0 FMUL.FTZ R4, R5.reuse, R3 ;  /* 0x0000000305048220 */ /* 0x040fe20000410000 */
[----:B------:R-:W-:Y:S01]  /*6030*/  @!P0 HADD2.F32 R3, -RZ, R11.H0_H0 ;  /* 0x2000000bff038230 */ /* 0x000fe20000004100 */
[----:B------:R-:W-:Y:S01]  /*6040*/  @!P0 FFMA.FTZ R90, R5, R45, -R46 ;  /* 0x0000002d055a8223 */ /* 0x000fe2000001082e */
[----:B------:R-:W-:Y:S01]  /*6050*/  @!P0 HADD2.F32 R46, -RZ, R43.H1_H1 ;  /* 0x3000002bff2e8230 */ /* 0x000fe20000004100 */
[----:B------:R-:W-:Y:S01]  /*6060*/  @!P0 FFMA.FTZ R2, R7, R42, R2 ;  /* 0x0000002a07028223 */ /* 0x000fe20000010002 */
[----:B------:R-:W-:Y:S01]  /*6070*/  @!P0 HADD2.F32 R7, -RZ, R10.H0_H0 ;  /* 0x2000000aff078230 */ /* 0x000fe20000004100 */
[-C--:B------:R-:W-:Y:S01]  /*6080*/  @!P0 FMUL.FTZ R5, R8, R3.reuse ;  /* 0x0000000308058220 */ /* 0x080fe20000410000 */
[----:B------:R-:W-:Y:S01]  /*6090*/  @!P0 HADD2.F32 R42, -RZ, R48.H1_H1 ;  /* 0x30000030ff2a8230 */ /* 0x000fe20000004100 */
[----:B------:R-:W-:Y:S01]  /*60a0*/  @!P0 FMUL.FTZ R10, R46, R3 ;  /* 0x000000032e0a8220 */ /* 0x000fe20000410000 */
[----:B------:R-:W-:Y:S01]  /*60b0*/  @!P0 HADD2.F32 R43, -RZ, R51.H0_H0 ;  /* 0x20000033ff2b8230 */ /* 0x000fe20000004100 */
[C---:B------:R-:W-:Y:S01]  /*60c0*/  @!P0 FMUL.FTZ R3, R9.reuse, R7 ;  /* 0x0000000709038220 */ /* 0x040fe20000410000 */
[----:B------:R-:W-:Y:S01]  /*60d0*/  @!P0 HADD2.F32 R51, -RZ, R52.H0_H0 ;  /* 0x20000034ff338230 */ /* 0x000fe20000004100 */
[----:B------:R-:W-:Y:S01]  /*60e0*/  @!P0 FFMA.FTZ R89, R8, R47, -R10 ;  /* 0x0000002f08598223 */ /* 0x000fe2000001080a */
[----:B------:R-:W-:Y:S01]  /*60f0*/  @!P0 MOV R8, R18 ;  /* 0x0000001200088202 */ /* 0x000fe20000000f00 */
[----:B------:R-:W-:Y:S02]  /*6100*/  @!P0 IMAD.MOV.U32 R10, RZ, RZ, R58 ;  /* 0x000000ffff0a8224 */ /* 0x000fe400078e003a */
[C---:B------:R-:W-:Y:S01]  /*6110*/  @!P0 FMUL.FTZ R11, R42.reuse, R7 ;  /* 0x000000072a0b8220 */ /* 0x040fe20000410000 */
[----:B------:R-:W-:Y:S01]  /*6120*/  @!P0 HADD2.F32 R7, -RZ, R12.H0_H0 ;  /* 0x2000000cff078230 */ /* 0x000fe20000004100 */
[-C--:B------:R-:W-:Y:S01]  /*6130*/  @!P0 FFMA.FTZ R3, R42, R43.reuse, R3 ;  /* 0x0000002b2a038223 */ /* 0x080fe20000010003 */
[--C-:B------:R-:W-:Y:S01]  /*6140*/  @!P0 HADD2.F32 R50, -RZ, R10.reuse.H1_H1 ;  /* 0x3000000aff328230 */ /* 0x100fe20000004100 */
[----:B------:R-:W-:Y:S01]  /*6150*/  @!P0 FFMA.FTZ R88, R9, R43, -R11 ;  /* 0x0000002b09588223 */ /* 0x000fe2000001080b */
[----:B------:R-:W-:Y:S01]  /*6160*/  @!P0 HADD2.F32 R48, -RZ, R10.H0_H0 ;  /* 0x2000000aff308230 */ /* 0x000fe20000004100 */
[----:B------:R-:W-:Y:S01]  /*6170*/  @!P0 FFMA.FTZ R4, R44, R45, R4 ;  /* 0x0000002d2c048223 */ /* 0x000fe20000010004 */
[--C-:B------:R-:W-:Y:S01]  /*6180*/  @!P0 HADD2.F32 R9, -RZ, R8.reuse.H1_H1 ;  /* 0x30000008ff098230 */ /* 0x100fe20000004100 */
[----:B------:R-:W-:Y:S01]  /*6190*/  @!P0 FMUL.FTZ R10, R50, R7 ;  /* 0x00000007320a8220 */ /* 0x000fe20000410000 */
[----:B------:R-:W-:Y:S01]  /*61a0*/  @!P0 MOV R11, R59 ;  /* 0x0000003b000b8202 */ /* 0x000fe20000000f00 */
[-C--:B------:R-:W-:Y:S01]  /*61b0*/  @!P0 FMUL.FTZ R12, R48, R6.reuse ;  /* 0x00000006300c8220 */ /* 0x080fe20000410000 */
[----:B------:R-:W-:Y:S01]  /*61c0*/  @!P0 HADD2.F32 R8, -RZ, R8.H0_H0 ;  /* 0x20000008ff088230 */ /* 0x000fe20000004100 */
[C---:B------:R-:W-:Y:S02]  /*61d0*/  @!P0 FMUL.FTZ R7, R9.reuse, R7 ;  /* 0x0000000709078220 */ /* 0x040fe40000410000 */
[----:B------:R-:W-:Y:S01]  /*61e0*/  @!P0 FFMA.FTZ R87, R9, R51, -R10 ;  /* 0x0000003309578223 */ /* 0x000fe2000001080a */
[----:B------:R-:W-:Y:S01]  /*61f0*/  @!P0 HADD2.F32 R10, -RZ, R14.H0_H0 ;  /* 0x2000000eff0a8230 */ /* 0x000fe20000004100 */
[----:B------:R-:W-:Y:S01]  /*6200*/  @!P0 IMAD.MOV.U32 R9, RZ, RZ, R19 ;  /* 0x000000ffff098224 */ /* 0x000fe200078e0013 */
[----:B------:R-:W-:Y:S01]  /*6210*/  @!P0 HADD2.F32 R52, -RZ, R11.H1_H1 ;  /* 0x3000000bff348230 */ /* 0x000fe20000004100 */
[C---:B------:R-:W-:Y:S01]  /*6220*/  @!P0 FMUL.FTZ R6, R8.reuse, R6 ;  /* 0x0000000608068220 */ /* 0x040fe20000410000 */
[----:B------:R-:W-:Y:S01]  /*6230*/  @!P0 HADD2.F32 R14, -RZ, R54.H0_H0 ;  /* 0x20000036ff0e8230 */ /* 0x000fe20000004100 */
[----:B------:R-:W-:Y:S01]  /*6240*/  @!P0 FFMA.FTZ R86, R8, R49, -R12 ;  /* 0x0000003108568223 */ /* 0x000fe2000001080c */
[----:B------:R-:W-:Y:S01]  /*6250*/  @!P0 HADD2.F32 R8, -RZ, R13.H0_H0 ;  /* 0x2000000dff088230 */ /* 0x000fe20000004100 */
[----:B------:R-:W-:Y:S01]  /*6260*/  @!P0 FMUL.FTZ R54, R52, R10 ;  /* 0x0000000a34368220 */ /* 0x000fe20000410000 */
[----:B------:R-:W-:Y:S01]  /*6270*/  @!P0 HADD2.F32 R13, -RZ, R11.H0_H0 ;  /* 0x2000000bff0d8230 */ /* 0x000fe20000004100 */
[----:B------:R-:W-:Y:S01]  /*6280*/  @!P0 FFMA.FTZ R5, R46, R47, R5 ;  /* 0x0000002f2e058223 */ /* 0x000fe20000010005 */
[--C-:B------:R-:W-:Y:S01]  /*6290*/  @!P0 HADD2.F32 R12, -RZ, R9.reuse.H0_H0 ;  /* 0x20000009ff0c8230 */ /* 0x100fe20000004100 */
[----:B------:R-:W-:Y:S01]  /*62a0*/  @!P0 FFMA.FTZ R6, R48, R49, R6 ;  /* 0x0000003130068223 */ /* 0x000fe20000010006 */
[----:B------:R-:W-:Y:S01]  /*62b0*/  @!P0 HADD2.F32 R11, -RZ, R9.H1_H1 ;  /* 0x30000009ff0b8230 */ /* 0x000fe20000004100 */
[----:B------:R-:W-:Y:S01]  /*62c0*/  @!P0 FMUL.FTZ R9, R13, R8 ;  /* 0x000000080d098220 */ /* 0x000fe20000410000 */
[----:B------:R-:W-:Y:S01]  /*62d0*/  @!P0 F2FP.PACK_AB R4, R5, R4 ;  /* 0x000000040504823e */ /* 0x000fe200000000ff */
[C---:B------:R-:W-:Y:S02]  /*62e0*/  @!P0 FMUL.FTZ R8, R12.reuse, R8 ;  /* 0x000000080c088220 */ /* 0x040fe40000410000 */
[----:B------:R-:W-:Y:S01]  /*62f0*/  @!P0 FFMA.FTZ R55, R12, R14, -R9 ;  /* 0x0000000e0c378223 */ /* 0x000fe20000010809 */
[----:B------:R-:W-:Y:S01]  /*6300*/  @!P0 F2FP.PACK_AB R12, R87, R86 ;  /* 0x00000056570c823e */ /* 0x000fe200000000ff */
[C---:B------:R-:W-:Y:S02]  /*6310*/  @!P0 FFMA.FTZ R54, R11.reuse, R53, -R54 ;  /* 0x000000350b368223 */ /* 0x040fe40000010836 */
[----:B------:R-:W-:Y:S01]  /*6320*/  @!P0 FMUL.FTZ R9, R11, R10 ;  /* 0x0000000a0b098220 */ /* 0x000fe20000410000 */
[----:B------:R-:W-:Y:S01]  /*6330*/  @!P0 F2FP.PACK_AB R11, R89, R90 ;  /* 0x0000005a590b823e */ /* 0x000fe200000000ff */
[----:B------:R-:W-:Y:S01]  /*6340*/  @!P0 FFMA.FTZ R7, R50, R51, R7 ;  /* 0x0000003332078223 */ /* 0x000fe20000010007 */
[----:B------:R-:W-:Y:S01]  /*6350*/  @!P0 F2FP.PACK_AB R10, R88, R91 ;  /* 0x0000005b580a823e */ /* 0x000fe200000000ff */
[----:B------:R-:W-:Y:S01]  /*6360*/  @!P0 IMAD.MOV.U32 R18, RZ, RZ, R12 ;  /* 0x000000ffff128224 */ /* 0x000fe200078e000c */
[----:B------:R-:W-:Y:S01]  /*6370*/  @!P0 F2FP.PACK_AB R42, R54, R55 ;  /* 0x00000037362a823e */ /* 0x000fe200000000ff */
[----:B------:R-:W-:Y:S01]  /*6380*/  @!P0 FFMA.FTZ R8, R13, R14, R8 ;  /* 0x0000000e0d088223 */ /* 0x000fe20000010008 */
[----:B------:R-:W-:Y:S01]  /*6390*/  @!P0 MOV R16, R10 ;  /* 0x0000000a00108202 */ /* 0x000fe20000000f00 */
[----:B------:R-:W-:Y:S01]  /*63a0*/  @!P0 FFMA.FTZ R9, R52, R53, R9 ;  /* 0x0000003534098223 */ /* 0x000fe20000010009 */
[----:B------:R-:W-:Y:S01]  /*63b0*/  @!P0 MOV R17, R11 ;  /* 0x0000000b00118202 */ /* 0x000fe20000000f00 */
[----:B------:R-:W-:Y:S01]  /*63c0*/  @!P0 IMAD.MOV.U32 R57, RZ, RZ, R4 ;  /* 0x000000ffff398224 */ /* 0x000fe200078e0004 */
[----:B------:R-:W-:Y:S02]  /*63d0*/  @!P0 MOV R19, R42 ;  /* 0x0000002a00138202 */ /* 0x000fe40000000f00 */
[----:B------:R-:W-:Y:S02]  /*63e0*/  @!P0 F2FP.PACK_AB R10, R3, R2 ;  /* 0x00000002030a823e */ /* 0x000fe400000000ff */
[----:B------:R-:W-:Y:S01]  /*63f0*/  @!P0 F2FP.PACK_AB R3, R7, R6 ;  /* 0x000000060703823e */ /* 0x000fe200000000ff */
[----:B------:R1:W-:Y:S01]  /*6400*/  STG.E.128 [R82.64], R16 ;  /* 0x0000001052007986 */ /* 0x0003e2000c101d0a */
[----:B------:R-:W-:Y:S02]  /*6410*/  @!P0 F2FP.PACK_AB R2, R9, R8 ;  /* 0x000000080902823e */ /* 0x000fe400000000ff */
[----:B------:R-:W-:Y:S02]  /*6420*/  @!P0 MOV R56, R10 ;  /* 0x0000000a00388202 */ /* 0x000fe40000000f00 */
[----:B------:R-:W-:Y:S02]  /*6430*/  @!P0 MOV R58, R3 ;  /* 0x00000003003a8202 */ /* 0x000fe40000000f00 */
[----:B------:R-:W-:Y:S05]  /*6440*/  @!P0 MOV R59, R2 ;  /* 0x00000002003b8202 */ /* 0x000fea0000000f00 */
[----:B------:R1:W-:Y:S02]  /*6450*/  @!P1 STG.E.128 [R80.64], R56 ;  /* 0x0000003850009986 */ /* 0x0003e4000c101d0a */
.L_x_278:
[----:B------:R-:W-:Y:S05]  /*6460*/  BSYNC B0 ;  /* 0x0000000000007941 */ /* 0x000fea0003800000 */
.L_x_277:
[----:B------:R-:W-:Y:S01]  /*6470*/  ISETP.GE.OR P1, PT, R223, R84, P6 ;  /* 0x00000054df00720c */ /* 0x000fe20003726670 */
[----:B------:R-:W-:Y:S01]  /*6480*/  @!UPT UIADD3 URZ, URZ, URZ, URZ ;  /* 0x0000003f3f3ff290 */ /* 0x000fe2000fffe03f */
[----:B------:R-:W-:Y:S11]  /*6490*/  BSSY B0, `(.L_x_279) ;  /* 0x0000071000007945 */ /* 0x000ff60003800000 */
[----:B------:R-:W-:-:S05]  /*64a0*/  @P1 BRA `(.L_x_280) ;  /* 0x000006f000001947 */ /* 0x000fca0003800000 */
[----:B------:R-:W-:Y:S01]  /*64b0*/  IADD3 R2, P1, R198, R78, RZ ;  /* 0x0000004ec6027210 */ /* 0x000fe20007f3e0ff */
[----:B------:R-:W-:Y:S01]  /*64c0*/  LDS.128 R48, [R128+0x8100] ;  /* 0x0081000080307984 */ /* 0x000fe20000000c00 */
[--C-:B------:R-:W-:Y:S01]  /*64d0*/  @!P0 SHF.R.U32.HI R10, RZ, 0x10, R23.reuse ;  /* 0x00000010ff0a8819 */ /* 0x100fe20000011617 */
[--C-:B------:R-:W-:Y:S01]  /*64e0*/  @!P0 HADD2.F32 R13, -RZ, R72.reuse.H0_H0 ;  /* 0x20000048ff0d8230 */ /* 0x100fe20000004100 */
[----:B------:R-:W-:Y:S01]  /*64f0*/  IADD3.X R3, R85, R138, RZ, P1, !PT ;  /* 0x0000008a55037210 */ /* 0x000fe20000ffe4ff */
[----:B-----5:R-:W-:Y:S01]  /*6500*/  @!P0 HADD2.F32 R45, -RZ, R73.H0_H0 ;  /* 0x20000049ff2d8230 */ /* 0x020fe20000004100 */
[-C--:B------:R-:W-:Y:S02]  /*6510*/  IADD3 R4, P2, P1, R92, R2.reuse, R112 ;  /* 0x000000025c047210 */ /* 0x080fe4000795e070 */
[----:B------:R-:W-:Y:S01]  /*6520*/  @!P0 SHF.R.U64 R11, R22, 0x10, R23 ;  /* 0x00000010160b8819 */ /* 0x000fe20000001217 */
[----:B-1----:R-:W1:Y:S01]  /*6530*/  LDS.128 R16, [R134+0x8100] ;  /* 0x0081000086107984 */ /* 0x002e620000000c00 */
[CC--:B------:R-:W-:Y:S02]  /*6540*/  IADD3.X R5, R95.reuse, R3.reuse, R114, P2, P1 ;  /* 0x000000035f057210 */ /* 0x0c0fe400017e2472 */
[----:B------:R-:W-:Y:S02]  /*6550*/  ISETP.GE.AND P1, PT, R94, c[0x0][0x1d4], PT ;  /* 0x000075005e007a0c */ /* 0x000fe40003f26270 */
[----:B------:R-:W-:Y:S02]  /*6560*/  @!P0 SHF.R.U32.HI R42, RZ, 0x10, R61 ;  /* 0x00000010ff2a8819 */ /* 0x000fe4000001163d */
[--C-:B------:R-:W-:Y:S02]  /*6570*/  @!P0 SHF.R.U32.HI R47, RZ, 0x10, R63.reuse ;  /* 0x00000010ff2f8819 */ /* 0x100fe4000001163f */
[----:B------:R-:W-:Y:S02]  /*6580*/  @!P0 SHF.R.U64 R52, R62, 0x10, R63 ;  /* 0x000000103e348819 */ /* 0x000fe4000000123f */
[----:B------:R-:W-:Y:S01]  /*6590*/  @!P0 SHF.R.U64 R43, R60, 0x10, R61 ;  /* 0x000000103c2b8819 */ /* 0x000fe2000000123d */
[----:B------:R-:W-:Y:S01]  /*65a0*/  @!P0 HADD2.F32 R47, -RZ, R47.H0_H0 ;  /* 0x2000002fff2f8230 */ /* 0x000fe20000004100 */
[--C-:B------:R-:W-:Y:S02]  /*65b0*/  @!P0 SHF.R.U32.HI R9, RZ, 0x10, R21.reuse ;  /* 0x00000010ff098819 */ /* 0x100fe40000011615 */
[----:B------:R-:W-:Y:S01]  /*65c0*/  @!P0 SHF.R.U64 R6, R20, 0x10, R21 ;  /* 0x0000001014068819 */ /* 0x000fe20000001215 */
[----:B------:R-:W-:Y:S01]  /*65d0*/  @!P0 HADD2.F32 R20, -RZ, R72.H1_H1 ;  /* 0x30000048ff148230 */ /* 0x000fe20000004100 */
[----:B------:R-:W-:Y:S03]  /*65e0*/  @!P1 IADD3 R2, P3, P2, R92, R2, R94 ;  /* 0x000000025c029210 */ /* 0x000fe60007a7e05e */
[----:B------:R-:W-:Y:S01]  /*65f0*/  @!P0 HADD2.F32 R6, -RZ, R6.H0_H0 ;  /* 0x20000006ff068230 */ /* 0x000fe20000004100 */
[----:B------:R-:W-:Y:S02]  /*6600*/  @!P1 IADD3.X R3, R95, R3, R113, P3, P2 ;  /* 0x000000035f039210 */ /* 0x000fe40001fe4471 */
[C---:B------:R-:W-:Y:S04]  /*6610*/  LEA R56, P2, R4.reuse, c[0x0][0x1c8], 0x1 ;  /* 0x0000720004387a11 */ /* 0x040fe800078408ff */
[----:B------:R-:W-:Y:S02]  /*6620*/  LEA.HI.X R57, R4, c[0x0][0x1cc], R5, 0x1, P2 ;  /* 0x0000730004397a11 */ /* 0x000fe400010f0c05 */
[C---:B------:R-:W-:Y:S04]  /*6630*/  @!P1 LEA R54, P2, R2.reuse, c[0x0][0x1c8], 0x1 ;  /* 0x0000720002369a11 */ /* 0x040fe800078408ff */
[----:B------:R-:W-:Y:S01]  /*6640*/  @!P1 LEA.HI.X R55, R2, c[0x0][0x1cc], R3, 0x1, P2 ;  /* 0x0000730002379a11 */ /* 0x000fe200010f0c03 */
[--C-:B------:R-:W-:Y:S02]  /*6650*/  @!P0 HADD2.F32 R2, -RZ, R15.reuse.H0_H0 ;  /* 0x2000000fff028230 */ /* 0x100fe40000004100 */
[----:B------:R-:W-:Y:S01]  /*6660*/  @!P0 HADD2.F32 R3, -RZ, R15.H1_H1 ;  /* 0x3000000fff038230 */ /* 0x000fe20000004100 */
[----:B-1----:R-:W-:Y:S01]  /*6670*/  @!P0 IMAD.MOV.U32 R8, RZ, RZ, R16 ;  /* 0x000000ffff088224 */ /* 0x002fe200078e0010 */
[----:B------:R-:W-:Y:S02]  /*6680*/  @!P0 MOV R23, R48 ;  /* 0x0000003000178202 */ /* 0x000fe40000000f00 */
[----:B------:R-:W-:Y:S02]  /*6690*/  @!P0 MOV R14, R49 ;  /* 0x00000031000e8202 */ /* 0x000fe40000000f00 */
[----:B------:R-:W-:Y:S01]  /*66a0*/  @!P0 MOV R7, R17 ;  /* 0x0000001100078202 */ /* 0x000fe20000000f00 */
[----:B------:R-:W-:Y:S02]  /*66b0*/  @!P0 HADD2.F32 R12, -RZ, R23.H0_H0 ;  /* 0x20000017ff0c8230 */ /* 0x000fe40000004100 */
[----:B------:R-:W-:Y:S02]  /*66c0*/  @!P0 HADD2.F32 R15, -RZ, R14.H0_H0 ;  /* 0x2000000eff0f8230 */ /* 0x000fe40000004100 */
[--C-:B------:R-:W-:Y:S01]  /*66d0*/  @!P0 HADD2.F32 R4, -RZ, R8.reuse.H0_H0 ;  /* 0x20000008ff048230 */ /* 0x100fe20000004100 */
[-C--:B------:R-:W-:Y:S01]  /*66e0*/  @!P0 FMUL.FTZ R22, R12, R2.reuse ;  /* 0x000000020c168220 */ /* 0x080fe20000410000 */
[--C-:B------:R-:W-:Y:S01]  /*66f0*/  @!P0 HADD2.F32 R5, -RZ, R7.reuse.H0_H0 ;  /* 0x20000007ff058230 */ /* 0x100fe20000004100 */
[----:B------:R-:W-:Y:S01]  /*6700*/  @!P0 FMUL.FTZ R21, R15, R3 ;  /* 0x000000030f158220 */ /* 0x000fe20000410000 */
[----:B------:R-:W-:Y:S01]  /*6710*/  @!P0 HADD2.F32 R7, -RZ, R7.H1_H1 ;  /* 0x30000007ff078230 */ /* 0x000fe20000004100 */
[C---:B------:R-:W-:Y:S01]  /*6720*/  @!P0 FMUL.FTZ R2, R4.reuse, R2 ;  /* 0x0000000204028220 */ /* 0x040fe20000410000 */
[----:B------:R-:W-:Y:S01]  /*6730*/  @!P0 HADD2.F32 R8, -RZ, R8.H1_H1 ;  /* 0x30000008ff088230 */ /* 0x000fe20000004100 */
[----:B------:R-:W-:Y:S01]  /*6740*/  @!P0 FFMA.FTZ R63, R4, R13, -R22 ;  /* 0x0000000d043f8223 */ /* 0x000fe20000010816 */
[----:B------:R-:W-:Y:S01]  /*6750*/  @!P0 HADD2.F32 R22, -RZ, R42.H0_H0 ;  /* 0x2000002aff168230 */ /* 0x000fe20000004100 */
[C---:B------:R-:W-:Y:S01]  /*6760*/  @!P0 FMUL.FTZ R4, R5.reuse, R3 ;  /* 0x0000000305048220 */ /* 0x040fe20000410000 */
[----:B------:R-:W-:Y:S01]  /*6770*/  @!P0 HADD2.F32 R3, -RZ, R9.H0_H0 ;  /* 0x20000009ff038230 */ /* 0x000fe20000004100 */
[----:B------:R-:W-:Y:S01]  /*6780*/  @!P0 FFMA.FTZ R62, R5, R20, -R21 ;  /* 0x00000014053e8223 */ /* 0x000fe20000010815 */
[----:B------:R-:W-:Y:S01]  /*6790*/  @!P0 HADD2.F32 R21, -RZ, R14.H1_H1 ;  /* 0x3000000eff158230 */ /* 0x000fe20000004100 */
[----:B------:R-:W-:Y:S01]  /*67a0*/  @!P0 FFMA.FTZ R2, R12, R13, R2 ;  /* 0x0000000d0c028223 */ /* 0x000fe20000010002 */
[----:B------:R-:W-:Y:S01]  /*67b0*/  @!P0 HADD2.F32 R13, -RZ, R23.H1_H1 ;  /* 0x30000017ff0d8230 */ /* 0x000fe20000004100 */
[----:B------:R-:W-:Y:S01]  /*67c0*/  @!P0 IMAD.MOV.U32 R12, RZ, RZ, R51 ;  /* 0x000000ffff0c8224 */ /* 0x000fe200078e0033 */
[----:B------:R-:W-:Y:S01]  /*67d0*/  @!P0 HADD2.F32 R14, -RZ, R43.H0_H0 ;  /* 0x2000002bff0e8230 */ /* 0x000fe20000004100 */
[-C--:B------:R-:W-:Y:S01]  /*67e0*/  @!P0 FMUL.FTZ R9, R21, R3.reuse ;  /* 0x0000000315098220 */ /* 0x080fe20000410000 */
[----:B------:R-:W-:Y:S01]  /*67f0*/  @!P0 HADD2.F32 R43, -RZ, R52.H0_H0 ;  /* 0x20000034ff2b8230 */ /* 0x000fe20000004100 */
[C---:B------:R-:W-:Y:S01]  /*6800*/  @!P0 FMUL.FTZ R5, R7.reuse, R3 ;  /* 0x0000000307058220 */ /* 0x040fe20000410000 */
[----:B------:R-:W-:Y:S01]  /*6810*/  @!P0 HADD2.F32 R44, -RZ, R12.H0_H0 ;  /* 0x2000000cff2c8230 */ /* 0x000fe20000004100 */
[----:B------:R-:W-:Y:S01]  /*6820*/  @!P0 FFMA.FTZ R61, R7, R22, -R9 ;  /* 0x00000016073d8223 */ /* 0x000fe20000010809 */
[----:B------:R-:W-:Y:S01]  /*6830*/  @!P0 MOV R7, R19 ;  /* 0x0000001300078202 */ /* 0x000fe20000000f00 */
[CC--:B------:R-:W-:Y:S01]  /*6840*/  @!P0 FMUL.FTZ R23, R13.reuse, R6.reuse ;  /* 0x000000060d178220 */ /* 0x0c0fe20000410000 */
[----:B------:R-:W-:Y:S01]  /*6850*/  @!P0 HADD2.F32 R9, -RZ, R10.H0_H0 ;  /* 0x2000000aff098230 */ /* 0x000fe20000004100 */
[C---:B------:R-:W-:Y:S01]  /*6860*/  @!P0 FMUL.FTZ R3, R8.reuse, R6 ;  /* 0x0000000608038220 */ /* 0x040fe20000410000 */
[----:B------:R-:W-:Y:S01]  /*6870*/  @!P0 HADD2.F32 R6, -RZ, R34.H0_H0 ;  /* 0x20000022ff068230 */ /* 0x000fe20000004100 */
[-C--:B------:R-:W-:Y:S01]  /*6880*/  @!P0 FFMA.FTZ R60, R8, R14.reuse, -R23 ;  /* 0x0000000e083c8223 */ /* 0x080fe20000010817 */
[--C-:B------:R-:W-:Y:S01]  /*6890*/  @!P0 HADD2.F32 R10, -RZ, R7.reuse.H0_H0 ;  /* 0x20000007ff0a8230 */ /* 0x100fe20000004100 */
[----:B------:R-:W-:Y:S01]  /*68a0*/  @!P0 FFMA.FTZ R3, R13, R14, R3 ;  /* 0x0000000e0d038223 */ /* 0x000fe20000010003 */
[----:B------:R-:W-:Y:S01]  /*68b0*/  @!P0 HADD2.F32 R46, -RZ, R12.H1_H1 ;  /* 0x3000000cff2e8230 */ /* 0x000fe20000004100 */
[-C--:B------:R-:W-:Y:S01]  /*68c0*/  @!P0 FMUL.FTZ R12, R44, R6.reuse ;  /* 0x000000062c0c8220 */ /* 0x080fe20000410000 */
[----:B------:R-:W-:Y:S01]  /*68d0*/  @!P0 HADD2.F32 R7, -RZ, R7.H1_H1 ;  /* 0x30000007ff078230 */ /* 0x000fe20000004100 */
[----:B------:R-:W-:Y:S02]  /*68e0*/  @!P0 FMUL.FTZ R8, R10, R6 ;  /* 0x000000060a088220 */ /* 0x000fe40000410000 */
[----:B------:R-:W-:Y:S02]  /*68f0*/  @!P0 FMUL.FTZ R6, R46, R9 ;  /* 0x000000092e068220 */ /* 0x000fe40000410000 */
[----:B------:R-:W-:Y:S01]  /*6900*/  @!P0 FFMA.FTZ R59, R10, R45, -R12 ;  /* 0x0000002d0a3b8223 */ /* 0x000fe2000001080c */
[----:B------:R-:W-:Y:S01]  /*6910*/  @!P0 MOV R12, R50 ;  /* 0x00000032000c8202 */ /* 0x000fe20000000f00 */
[C---:B------:R-:W-:Y:S01]  /*6920*/  @!P0 FMUL.FTZ R9, R7.reuse, R9 ;  /* 0x0000000907098220 */ /* 0x040fe20000410000 */
[----:B------:R-:W-:Y:S01]  /*6930*/  @!P0 HADD2.F32 R10, -RZ, R11.H0_H0 ;  /* 0x2000000bff0a8230 */ /* 0x000fe20000004100 */
[----:B------:R-:W-:Y:S01]  /*6940*/  @!P0 FFMA.FTZ R58, R7, R47, -R6 ;  /* 0x0000002f073a8223 */ /* 0x000fe20000010806 */
[----:B------:R-:W-:Y:S01]  /*6950*/  @!P0 HADD2.F32 R6, -RZ, R34.H1_H1 ;  /* 0x30000022ff068230 */ /* 0x000fe20000004100 */
[----:B------:R-:W-:Y:S01]  /*6960*/  @!P0 IMAD.MOV.U32 R7, RZ, RZ, R18 ;  /* 0x000000ffff078224 */ /* 0x000fe200078e0012 */
[--C-:B------:R-:W-:Y:S01]  /*6970*/  @!P0 HADD2.F32 R23, -RZ, R12.reuse.H0_H0 ;  /* 0x2000000cff178230 */ /* 0x100fe20000004100 */
[----:B------:R-:W-:Y:S01]  /*6980*/  @!P0 FFMA.FTZ R4, R15, R20, R4 ;  /* 0x000000140f048223 */ /* 0x000fe20000010004 */
[----:B------:R-:W-:Y:S01]  /*6990*/  @!P0 F2FP.PACK_AB R13, R58, R59 ;  /* 0x0000003b3a0d823e */ /* 0x000fe200000000ff */
[----:B------:R-:W-:Y:S01]  /*69a0*/  @!P0 HADD2.F32 R42, -RZ, R12.H1_H1 ;  /* 0x3000000cff2a8230 */ /* 0x000fe20000004100 */
[----:B------:R-:W-:Y:S01]  /*69b0*/  @!P0 FFMA.FTZ R5, R21, R22, R5 ;  /* 0x0000001615058223 */ /* 0x000fe20000010005 */
[--C-:B------:R-:W-:Y:S01]  /*69c0*/  @!P0 HADD2.F32 R12, -RZ, R7.reuse.H0_H0 ;  /* 0x20000007ff0c8230 */ /* 0x100fe20000004100 */
[----:B------:R-:W-:Y:S01]  /*69d0*/  @!P0 MOV R19, R13 ;  /* 0x0000000d00138202 */ /* 0x000fe20000000f00 */
[----:B------:R-:W-:Y:S01]  /*69e0*/  @!P0 HADD2.F32 R11, -RZ, R7.H1_H1 ;  /* 0x30000007ff0b8230 */ /* 0x000fe20000004100 */
[----:B------:R-:W-:Y:S01]  /*69f0*/  @!P0 FMUL.FTZ R52, R42, R10 ;  /* 0x0000000a2a348220 */ /* 0x000fe20000410000 */
[----:B------:R-:W-:Y:S01]  /*6a00*/  @!P0 F2FP.PACK_AB R4, R5, R4 ;  /* 0x000000040504823e */ /* 0x000fe200000000ff */
[----:B------:R-:W-:Y:S01]  /*6a10*/  @!P0 HADD2.F32 R34, -RZ, R73.H1_H1 ;  /* 0x30000049ff228230 */ /* 0x000fe20000004100 */
[-C--:B------:R-:W-:Y:S02]  /*6a20*/  @!P0 FMUL.FTZ R7, R23, R6.reuse ;  /* 0x0000000617078220 */ /* 0x080fe40000410000 */
[C---:B------:R-:W-:Y:S02]  /*6a30*/  @!P0 FMUL.FTZ R6, R12.reuse, R6 ;  /* 0x000000060c068220 */ /* 0x040fe40000410000 */
[----:B------:R-:W-:Y:S02]  /*6a40*/  @!P0 FFMA.FTZ R53, R12, R34, -R7 ;  /* 0x000000220c358223 */ /* 0x000fe40000010807 */
[C---:B------:R-:W-:Y:S02]  /*6a50*/  @!P0 FFMA.FTZ R12, R11.reuse, R43, -R52 ;  /* 0x0000002b0b0c8223 */ /* 0x040fe40000010834 */
[----:B------:R-:W-:Y:S01]  /*6a60*/  @!P0 FMUL.FTZ R7, R11, R10 ;  /* 0x0000000a0b078220 */ /* 0x000fe20000410000 */
[----:B------:R-:W-:Y:S01]  /*6a70*/  @!P0 F2FP.PACK_AB R11, R61, R62 ;  /* 0x0000003e3d0b823e */ /* 0x000fe200000000ff */
[----:B------:R-:W-:Y:S01]  /*6a80*/  @!P0 FFMA.FTZ R6, R23, R34, R6 ;  /* 0x0000002217068223 */ /* 0x000fe20000010006 */
[----:B------:R-:W-:Y:S01]  /*6a90*/  @!P0 F2FP.PACK_AB R12, R12, R53 ;  /* 0x000000350c0c823e */ /* 0x000fe200000000ff */
[----:B------:R-:W-:Y:S01]  /*6aa0*/  @!P0 FFMA.FTZ R7, R42, R43, R7 ;  /* 0x0000002b2a078223 */ /* 0x000fe20000010007 */
[----:B------:R-:W-:Y:S01]  /*6ab0*/  @!P0 F2FP.PACK_AB R10, R60, R63 ;  /* 0x0000003f3c0a823e */ /* 0x000fe200000000ff */
[----:B------:R-:W-:Y:S01]  /*6ac0*/  @!P0 FFMA.FTZ R8, R44, R45, R8 ;  /* 0x0000002d2c088223 */ /* 0x000fe20000010008 */
[----:B------:R-:W-:Y:S01]  /*6ad0*/  @!P0 MOV R17, R11 ;  /* 0x0000000b00118202 */ /* 0x000fe20000000f00 */
[----:B------:R-:W-:Y:S01]  /*6ae0*/  @!P0 FFMA.FTZ R9, R46, R47, R9 ;  /* 0x0000002f2e098223 */ /* 0x000fe20000010009 */
[----:B------:R-:W-:Y:S01]  /*6af0*/  @!P0 MOV R16, R10 ;  /* 0x0000000a00108202 */ /* 0x000fe20000000f00 */
[----:B------:R-:W-:Y:S01]  /*6b00*/  @!P0 IMAD.MOV.U32 R18, RZ, RZ, R12 ;  /* 0x000000ffff128224 */ /* 0x000fe200078e000c */
[----:B------:R-:W-:Y:S01]  /*6b10*/  @!P0 F2FP.PACK_AB R10, R3, R2 ;  /* 0x00000002030a823e */ /* 0x000fe200000000ff */
[----:B------:R-:W-:Y:S01]  /*6b20*/  @!P0 IMAD.MOV.U32 R49, RZ, RZ, R4 ;  /* 0x000000ffff318224 */ /* 0x000fe200078e0004 */
[----:B------:R-:W-:Y:S02]  /*6b30*/  @!P0 F2FP.PACK_AB R3, R7, R6 ;  /* 0x000000060703823e */ /* 0x000fe400000000ff */
[----:B------:R1:W-:Y:S01]  /*6b40*/  STG.E.128 [R56.64], R16 ;  /* 0x0000001038007986 */ /* 0x0003e2000c101d0a */
[----:B------:R-:W-:Y:S02]  /*6b50*/  @!P0 F2FP.PACK_AB R2, R9, R8 ;  /* 0x000000080902823e */ /* 0x000fe400000000ff */
[----:B------:R-:W-:Y:S02]  /*6b60*/  @!P0 MOV R48, R10 ;  /* 0x0000000a00308202 */ /* 0x000fe40000000f00 */
[----:B------:R-:W-:Y:S02]  /*6b70*/  @!P0 MOV R50, R3 ;  /* 0x0000000300328202 */ /* 0x000fe40000000f00 */
[----:B------:R-:W-:Y:S05]  /*6b80*/  @!P0 MOV R51, R2 ;  /* 0x0000000200338202 */ /* 0x000fea0000000f00 */
[----:B------:R1:W-:Y:S02]  /*6b90*/  @!P1 STG.E.128 [R54.64], R48 ;  /* 0x0000003036009986 */ /* 0x0003e4000c101d0a */
.L_x_280:
[----:B------:R-:W-:Y:S05]  /*6ba0*/  BSYNC B0 ;  /* 0x0000000000007941 */ /* 0x000fea0003800000 */
.L_x_279:
[----:B------:R-:W-:Y:S01]  /*6bb0*/  ISETP.GE.OR P1, PT, R222, R84, P6 ;  /* 0x00000054de00720c */ /* 0x000fe20003726670 */
[----:B------:R-:W-:Y:S01]  /*6bc0*/  @!UPT UIADD3 URZ, URZ, URZ, URZ ;  /* 0x0000003f3f3ff290 */ /* 0x000fe2000fffe03f */
[----:B------:R-:W-:Y:S11]  /*6bd0*/  BSSY B0, `(.L_x_281) ;  /* 0x0000071000007945 */ /* 0x000ff60003800000 */
[----:B------:R-:W-:-:S05]  /*6be0*/  @P1 BRA `(.L_x_282) ;  /* 0x000006f000001947 */ /* 0x000fca0003800000 */
[----:B------:R-:W-:Y:S01]  /*6bf0*/  IADD3 R2, P1, R196, R78, RZ ;  /* 0x0000004ec4027210 */ /* 0x000fe20007f3e0ff */
[----:B-----5:R-:W-:Y:S01]  /*6c00*/  LDS.128 R44, [R131+0x8100] ;  /* 0x00810000832c7984 */ /* 0x020fe20000000c00 */
[----:B------:R-:W-:Y:S01]  /*6c10*/  @!P0 SHF.R.U32.HI R6, RZ, 0x10, R25 ;  /* 0x00000010ff068819 */ /* 0x000fe20000011619 */
[--C-:B------:R-:W-:Y:S01]  /*6c20*/  @!P0 HADD2.F32 R13, -RZ, R74.reuse.H0_H0 ;  /* 0x2000004aff0d8230 */ /* 0x100fe20000004100 */
[----:B------:R-:W-:Y:S01]  /*6c30*/  IADD3.X R3, R85, R137, RZ, P1, !PT ;  /* 0x0000008955037210 */ /* 0x000fe20000ffe4ff */
[----:B------:R-:W-:Y:S01]  /*6c40*/  @!P0 HADD2.F32 R20, -RZ, R74.H1_H1 ;  /* 0x3000004aff148230 */ /* 0x000fe20000004100 */
[-C--:B------:R-:W-:Y:S01]  /*6c50*/  IADD3 R4, P2, P1, R92, R2.reuse, R112 ;  /* 0x000000025c047210 */ /* 0x080fe2000795e070 */
[----:B------:R-:W-:Y:S01]  /*6c60*/  @!P0 HADD2.F32 R34, -RZ, R75.H0_H0 ;  /* 0x2000004bff228230 */ /* 0x000fe20000004100 */
[--C-:B------:R-:W-:Y:S01]  /*6c70*/  @!P0 SHF.R.U32.HI R10, RZ, 0x10, R27.reuse ;  /* 0x00000010ff0a8819 */ /* 0x100fe2000001161b */
[----:B-1----:R-:W1:Y:S01]  /*6c80*/  LDS.128 R16, [R133+0x8100] ;  /* 0x0081000085107984 */ /* 0x002e620000000c00 */
[CC--:B------:R-:W-:Y:S02]  /*6c90*/  IADD3.X R5, R95.reuse, R3.reuse, R114, P2, P1 ;  /* 0x000000035f057210 */ /* 0x0c0fe400017e2472 */
[----:B------:R-:W-:Y:S02]  /*6ca0*/  ISETP.GE.AND P1, PT, R94, c[0x0][0x1d4], PT ;  /* 0x000075005e007a0c */ /* 0x000fe40003f26270 */
[----:B------:R-:W-:Y:S02]  /*6cb0*/  @!P0 SHF.R.U64 R11, R26, 0x10, R27 ;  /* 0x000000101a0b8819 */ /* 0x000fe4000000121b */
[----:B------:R-:W-:Y:S02]  /*6cc0*/  @!P0 SHF.R.U32.HI R22, RZ, 0x10, R65 ;  /* 0x00000010ff168819 */ /* 0x000fe40000011641 */
[----:B------:R-:W-:Y:S02]  /*6cd0*/  @!P0 SHF.R.U64 R9, R24, 0x10, R25 ;  /* 0x0000001018098819 */ /* 0x000fe40000001219 */
[----:B------:R-:W-:Y:S01]  /*6ce0*/  @!P0 SHF.R.U64 R24, R64, 0x10, R65 ;  /* 0x0000001040188819 */ /* 0x000fe20000001241 */
[----:B------:R-:W-:Y:S01]  /*6cf0*/  @!P0 HADD2.F32 R22, -RZ, R22.H0_H0 ;  /* 0x20000016ff168230 */ /* 0x000fe20000004100 */
[--C-:B------:R-:W-:Y:S02]  /*6d00*/  @!P0 SHF.R.U32.HI R25, RZ, 0x10, R67.reuse ;  /* 0x00000010ff198819 */ /* 0x100fe40000011643 */
[----:B------:R-:W-:Y:S02]  /*6d10*/  @!P0 SHF.R.U64 R26, R66, 0x10, R67 ;  /* 0x00000010421a8819 */ /* 0x000fe40000001243 */
[----:B------:R-:W-:Y:S01]  /*6d20*/  @!P1 IADD3 R2, P3, P2, R92, R2, R94 ;  /* 0x000000025c029210 */ /* 0x000fe20007a7e05e */
[----:B------:R-:W-:Y:S02]  /*6d30*/  @!P0 HADD2.F32 R42, -RZ, R25.H0_H0 ;  /* 0x20000019ff2a8230 */ /* 0x000fe40000004100 */
        /* <DEDUP_REMOVED lines=21> */
[----:B------:R-:W-:Y:S02]  /*6e90*/  @!P0 FFMA.FTZ R57, R4, R13, -R27 ;  /* 0x0000000d04398223 */ /* 0x000fe4000001081b */
[C---:B------:R-:W-:Y:S01]  /*6ea0*/  @!P0 FMUL.FTZ R4, R5.reuse, R3 ;  /* 0x0000000305048220 */ /* 0x040fe20000410000 */
[----:B------:R-:W-:Y:S01]  /*6eb0*/  @!P0 HADD2.F32 R3, -RZ, R6.H0_H0 ;  /* 0x20000006ff038230 */ /* 0x000fe20000004100 */
[----:B------:R-:W-:Y:S01]  /*6ec0*/  @!P0 FFMA.FTZ R56, R5, R20, -R21 ;  /* 0x0000001405388223 */ /* 0x000fe20000010815 */
[----:B------:R-:W-:Y:S01]  /*6ed0*/  @!P0 HADD2.F32 R21, -RZ, R14.H1_H1 ;  /* 0x3000000eff158230 */ /* 0x000fe20000004100 */
[----:B------:R-:W-:Y:S01]  /*6ee0*/  @!P0 FFMA.FTZ R2, R12, R13, R2 ;  /* 0x0000000d0c028223 */ /* 0x000fe20000010002 */
[----:B------:R-:W-:Y:S01]  /*6ef0*/  @!P0 HADD2.F32 R6, -RZ, R9.H0_H0 ;  /* 0x20000009ff068230 */ /* 0x000fe20000004100 */
[----:B------:R-:W-:Y:S01]  /*6f00*/  @!P0 IMAD.MOV.U32 R12, RZ, RZ, R47 ;  /* 0x000000ffff0c8224 */ /* 0x000fe200078e002f */
[----:B------:R-:W-:Y:S01]  /*6f10*/  @!P0 HADD2.F32 R13, -RZ, R23.H1_H1 ;  /* 0x30000017ff0d8230 */ /* 0x000fe20000004100 */
        /* <DEDUP_REMOVED lines=16> */
[C---:B------:R-:W-:Y:S01]  /*7020*/  @!P0 FMUL.FTZ R8, R10.reuse, R6 ;  /* 0x000000060a088220 */ /* 0x040fe20000410000 */
[----:B------:R-:W-:Y:S01]  /*7030*/  @!P0 HADD2.F32 R24, -RZ, R75.H1_H1 ;  /* 0x3000004bff188230 */ /* 0x000fe20000004100 */
[-C--:B------:R-:W-:Y:S02]  /*7040*/  @!P0 FMUL.FTZ R6, R35, R9.reuse ;  /* 0x0000000923068220 */ /* 0x080fe40000410000 */
        /* <DEDUP_REMOVED lines=41> */
.L_x_282:
[----:B------:R-:W-:Y:S05]  /*72e0*/  BSYNC B0 ;  /* 0x0000000000007941 */ /* 0x000fea0003800000 */
.L_x_281:
[----:B-1----:R-:W-:Y:S05]  /*72f0*/  IADD3 R54, P1, R194, R78, RZ ;  /* 0x0000004ec2367210 */ /* 0x002fea0007f3e0ff */
[----:B------:R-:W-:Y:S01]  /*7300*/  IMAD.X R56, R85, 0x1, R136, P1 ;  /* 0x0000000155387824 */ /* 0x000fe200008e0688 */
[----:B------:R-:W-:Y:S11]  /*7310*/  ISETP.GE.OR P1, PT, R219, R84, P6 ;  /* 0x00000054db00720c */ /* 0x000ff60003726670 */
[----:B------:R-:W-:Y:S02]  /*7320*/  @!UPT UIADD3 URZ, URZ, URZ, URZ ;  /* 0x0000003f3f3ff290 */ /* 0x000fe4000fffe03f */
[----:B------:R-:W-:-:S05]  /*7330*/  @P1 BRA `(.L_x_274) ;  /* 0x000009b000001947 */ /* 0x000fca0003800000 */
[----:B-----5:R-:W-:Y:S01]  /*7340*/  IADD3 R4, P2, P1, R92, R54, R112 ;  /* 0x000000365c047210 */ /* 0x020fe2000795e070 */
[----:B------:R-:W1:Y:S01]  /*7350*/  LDS.128 R44, [R130+0x8100] ;  /* 0x00810000822c7984 */ /* 0x000e620000000c00 */
[----:B------:R-:W-:Y:S01]  /*7360*/  @!P0 SHF.R.U64 R5, R28, 0x10, R29 ;  /* 0x000000101c058819 */ /* 0x000fe2000000121d */
[----:B------:R-:W-:Y:S01]  /*7370*/  @!P0 HADD2.F32 R2, -RZ, R39.H0_H0 ;  /* 0x20000027ff028230 */ /* 0x000fe20000004100 */
[----:B------:R-:W-:Y:S01]  /*7380*/  IADD3.X R6, R95, R56, R114, P2, P1 ;  /* 0x000000385f067210 */ /* 0x000fe200017e2472 */
[--C-:B------:R-:W-:Y:S01]  /*7390*/  @!P0 HADD2.F32 R24, -RZ, R76.reuse.H0_H0 ;  /* 0x2000004cff188230 */ /* 0x100fe20000004100 */
[----:B------:R-:W-:Y:S01]  /*73a0*/  LEA R52, P1, R4, c[0x0][0x1c8], 0x1 ;  /* 0x0000720004347a11 */ /* 0x000fe200078208ff */
[----:B------:R-:W-:Y:S01]  /*73b0*/  @!P0 HADD2.F32 R5, -RZ, R5.H0_H0 ;  /* 0x20000005ff058230 */ /* 0x000fe20000004100 */
[----:B------:R-:W-:Y:S01]  /*73c0*/  @!P0 SHF.R.U64 R9, R68, 0x10, R69 ;  /* 0x0000001044098819 */ /* 0x000fe20000001245 */
[----:B------:R-:W2:Y:S01]  /*73d0*/  LDS.128 R12, [R132+0x8100] ;  /* 0x00810000840c7984 */ /* 0x000ea20000000c00 */
[----:B------:R-:W-:Y:S01]  /*73e0*/  LEA.HI.X R53, R4, c[0x0][0x1cc], R6, 0x1, P1 ;  /* 0x0000730004357a11 */ /* 0x000fe200008f0c06 */
[----:B------:R-:W-:Y:S01]  /*73f0*/  @!P0 HADD2.F32 R20, -RZ, R76.H1_H1 ;  /* 0x3000004cff148230 */ /* 0x000fe20000004100 */
[----:B------:R-:W-:Y:S01]  /*7400*/  @!P0 SHF.R.U32.HI R27, RZ, 0x10, R71 ;  /* 0x00000010ff1b8819 */ /* 0x000fe20000011647 */
[----:B------:R-:W-:Y:S01]  /*7410*/  @!P0 HADD2.F32 R22, -RZ, R9.H0_H0 ;  /* 0x20000009ff168230 */ /* 0x000fe20000004100 */
[----:B------:R-:W-:Y:S01]  /*7420*/  @!P0 SHF.R.U32.HI R10, RZ, 0x10, R29 ;  /* 0x00000010ff0a8819 */ /* 0x000fe2000001161d */
[----:B------:R-:W-:Y:S01]  /*7430*/  @!P0 HADD2.F32 R34, -RZ, R77.H0_H0 ;  /* 0x2000004dff228230 */ /* 0x000fe20000004100 */
[----:B------:R-:W-:Y:S01]  /*7440*/  @!P0 SHF.R.U64 R16, R30, 0x10, R31 ;  /* 0x000000101e108819 */ /* 0x000fe2000000121f */
[----:B------:R-:W-:Y:S01]  /*7450*/  @!P0 HADD2.F32 R38, -RZ, R27.H0_H0 ;  /* 0x2000001bff268230 */ /* 0x000fe20000004100 */
[----:B------:R-:W-:Y:S01]  /*7460*/  @!P0 SHF.R.U32.HI R17, RZ, 0x10, R69 ;  /* 0x00000010ff118819 */ /* 0x000fe20000011645 */
[----:B------:R-:W-:Y:S01]  /*7470*/  @!P0 HADD2.F32 R28, -RZ, R77.H1_H1 ;  /* 0x3000004dff1c8230 */ /* 0x000fe20000004100 */
[----:B------:R-:W-:Y:S01]  /*7480*/  @!P0 SHF.R.U64 R30, R70, 0x10, R71 ;  /* 0x00000010461e8819 */ /* 0x000fe20000001247 */
[----:B------:R-:W-:Y:S01]  /*7490*/  @!P0 HADD2.F32 R11, -RZ, R40.H0_H0 ;  /* 0x20000028ff0b8230 */ /* 0x000fe20000004100 */
[----:B------:R-:W-:Y:S01]  /*74a0*/  @!P0 SHF.R.U32.HI R18, RZ, 0x10, R31 ;  /* 0x00000010ff128819 */ /* 0x000fe2000001161f */
[----:B------:R-:W-:Y:S01]  /*74b0*/  @!P0 HADD2.F32 R26, -RZ, R17.H0_H0 ;  /* 0x20000011ff1a8230 */ /* 0x000fe20000004100 */
[----:B------:R-:W-:Y:S01]  /*74c0*/  ISETP.GE.AND P1, PT, R94, c[0x0][0x1d4], PT ;  /* 0x000075005e007a0c */ /* 0x000fe20003f26270 */
[----:B------:R-:W-:Y:S02]  /*74d0*/  @!P0 HADD2.F32 R30, -RZ, R30.H0_H0 ;  /* 0x2000001eff1e8230 */ /* 0x000fe40000004100 */
[----:B------:R-:W-:Y:S01]  /*74e0*/  @!P0 HADD2.F32 R18, -RZ, R18.H0_H0 ;  /* 0x20000012ff128230 */ /* 0x000fe20000004100 */
[----:B-1----:R-:W-:Y:S01]  /*74f0*/  @!P0 IMAD.MOV.U32 R29, RZ, RZ, R46 ;  /* 0x000000ffff1d8224 */ /* 0x002fe200078e002e */
[----:B------:R-:W-:Y:S02]  /*7500*/  @!P0 MOV R25, R45 ;  /* 0x0000002d00198202 */ /* 0x000fe40000000f00 */
[----:B------:R-:W-:Y:S02]  /*7510*/  @!P0 MOV R6, R44 ;  /* 0x0000002c00068202 */ /* 0x000fe40000000f00 */
[----:B------:R-:W-:Y:S01]  /*7520*/  @!P0 MOV R27, R47 ;  /* 0x0000002f001b8202 */ /* 0x000fe20000000f00 */
[----:B------:R-:W-:Y:S01]  /*7530*/  @!P0 HADD2.F32 R23, -RZ, R25.H0_H0 ;  /* 0x20000019ff178230 */ /* 0x000fe20000004100 */
[----:B--2---:R-:W-:Y:S01]  /*7540*/  @!P0 MOV R8, R13 ;  /* 0x0000000d00088202 */ /* 0x004fe20000000f00 */
[--C-:B------:R-:W-:Y:S03]  /*7550*/  @!P0 HADD2.F32 R19, -RZ, R6.reuse.H0_H0 ;  /* 0x20000006ff138230 */ /* 0x100fe60000004100 */
[-C--:B------:R-:W-:Y:S01]  /*7560*/  @!P0 FMUL.FTZ R7, R23, R2.reuse ;  /* 0x0000000217078220 */ /* 0x080fe20000410000 */
[----:B------:R-:W-:Y:S02]  /*7570*/  @!P0 HADD2.F32 R21, -RZ, R6.H1_H1 ;  /* 0x30000006ff158230 */ /* 0x000fe40000004100 */
[--C-:B------:R-:W-:Y:S02]  /*7580*/  @!P0 HADD2.F32 R3, -RZ, R8.reuse.H0_H0 ;  /* 0x20000008ff038230 */ /* 0x100fe40000004100 */
[----:B------:R-:W-:Y:S01]  /*7590*/  @!P0 HADD2.F32 R8, -RZ, R8.H1_H1 ;  /* 0x30000008ff088230 */ /* 0x000fe20000004100 */
[-C--:B------:R-:W-:Y:S01]  /*75a0*/  @!P0 FMUL.FTZ R9, R21, R5.reuse ;  /* 0x0000000515098220 */ /* 0x080fe20000410000 */
[----:B------:R-:W-:Y:S01]  /*75b0*/  @!P0 HADD2.F32 R31, -RZ, R27.H0_H0 ;  /* 0x2000001bff1f8230 */ /* 0x000fe20000004100 */
[C---:B------:R-:W-:Y:S01]  /*75c0*/  @!P0 FMUL.FTZ R4, R3.reuse, R2 ;  /* 0x0000000203048220 */ /* 0x040fe20000410000 */
[----:B------:R-:W-:Y:S01]  /*75d0*/  @!P0 HADD2.F32 R2, -RZ, R39.H1_H1 ;  /* 0x30000027ff028230 */ /* 0x000fe20000004100 */
[----:B------:R-:W-:Y:S01]  /*75e0*/  @!P0 FFMA.FTZ R57, R3, R24, -R7 ;  /* 0x0000001803398223 */ /* 0x000fe20000010807 */
[----:B------:R-:W-:Y:S01]  /*75f0*/  @!P0 MOV R3, R12 ;  /* 0x0000000c00038202 */ /* 0x000fe20000000f00 */
[----:B------:R-:W-:Y:S02]  /*7600*/  @!P0 HADD2.F32 R35, -RZ, R27.H1_H1 ;  /* 0x3000001bff238230 */ /* 0x000fe40000004100 */
[----:B------:R-:W-:Y:S02]  /*7610*/  @!P0 HADD2.F32 R27, -RZ, R29.H0_H0 ;  /* 0x2000001dff1b8230 */ /* 0x000fe40000004100 */
[--C-:B------:R-:W-:Y:S01]  /*7620*/  @!P0 HADD2.F32 R7, -RZ, R3.reuse.H0_H0 ;  /* 0x20000003ff078230 */ /* 0x100fe20000004100 */
[----:B------:R-:W-:Y:S01]  /*7630*/  @!P0 FMUL.FTZ R39, R35, R18 ;  /* 0x0000001223278220 */ /* 0x000fe20000410000 */
[----:B------:R-:W-:Y:S01]  /*7640*/  @!P0 HADD2.F32 R6, -RZ, R3.H1_H1 ;  /* 0x30000003ff068230 */ /* 0x000fe20000004100 */
[-C--:B------:R-:W-:Y:S01]  /*7650*/  @!P0 FMUL.FTZ R3, R19, R2.reuse ;  /* 0x0000000213038220 */ /* 0x080fe20000410000 */
[----:B------:R-:W-:Y:S01]  /*7660*/  @!P0 HADD2.F32 R29, -RZ, R29.H1_H1 ;  /* 0x3000001dff1d8230 */ /* 0x000fe20000004100 */
[C---:B------:R-:W-:Y:S01]  /*7670*/  @!P0 FMUL.FTZ R2, R7.reuse, R2 ;  /* 0x0000000207028220 */ /* 0x040fe20000410000 */
[----:B------:R-:W-:Y:S01]  /*7680*/  @!P0 HADD2.F32 R25, -RZ, R25.H1_H1 ;  /* 0x30000019ff198230 */ /* 0x000fe20000004100 */
[----:B------:R-:W-:Y:S01]  /*7690*/  @!P0 FFMA.FTZ R55, R7, R20, -R3 ;  /* 0x0000001407378223 */ /* 0x000fe20000010803 */
[----:B------:R-:W-:Y:S01]  /*76a0*/  @!P0 MOV R7, R14 ;  /* 0x0000000e00078202 */ /* 0x000fe20000000f00 */
[C---:B------:R-:W-:Y:S01]  /*76b0*/  @!P0 FMUL.FTZ R3, R6.reuse, R5 ;  /* 0x0000000506038220 */ /* 0x040fe20000410000 */
[----:B------:R-:W-:Y:S01]  /*76c0*/  @!P0 HADD2.F32 R5, -RZ, R10.H0_H0 ;  /* 0x2000000aff058230 */ /* 0x000fe20000004100 */
[----:B------:R-:W-:Y:S01]  /*76d0*/  @!P0 FFMA.FTZ R51, R6, R22, -R9 ;  /* 0x0000001606338223 */ /* 0x000fe20000010809 */
[----:B------:R-:W-:Y:S01]  /*76e0*/  @!P0 MOV R6, R15 ;  /* 0x0000000f00068202 */ /* 0x000fe20000000f00 */
[----:B------:R-:W-:Y:S01]  /*76f0*/  @!P0 FFMA.FTZ R2, R19, R20, R2 ;  /* 0x0000001413028223 */ /* 0x000fe20000010002 */
[----:B------:R-:W-:Y:S01]  /*7700*/  @!P0 HADD2.F32 R9, -RZ, R40.H1_H1 ;  /* 0x30000028ff098230 */ /* 0x000fe20000004100 */
[----:B------:R-:W-:Y:S01]  /*7710*/  @!P0 FMUL.FTZ R40, R31, R11 ;  /* 0x0000000b1f288220 */ /* 0x000fe20000410000 */
[----:B------:R-:W-:Y:S01]  /*7720*/  @!P0 HADD2.F32 R10, -RZ, R16.H0_H0 ;  /* 0x20000010ff0a8230 */ /* 0x000fe20000004100 */
[----:B------:R-:W-:Y:S01]  /*7730*/  @!P0 FMUL.FTZ R48, R25, R5 ;  /* 0x0000000519308220 */ /* 0x000fe20000410000 */
[--C-:B------:R-:W-:Y:S01]  /*7740*/  @!P0 HADD2.F32 R17, -RZ, R6.reuse.H0_H0 ;  /* 0x20000006ff118230 */ /* 0x100fe20000004100 */
[----:B------:R-:W-:Y:S01]  /*7750*/  @!P0 FMUL.FTZ R43, R27, R9 ;  /* 0x000000091b2b8220 */ /* 0x000fe20000410000 */
[----:B------:R-:W-:Y:S01]  /*7760*/  @!P0 HADD2.F32 R16, -RZ, R6.H1_H1 ;  /* 0x30000006ff108230 */ /* 0x000fe20000004100 */
[----:B------:R-:W-:Y:S01]  /*7770*/  @!P0 FMUL.FTZ R42, R29, R10 ;  /* 0x0000000a1d2a8220 */ /* 0x000fe20000410000 */
[--C-:B------:R-:W-:Y:S01]  /*7780*/  @!P0 HADD2.F32 R6, -RZ, R7.reuse.H0_H0 ;  /* 0x20000007ff068230 */ /* 0x100fe20000004100 */
[----:B------:R-:W-:Y:S01]  /*7790*/  @!P0 FFMA.FTZ R40, R17, R34, -R40 ;  /* 0x0000002211288223 */ /* 0x000fe20000010828 */
[----:B------:R-:W-:Y:S01]  /*77a0*/  @!P0 HADD2.F32 R7, -RZ, R7.H1_H1 ;  /* 0x30000007ff078230 */ /* 0x000fe20000004100 */
[----:B------:R-:W-:Y:S02]  /*77b0*/  @!P0 FFMA.FTZ R39, R16, R38, -R39 ;  /* 0x0000002610278223 */ /* 0x000fe40000010827 */
[----:B------:R-:W-:Y:S02]  /*77c0*/  @!P0 FFMA.FTZ R50, R8, R26, -R48 ;  /* 0x0000001a08328223 */ /* 0x000fe40000010830 */
[----:B------:R-:W-:Y:S01]  /*77d0*/  @!P0 FFMA.FTZ R49, R6, R28, -R43 ;  /* 0x0000001c06318223 */ /* 0x000fe2000001082b */
[----:B------:R-:W-:Y:S01]  /*77e0*/  @!P0 F2FP.PACK_AB R40, R39, R40 ;  /* 0x000000282728823e */ /* 0x000fe200000000ff */
[----:B------:R-:W-:Y:S01]  /*77f0*/  @!P0 FFMA.FTZ R48, R7, R30, -R42 ;  /* 0x0000001e07308223 */ /* 0x000fe2000001082a */
[----:B------:R-:W-:Y:S01]  /*7800*/  @!P0 F2FP.PACK_AB R43, R50, R57 ;  /* 0x00000039322b823e */ /* 0x000fe200000000ff */
[----:B------:R-:W-:Y:S01]  /*7810*/  @!P0 FMUL.FTZ R5, R8, R5 ;  /* 0x0000000508058220 */ /* 0x000fe20000410000 */
[----:B------:R-:W-:Y:S01]  /*7820*/  @!P0 F2FP.PACK_AB R42, R51, R55 ;  /* 0x00000037332a823e */ /* 0x000fe200000000ff */
[----:B------:R-:W-:Y:S01]  /*7830*/  @!P0 IMAD.MOV.U32 R15, RZ, RZ, R40 ;  /* 0x000000ffff0f8224 */ /* 0x000fe200078e0028 */
[----:B------:R-:W-:Y:S01]  /*7840*/  @!P0 F2FP.PACK_AB R39, R48, R49 ;  /* 0x000000313027823e */ /* 0x000fe200000000ff */
[----:B------:R-:W-:Y:S01]  /*7850*/  @!P0 FFMA.FTZ R3, R21, R22, R3 ;  /* 0x0000001615038223 */ /* 0x000fe20000010003 */
[----:B------:R-:W-:Y:S01]  /*7860*/  @!P0 MOV R12, R42 ;  /* 0x0000002a000c8202 */ /* 0x000fe20000000f00 */
[----:B------:R-:W-:Y:S01]  /*7870*/  @!P0 FMUL.FTZ R6, R6, R9 ;  /* 0x0000000906068220 */ /* 0x000fe20000410000 */
[----:B------:R-:W-:Y:S01]  /*7880*/  @!P0 MOV R13, R43 ;  /* 0x0000002b000d8202 */ /* 0x000fe20000000f00 */
[----:B------:R-:W-:Y:S01]  /*7890*/  @!P0 FFMA.FTZ R4, R23, R24, R4 ;  /* 0x0000001817048223 */ /* 0x000fe20000010004 */
[----:B------:R-:W-:Y:S01]  /*78a0*/  @!P0 MOV R14, R39 ;  /* 0x00000027000e8202 */ /* 0x000fe20000000f00 */
[----:B------:R-:W-:Y:S01]  /*78b0*/  @!P0 FMUL.FTZ R7, R7, R10 ;  /* 0x0000000a07078220 */ /* 0x000fe20000410000 */
[----:B------:R-:W-:Y:S01]  /*78c0*/  @!P0 F2FP.PACK_AB R10, R3, R2 ;  /* 0x00000002030a823e */ /* 0x000fe200000000ff */
[----:B------:R-:W-:Y:S02]  /*78d0*/  @!P0 FFMA.FTZ R5, R25, R26, R5 ;  /* 0x0000001a19058223 */ /* 0x000fe40000010005 */
[----:B------:R1:W-:Y:S01]  /*78e0*/  STG.E.128 [R52.64], R12 ;  /* 0x0000000c34007986 */ /* 0x0003e2000c101d0a */
[----:B------:R-:W-:Y:S01]  /*78f0*/  @!P0 MOV R44, R10 ;  /* 0x0000000a002c8202 */ /* 0x000fe20000000f00 */
[----:B------:R-:W-:Y:S01]  /*7900*/  @!P0 FMUL.FTZ R8, R17, R11 ;  /* 0x0000000b11088220 */ /* 0x000fe20000410000 */
[----:B------:R-:W-:Y:S01]  /*7910*/  @!P0 F2FP.PACK_AB R4, R5, R4 ;  /* 0x000000040504823e */ /* 0x000fe200000000ff */
[----:B------:R-:W-:Y:S02]  /*7920*/  @!P0 FFMA.FTZ R6, R27, R28, R6 ;  /* 0x0000001c1b068223 */ /* 0x000fe40000010006 */
[----:B------:R-:W-:Y:S01]  /*7930*/  @!P0 FMUL.FTZ R9, R16, R18 ;  /* 0x0000001210098220 */ /* 0x000fe20000410000 */
[----:B------:R-:W-:Y:S01]  /*7940*/  @!P0 MOV R45, R4 ;  /* 0x00000004002d8202 */ /* 0x000fe20000000f00 */
[----:B------:R-:W-:Y:S02]  /*7950*/  @!P0 FFMA.FTZ R7, R29, R30, R7 ;  /* 0x0000001e1d078223 */ /* 0x000fe40000010007 */
[----:B------:R-:W-:Y:S02]  /*7960*/  @!P0 FFMA.FTZ R8, R31, R34, R8 ;  /* 0x000000221f088223 */ /* 0x000fe40000010008 */
[----:B------:R-:W-:Y:S01]  /*7970*/  @!P0 FFMA.FTZ R9, R35, R38, R9 ;  /* 0x0000002623098223 */ /* 0x000fe20000010009 */
[----:B------:R-:W-:Y:S04]  /*7980*/  @!P0 F2FP.PACK_AB R3, R7, R6 ;  /* 0x000000060703823e */ /* 0x000fe800000000ff */
[----:B------:R-:W-:Y:S02]  /*7990*/  @!P0 F2FP.PACK_AB R2, R9, R8 ;  /* 0x000000080902823e */ /* 0x000fe400000000ff */
[----:B------:R-:W-:Y:S02]  /*79a0*/  @!P0 MOV R46, R3 ;  /* 0x00000003002e8202 */ /* 0x000fe40000000f00 */
[----:B------:R-:W-:Y:S01]  /*79b0*/  @!P0 MOV R47, R2 ;  /* 0x00000002002f8202 */ /* 0x000fe20000000f00 */
[----:B------:R-:W-:-:S05]  /*79c0*/  @P1 BRA `(.L_x_274) ;  /* 0x0000032000001947 */ /* 0x000fca0003800000 */
[----:B------:R-:W-:Y:S04]  /*79d0*/  IADD3 R3, P1, P0, R92, R54, R94 ;  /* 0x000000365c037210 */ /* 0x000fe8000783e05e */
[----:B------:R-:W-:Y:S02]  /*79e0*/  IADD3.X R4, R95, R56, R113, P1, P0 ;  /* 0x000000385f047210 */ /* 0x000fe40000fe0471 */
[C---:B------:R-:W-:Y:S04]  /*79f0*/  LEA R2, P0, R3.reuse, c[0x0][0x1c8], 0x1 ;  /* 0x0000720003027a11 */ /* 0x040fe800078008ff */
[----:B------:R-:W-:Y:S05]  /*7a00*/  LEA.HI.X R3, R3, c[0x0][0x1cc], R4, 0x1, P0 ;  /* 0x0000730003037a11 */ /* 0x000fea00000f0c04 */
[----:B------:R2:W-:Y:S01]  /*7a10*/  STG.E.128 [R2.64], R44 ;  /* 0x0000002c02007986 */ /* 0x0005e2000c101d0a */
[----:B------:R-:W-:-:S05]  /*7a20*/  BRA `(.L_x_274) ;  /* 0x000002c000007947 */ /* 0x000fca0003800000 */
.L_x_252:
[----:B------:R-:W-:Y:S01]  /*7a30*/  IMAD R2, R41, -0x70, R0 ;  /* 0xffffff9029027824 */ /* 0x000fe200078e0200 */
[----:B------:R-:W-:Y:S04]  /*7a40*/  BSSY B0, `(.L_x_283) ;  /* 0x000000b000007945 */ /* 0x000fe80003800000 */
[----:B------:R-:W-:Y:S04]  /*7a50*/  IMNMX R84, R2, 0x70, PT ;  /* 0x0000007002547817 */ /* 0x000fe80003800200 */
[----:B------:R-:W-:Y:S11]  /*7a60*/  ISETP.GE.AND P0, PT, R213, R84, PT ;  /* 0x00000054d500720c */ /* 0x000ff60003f06270 */
[----:B------:R-:W-:Y:S02]  /*7a70*/  @!UPT UIADD3 URZ, URZ, URZ, URZ ;  /* 0x0000003f3f3ff290 */ /* 0x000fe4000fffe03f */
[----:B------:R-:W-:-:S05]  /*7a80*/  @P0 BRA `(.L_x_284) ;  /* 0x0000006000000947 */ /* 0x000fca0003800000 */
[----:B------:R-:W1:Y:S01]  /*7a90*/  @!P6 LDS.128 R8, [R208+0x8100] ;  /* 0x00810000d008e984 */ /* 0x000e620000000c00 */
[----:B------:R-:W-:Y:S11]  /*7aa0*/  ISETP.GE.AND P0, PT, R209, c[0x0][0x1d4], PT ;  /* 0x00007500d1007a0c */ /* 0x000ff60003f06270 */
[----:B------:R-:W-:Y:S02]  /*7ab0*/  @!UPT UIADD3 URZ, URZ, URZ, URZ ;  /* 0x0000003f3f3ff290 */ /* 0x000fe4000fffe03f */
[----:B------:R-:W2:Y:S04]  /*7ac0*/  @!P0 LDS.128 R4, [R208+0xb900] ;  /* 0x00b90000d0048984 */ /* 0x000ea80000000c00 */
[----:B-1----:R1:W-:Y:S04]  /*7ad0*/  @!P6 STG.E.128 [R66.64], R8 ;  /* 0x000000084200e986 */ /* 0x0023e8000c101d0a */
[----:B--2---:R1:W-:Y:S02]  /*7ae0*/  @!P0 STG.E.128 [R66.64+0x80], R4 ;  /* 0x0000800442008986 */ /* 0x0043e4000c101d0a */
.L_x_284:
[----:B------:R-:W-:Y:S05]  /*7af0*/  BSYNC B0 ;  /* 0x0000000000007941 */ /* 0x000fea0003800000 */
.L_x_283:
[----:B------:R-:W-:Y:S01]  /*7b00*/  ISETP.GE.AND P0, PT, R223, R84, PT ;  /* 0x00000054df00720c */ /* 0x000fe20003f06270 */
[----:B------:R-:W-:Y:S01]  /*7b10*/  @!UPT UIADD3 URZ, URZ, URZ, URZ ;  /* 0x0000003f3f3ff290 */ /* 0x000fe2000fffe03f */
[----:B------:R-:W-:Y:S11]  /*7b20*/  BSSY B0, `(.L_x_285) ;  /* 0x0000008000007945 */ /* 0x000ff60003800000 */
[----:B------:R-:W-:-:S05]  /*7b30*/  @P0 BRA `(.L_x_286) ;  /* 0x0000006000000947 */ /* 0x000fca0003800000 */
[----:B-1----:R-:W1:Y:S01]  /*7b40*/  @!P6 LDS.128 R8, [R208+0x9100] ;  /* 0x00910000d008e984 */ /* 0x002e620000000c00 */
[----:B------:R-:W-:Y:S11]  /*7b50*/  ISETP.GE.AND P0, PT, R209, c[0x0][0x1d4], PT ;  /* 0x00007500d1007a0c */ /* 0x000ff60003f06270 */
[----:B------:R-:W-:Y:S02]  /*7b60*/  @!UPT UIADD3 URZ, URZ, URZ, URZ ;  /* 0x0000003f3f3ff290 */ /* 0x000fe4000fffe03f */
[----:B------:R-:W2:Y:S04]  /*7b70*/  @!P0 LDS.128 R4, [R208+0xc900] ;  /* 0x00c90000d0048984 */ /* 0x000ea80000000c00 */
[----:B-1----:R1:W-:Y:S04]  /*7b80*/  @!P6 STG.E.128 [R74.64], R8 ;  /* 0x000000084a00e986 */ /* 0x0023e8000c101d0a */
[----:B--2---:R1:W-:Y:S02]  /*7b90*/  @!P0 STG.E.128 [R74.64+0x80], R4 ;  /* 0x000080044a008986 */ /* 0x0043e4000c101d0a */
.L_x_286:
[----:B------:R-:W-:Y:S05]  /*7ba0*/  BSYNC B0 ;  /* 0x0000000000007941 */ /* 0x000fea0003800000 */
.L_x_285:
        /* <DEDUP_REMOVED lines=10> */
.L_x_288:
[----:B------:R-:W-:Y:S05]  /*7c50*/  BSYNC B0 ;  /* 0x0000000000007941 */ /* 0x000fea0003800000 */
.L_x_287:
[----:B------:R-:W-:Y:S11]  /*7c60*/  ISETP.GE.AND P0, PT, R219, R84, PT ;  /* 0x00000054db00720c */ /* 0x000ff60003f06270 */
[----:B------:R-:W-:Y:S02]  /*7c70*/  @!UPT UIADD3 URZ, URZ, URZ, URZ ;  /* 0x0000003f3f3ff290 */ /* 0x000fe4000fffe03f */
[----:B------:R-:W-:-:S05]  /*7c80*/  @P0 BRA `(.L_x_274) ;  /* 0x0000006000000947 */ /* 0x000fca0003800000 */
[----:B-1----:R-:W1:Y:S01]  /*7c90*/  @!P6 LDS.128 R8, [R208+0xb100] ;  /* 0x00b10000d008e984 */ /* 0x002e620000000c00 */
[----:B------:R-:W-:Y:S11]  /*7ca0*/  ISETP.GE.AND P0, PT, R209, c[0x0][0x1d4], PT ;  /* 0x00007500d1007a0c */ /* 0x000ff60003f06270 */
[----:B------:R-:W-:Y:S02]  /*7cb0*/  @!UPT UIADD3 URZ, URZ, URZ, URZ ;  /* 0x0000003f3f3ff290 */ /* 0x000fe4000fffe03f */
[----:B------:R-:W2:Y:S04]  /*7cc0*/  @!P0 LDS.128 R4, [R208+0xe900] ;  /* 0x00e90000d0048984 */ /* 0x000ea80000000c00 */
[----:B-1----:R1:W-:Y:S04]  /*7cd0*/  @!P6 STG.E.128 [R80.64], R8 ;  /* 0x000000085000e986 */ /* 0x0023e8000c101d0a */
[----:B--2---:R1:W-:Y:S02]  /*7ce0*/  @!P0 STG.E.128 [R80.64+0x80], R4 ;  /* 0x0000800450008986 */ /* 0x0043e4000c101d0a */
.L_x_274:
[----:B------:R-:W-:Y:S05]  /*7cf0*/  BSYNC B2 ;  /* 0x0000000000027941 */ /* 0x000fea0003800000 */
.L_x_251:
[----:B-1---5:R-:W-:Y:S01]  /*7d00*/  IMAD.IADD R6, R84, 0x1, -R213 ;  /* 0x0000000154067824 */ /* 0x022fe200078e0ad5 */
[----:B------:R-:W-:Y:S01]  /*7d10*/  ISETP.GE.AND P5, PT, R209, c[0x0][0x1d4], PT ;  /* 0x00007500d1007a0c */ /* 0x000fe20003fa6270 */
[----:B--2---:R-:W-:Y:S01]  /*7d20*/  IMAD R2, R96, 0x70, RZ ;  /* 0x0000007060027824 */ /* 0x004fe200078e02ff */
[----:B------:R-:W-:Y:S01]  /*7d30*/  BSSY B0, `(.L_x_289) ;  /* 0x0000051000007945 */ /* 0x000fe20003800000 */
[----:B------:R-:W-:Y:S01]  /*7d40*/  IMAD.WIDE.U32 R14, R41, 0x70, RZ ;  /* 0x00000070290e7825 */ /* 0x000fe200078e00ff */
[C---:B------:R-:W-:Y:S02]  /*7d50*/  ISETP.GE.AND P2, PT, R6.reuse, 0x21, PT ;  /* 0x000000210600780c */ /* 0x040fe40003f46270 */
[C---:B------:R-:W-:Y:S01]  /*7d60*/  ISETP.GE.AND P3, PT, R6.reuse, 0x1, PT ;  /* 0x000000010600780c */ /* 0x040fe20003f66270 */
[----:B------:R-:W-:Y:S01]  /*7d70*/  IMAD.IADD R16, R15, 0x1, R2 ;  /* 0x000000010f107824 */ /* 0x000fe200078e0202 */
[----:B------:R-:W-:Y:S02]  /*7d80*/  ISETP.GE.AND P1, PT, R6, 0x41, PT ;  /* 0x000000410600780c */ /* 0x000fe40003f26270 */
[----:B------:R-:W-:Y:S04]  /*7d90*/  IADD3 R2, P0, R123, R14, RZ ;  /* 0x0000000e7b027210 */ /* 0x000fe80007f1e0ff */
[----:B------:R-:W-:Y:S03]  /*7da0*/  IADD3.X R3, R16, R141, RZ, P0, !PT ;  /* 0x0000008d10037210 */ /* 0x000fe600007fe4ff */
[C---:B------:R-:W-:Y:S02]  /*7db0*/  @P2 IADD3 R7, P0, R2.reuse, 0x20, RZ ;  /* 0x0000002002072810 */ /* 0x040fe40007f1e0ff */
[-C--:B------:R-:W-:Y:S01]  /*7dc0*/  @P3 MOV R4, R100.reuse ;  /* 0x0000006400043202 */ /* 0x080fe20000000f00 */
[----:B------:R-:W-:Y:S02]  /*7dd0*/  @P3 IMAD.MOV.U32 R5, RZ, RZ, R108 ;  /* 0x000000ffff053224 */ /* 0x000fe400078e006c */
[----:B------:R-:W-:Y:S02]  /*7de0*/  @P3 IMAD R8, R3, c[0x0][0x258], RZ ;  /* 0x0000960003083a24 */ /* 0x000fe400078e02ff */
[----:B------:R-:W-:Y:S01]  /*7df0*/  @P2 IMAD.X R9, RZ, RZ, R3, P0 ;  /* 0x000000ffff092224 */ /* 0x000fe200000e0603 */
[C---:B------:R-:W-:Y:S01]  /*7e00*/  @P1 IADD3 R13, P0, R2.reuse, 0x40, RZ ;  /* 0x00000040020d1810 */ /* 0x040fe20007f1e0ff */
[C---:B------:R-:W-:Y:S04]  /*7e10*/  @P3 IMAD.WIDE.U32 R4, R2.reuse, c[0x0][0x258], R4 ;  /* 0x0000960002043a25 */ /* 0x040fe800078e0004 */
[----:B------:R-:W-:Y:S02]  /*7e20*/  @P3 IMAD R8, R2, c[0x0][0x25c], R8 ;  /* 0x0000970002083a24 */ /* 0x000fe400078e0208 */
[----:B------:R-:W-:Y:S01]  /*7e30*/  @P1 IMAD.X R15, RZ, RZ, R3, P0 ;  /* 0x000000ffff0f1224 */ /* 0x000fe200000e0603 */
[C---:B------:R-:W-:Y:S01]  /*7e40*/  @P3 LEA R10, P0, R4.reuse, c[0x0][0x250], 0x1 ;  /* 0x00009400040a3a11 */ /* 0x040fe200078008ff */
[----:B------:R-:W-:Y:S02]  /*7e50*/  @P3 IMAD.IADD R5, R5, 0x1, R8 ;  /* 0x0000000105053824 */ /* 0x000fe400078e0208 */
[----:B------:R-:W-:Y:S03]  /*7e60*/  @P2 IMAD R8, R9, c[0x0][0x258], RZ ;  /* 0x0000960009082a24 */ /* 0x000fe600078e02ff */
[----:B------:R-:W-:Y:S01]  /*7e70*/  @P3 LEA.HI.X R11, R4, c[0x0][0x254], R5, 0x1, P0 ;  /* 0x00009500040b3a11 */ /* 0x000fe200000f0c05 */
[----:B------:R-:W-:Y:S01]  /*7e80*/  @P2 IMAD.MOV.U32 R5, RZ, RZ, R108 ;  /* 0x000000ffff052224 */ /* 0x000fe200078e006c */
[-C--:B------:R-:W-:Y:S05]  /*7e90*/  @P2 MOV R4, R100.reuse ;  /* 0x0000006400042202 */ /* 0x080fea0000000f00 */
[C---:B------:R-:W-:Y:S04]  /*7ea0*/  @P2 IMAD.WIDE.U32 R4, R7.reuse, c[0x0][0x258], R4 ;  /* 0x0000960007042a25 */ /* 0x040fe800078e0004 */
[----:B------:R-:W-:Y:S01]  /*7eb0*/  @P2 IMAD R7, R7, c[0x0][0x25c], R8 ;  /* 0x0000970007072a24 */ /* 0x000fe200078e0208 */
[C---:B------:R-:W-:Y:S04]  /*7ec0*/  @P2 LEA R8, P0, R4.reuse, c[0x0][0x250], 0x1 ;  /* 0x0000940004082a11 */ /* 0x040fe800078008ff */
[----:B------:R-:W-:Y:S01]  /*7ed0*/  @P2 IADD3 R7, R5, R7, RZ ;  /* 0x0000000705072210 */ /* 0x000fe20007ffe0ff */
[----:B------:R-:W-:Y:S03]  /*7ee0*/  @P1 IMAD R5, R15, c[0x0][0x258], RZ ;  /* 0x000096000f051a24 */ /* 0x000fe600078e02ff */
[----:B------:R-:W-:Y:S01]  /*7ef0*/  @P2 LEA.HI.X R9, R4, c[0x0][0x254], R7, 0x1, P0 ;  /* 0x0000950004092a11 */ /* 0x000fe200000f0c07 */
[C---:B------:R-:W-:Y:S01]  /*7f00*/  @P1 IMAD R5, R13.reuse, c[0x0][0x25c], R5 ;  /* 0x000097000d051a24 */ /* 0x040fe200078e0205 */
[----:B------:R-:W-:Y:S11]  /*7f10*/  ISETP.GE.AND P0, PT, R6, 0x61, PT ;  /* 0x000000610600780c */ /* 0x000ff60003f06270 */
[----:B------:R-:W-:Y:S02]  /*7f20*/  @!UPT UIADD3 URZ, URZ, URZ, URZ ;  /* 0x0000003f3f3ff290 */ /* 0x000fe4000fffe03f */
[----:B------:R-:W-:Y:S02]  /*7f30*/  @P0 IADD3 R4, P4, R2, 0x60, RZ ;  /* 0x0000006002040810 */ /* 0x000fe40007f9e0ff */
[----:B------:R-:W-:Y:S03]  /*7f40*/  @P1 MOV R2, R100 ;  /* 0x0000006400021202 */ /* 0x000fe60000000f00 */
[----:B------:R-:W-:Y:S02]  /*7f50*/  @P0 IMAD.X R12, RZ, RZ, R3, P4 ;  /* 0x000000ffff0c0224 */ /* 0x000fe400020e0603 */
[----:B------:R-:W-:Y:S04]  /*7f60*/  @P1 IMAD.MOV.U32 R3, RZ, RZ, R108 ;  /* 0x000000ffff031224 */ /* 0x000fe800078e006c */
[----:B------:R-:W-:Y:S05]  /*7f70*/  @P1 IMAD.WIDE.U32 R2, R13, c[0x0][0x258], R2 ;  /* 0x000096000d021a25 */ /* 0x000fea00078e0002 */
[----:B------:R-:W-:Y:S02]  /*7f80*/  @P1 LEA R6, P4, R2, c[0x0][0x250], 0x1 ;  /* 0x0000940002061a11 */ /* 0x000fe400078808ff */
[----:B------:R-:W-:Y:S01]  /*7f90*/  @P1 IADD3 R3, R3, R5, RZ ;  /* 0x0000000503031210 */ /* 0x000fe20007ffe0ff */
[----:B------:R-:W-:Y:S03]  /*7fa0*/  @P0 IMAD R5, R12, c[0x0][0x258], RZ ;  /* 0x000096000c050a24 */ /* 0x000fe600078e02ff */
[----:B------:R-:W-:Y:S01]  /*7fb0*/  @P1 LEA.HI.X R7, R2, c[0x0][0x254], R3, 0x1, P4 ;  /* 0x0000950002071a11 */ /* 0x000fe200020f0c03 */
[----:B------:R-:W-:Y:S01]  /*7fc0*/  @P0 IMAD.MOV.U32 R2, RZ, RZ, R100 ;  /* 0x000000ffff020224 */ /* 0x000fe200078e0064 */
[----:B------:R-:W-:Y:S05]  /*7fd0*/  @P0 MOV R3, R108 ;  /* 0x0000006c00030202 */ /* 0x000fea0000000f00 */
[C---:B------:R-:W-:Y:S04]  /*7fe0*/  @P0 IMAD.WIDE.U32 R2, R4.reuse, c[0x0][0x258], R2 ;  /* 0x0000960004020a25 */ /* 0x040fe800078e0002 */
[----:B------:R-:W-:Y:S04]  /*7ff0*/  @P0 IMAD R4, R4, c[0x0][0x25c], R5 ;  /* 0x0000970004040a24 */ /* 0x000fe800078e0205 */
[----:B------:R-:W-:Y:S01]  /*8000*/  @P0 IMAD.IADD R3, R3, 0x1, R4 ;  /* 0x0000000103030824 */ /* 0x000fe200078e0204 */
[C---:B------:R-:W-:Y:S04]  /*8010*/  @P0 LEA R4, P4, R2.reuse, c[0x0][0x250], 0x1 ;  /* 0x0000940002040a11 */ /* 0x040fe800078808ff */
[----:B------:R-:W-:Y:S02]  /*8020*/  @P0 LEA.HI.X R5, R2, c[0x0][0x254], R3, 0x1, P4 ;  /* 0x0000950002050a11 */ /* 0x000fe400020f0c03 */
[----:B------:R-:W-:Y:S11]  /*8030*/  LOP3.LUT P4, RZ, R214, 0x2, RZ, 0xc0, !PT ;  /* 0x00000002d6ff7812 */ /* 0x000ff6000788c0ff */
[----:B------:R-:W-:Y:S02]  /*8040*/  @!UPT UIADD3 URZ, URZ, URZ, URZ ;  /* 0x0000003f3f3ff290 */ /* 0x000fe4000fffe03f */
[----:B------:R-:W-:Y:S01]  /*8050*/  @!PT LDS RZ, [RZ] ;  /* 0x00000000fffff984 */ /* 0x000fe20000000800 */
[----:B------:R-:W-:Y:S01]  /*8060*/  @!PT LDS RZ, [RZ] ;  /* 0x00000000fffff984 */ /* 0x000fe20000000800 */
[----:B------:R-:W-:Y:S01]  /*8070*/  @!PT LDS RZ, [RZ] ;  /* 0x00000000fffff984 */ /* 0x000fe20000000800 */
[----:B------:R1:W-:Y:S05]  /*8080*/  @P3 LDGSTS.E.BYPASS.LTC128B.128 [R208+0x100], [R10.64], !P4 ;  /* 0x001000000ad03fae */ /* 0x0003ea000e101d4a */
[----:B------:R1:W-:Y:S05]  /*8090*/  @P3 LDGSTS.E.BYPASS.LTC128B.128 [R208+0x3900], [R10.64+0x80], !P5 ;  /* 0x039000800ad03fae */ /* 0x0003ea000e901d4a */
[----:B------:R1:W-:Y:S05]  /*80a0*/  @P2 LDGSTS.E.BYPASS.LTC128B.128 [R210+0x1100], [R8.64], !P4 ;  /* 0x0110000008d22fae */ /* 0x0003ea000e101d4a */
[----:B------:R1:W-:Y:S05]  /*80b0*/  @P2 LDGSTS.E.BYPASS.LTC128B.128 [R210+0x4900], [R8.64+0x80], !P5 ;  /* 0x0490008008d22fae */ /* 0x0003ea000e901d4a */
[----:B------:R2:W-:Y:S05]  /*80c0*/  @P1 LDGSTS.E.BYPASS.LTC128B.128 [R210+0x2100], [R6.64], !P4 ;  /* 0x0210000006d21fae */ /* 0x0005ea000e101d4a */
[----:B------:R2:W-:Y:S01]  /*80d0*/  @P1 LDGSTS.E.BYPASS.LTC128B.128 [R210+0x5900], [R6.64+0x80], !P5 ;  /* 0x0590008006d21fae */ /* 0x0005e2000e901d4a */
[----:B------:R-:W-:Y:S04]  /*80e0*/  ISETP.GT.AND P1, PT, R84, R213, PT ;  /* 0x000000d55400720c */ /* 0x000fe80003f24270 */
[----:B------:R1:W-:Y:S05]  /*80f0*/  @P0 LDGSTS.E.BYPASS.LTC128B.128 [R210+0x3100], [R4.64], !P4 ;  /* 0x0310000004d20fae */ /* 0x0003ea000e101d4a */
[----:B------:R1:W-:Y:S05]  /*8100*/  @P0 LDGSTS.E.BYPASS.LTC128B.128 [R210+0x6900], [R4.64+0x80], !P5 ;  /* 0x0690008004d20fae */ /* 0x0003ea000e901d4a */
[----:B------:R-:W0:Y:S01]  /*8110*/  LDGDEPBAR ;  /* 0x00000000000079af */ /* 0x000e220000000000 */
[----:B--2---:R-:W-:Y:S04]  /*8120*/  IADD3 R6, P0, R143, R14, RZ ;  /* 0x0000000e8f067210 */ /* 0x004fe80007f1e0ff */
[----:B------:R-:W-:Y:S01]  /*8130*/  IADD3.X R7, R16, R142, RZ, P0, !PT ;  /* 0x0000008e10077210 */ /* 0x000fe200007fe4ff */
[----:B------:R-:W-:Y:S04]  /*8140*/  DEPBAR.LE SB0, 0x0 ;  /* 0x000080000000791a */ /* 0x000fe80000000000 */
[----:B------:R-:W-:Y:S06]  /*8150*/  BAR.SYNC.DEFER_BLOCKING 0x0 ;  /* 0x0000000000007b1d */ /* 0x000fec0000010000 */
[----:B------:R-:W-:-:S05]  /*8160*/  @!P1 BRA `(.L_x_290) ;  /* 0x000000d000009947 */ /* 0x000fca0003800000 */
[----:B-1----:R-:W1:Y:S01]  /*8170*/  @!P6 LDS.128 R12, [R208+0x100] ;  /* 0x00010000d00ce984 */ /* 0x002e620000000c00 */
[----:B------:R-:W-:Y:S01]  /*8180*/  ISETP.GE.AND P0, PT, R209, c[0x0][0x1d4], PT ;  /* 0x00007500d1007a0c */ /* 0x000fe20003f06270 */
[----:B------:R-:W-:Y:S01]  /*8190*/  IMAD R2, R7, c[0x0][0x208], RZ ;  /* 0x0000820007027a24 */ /* 0x000fe200078e02ff */
[----:B------:R-:W-:Y:S02]  /*81a0*/  MOV R4, R98 ;  /* 0x0000006200047202 */ /* 0x000fe40000000f00 */
[----:B------:R-:W-:Y:S01]  /*81b0*/  MOV R5, R97 ;  /* 0x0000006100057202 */ /* 0x000fe20000000f00 */
[C---:B------:R-:W-:Y:S04]  /*81c0*/  IMAD R2, R6.reuse, c[0x0][0x20c], R2 ;  /* 0x0000830006027a24 */ /* 0x040fe800078e0202 */
[----:B------:R-:W-:Y:S04]  /*81d0*/  IMAD.WIDE.U32 R4, R6, c[0x0][0x208], R4 ;  /* 0x0000820006047a25 */ /* 0x000fe800078e0004 */
[----:B------:R-:W2:Y:S01]  /*81e0*/  @!P0 LDS.128 R8, [R208+0x3900] ;  /* 0x00390000d0088984 */ /* 0x000ea20000000c00 */
[----:B------:R-:W-:Y:S02]  /*81f0*/  IADD3 R3, R5, R2, RZ ;  /* 0x0000000205037210 */ /* 0x000fe40007ffe0ff */
[C---:B------:R-:W-:Y:S04]  /*8200*/  LEA R2, P1, R4.reuse, c[0x0][0x1f8], 0x1 ;  /* 0x00007e0004027a11 */ /* 0x040fe800078208ff */
[----:B------:R-:W-:Y:S05]  /*8210*/  LEA.HI.X R3, R4, c[0x0][0x1fc], R3, 0x1, P1 ;  /* 0x00007f0004037a11 */ /* 0x000fea00008f0c03 */
[----:B-1----:R1:W-:Y:S04]  /*8220*/  @!P6 STG.E.128 [R2.64], R12 ;  /* 0x0000000c0200e986 */ /* 0x0023e8000c101d0a */
[----:B--2---:R1:W-:Y:S02]  /*8230*/  @!P0 STG.E.128 [R2.64+0x80], R8 ;  /* 0x0000800802008986 */ /* 0x0043e4000c101d0a */
.L_x_290:
[----:B-1----:R-:W-:Y:S05]  /*8240*/  BSYNC B0 ;  /* 0x0000000000007941 */ /* 0x002fea0003800000 */
.L_x_289:
[----:B------:R-:W-:Y:S01]  /*8250*/  ISETP.GE.AND P0, PT, R223, R84, PT ;  /* 0x00000054df00720c */ /* 0x000fe20003f06270 */
[----:B------:R-:W-:Y:S01]  /*8260*/  @!UPT UIADD3 URZ, URZ, URZ, URZ ;  /* 0x0000003f3f3ff290 */ /* 0x000fe2000fffe03f */
[----:B------:R-:W-:Y:S11]  /*8270*/  BSSY B0, `(.L_x_291) ;  /* 0x0000011000007945 */ /* 0x000ff60003800000 */
[----:B------:R-:W-:-:S05]  /*8280*/  @P0 BRA `(.L_x_292) ;  /* 0x000000f000000947 */ /* 0x000fca0003800000 */
[----:B------:R-:W1:Y:S01]  /*8290*/  @!P6 LDS.128 R12, [R208+0x1100] ;  /* 0x00110000d00ce984 */ /* 0x000e620000000c00 */
[----:B------:R-:W-:Y:S01]  /*82a0*/  ISETP.GE.AND P1, PT, R209, c[0x0][0x1d4], PT ;  /* 0x00007500d1007a0c */ /* 0x000fe20003f26270 */
[----:B------:R-:W-:Y:S01]  /*82b0*/  IMAD.MOV.U32 R4, RZ, RZ, R98 ;  /* 0x000000ffff047224 */ /* 0x000fe200078e0062 */
[----:B------:R-:W-:Y:S02]  /*82c0*/  IADD3 R2, P0, R6, 0x20, RZ ;  /* 0x0000002006027810 */ /* 0x000fe40007f1e0ff */
[----:B------:R-:W-:Y:S03]  /*82d0*/  MOV R5, R97 ;  /* 0x0000006100057202 */ /* 0x000fe60000000f00 */
[----:B------:R-:W-:Y:S02]  /*82e0*/  IMAD.X R3, RZ, RZ, R7, P0 ;  /* 0x000000ffff037224 */ /* 0x000fe400000e0607 */
[C---:B------:R-:W-:Y:S04]  /*82f0*/  IMAD.WIDE.U32 R4, R2.reuse, c[0x0][0x208], R4 ;  /* 0x0000820002047a25 */ /* 0x040fe800078e0004 */
[----:B------:R-:W2:Y:S01]  /*8300*/  @!P1 LDS.128 R8, [R208+0x4900] ;  /* 0x00490000d0089984 */ /* 0x000ea20000000c00 */
[----:B------:R-:W-:Y:S04]  /*8310*/  IMAD R3, R3, c[0x0][0x208], RZ ;  /* 0x0000820003037a24 */ /* 0x000fe800078e02ff */
[----:B------:R-:W-:Y:S01]  /*8320*/  IMAD R3, R2, c[0x0][0x20c], R3 ;  /* 0x0000830002037a24 */ /* 0x000fe200078e0203 */
[C---:B------:R-:W-:Y:S04]  /*8330*/  LEA R2, P0, R4.reuse, c[0x0][0x1f8], 0x1 ;  /* 0x00007e0004027a11 */ /* 0x040fe800078008ff */
[----:B------:R-:W-:Y:S04]  /*8340*/  IADD3 R3, R5, R3, RZ ;  /* 0x0000000305037210 */ /* 0x000fe80007ffe0ff */
[----:B------:R-:W-:Y:S05]  /*8350*/  LEA.HI.X R3, R4, c[0x0][0x1fc], R3, 0x1, P0 ;  /* 0x00007f0004037a11 */ /* 0x000fea00000f0c03 */
[----:B-1----:R1:W-:Y:S04]  /*8360*/  @!P6 STG.E.128 [R2.64], R12 ;  /* 0x0000000c0200e986 */ /* 0x0023e8000c101d0a */
[----:B--2---:R1:W-:Y:S02]  /*8370*/  @!P1 STG.E.128 [R2.64+0x80], R8 ;  /* 0x0000800802009986 */ /* 0x0043e4000c101d0a */
.L_x_292:
[----:B------:R-:W-:Y:S05]  /*8380*/  BSYNC B0 ;  /* 0x0000000000007941 */ /* 0x000fea0003800000 */
.L_x_291:
[----:B------:R-:W-:Y:S01]  /*8390*/  ISETP.GE.AND P0, PT, R222, R84, PT ;  /* 0x00000054de00720c */ /* 0x000fe20003f06270 */
[----:B------:R-:W-:Y:S01]  /*83a0*/  @!UPT UIADD3 URZ, URZ, URZ, URZ ;  /* 0x0000003f3f3ff290 */ /* 0x000fe2000fffe03f */
[----:B------:R-:W-:Y:S11]  /*83b0*/  BSSY B0, `(.L_x_293) ;  /* 0x0000011000007945 */ /* 0x000ff60003800000 */
[----:B------:R-:W-:-:S05]  /*83c0*/  @P0 BRA `(.L_x_294) ;  /* 0x000000f000000947 */ /* 0x000fca0003800000 */
[----:B-1----:R-:W1:Y:S01]  /*83d0*/  @!P6 LDS.128 R12, [R208+0x2100] ;  /* 0x00210000d00ce984 */ /* 0x002e620000000c00 */
        /* <DEDUP_REMOVED lines=14> */
.L_x_294:
[----:B------:R-:W-:Y:S05]  /*84c0*/  BSYNC B0 ;  /* 0x0000000000007941 */ /* 0x000fea0003800000 */
.L_x_293:
        /* <DEDUP_REMOVED lines=19> */
.L_x_296:
[----:B------:R-:W-:Y:S05]  /*8600*/  BSYNC B0 ;  /* 0x0000000000007941 */ /* 0x000fea0003800000 */
.L_x_295:
[----:B------:R-:W-:Y:S01]  /*8610*/  ISETP.GT.AND P5, PT, R41, R140, PT ;  /* 0x0000008c2900720c */ /* 0x000fe20003fa4270 */
[----:B------:R-:W-:Y:S01]  /*8620*/  @!UPT UIADD3 URZ, URZ, URZ, URZ ;  /* 0x0000003f3f3ff290 */ /* 0x000fe2000fffe03f */
[----:B------:R-:W-:Y:S11]  /*8630*/  BSSY B0, `(.L_x_297) ;  /* 0x000002f000007945 */ /* 0x000ff60003800000 */
[----:B------:R-:W-:-:S05]  /*8640*/  @!P5 BRA `(.L_x_298) ;  /* 0x000002d00000d947 */ /* 0x000fca0003800000 */
[----:B------:R-:W-:Y:S01]  /*8650*/  IADD3 R4, R41, -0x1, RZ ;  /* 0xffffffff29047810 */ /* 0x000fe20007ffe0ff */
[----:B-1----:R-:W-:Y:S01]  /*8660*/  IMAD.MOV.U32 R2, RZ, RZ, R126 ;  /* 0x000000ffff027224 */ /* 0x002fe200078e007e */
[C---:B------:R-:W-:Y:S01]  /*8670*/  ISETP.GE.AND P2, PT, R212.reuse, 0x21, PT ;  /* 0x00000021d400780c */ /* 0x040fe20003f46270 */
[----:B------:R-:W-:Y:S01]  /*8680*/  IMAD.MOV.U32 R3, RZ, RZ, R125 ;  /* 0x000000ffff037224 */ /* 0x000fe200078e007d */
[----:B------:R-:W-:Y:S01]  /*8690*/  SHF.R.S32.HI R6, RZ, 0x1f, R4 ;  /* 0x0000001fff067819 */ /* 0x000fe20000011404 */
[----:B------:R-:W-:Y:S01]  /*86a0*/  IMAD R5, R187, R4, RZ ;  /* 0x00000004bb057224 */ /* 0x000fe200078e02ff */
[----:B------:R-:W-:Y:S01]  /*86b0*/  ISETP.GE.AND P1, PT, R212, 0x41, PT ;  /* 0x00000041d400780c */ /* 0x000fe20003f26270 */
[-C--:B------:R-:W-:Y:S01]  /*86c0*/  IMAD.WIDE.U32 R2, R4, R154.reuse, R2 ;  /* 0x0000009a04027225 */ /* 0x080fe200078e0002 */
[----:B------:R-:W-:Y:S02]  /*86d0*/  ISETP.GE.AND P3, PT, R212, 0x1, PT ;  /* 0x00000001d400780c */ /* 0x000fe40003f66270 */
[----:B------:R-:W-:Y:S01]  /*86e0*/  P2R R11, PR, RZ, 0x20 ;  /* 0x00000020ff0b7803 */ /* 0x000fe20000000000 */
[----:B------:R-:W-:Y:S01]  /*86f0*/  IMAD R4, R6, R154, R5 ;  /* 0x0000009a06047224 */ /* 0x000fe200078e0205 */
[----:B------:R-:W-:Y:S03]  /*8700*/  LOP3.LUT P5, RZ, R214, 0x2, RZ, 0xc0, !PT ;  /* 0x00000002d6ff7812 */ /* 0x000fe600078ac0ff */
[----:B------:R-:W-:Y:S01]  /*8710*/  IMAD.IADD R3, R3, 0x1, R4 ;  /* 0x0000000103037824 */ /* 0x000fe200078e0204 */
[-C--:B------:R-:W-:Y:S05]  /*8720*/  @P2 IADD3 R4, P0, R215, R2.reuse, RZ ;  /* 0x00000002d7042210 */ /* 0x080fea0007f1e0ff */
[----:B------:R-:W-:Y:S01]  /*8730*/  @P2 IMAD.X R7, R3, 0x1, R188, P0 ;  /* 0x0000000103072824 */ /* 0x000fe200000e06bc */
[-C--:B------:R-:W-:Y:S05]  /*8740*/  @P1 IADD3 R5, P0, R211, R2.reuse, RZ ;  /* 0x00000002d3051210 */ /* 0x080fea0007f1e0ff */
[----:B------:R-:W-:Y:S01]  /*8750*/  @P1 IMAD.X R10, R3, 0x1, R180, P0 ;  /* 0x00000001030a1824 */ /* 0x000fe200000e06b4 */
[C---:B------:R-:W-:Y:S04]  /*8760*/  @P3 LEA R8, P0, R2.reuse, c[0x0][0x220], 0x1 ;  /* 0x0000880002083a11 */ /* 0x040fe800078008ff */
[----:B------:R-:W-:Y:S02]  /*8770*/  @P3 LEA.HI.X R9, R2, c[0x0][0x224], R3, 0x1, P0 ;  /* 0x0000890002093a11 */ /* 0x000fe400000f0c03 */
[C---:B------:R-:W-:Y:S03]  /*8780*/  @P2 LEA R6, P0, R4.reuse, c[0x0][0x220], 0x1 ;  /* 0x0000880004062a11 */ /* 0x040fe600078008ff */
[----:B------:R-:W-:Y:S01]  /*8790*/  @!PT LDS RZ, [RZ] ;  /* 0x00000000fffff984 */ /* 0x000fe20000000800 */
[----:B------:R-:W-:Y:S01]  /*87a0*/  @!PT LDS RZ, [RZ] ;  /* 0x00000000fffff984 */ /* 0x000fe20000000800 */
[----:B------:R-:W-:Y:S01]  /*87b0*/  @!PT LDS RZ, [RZ] ;  /* 0x00000000fffff984 */ /* 0x000fe20000000800 */
[----:B------:R1:W-:Y:S01]  /*87c0*/  @P3 LDGSTS.E.BYPASS.LTC128B.128 [R208+0x8100], [R8.64], !P5 ;  /* 0x0810000008d03fae */ /* 0x0003e2000e901d4a */
[----:B------:R-:W-:Y:S02]  /*87d0*/  @P2 LEA.HI.X R7, R4, c[0x0][0x224], R7, 0x1, P0 ;  /* 0x0000890004072a11 */ /* 0x000fe400000f0c07 */
[----:B------:R-:W-:Y:S02]  /*87e0*/  @P1 LEA R4, P0, R5, c[0x0][0x220], 0x1 ;  /* 0x0000880005041a11 */ /* 0x000fe400078008ff */
[----:B------:R-:W-:Y:S02]  /*87f0*/  ISETP.NE.AND P5, PT, R11, RZ, PT ;  /* 0x000000ff0b00720c */ /* 0x000fe40003fa5270 */
[----:B------:R-:W-:Y:S02]  /*8800*/  @P1 LEA.HI.X R5, R5, c[0x0][0x224], R10, 0x1, P0 ;  /* 0x0000890005051a11 */ /* 0x000fe400000f0c0a */
[----:B------:R-:W-:Y:S11]  /*8810*/  ISETP.GE.AND P0, PT, R212, 0x61, PT ;  /* 0x00000061d400780c */ /* 0x000ff60003f06270 */
[----:B------:R-:W-:Y:S02]  /*8820*/  @!UPT UIADD3 URZ, URZ, URZ, URZ ;  /* 0x0000003f3f3ff290 */ /* 0x000fe4000fffe03f */
[----:B------:R-:W-:Y:S05]  /*8830*/  @P0 IADD3 R10, P4, R164, R2, RZ ;  /* 0x00000002a40a0210 */ /* 0x000fea0007f9e0ff */
[----:B------:R-:W-:Y:S01]  /*8840*/  @P0 IMAD.X R3, R3, 0x1, R186, P4 ;  /* 0x0000000103030824 */ /* 0x000fe200020e06ba */
[C---:B------:R-:W-:Y:S04]  /*8850*/  @P0 LEA R2, P4, R10.reuse, c[0x0][0x220], 0x1 ;  /* 0x000088000a020a11 */ /* 0x040fe800078808ff */
[----:B------:R-:W-:Y:S02]  /*8860*/  @P0 LEA.HI.X R3, R10, c[0x0][0x224], R3, 0x1, P4 ;  /* 0x000089000a030a11 */ /* 0x000fe400020f0c03 */
[----:B------:R-:W-:Y:S11]  /*8870*/  ISETP.GE.AND P4, PT, R209, c[0x0][0x1d4], PT ;  /* 0x00007500d1007a0c */ /* 0x000ff60003f86270 */
[----:B------:R-:W-:Y:S02]  /*8880*/  @!UPT UIADD3 URZ, URZ, URZ, URZ ;  /* 0x0000003f3f3ff290 */ /* 0x000fe4000fffe03f */
[----:B------:R1:W-:Y:S01]  /*8890*/  @P3 LDGSTS.E.BYPASS.LTC128B.128 [R208+0xb900], [R8.64+0x80], !P4 ;  /* 0x0b90008008d03fae */ /* 0x0003e2000e101d4a */
[----:B------:R-:W-:Y:S11]  /*88a0*/  LOP3.LUT P3, RZ, R214, 0x2, RZ, 0xc0, !PT ;  /* 0x00000002d6ff7812 */ /* 0x000ff6000786c0ff */
[----:B------:R-:W-:Y:S02]  /*88b0*/  @!UPT UIADD3 URZ, URZ, URZ, URZ ;  /* 0x0000003f3f3ff290 */ /* 0x000fe4000fffe03f */
[----:B------:R1:W-:Y:S04]  /*88c0*/  @P2 LDGSTS.E.BYPASS.LTC128B.128 [R210+0x9100], [R6.64], !P3 ;  /* 0x0910000006d22fae */ /* 0x0003e8000d901d4a */
[----:B------:R1:W-:Y:S04]  /*88d0*/  @P2 LDGSTS.E.BYPASS.LTC128B.128 [R210+0xc900], [R6.64+0x80], !P4 ;  /* 0x0c90008006d22fae */ /* 0x0003e8000e101d4a */
[----:B------:R1:W-:Y:S04]  /*88e0*/  @P1 LDGSTS.E.BYPASS.LTC128B.128 [R210+0xa100], [R4.64], !P3 ;  /* 0x0a10000004d21fae */ /* 0x0003e8000d901d4a */
[----:B------:R1:W-:Y:S04]  /*88f0*/  @P1 LDGSTS.E.BYPASS.LTC128B.128 [R210+0xd900], [R4.64+0x80], !P4 ;  /* 0x0d90008004d21fae */ /* 0x0003e8000e101d4a */
[----:B------:R1:W-:Y:S04]  /*8900*/  @P0 LDGSTS.E.BYPASS.LTC128B.128 [R210+0xb100], [R2.64], !P3 ;  /* 0x0b10000002d20fae */ /* 0x0003e8000d901d4a */
[----:B------:R1:W-:Y:S02]  /*8910*/  @P0 LDGSTS.E.BYPASS.LTC128B.128 [R210+0xe900], [R2.64+0x80], !P4 ;  /* 0x0e90008002d20fae */ /* 0x0003e4000e101d4a */
.L_x_298:
[----:B------:R-:W-:Y:S05]  /*8920*/  BSYNC B0 ;  /* 0x0000000000007941 */ /* 0x000fea0003800000 */
.L_x_297:
[----:B------:R-:W0:Y:S01]  /*8930*/  LDGDEPBAR ;  /* 0x00000000000079af */ /* 0x000e220000000000 */
[----:B------:R-:W-:Y:S01]  /*8940*/  IADD3 R41, R41, -0x1, RZ ;  /* 0xffffffff29297810 */ /* 0x000fe20007ffe0ff */
[----:B------:R-:W-:-:S05]  /*8950*/  @P5 BRA `(.L_x_299) ;  /* 0xffffa41000005947 */ /* 0x000fca000383ffff */
[----:B------:R-:W-:Y:S01]  /*8960*/  WARPSYNC 0xffffffff ;  /* 0xffffffff00007948 */ /* 0x000fe20003800000 */
[----:B------:R-:W-:Y:S06]  /*8970*/  BAR.SYNC.DEFER_BLOCKING 0x0 ;  /* 0x0000000000007b1d */ /* 0x000fec0000010000 */
.L_x_250:
[----:B------:R-:W-:Y:S01]  /*8980*/  ISETP.GE.AND P0, PT, R176, 0x1, PT ;  /* 0x00000001b000780c */ /* 0x000fe20003f06270 */
[----:B------:R-:W-:Y:S01]  /*8990*/  BSSY B0, `(.L_x_300) ;  /* 0x0000021000007945 */ /* 0x000fe20003800000 */
[----:B-1----:R-:W-:Y:S01]  /*89a0*/  IMAD.IADD R9, R171, 0x1, R172 ;  /* 0x00000001ab097824 */ /* 0x002fe200078e02ac */
[----:B------:R-:W-:-:S10]  /*89b0*/  MOV R0, RZ ;  /* 0x000000ff00007202 */ /* 0x000fd40000000f00 */
[----:B------:R-:W-:Y:S05]  /*89c0*/  @!P0 BRA `(.L_x_301) ;  /* 0x000001d000008947 */ /* 0x000fea0003800000 */
[----:B------:R-:W-:Y:S02]  /*89d0*/  IABS R0, R144 ;  /* 0x0000009000007213 */ /* 0x000fe40000000000 */
[----:B------:R-:W-:-:S03]  /*89e0*/  IADD3 R5, R159, -0x1, R144 ;  /* 0xffffffff9f057810 */ /* 0x000fc60007ffe090 */
[----:B------:R-:W-:Y:S01]  /*89f0*/  IMAD.MOV.U32 R4, RZ, RZ, R0 ;  /* 0x000000ffff047224 */ /* 0x000fe200078e0000 */
[----:B------:R-:W-:-:S03]  /*8a00*/  IABS R8, R5 ;  /* 0x0000000500087213 */ /* 0x000fc60000000000 */
[----:B------:R-:W1:Y:S08]  /*8a10*/  I2F.RP R2, R4 ;  /* 0x0000000400027306 */ /* 0x000e700000209400 */
[----:B-1----:R-:W1:Y:S02]  /*8a20*/  MUFU.RCP R2, R2 ;  /* 0x0000000200027308 */ /* 0x002e640000001000 */
[----:B-1----:R-:W-:-:S06]  /*8a30*/  IADD3 R2, R2, 0xffffffe, RZ ;  /* 0x0ffffffe02027810 */ /* 0x002fcc0007ffe0ff */
[----:B------:R-:W1:Y:S02]  /*8a40*/  F2I.FTZ.U32.TRUNC.NTZ R3, R2 ;  /* 0x0000000200037305 */ /* 0x000e64000021f000 */
[----:B-1----:R-:W-:-:S04]  /*8a50*/  IMAD.MOV R0, RZ, RZ, -R3 ;  /* 0x000000ffff007224 */ /* 0x002fc800078e0a03 */
[----:B------:R-:W-:Y:S01]  /*8a60*/  IMAD.MOV.U32 R2, RZ, RZ, R0 ;  /* 0x000000ffff027224 */ /* 0x000fe200078e0000 */
[----:B------:R-:W-:-:S03]  /*8a70*/  IABS R0, R144 ;  /* 0x0000009000007213 */ /* 0x000fc60000000000 */
[----:B------:R-:W-:Y:S02]  /*8a80*/  IMAD R6, R2, R4, RZ ;  /* 0x0000000402067224 */ /* 0x000fe400078e02ff */
[----:B------:R-:W-:Y:S02]  /*8a90*/  IMAD.MOV.U32 R2, RZ, RZ, RZ ;  /* 0x000000ffff027224 */ /* 0x000fe400078e00ff */
        /* <DEDUP_REMOVED lines=16> */
.L_x_301:
[----:B------:R-:W-:Y:S05]  /*8ba0*/  BSYNC B0 ;  /* 0x0000000000007941 */ /* 0x000fea0003800000 */
.L_x_300:
[----:B------:R-:W2:Y:S01]  /*8bb0*/  LDL R2, [R1+0x4] ;  /* 0x0000040001027983 */ /* 0x000ea20000100800 */
[----:B------:R-:W-:Y:S01]  /*8bc0*/  MOV R17, RZ ;  /* 0x000000ff00117202 */ /* 0x000fe20000000f00 */
[----:B------:R-:W-:Y:S01]  /*8bd0*/  IMAD.MOV.U32 R23, RZ, RZ, RZ ;  /* 0x000000ffff177224 */ /* 0x000fe200078e00ff */
        /* <DEDUP_REMOVED lines=32> */
[----:B--2---:R-:W-:-:S04]  /*8de0*/  IMAD R234, R2, R0, RZ ;  /* 0x0000000002ea7224 */ /* 0x004fc800078e02ff */
[--C-:B------:R-:W-:Y:S01]  /*8df0*/  IMAD.IADD R2, R234, 0x1, R0.reuse ;  /* 0x00000001ea027824 */ /* 0x100fe200078e0200 */
[----:B------:R-:W-:-:S04]  /*8e00*/  PRMT R0, RZ, 0x7610, R0 ;  /* 0x00007610ff007816 */ /* 0x000fc80000000000 */
[----:B------:R-:W-:-:S04]  /*8e10*/  IMNMX R171, R159, R2, PT ;  /* 0x000000029fab7217 */ /* 0x000fc80003800200 */
[----:B------:R-:W-:-:S13]  /*8e20*/  ISETP.GT.AND P0, PT, R171, R234, PT ;  /* 0x000000eaab00720c */ /* 0x000fda0003f04270 */
[----:B------:R-:W-:Y:S05]  /*8e30*/  @!P0 BRA `(.L_x_302) ;  /* 0x0000aea000008947 */ /* 0x000fea0003800000 */
[----:B------:R-:W-:-:S04]  /*8e40*/  ISETP.NE.U32.AND P0, PT, RZ, c[0x0][0x340], PT ;  /* 0x0000d000ff007a0c */ /* 0x000fc80003f05070 */
[----:B------:R-:W-:-:S13]  /*8e50*/  ISETP.NE.AND.EX P1, PT, RZ, c[0x0][0x344], PT, P0 ;  /* 0x0000d100ff007a0c */ /* 0x000fda0003f25300 */
[----:B------:R-:W-:-:S04]  /*8e60*/  @P1 IMAD.MOV.U32 R2, RZ, RZ, 0x4 ;  /* 0x00000004ff021424 */ /* 0x000fc800078e00ff */
[----:B------:R-:W-:-:S05]  /*8e70*/  @P1 IMAD.WIDE R2, R233, R2, c[0x0][0x340] ;  /* 0x0000d000e9021625 */ /* 0x000fca00078e0202 */
[----:B------:R1:W2:Y:S01]  /*8e80*/  @P1 LDG.E R8, [R2.64] ;  /* 0x0000000a02081981 */ /* 0x0002a2000c1e1900 */
[----:B------:R-:W-:Y:S01]  /*8e90*/  IADD3 R0, P0, R213, R9, RZ ;  /* 0x00000009d5007210 */ /* 0x000fe20007f1e0ff */
[----:B------:R-:W-:Y:S01]  /*8ea0*/  WARPSYNC 0xffffffff ;  /* 0xffffffff00007948 */ /* 0x000fe20003800000 */
[----:B------:R-:W-:Y:S02]  /*8eb0*/  SHF.R.S32.HI R13, RZ, 0x1f, R36 ;  /* 0x0000001fff0d7819 */ /* 0x000fe40000011424 */
[----:B------:R-:W-:Y:S02]  /*8ec0*/  MOV R12, R36 ;  /* 0x00000024000c7202 */ /* 0x000fe40000000f00 */
[----:B------:R-:W-:Y:S02]  /*8ed0*/  ISETP.GE.AND P2, PT, R36, c[0x0][0x1d4], PT ;  /* 0x0000750024007a0c */ /* 0x000fe40003f46270 */
[----:B------:R-:W-:Y:S01]  /*8ee0*/  SHF.R.S32.HI R18, RZ, 0x1f, R209 ;  /* 0x0000001fff127819 */ /* 0x000fe200000114d1 */
[----:B------:R-:W-:Y:S01]  /*8ef0*/  IMAD.WIDE.U32 R6, R0, c[0x0][0x208], R12 ;  /* 0x0000820000067a25 */ /* 0x000fe200078e000c */
[----:B------:R-:W-:-:S02]  /*8f00*/  P2R R110, PR, RZ, 0x4 ;  /* 0x00000004ff6e7803 */ /* 0x000fc40000000000 */
[----:B------:R-:W-:Y:S02]  /*8f10*/  IADD3 R108, R171, -0x1, RZ ;  /* 0xffffffffab6c7810 */ /* 0x000fe40007ffe0ff */
[----:B------:R-:W-:Y:S02]  /*8f20*/  SEL R51, RZ, 0x1, P2 ;  /* 0x00000001ff337807 */ /* 0x000fe40001000000 */
[----:B-1----:R-:W-:-:S04]  /*8f30*/  SHF.R.S32.HI R2, RZ, 0x1f, R213 ;  /* 0x0000001fff027819 */ /* 0x002fc800000114d5 */
[----:B------:R-:W-:Y:S02]  /*8f40*/  LEA.HI.X.SX32 R2, R9, R2, 0x1, P0 ;  /* 0x0000000209027211 */ /* 0x000fe400000f0eff */
[----:B------:R-:W-:-:S03]  /*8f50*/  ISETP.NE.U32.AND P0, PT, RZ, c[0x0][0x350], PT ;  /* 0x0000d400ff007a0c */ /* 0x000fc60003f05070 */
[C---:B------:R-:W-:Y:S01]  /*8f60*/  IMAD R4, R2.reuse, c[0x0][0x1e0], RZ ;  /* 0x0000780002047a24 */ /* 0x040fe200078e02ff */
[----:B------:R-:W-:Y:S01]  /*8f70*/  ISETP.NE.AND.EX P0, PT, RZ, c[0x0][0x354], PT, P0 ;  /* 0x0000d500ff007a0c */ /* 0x000fe20003f05300 */
[----:B------:R-:W-:Y:S02]  /*8f80*/  IMAD R5, R2, c[0x0][0x208], RZ ;  /* 0x0000820002057a24 */ /* 0x000fe400078e02ff */
[----:B------:R-:W-:-:S04]  /*8f90*/  IMAD.WIDE.U32 R2, R0, c[0x0][0x1e0], R12 ;  /* 0x0000780000027a25 */ /* 0x000fc800078e000c */
[C---:B------:R-:W-:Y:S02]  /*8fa0*/  IMAD R4, R0.reuse, c[0x0][0x1e4], R4 ;  /* 0x0000790000047a24 */ /* 0x040fe400078e0204 */
[----:B------:R-:W-:Y:S02]  /*8fb0*/  IMAD R0, R0, c[0x0][0x20c], R5 ;  /* 0x0000830000007a24 */ /* 0x000fe400078e0205 */
[----:B------:R-:W-:Y:S02]  /*8fc0*/  IMAD.IADD R5, R3, 0x1, R4 ;  /* 0x0000000103057824 */ /* 0x000fe400078e0204 */
[----:B------:R-:W-:Y:S01]  /*8fd0*/  IMAD.MOV.U32 R4, RZ, RZ, R2 ;  /* 0x000000ffff047224 */ /* 0x000fe200078e0002 */
[----:B------:R-:W-:Y:S02]  /*8fe0*/  IADD3 R3, R7, R0, RZ ;  /* 0x0000000007037210 */ /* 0x000fe40007ffe0ff */
[----:B------:R-:W-:Y:S01]  /*8ff0*/  MOV R2, R6 ;  /* 0x0000000600027202 */ /* 0x000fe20000000f00 */
[----:B------:R-:W-:Y:S01]  /*9000*/  IMAD.WIDE.U32 R4, R235, c[0x0][0x1e8], R4 ;  /* 0x00007a00eb047a25 */ /* 0x000fe200078e0004 */
[----:B------:R-:W-:-:S03]  /*9010*/  SHF.R.S32.HI R7, RZ, 0x1f, R166 ;  /* 0x0000001fff077819 */ /* 0x000fc600000114a6 */
[----:B------:R-:W-:-:S04]  /*9020*/  IMAD.WIDE.U32 R2, R235, c[0x0][0x210], R2 ;  /* 0x00008400eb027a25 */ /* 0x000fc800078e0002 */
[C---:B------:R-:W-:Y:S02]  /*9030*/  IMAD R5, R235.reuse, c[0x0][0x1ec], R5 ;  /* 0x00007b00eb057a24 */ /* 0x040fe400078e0205 */
[----:B------:R-:W-:Y:S01]  /*9040*/  IMAD R3, R235, c[0x0][0x214], R3 ;  /* 0x00008500eb037a24 */ /* 0x000fe200078e0203 */
[----:B--2---:R-:W-:Y:S01]  /*9050*/  @P1 SHF.R.S32.HI R0, RZ, 0x1f, R8 ;  /* 0x0000001fff001819 */ /* 0x004fe20000011408 */
[----:B------:R-:W-:Y:S01]  /*9060*/  @!P1 IMAD.MOV.U32 R0, RZ, RZ, R146 ;  /* 0x000000ffff009224 */ /* 0x000fe200078e0092 */
[----:B------:R-:W-:Y:S02]  /*9070*/  @!P1 MOV R8, R233 ;  /* 0x000000e900089202 */ /* 0x000fe40000000f00 */
[----:B------:R-:W-:Y:S02]  /*9080*/  ISETP.GE.AND P1, PT, R209, c[0x0][0x1d4], PT ;  /* 0x00007500d1007a0c */ /* 0x000fe40003f26270 */
[----:B------:R-:W-:Y:S02]  /*9090*/  SEL R6, R0, RZ, !P0 ;  /* 0x000000ff00067207 */ /* 0x000fe40004000000 */
[----:B------:R-:W-:-:S02]  /*90a0*/  SEL R0, R8, RZ, !P0 ;  /* 0x000000ff08007207 */ /* 0x000fc40004000000 */
[----:B------:R-:W-:Y:S01]  /*90b0*/  ISETP.NE.U32.AND P0, PT, RZ, c[0x0][0x348], PT ;  /* 0x0000d200ff007a0c */ /* 0x000fe20003f05070 */
[C---:B------:R-:W-:Y:S02]  /*90c0*/  IMAD R9, R6.reuse, c[0x0][0x1f0], RZ ;  /* 0x00007c0006097a24 */ /* 0x040fe400078e02ff */
[----:B------:R-:W-:Y:S01]  /*90d0*/  IMAD R8, R6, c[0x0][0x218], RZ ;  /* 0x0000860006087a24 */ /* 0x000fe200078e02ff */
[----:B------:R-:W-:Y:S01]  /*90e0*/  ISETP.NE.AND.EX P0, PT, RZ, c[0x0][0x34c], PT, P0 ;  /* 0x0000d300ff007a0c */ /* 0x000fe20003f05300 */
[----:B------:R-:W-:-:S03]  /*90f0*/  IMAD.WIDE.U32 R218, R0, c[0x0][0x1f0], R4 ;  /* 0x00007c0000da7a25 */ /* 0x000fc600078e0004 */
[----:B------:R-:W-:Y:S01]  /*9100*/  SEL R5, R233, RZ, !P0 ;  /* 0x000000ffe9057207 */ /* 0x000fe20004000000 */
[----:B------:R-:W-:-:S04]  /*9110*/  IMAD.WIDE.U32 R236, R0, c[0x0][0x218], R2 ;  /* 0x0000860000ec7a25 */ /* 0x000fc800078e0002 */
[C---:B------:R-:W-:Y:S02]  /*9120*/  IMAD R6, R0.reuse, c[0x0][0x1f4], R9 ;  /* 0x00007d0000067a24 */ /* 0x040fe400078e0209 */
[----:B------:R-:W-:Y:S02]  /*9130*/  IMAD R4, R0, c[0x0][0x21c], R8 ;  /* 0x0000870000047a24 */ /* 0x000fe400078e0208 */
[----:B------:R-:W-:Y:S01]  /*9140*/  IMAD R0, R7, c[0x0][0x178], RZ ;  /* 0x00005e0007007a24 */ /* 0x000fe200078e02ff */
[----:B------:R-:W-:Y:S01]  /*9150*/  SEL R7, R146, RZ, !P0 ;  /* 0x000000ff92077207 */ /* 0x000fe20004000000 */
[----:B------:R-:W-:Y:S01]  /*9160*/  IMAD.WIDE.U32 R2, R166, c[0x0][0x178], RZ ;  /* 0x00005e00a6027a25 */ /* 0x000fe200078e00ff */
[----:B------:R-:W-:-:S03]  /*9170*/  IADD3 R215, R219, R6, RZ ;  /* 0x00000006dbd77210 */ /* 0x000fc60007ffe0ff */
[----:B------:R-:W-:Y:S02]  /*9180*/  IMAD R0, R166, c[0x0][0x17c], R0 ;  /* 0x00005f00a6007a24 */ /* 0x000fe400078e0200 */
[----:B------:R-:W-:Y:S02]  /*9190*/  IMAD.IADD R231, R237, 0x1, R4 ;  /* 0x00000001ede77824 */ /* 0x000fe400078e0204 */
[----:B------:R-:W-:Y:S02]  /*91a0*/  IMAD.IADD R0, R3, 0x1, R0 ;  /* 0x0000000103007824 */ /* 0x000fe400078e0200 */
[----:B------:R-:W-:Y:S01]  /*91b0*/  IMAD.MOV.U32 R3, RZ, RZ, c[0x0][0x2c4] ;  /* 0x0000b100ff037624 */ /* 0x000fe200078e00ff */
[----:B------:R-:W-:Y:S01]  /*91c0*/  BAR.SYNC.DEFER_BLOCKING 0x0 ;  /* 0x0000000000007b1d */ /* 0x000fe20000010000 */
[----:B------:R-:W-:Y:S01]  /*91d0*/  IMAD R7, R7, c[0x0][0x1c0], RZ ;  /* 0x0000700007077a24 */ /* 0x000fe200078e02ff */
[----:B------:R-:W-:Y:S01]  /*91e0*/  ISETP.GE.AND P6, PT, R36, c[0x0][0x198], PT ;  /* 0x0000660024007a0c */ /* 0x000fe20003fc6270 */
[----:B------:R-:W-:Y:S01]  /*91f0*/  IMAD R19, R173, c[0x0][0x2c4], RZ ;  /* 0x0000b100ad137a24 */ /* 0x000fe200078e02ff */
[----:B------:R-:W-:Y:S01]  /*9200*/  ISETP.NE.AND P0, PT, R3, 0x1, PT ;  /* 0x000000010300780c */ /* 0x000fe20003f05270 */
[----:B------:R-:W-:Y:S01]  /*9210*/  IMAD R3, R232, 0x20, R213 ;  /* 0x00000020e8037824 */ /* 0x000fe200078e02d5 */
[----:B------:R-:W-:Y:S01]  /*9220*/  ISETP.GE.AND P4, PT, R209, c[0x0][0x198], PT ;  /* 0x00006600d1007a0c */ /* 0x000fe20003f86270 */
[----:B------:R-:W-:Y:S01]  /*9230*/  IMAD R7, R5, c[0x0][0x1c4], R7 ;  /* 0x0000710005077a24 */ /* 0x000fe200078e0207 */
[----:B------:R-:W-:Y:S01]  /*9240*/  SHF.R.S32.HI R49, RZ, 0x1f, R108 ;  /* 0x0000001fff317819 */ /* 0x000fe2000001146c */
[----:B------:R-:W-:-:S02]  /*9250*/  IMAD R4, R241, 0x80, R3 ;  /* 0x00000080f1047824 */ /* 0x000fc400078e0203 */
[----:B------:R-:W-:Y:S02]  /*9260*/  IMAD.MOV.U32 R3, RZ, RZ, R0 ;  /* 0x000000ffff037224 */ /* 0x000fe400078e0000 */
[----:B------:R-:W-:Y:S02]  /*9270*/  IMAD.MOV.U32 R0, RZ, RZ, R4 ;  /* 0x000000ffff007224 */ /* 0x000fe400078e0004 */
[----:B------:R-:W-:-:S04]  /*9280*/  IMAD.WIDE.U32 R2, R235, c[0x0][0x1b8], R2 ;  /* 0x00006e00eb027a25 */ /* 0x000fc800078e0002 */
[----:B------:R-:W-:-:S04]  /*9290*/  @P0 IMAD.HI.U32 R6, R4, c[0x0][0x2c8], RZ ;  /* 0x0000b20004060a27 */ /* 0x000fc800078e00ff */
[----:B------:R-:W-:Y:S01]  /*92a0*/  IMAD R3, R235, c[0x0][0x1bc], R3 ;  /* 0x00006f00eb037a24 */ /* 0x000fe200078e0203 */
[----:B------:R-:W-:Y:S01]  /*92b0*/  @P0 SHF.R.U32.HI R0, RZ, c[0x0][0x2cc], R6 ;  /* 0x0000b300ff000a19 */ /* 0x000fe20000011606 */
[----:B------:R-:W-:Y:S02]  /*92c0*/  IMAD R14, R241, 0x80, R213 ;  /* 0x00000080f10e7824 */ /* 0x000fe400078e02d5 */
[----:B------:R-:W-:Y:S01]  /*92d0*/  IMAD.WIDE.U32 R2, R5, c[0x0][0x1c0], R2 ;  /* 0x0000700005027a25 */ /* 0x000fe200078e0002 */
[--C-:B------:R-:W-:Y:S02]  /*92e0*/  SHF.R.S32.HI R6, RZ, 0x1f, R0.reuse ;  /* 0x0000001fff067819 */ /* 0x100fe40000011400 */
[C---:B------:R-:W-:Y:S01]  /*92f0*/  ISETP.GE.AND P5, PT, R14.reuse, R19, PT ;  /* 0x000000130e00720c */ /* 0x040fe20003fa6270 */
[----:B------:R-:W-:Y:S01]  /*9300*/  IMAD.MOV R5, RZ, RZ, -R0 ;  /* 0x000000ffff057224 */ /* 0x000fe200078e0a00 */
[----:B------:R-:W-:Y:S01]  /*9310*/  IADD3 R17, R14, 0x40, RZ ;  /* 0x000000400e117810 */ /* 0x000fe20007ffe0ff */
[----:B------:R-:W-:-:S02]  /*9320*/  IMAD.IADD R3, R3, 0x1, R7 ;  /* 0x0000000103037824 */ /* 0x000fc400078e0207 */
[----:B------:R-:W-:Y:S02]  /*9330*/  IMAD R4, R5, c[0x0][0x2c4], R4 ;  /* 0x0000b10005047a24 */ /* 0x000fe400078e0204 */
[----:B------:R-:W-:Y:S02]  /*9340*/  IMAD R5, R6, c[0x0][0x1b0], RZ ;  /* 0x00006c0006057a24 */ /* 0x000fe400078e02ff */
[----:B------:R-:W-:-:S04]  /*9350*/  IMAD.WIDE.U32 R2, R0, c[0x0][0x1b0], R2 ;  /* 0x00006c0000027a25 */ /* 0x000fc800078e0002 */
[----:B------:R-:W-:Y:S01]  /*9360*/  IMAD R6, R0, c[0x0][0x1b4], R5 ;  /* 0x00006d0000067a24 */ /* 0x000fe200078e0205 */
[----:B------:R-:W-:Y:S01]  /*9370*/  SHF.R.S32.HI R5, RZ, 0x1f, R4 ;  /* 0x0000001fff057819 */ /* 0x000fe20000011404 */
[----:B------:R-:W-:Y:S02]  /*9380*/  IMAD.MOV.U32 R50, RZ, RZ, 0x70 ;  /* 0x00000070ff327424 */ /* 0x000fe400078e00ff */
[----:B------:R-:W-:Y:S01]  /*9390*/  IMAD.IADD R3, R3, 0x1, R6 ;  /* 0x0000000103037824 */ /* 0x000fe200078e0206 */
[----:B------:R-:W-:Y:S01]  /*93a0*/  IADD3 R6, R14, 0x20, RZ ;  /* 0x000000200e067810 */ /* 0x000fe20007ffe0ff */
[----:B------:R-:W-:Y:S02]  /*93b0*/  IMAD R0, R5, c[0x0][0x1a8], RZ ;  /* 0x00006a0005007a24 */ /* 0x000fe400078e02ff */
[----:B------:R-:W-:Y:S01]  /*93c0*/  IMAD.WIDE.U32 R2, R4, c[0x0][0x1a8], R2 ;  /* 0x00006a0004027a25 */ /* 0x000fe200078e0002 */
[----:B------:R-:W-:-:S03]  /*93d0*/  ISETP.GE.AND P1, PT, R6, R19, PT ;  /* 0x000000130600720c */ /* 0x000fc60003f26270 */
[----:B------:R-:W-:Y:S02]  /*93e0*/  IMAD R0, R4, c[0x0][0x1ac], R0 ;  /* 0x00006b0004007a24 */ /* 0x000fe400078e0200 */
[----:B------:R-:W-:Y:S02]  /*93f0*/  IMAD R50, R171, -0x70, R50 ;  /* 0xffffff90ab327824 */ /* 0x000fe400078e0232 */
[----:B------:R-:W-:Y:S01]  /*9400*/  IMAD.IADD R0, R3, 0x1, R0 ;  /* 0x0000000103007824 */ /* 0x000fe200078e0200 */
[----:B------:R-:W-:Y:S01]  /*9410*/  LEA R3, P0, R2, c[0x0][0x160], 0x1 ;  /* 0x0000580002037a11 */ /* 0x000fe200078008ff */
[----:B------:R-:W-:Y:S02]  /*9420*/  IMAD.IADD R111, R176, 0x1, R50 ;  /* 0x00000001b06f7824 */ /* 0x000fe400078e0232 */
[----:B------:R-:W-:Y:S01]  /*9430*/  IMAD.MOV.U32 R76, RZ, RZ, 0x40 ;  /* 0x00000040ff4c7424 */ /* 0x000fe200078e00ff */
[----:B------:R-:W-:Y:S01]  /*9440*/  LEA.HI.X R0, R2, c[0x0][0x164], R0, 0x1, P0 ;  /* 0x0000590002007a11 */ /* 0x000fe200000f0c00 */
[----:B------:R-:W-:Y:S04]  /*9450*/  SHFL.IDX PT, R4, R3, 0x1, 0x181f ;  /* 0x00381f0003047f89 */ /* 0x000fe800000e0000 */
[----:B------:R-:W1:Y:S04]  /*9460*/  SHFL.IDX PT, R2, R3, RZ, 0x181f ;  /* 0x00181fff03027589 */ /* 0x000e6800000e0000 */
[----:B------:R-:W2:Y:S04]  /*9470*/  SHFL.IDX PT, R5, R0, RZ, 0x181f ;  /* 0x00181fff00057589 */ /* 0x000ea800000e0000 */
[----:B------:R-:W3:Y:S04]  /*9480*/  SHFL.IDX PT, R15, R0, 0x1, 0x181f ;  /* 0x00381f00000f7f89 */ /* 0x000ee800000e0000 */
[----:B------:R-:W-:Y:S01]  /*9490*/  SHFL.IDX PT, R16, R0, 0x2, 0x181f ;  /* 0x00581f0000107f89 */ /* 0x000fe200000e0000 */
[----:B-1----:R-:W-:-:S02]  /*94a0*/  @!P5 LEA R10, P0, R36, R2, 0x1 ;  /* 0x00000002240ad211 */ /* 0x002fc400078008ff */
[C---:B------:R-:W-:Y:S02]  /*94b0*/  @!P5 LEA R8, P2, R209.reuse, R2, 0x1 ;  /* 0x00000002d108d211 */ /* 0x040fe400078408ff */
[----:B------:R-:W1:Y:S01]  /*94c0*/  SHFL.IDX PT, R2, R3, 0x2, 0x181f ;  /* 0x00581f0003027f89 */ /* 0x000e6200000e0000 */
[CCC-:B--2---:R-:W-:Y:S02]  /*94d0*/  @!P5 LEA.HI.X R11, R36.reuse, R5.reuse, R13.reuse, 0x1, P0 ;  /* 0x00000005240bd211 */ /* 0x1c4fe400000f0c0d */
[CC--:B------:R-:W-:Y:S02]  /*94e0*/  @!P1 LEA R6, P0, R36.reuse, R4.reuse, 0x1 ;  /* 0x0000000424069211 */ /* 0x0c0fe400078008ff */
[C-C-:B------:R-:W-:Y:S01]  /*94f0*/  @!P5 LEA.HI.X R9, R209.reuse, R5, R18.reuse, 0x1, P2 ;  /* 0x00000005d109d211 */ /* 0x140fe200010f0c12 */
[----:B------:R2:W-:Y:S01]  /*9500*/  @!P5 LDGSTS.E.BYPASS.LTC128B.128 [R208+0x100], [R10.64], !P6 ;  /* 0x001000000ad0dfae */ /* 0x0005e2000f101d4a */
[-C--:B---3--:R-:W-:Y:S02]  /*9510*/  @!P1 LEA.HI.X R7, R36, R15.reuse, R13, 0x1, P0 ;  /* 0x0000000f24079211 */ /* 0x088fe400000f0c0d */
[C---:B------:R-:W-:Y:S01]  /*9520*/  @!P1 LEA R4, P0, R209.reuse, R4, 0x1 ;  /* 0x00000004d1049211 */ /* 0x040fe200078008ff */
[----:B------:R3:W-:Y:S03]  /*9530*/  @!P5 LDGSTS.E.BYPASS.LTC128B.128 [R208+0x4100], [R8.64], !P4 ;  /* 0x0410000008d0dfae */ /* 0x0007e6000e101d4a */
[----:B------:R-:W-:Y:S01]  /*9540*/  @!P1 LEA.HI.X R5, R209, R15, R18, 0x1, P0 ;  /* 0x0000000fd1059211 */ /* 0x000fe200000f0c12 */
[----:B------:R4:W-:Y:S01]  /*9550*/  @!P1 LDGSTS.E.BYPASS.LTC128B.128 [R210+0x1100], [R6.64], !P6 ;  /* 0x0110000006d29fae */ /* 0x0009e2000f101d4a */
[----:B------:R-:W-:-:S03]  /*9560*/  ISETP.GE.AND P0, PT, R17, R19, PT ;  /* 0x000000131100720c */ /* 0x000fc60003f06270 */
[----:B------:R1:W-:Y:S04]  /*9570*/  @!P1 LDGSTS.E.BYPASS.LTC128B.128 [R210+0x5100], [R4.64], !P4 ;  /* 0x0510000004d29fae */ /* 0x0003e8000e101d4a */
[----:B--2---:R2:W-:Y:S04]  /*9580*/  SHFL.IDX PT, R10, R0, 0x3, 0x181f ;  /* 0x00781f00000a7f89 */ /* 0x0045e800000e0000 */
[----:B---3--:R3:W3:Y:S01]  /*9590*/  SHFL.IDX PT, R9, R3, 0x3, 0x181f ;  /* 0x00781f0003097f89 */ /* 0x0086e200000e0000 */
[----:B----4-:R-:W-:Y:S01]  /*95a0*/  IMAD.MOV.U32 R7, RZ, RZ, R215 ;  /* 0x000000ffff077224 */ /* 0x010fe200078e00d7 */
[----:B-1----:R-:W-:-:S04]  /*95b0*/  @!P0 LEA R4, P1, R36, R2, 0x1 ;  /* 0x0000000224048211 */ /* 0x002fc800078208ff */
[----:B------:R-:W-:Y:S02]  /*95c0*/  @!P0 LEA.HI.X R5, R36, R16, R13, 0x1, P1 ;  /* 0x0000001024058211 */ /* 0x000fe400008f0c0d */
[----:B------:R-:W-:-:S03]  /*95d0*/  @!P0 LEA R2, P1, R209, R2, 0x1 ;  /* 0x00000002d1028211 */ /* 0x000fc600078208ff */
[----:B------:R1:W-:Y:S01]  /*95e0*/  @!P0 LDGSTS.E.BYPASS.LTC128B.128 [R210+0x2100], [R4.64], !P6 ;  /* 0x0210000004d28fae */ /* 0x0003e2000f101d4a */
[----:B--2---:R-:W-:Y:S02]  /*95f0*/  IADD3 R0, R14, 0x60, RZ ;  /* 0x000000600e007810 */ /* 0x004fe40007ffe0ff */
[----:B---3--:R-:W-:Y:S02]  /*9600*/  @!P0 LEA.HI.X R3, R209, R16, R18, 0x1, P1 ;  /* 0x00000010d1038211 */ /* 0x008fe400008f0c12 */
[----:B------:R-:W-:Y:S01]  /*9610*/  ISETP.GE.AND P1, PT, R0, R19, PT ;  /* 0x000000130000720c */ /* 0x000fe20003f26270 */
[----:B------:R-:W-:Y:S02]  /*9620*/  IMAD R0, R49, c[0x0][0x1e0], RZ ;  /* 0x0000780031007a24 */ /* 0x000fe400078e02ff */
[----:B------:R2:W-:Y:S02]  /*9630*/  @!P0 LDGSTS.E.BYPASS.LTC128B.128 [R210+0x6100], [R2.64], !P4 ;  /* 0x0610000002d28fae */ /* 0x0005e4000e101d4a */
[----:B------:R-:W-:Y:S01]  /*9640*/  IMAD R6, R108, c[0x0][0x1e4], R0 ;  /* 0x000079006c067a24 */ /* 0x000fe200078e0200 */
[----:B-1----:R-:W-:-:S07]  /*9650*/  IMNMX R5, R111, 0x70, PT ;  /* 0x000000706f057817 */ /* 0x002fce0003800200 */
[----:B------:R-:W-:Y:S01]  /*9660*/  @!P1 LEA R4, P0, R36, R9, 0x1 ;  /* 0x0000000924049211 */ /* 0x000fe200078008ff */
[----:B------:R-:W-:-:S03]  /*9670*/  IMAD.IADD R0, R5, 0x1, -R213 ;  /* 0x0000000105007824 */ /* 0x000fc600078e0ad5 */
[----:B------:R-:W-:Y:S02]  /*9680*/  @!P1 LEA.HI.X R5, R36, R10, R13, 0x1, P0 ;  /* 0x0000000a24059211 */ /* 0x000fe400000f0c0d */
[----:B------:R-:W-:Y:S01]  /*9690*/  ISETP.GE.AND P3, PT, R0, 0x1, PT ;  /* 0x000000010000780c */ /* 0x000fe20003f66270 */
[----:B--2---:R-:W-:Y:S02]  /*96a0*/  IMAD.WIDE.U32 R2, R108, c[0x0][0x1e0], RZ ;  /* 0x000078006c027a25 */ /* 0x004fe400078e00ff */
[----:B------:R1:W-:Y:S01]  /*96b0*/  @!P1 LDGSTS.E.BYPASS.LTC128B.128 [R210+0x3100], [R4.64], !P6 ;  /* 0x0310000004d29fae */ /* 0x0003e2000f101d4a */
[----:B------:R-:W-:Y:S01]  /*96c0*/  ISETP.NE.AND P6, PT, R110, RZ, PT ;  /* 0x000000ff6e00720c */ /* 0x000fe20003fc5270 */
[----:B------:R-:W-:Y:S01]  /*96d0*/  IMAD.IADD R8, R3, 0x1, R6 ;  /* 0x0000000103087824 */ /* 0x000fe200078e0206 */
[----:B------:R-:W-:Y:S01]  /*96e0*/  ISETP.GE.AND P2, PT, R0, 0x21, PT ;  /* 0x000000210000780c */ /* 0x000fe20003f46270 */
[----:B------:R-:W-:-:S04]  /*96f0*/  IMAD.MOV.U32 R6, RZ, RZ, R218 ;  /* 0x000000ffff067224 */ /* 0x000fc800078e00da */
[----:B------:R-:W-:Y:S01]  /*9700*/  IMAD.WIDE.U32 R2, R2, 0x70, R6 ;  /* 0x0000007002027825 */ /* 0x000fe200078e0006 */
[----:B------:R-:W-:-:S04]  /*9710*/  @!P1 LEA R6, P0, R209, R9, 0x1 ;  /* 0x00000009d1069211 */ /* 0x000fc800078008ff */
[----:B------:R-:W-:-:S05]  /*9720*/  @!P1 LEA.HI.X R7, R209, R10, R18, 0x1, P0 ;  /* 0x0000000ad1079211 */ /* 0x000fca00000f0c12 */
[----:B------:R2:W-:Y:S01]  /*9730*/  @!P1 LDGSTS.E.BYPASS.LTC128B.128 [R210+0x7100], [R6.64], !P4 ;  /* 0x0710000006d29fae */ /* 0x0005e2000e101d4a */
[----:B------:R-:W-:Y:S02]  /*9740*/  ISETP.GE.AND P4, PT, R209, c[0x0][0x1d4], PT ;  /* 0x00007500d1007a0c */ /* 0x000fe40003f86270 */
[----:B------:R-:W-:Y:S01]  /*9750*/  ISETP.GE.AND P1, PT, R0, 0x41, PT ;  /* 0x000000410000780c */ /* 0x000fe20003f26270 */
[----:B------:R-:W0:Y:S01]  /*9760*/  LDGDEPBAR ;  /* 0x00000000000079af */ /* 0x000e220000000000 */
[----:B-1----:R-:W-:Y:S02]  /*9770*/  IMAD R4, R8, 0x70, RZ ;  /* 0x0000007008047824 */ /* 0x002fe400078e02ff */
[----:B------:R-:W-:Y:S02]  /*9780*/  IMAD.MOV.U32 R8, RZ, RZ, 0x20 ;  /* 0x00000020ff087424 */ /* 0x000fe400078e00ff */
[----:B------:R-:W-:Y:S01]  /*9790*/  IMAD.IADD R3, R3, 0x1, R4 ;  /* 0x0000000103037824 */ /* 0x000fe200078e0204 */
[----:B------:R-:W-:-:S04]  /*97a0*/  @P3 LEA R4, P0, R2, c[0x0][0x1c8], 0x1 ;  /* 0x0000720002043a11 */ /* 0x000fc800078008ff */
[----:B------:R-:W-:Y:S02]  /*97b0*/  @P3 LEA.HI.X R5, R2, c[0x0][0x1cc], R3, 0x1, P0 ;  /* 0x0000730002053a11 */ /* 0x000fe400000f0c03 */
[----:B------:R-:W-:-:S03]  /*97c0*/  ISETP.GE.AND P0, PT, R0, 0x61, PT ;  /* 0x000000610000780c */ /* 0x000fc60003f06270 */
[----:B------:R1:W-:Y:S04]  /*97d0*/  @P3 LDGSTS.E.BYPASS.LTC128B.128 [R208+0x8100], [R4.64], !P6 ;  /* 0x0810000004d03fae */ /* 0x0003e8000f101d4a */
[----:B------:R1:W-:Y:S01]  /*97e0*/  @P3 LDGSTS.E.BYPASS.LTC128B.128 [R208+0xb900], [R4.64+0x80], !P4 ;  /* 0x0b90008004d03fae */ /* 0x0003e2000e101d4a */
[----:B--2---:R-:W-:-:S05]  /*97f0*/  IMAD.WIDE.U32 R6, R8, c[0x0][0x1e0], RZ ;  /* 0x0000780008067a25 */ /* 0x004fca00078e00ff */
[----:B------:R-:W-:Y:S01]  /*9800*/  @P2 IADD3 R0, P3, R2, R6, RZ ;  /* 0x0000000602002210 */ /* 0x000fe20007f7e0ff */
[----:B-1----:R-:W-:Y:S02]  /*9810*/  IMAD R4, R8, c[0x0][0x1e4], RZ ;  /* 0x0000790008047a24 */ /* 0x002fe400078e02ff */
[----:B------:R-:W-:-:S03]  /*9820*/  IMAD R5, R76, c[0x0][0x1e4], RZ ;  /* 0x000079004c057a24 */ /* 0x000fc600078e02ff */
[----:B------:R-:W-:Y:S01]  /*9830*/  @P2 IADD3.X R4, R3, R7, R4, P3, !PT ;  /* 0x0000000703042210 */ /* 0x000fe20001ffe404 */
[----:B------:R-:W-:Y:S01]  /*9840*/  IMAD.WIDE.U32 R6, R76, c[0x0][0x1e0], RZ ;  /* 0x000078004c067a25 */ /* 0x000fe200078e00ff */
[----:B------:R-:W-:-:S04]  /*9850*/  @P2 LEA R8, P3, R0, c[0x0][0x1c8], 0x1 ;  /* 0x0000720000082a11 */ /* 0x000fc800078608ff */
[----:B------:R-:W-:Y:S01]  /*9860*/  @P2 LEA.HI.X R9, R0, c[0x0][0x1cc], R4, 0x1, P3 ;  /* 0x0000730000092a11 */ /* 0x000fe200018f0c04 */
[----:B------:R-:W-:Y:S01]  /*9870*/  @P0 IMAD.MOV.U32 R0, RZ, RZ, 0x60 ;  /* 0x00000060ff000424 */ /* 0x000fe200078e00ff */
[----:B------:R-:W-:-:S03]  /*9880*/  @P1 IADD3 R4, P3, R2, R6, RZ ;  /* 0x0000000602041210 */ /* 0x000fc60007f7e0ff */
[----:B------:R1:W-:Y:S01]  /*9890*/  @P2 LDGSTS.E.BYPASS.LTC128B.128 [R210+0x9100], [R8.64], !P6 ;  /* 0x0910000008d22fae */ /* 0x0003e2000f101d4a */
[----:B------:R-:W-:Y:S01]  /*98a0*/  @P1 IADD3.X R5, R3, R7, R5, P3, !PT ;  /* 0x0000000703051210 */ /* 0x000fe20001ffe405 */
[----:B------:R-:W-:Y:S01]  /*98b0*/  @P0 IMAD.WIDE.U32 R2, R0, c[0x0][0x1e0], R2 ;  /* 0x0000780000020a25 */ /* 0x000fe200078e0002 */
[----:B------:R-:W-:Y:S01]  /*98c0*/  @P1 LEA R6, P3, R4, c[0x0][0x1c8], 0x1 ;  /* 0x0000720004061a11 */ /* 0x000fe200078608ff */
[----:B------:R1:W-:Y:S02]  /*98d0*/  @P2 LDGSTS.E.BYPASS.LTC128B.128 [R210+0xc900], [R8.64+0x80], !P4 ;  /* 0x0c90008008d22fae */ /* 0x0003e4000e101d4a */
[----:B------:R-:W-:Y:S01]  /*98e0*/  @P0 IMAD R0, R0, c[0x0][0x1e4], RZ ;  /* 0x0000790000000a24 */ /* 0x000fe200078e02ff */
[----:B------:R-:W-:Y:S02]  /*98f0*/  @P1 LEA.HI.X R7, R4, c[0x0][0x1cc], R5, 0x1, P3 ;  /* 0x0000730004071a11 */ /* 0x000fe400018f0c05 */
[----:B------:R-:W-:Y:S01]  /*9900*/  @P0 LEA R4, P3, R2, c[0x0][0x1c8], 0x1 ;  /* 0x0000720002040a11 */ /* 0x000fe200078608ff */
[----:B------:R-:W-:-:S02]  /*9910*/  @P0 IMAD.IADD R0, R3, 0x1, R0 ;  /* 0x0000000103000824 */ /* 0x000fc400078e0200 */
[----:B------:R1:W-:Y:S03]  /*9920*/  @P1 LDGSTS.E.BYPASS.LTC128B.128 [R210+0xa100], [R6.64], !P6 ;  /* 0x0a10000006d21fae */ /* 0x0003e6000f101d4a */
[----:B------:R-:W-:Y:S01]  /*9930*/  @P0 LEA.HI.X R5, R2, c[0x0][0x1cc], R0, 0x1, P3 ;  /* 0x0000730002050a11 */ /* 0x000fe200018f0c00 */
[----:B------:R1:W-:Y:S04]  /*9940*/  @P1 LDGSTS.E.BYPASS.LTC128B.128 [R210+0xd900], [R6.64+0x80], !P4 ;  /* 0x0d90008006d21fae */ /* 0x0003e8000e101d4a */
[----:B------:R1:W-:Y:S04]  /*9950*/  @P0 LDGSTS.E.BYPASS.LTC128B.128 [R210+0xb100], [R4.64], !P6 ;  /* 0x0b10000004d20fae */ /* 0x0003e8000f101d4a */
[----:B------:R1:W-:Y:S01]  /*9960*/  @P0 LDGSTS.E.BYPASS.LTC128B.128 [R210+0xe900], [R4.64+0x80], !P4 ;  /* 0x0e90008004d20fae */ /* 0x0003e2000e101d4a */
[----:B------:R-:W-:-:S03]  /*9970*/  ISETP.LT.AND P0, PT, RZ, c[0x0][0x27c], PT ;  /* 0x00009f00ff007a0c */ /* 0x000fc60003f01270 */
[----:B------:R-:W0:Y:S10]  /*9980*/  LDGDEPBAR ;  /* 0x00000000000079af */ /* 0x000e340000000000 */
[----:B------:R-:W-:Y:S05]  /*9990*/  @P0 BRA `(.L_x_303) ;  /* 0x0000002000000947 */ /* 0x000fea0003800000 */
[----:B------:R-:W-:-:S04]  /*99a0*/  DEPBAR.LE SB0, 0x1 ;  /* 0x000080400000791a */ /* 0x000fc80000000000 */
[----:B------:R-:W-:Y:S05]  /*99b0*/  BRA `(.L_x_304) ;  /* 0x0000358000007947 */ /* 0x000fea0003800000 */
.L_x_303:
[----:B-----5:R-:W-:Y:S01]  /*99c0*/  SHF.R.S32.HI R0, RZ, 0x1f, R145 ;  /* 0x0000001fff007819 */ /* 0x020fe20000011491 */
[----:B------:R-:W-:Y:S01]  /*99d0*/  ULDC.U8 UR4, c[0x0][0x298] ;  /* 0x0000a60000047ab9 */ /* 0x000fe20000000000 */
[C---:B-1----:R-:W-:Y:S01]  /*99e0*/  IMAD.WIDE.U32 R4, R145.reuse, c[0x0][0x280], RZ ;  /* 0x0000a00091047a25 */ /* 0x042fe200078e00ff */
[----:B------:R-:W-:Y:S01]  /*99f0*/  ISETP.NE.AND P2, PT, RZ, UR4, PT ;  /* 0x00000004ff007c0c */ /* 0x000fe2000bf45270 */
[----:B------:R-:W-:Y:S02]  /*9a00*/  BSSY B2, `(.L_x_304) ;  /* 0x0000353000027945 */ /* 0x000fe40003800000 */
[C---:B------:R-:W-:Y:S02]  /*9a10*/  IMAD R6, R0.reuse, c[0x0][0x280], RZ ;  /* 0x0000a00000067a24 */ /* 0x040fe400078e02ff */
[----:B------:R-:W-:Y:S02]  /*9a20*/  IMAD R0, R0, c[0x0][0x290], RZ ;  /* 0x0000a40000007a24 */ /* 0x000fe400078e02ff */
[----:B------:R-:W-:-:S04]  /*9a30*/  IMAD.WIDE.U32 R2, R145, c[0x0][0x290], RZ ;  /* 0x0000a40091027a25 */ /* 0x000fc800078e00ff */
[C---:B------:R-:W-:Y:S01]  /*9a40*/  IMAD R8, R145.reuse, c[0x0][0x284], R6 ;  /* 0x0000a10091087a24 */ /* 0x040fe200078e0206 */
[----:B------:R-:W-:Y:S01]  /*9a50*/  LEA R6, P1, R4, c[0x0][0x270], 0x1 ;  /* 0x00009c0004067a11 */ /* 0x000fe200078208ff */
[----:B------:R-:W-:Y:S01]  /*9a60*/  IMAD R0, R145, c[0x0][0x294], R0 ;  /* 0x0000a50091007a24 */ /* 0x000fe200078e0200 */
[----:B------:R-:W-:Y:S02]  /*9a70*/  LEA R7, P0, R2, c[0x0][0x288], 0x1 ;  /* 0x0000a20002077a11 */ /* 0x000fe400078008ff */
[----:B------:R-:W-:Y:S02]  /*9a80*/  IADD3 R5, R8, R5, RZ ;  /* 0x0000000508057210 */ /* 0x000fe40007ffe0ff */
[----:B------:R-:W-:Y:S02]  /*9a90*/  IADD3 R3, R0, R3, RZ ;  /* 0x0000000300037210 */ /* 0x000fe40007ffe0ff */
[----:B------:R-:W-:Y:S02]  /*9aa0*/  LEA.HI.X R0, R4, c[0x0][0x274], R5, 0x1, P1 ;  /* 0x00009d0004007a11 */ /* 0x000fe400008f0c05 */
[----:B------:R-:W-:Y:S01]  /*9ab0*/  LEA.HI.X R2, R2, c[0x0][0x28c], R3, 0x1, P0 ;  /* 0x0000a30002027a11 */ /* 0x000fe200000f0c03 */
[----:B------:R-:W-:Y:S05]  /*9ac0*/  @!P2 BRA `(.L_x_305) ;  /* 0x000019300000a947 */ /* 0x000fea0003800000 */
[----:B------:R-:W1:Y:S01]  /*9ad0*/  SHFL.IDX PT, R11, R0, RZ, 0x181f ;  /* 0x00181fff000b7589 */ /* 0x000e6200000e0000 */
[----:B------:R-:W-:Y:S01]  /*9ae0*/  BSSY B0, `(.L_x_306) ;  /* 0x000001b000007945 */ /* 0x000fe20003800000 */
[----:B------:R-:W-:Y:S01]  /*9af0*/  SHF.L.U32 R24, R232, 0x2, RZ ;  /* 0x00000002e8187819 */ /* 0x000fe200000006ff */
[----:B------:R-:W-:Y:S01]  /*9b00*/  CS2R R4, SRZ ;  /* 0x0000000000047805 */ /* 0x000fe2000001ff00 */
[----:B------:R-:W2:Y:S01]  /*9b10*/  SHFL.IDX PT, R10, R6, RZ, 0x181f ;  /* 0x00181fff060a7589 */ /* 0x000ea200000e0000 */
[----:B------:R-:W-:-:S03]  /*9b20*/  CS2R R8, SRZ ;  /* 0x0000000000087805 */ /* 0x000fc6000001ff00 */
[----:B------:R3:W4:Y:S04]  /*9b30*/  SHFL.IDX PT, R13, R2, RZ, 0x181f ;  /* 0x00181fff020d7589 */ /* 0x00072800000e0000 */
[----:B------:R5:W1:Y:S01]  /*9b40*/  SHFL.IDX PT, R12, R7, RZ, 0x181f ;  /* 0x00181fff070c7589 */ /* 0x000a6200000e0000 */
[----:B---3--:R-:W-:Y:S01]  /*9b50*/  CS2R R2, SRZ ;  /* 0x0000000000027805 */ /* 0x008fe2000001ff00 */
[----:B-----5:R-:W-:Y:S01]  /*9b60*/  CS2R R6, SRZ ;  /* 0x0000000000067805 */ /* 0x020fe2000001ff00 */
[----:B------:R-:W-:Y:S05]  /*9b70*/  @P5 BRA `(.L_x_307) ;  /* 0x0000011000005947 */ /* 0x000fea0003800000 */
[----:B-12-4-:R-:W-:Y:S01]  /*9b80*/  ISETP.GE.AND P1, PT, R24, c[0x0][0x27c], PT ;  /* 0x00009f0018007a0c */ /* 0x016fe20003f26270 */
[C---:B------:R-:W-:Y:S01]  /*9b90*/  IMAD.SHL.U32 R4, R109.reuse, 0x2, RZ ;  /* 0x000000026d047824 */ /* 0x040fe200078e00ff */
[----:B------:R-:W-:Y:S02]  /*9ba0*/  ISETP.GE.AND P0, PT, R109, c[0x0][0x27c], PT ;  /* 0x00009f006d007a0c */ /* 0x000fe40003f06270 */
[----:B------:R-:W-:-:S04]  /*9bb0*/  SHF.R.S32.HI R0, RZ, 0x1f, R109 ;  /* 0x0000001fff007819 */ /* 0x000fc8000001146d */
[----:B------:R-:W-:-:S05]  /*9bc0*/  SHF.L.U64.HI R0, R109, 0x1, R0 ;  /* 0x000000016d007819 */ /* 0x000fca0000010200 */
[----:B------:R-:W-:Y:S02]  /*9bd0*/  @!P1 IMAD.WIDE R2, R24, 0x2, R10 ;  /* 0x0000000218029825 */ /* 0x000fe400078e020a */
[-C--:B------:R-:W-:Y:S02]  /*9be0*/  @!P0 IADD3 R14, P3, R10, R4.reuse, RZ ;  /* 0x000000040a0e8210 */ /* 0x080fe40007f7e0ff */
[----:B------:R-:W-:Y:S01]  /*9bf0*/  @!P0 IADD3 R10, P2, R12, R4, RZ ;  /* 0x000000040c0a8210 */ /* 0x000fe20007f5e0ff */
[----:B------:R1:W5:Y:S01]  /*9c00*/  @!P1 LD.E.64 R8, [R2.64] ;  /* 0x0000000a02089980 */ /* 0x000362000c101b00 */
[----:B------:R-:W-:Y:S01]  /*9c10*/  CS2R R4, SRZ ;  /* 0x0000000000047805 */ /* 0x000fe2000001ff00 */
[----:B------:R-:W-:Y:S02]  /*9c20*/  @!P0 IMAD.X R15, R11, 0x1, R0, P3 ;  /* 0x000000010b0f8824 */ /* 0x000fe400018e0600 */
[----:B------:R-:W-:-:S03]  /*9c30*/  @!P1 IMAD.WIDE R16, R24, 0x2, R12 ;  /* 0x0000000218109825 */ /* 0x000fc600078e020c */
[----:B------:R2:W5:Y:S01]  /*9c40*/  @!P0 LD.E.64 R4, [R14.64] ;  /* 0x0000000a0e048980 */ /* 0x000562000c101b00 */
[----:B------:R-:W-:-:S03]  /*9c50*/  @!P0 IMAD.X R11, R13, 0x1, R0, P2 ;  /* 0x000000010d0b8824 */ /* 0x000fc600010e0600 */
[----:B------:R2:W5:Y:S01]  /*9c60*/  @!P1 LD.E.64 R6, [R16.64] ;  /* 0x0000000a10069980 */ /* 0x000562000c101b00 */
[----:B-1----:R-:W-:-:S06]  /*9c70*/  CS2R R2, SRZ ;  /* 0x0000000000027805 */ /* 0x002fcc000001ff00 */
[----:B------:R2:W5:Y:S02]  /*9c80*/  @!P0 LD.E.64 R2, [R10.64] ;  /* 0x0000000a0a028980 */ /* 0x000564000c101b00 */
.L_x_307:
[----:B-12-4-:R-:W-:Y:S05]  /*9c90*/  BSYNC B0 ;  /* 0x0000000000007941 */ /* 0x016fea0003800000 */
.L_x_306:
[--C-:B-----5:R-:W-:Y:S01]  /*9ca0*/  IMAD.MOV.U32 R17, RZ, RZ, R9.reuse ;  /* 0x000000ffff117224 */ /* 0x120fe200078e0009 */
[--C-:B------:R-:W-:Y:S01]  /*9cb0*/  SHF.R.U64 R16, R8, 0x10, R9.reuse ;  /* 0x0000001008107819 */ /* 0x100fe20000001209 */
[----:B------:R-:W-:Y:S01]  /*9cc0*/  IMAD.MOV.U32 R18, RZ, RZ, R8 ;  /* 0x000000ffff127224 */ /* 0x000fe200078e0008 */
[----:B------:R-:W-:Y:S01]  /*9cd0*/  SHF.R.U32.HI R13, RZ, 0x10, R9 ;  /* 0x00000010ff0d7819 */ /* 0x000fe20000011609 */
[--C-:B------:R-:W-:Y:S01]  /*9ce0*/  IMAD.MOV.U32 R14, RZ, RZ, R5.reuse ;  /* 0x000000ffff0e7224 */ /* 0x100fe200078e0005 */
[--C-:B------:R-:W-:Y:S01]  /*9cf0*/  SHF.R.U64 R12, R4, 0x10, R5.reuse ;  /* 0x00000010040c7819 */ /* 0x100fe20000001205 */
[----:B------:R-:W-:Y:S01]  /*9d00*/  IMAD.MOV.U32 R15, RZ, RZ, R4 ;  /* 0x000000ffff0f7224 */ /* 0x000fe200078e0004 */
[----:B------:R-:W-:Y:S01]  /*9d10*/  SHF.R.U32.HI R9, RZ, 0x10, R5 ;  /* 0x00000010ff097819 */ /* 0x000fe20000011605 */
[--C-:B------:R-:W-:Y:S01]  /*9d20*/  IMAD.MOV.U32 R10, RZ, RZ, R7.reuse ;  /* 0x000000ffff0a7224 */ /* 0x100fe200078e0007 */
[--C-:B------:R-:W-:Y:S01]  /*9d30*/  SHF.R.U64 R8, R6, 0x10, R7.reuse ;  /* 0x0000001006087819 */ /* 0x100fe20000001207 */
[----:B------:R-:W-:Y:S01]  /*9d40*/  IMAD.MOV.U32 R11, RZ, RZ, R6 ;  /* 0x000000ffff0b7224 */ /* 0x000fe200078e0006 */
[----:B------:R-:W-:Y:S01]  /*9d50*/  SHF.R.U32.HI R5, RZ, 0x10, R7 ;  /* 0x00000010ff057819 */ /* 0x000fe20000011607 */
[----:B------:R-:W-:Y:S01]  /*9d60*/  IMAD.MOV.U32 R7, RZ, RZ, R2 ;  /* 0x000000ffff077224 */ /* 0x000fe200078e0002 */
[----:B------:R-:W-:Y:S01]  /*9d70*/  SHF.R.U64 R4, R2, 0x10, R3 ;  /* 0x0000001002047819 */ /* 0x000fe20000001203 */
[----:B------:R-:W-:Y:S01]  /*9d80*/  IMAD R2, R241, -0x80, R19 ;  /* 0xffffff80f1027824 */ /* 0x000fe200078e0213 */
[----:B------:R-:W-:Y:S01]  /*9d90*/  PRMT R18, R16, 0x5410, R18 ;  /* 0x0000541010127816 */ /* 0x000fe20000000012 */
[--C-:B------:R-:W-:Y:S01]  /*9da0*/  IMAD.MOV.U32 R6, RZ, RZ, R3.reuse ;  /* 0x000000ffff067224 */ /* 0x100fe200078e0003 */
[----:B------:R-:W-:Y:S01]  /*9db0*/  SHF.R.U32.HI R0, RZ, 0x10, R3 ;  /* 0x00000010ff007819 */ /* 0x000fe20000011603 */
[----:B------:R-:W-:-:S04]  /*9dc0*/  DEPBAR.LE SB0, 0x1 ;  /* 0x000080400000791a */ /* 0x000fc80000000000 */
[----:B------:R-:W-:Y:S01]  /*9dd0*/  IMNMX R16, R2, 0x80, PT ;  /* 0x0000008002107817 */ /* 0x000fe20003800200 */
[----:B------:R-:W-:Y:S01]  /*9de0*/  BSSY B1, `(.L_x_308) ;  /* 0x000005d000017945 */ /* 0x000fe20003800000 */
[----:B------:R-:W-:Y:S01]  /*9df0*/  PRMT R20, R17, 0x5410, R4 ;  /* 0x0000541011147816 */ /* 0x000fe20000000004 */
[----:B------:R-:W-:Y:S01]  /*9e00*/  BAR.SYNC.DEFER_BLOCKING 0x0 ;  /* 0x0000000000007b1d */ /* 0x000fe20000010000 */
[----:B------:R-:W-:Y:S02]  /*9e10*/  ISETP.GE.AND P0, PT, R213, R16, PT ;  /* 0x00000010d500720c */ /* 0x000fe40003f06270 */
[----:B------:R-:W-:Y:S02]  /*9e20*/  PRMT R22, R12, 0x5410, R15 ;  /* 0x000054100c167816 */ /* 0x000fe4000000000f */
[----:B------:R-:W-:Y:S02]  /*9e30*/  PRMT R19, R13, 0x5410, R7 ;  /* 0x000054100d137816 */ /* 0x000fe40000000007 */
[----:B------:R-:W-:-:S02]  /*9e40*/  PRMT R23, R9, 0x5410, R14 ;  /* 0x0000541009177816 */ /* 0x000fc4000000000e */
[----:B------:R-:W-:Y:S02]  /*9e50*/  PRMT R15, R11, 0x5410, R8 ;  /* 0x000054100b0f7816 */ /* 0x000fe40000000008 */
[----:B------:R-:W-:Y:S02]  /*9e60*/  PRMT R17, R5, 0x5410, R10 ;  /* 0x0000541005117816 */ /* 0x000fe4000000000a */
[----:B------:R-:W-:Y:S01]  /*9e70*/  PRMT R21, R0, 0x5410, R6 ;  /* 0x0000541000157816 */ /* 0x000fe20000000006 */
[----:B------:R-:W-:Y:S05]  /*9e80*/  @P0 BRA `(.L_x_309) ;  /* 0x0000052000000947 */ /* 0x000fea0003800000 */
[----:B------:R-:W-:Y:S01]  /*9e90*/  ISETP.GE.AND P0, PT, R24, c[0x0][0x27c], PT ;  /* 0x00009f0018007a0c */ /* 0x000fe20003f06270 */
[----:B------:R-:W-:-:S12]  /*9ea0*/  BSSY B0, `(.L_x_310) ;  /* 0x0000028000007945 */ /* 0x000fd80003800000 */
[----:B------:R-:W-:Y:S05]  /*9eb0*/  @P0 BRA `(.L_x_311) ;  /* 0x0000026000000947 */ /* 0x000fea0003800000 */
[----:B------:R-:W1:Y:S01]  /*9ec0*/  LDS.128 R4, [R208+0x100] ;  /* 0x00010000d0047984 */ /* 0x000e620000000c00 */
[--C-:B------:R-:W-:Y:S02]  /*9ed0*/  HADD2.F32 R9, -RZ, R15.reuse.H0_H0 ;  /* 0x2000000fff097230 */ /* 0x100fe40000004100 */
[----:B------:R-:W-:Y:S02]  /*9ee0*/  HADD2.F32 R0, -RZ, R15.H1_H1 ;  /* 0x3000000fff007230 */ /* 0x000fe40000004100 */
[--C-:B------:R-:W-:Y:S02]  /*9ef0*/  HADD2.F32 R3, -RZ, R18.reuse.H1_H1 ;  /* 0x30000012ff037230 */ /* 0x100fe40000004100 */
[----:B------:R-:W-:Y:S02]  /*9f00*/  HADD2.F32 R2, -RZ, R18.H0_H0 ;  /* 0x20000012ff027230 */ /* 0x000fe40000004100 */
[--C-:B-1----:R-:W-:Y:S02]  /*9f10*/  HADD2.F32 R10, -RZ, R4.reuse.H0_H0 ;  /* 0x20000004ff0a7230 */ /* 0x102fe40000004100 */
[----:B------:R-:W-:-:S02]  /*9f20*/  HADD2.F32 R8, -RZ, R4.H1_H1 ;  /* 0x30000004ff087230 */ /* 0x000fc40000004100 */
[--C-:B------:R-:W-:Y:S01]  /*9f30*/  HADD2.F32 R4, -RZ, R5.reuse.H0_H0 ;  /* 0x20000005ff047230 */ /* 0x100fe20000004100 */
[-C--:B------:R-:W-:Y:S01]  /*9f40*/  FMUL.FTZ R13, R10, R9.reuse ;  /* 0x000000090a0d7220 */ /* 0x080fe20000410000 */
[----:B------:R-:W-:Y:S01]  /*9f50*/  HADD2.F32 R5, -RZ, R5.H1_H1 ;  /* 0x30000005ff057230 */ /* 0x000fe20000004100 */
[C---:B------:R-:W-:Y:S01]  /*9f60*/  FMUL.FTZ R14, R8.reuse, R9 ;  /* 0x00000009080e7220 */ /* 0x040fe20000410000 */
[--C-:B------:R-:W-:Y:S01]  /*9f70*/  HADD2.F32 R12, -RZ, R6.reuse.H0_H0 ;  /* 0x20000006ff0c7230 */ /* 0x100fe20000004100 */
[-C--:B------:R-:W-:Y:S01]  /*9f80*/  FFMA.FTZ R13, R8, R3.reuse, R13 ;  /* 0x00000003080d7223 */ /* 0x080fe2000001000d */
[----:B------:R-:W-:Y:S01]  /*9f90*/  HADD2.F32 R6, -RZ, R6.H1_H1 ;  /* 0x30000006ff067230 */ /* 0x000fe20000004100 */
[CC--:B------:R-:W-:Y:S01]  /*9fa0*/  FMUL.FTZ R9, R5.reuse, R0.reuse ;  /* 0x0000000005097220 */ /* 0x0c0fe20000410000 */
[--C-:B------:R-:W-:Y:S01]  /*9fb0*/  HADD2.F32 R11, -RZ, R7.reuse.H0_H0 ;  /* 0x20000007ff0b7230 */ /* 0x100fe20000004100 */
[----:B------:R-:W-:Y:S01]  /*9fc0*/  FMUL.FTZ R0, R4, R0 ;  /* 0x0000000004007220 */ /* 0x000fe20000410000 */
[----:B------:R-:W-:Y:S01]  /*9fd0*/  HADD2.F32 R7, -RZ, R7.H1_H1 ;  /* 0x30000007ff077230 */ /* 0x000fe20000004100 */
[----:B------:R-:W-:Y:S01]  /*9fe0*/  FFMA.FTZ R14, R10, R3, -R14 ;  /* 0x000000030a0e7223 */ /* 0x000fe2000001080e */
[----:B------:R-:W-:Y:S01]  /*9ff0*/  HADD2.F32 R3, -RZ, R20.H0_H0 ;  /* 0x20000014ff037230 */ /* 0x000fe20000004100 */
[-C--:B------:R-:W-:Y:S01]  /*a000*/  FFMA.FTZ R10, R4, R2.reuse, -R9 ;  /* 0x00000002040a7223 */ /* 0x080fe20000010809 */
[--C-:B------:R-:W-:Y:S01]  /*a010*/  HADD2.F32 R4, -RZ, R17.reuse.H1_H1 ;  /* 0x30000011ff047230 */ /* 0x100fe20000004100 */
[----:B------:R-:W-:Y:S01]  /*a020*/  FFMA.FTZ R9, R5, R2, R0 ;  /* 0x0000000205097223 */ /* 0x000fe20000010000 */
[----:B------:R-:W-:-:S02]  /*a030*/  HADD2.F32 R0, -RZ, R17.H0_H0 ;  /* 0x20000011ff007230 */ /* 0x000fc40000004100 */
[----:B------:R-:W-:Y:S01]  /*a040*/  HADD2.F32 R2, -RZ, R19.H0_H0 ;  /* 0x20000013ff027230 */ /* 0x000fe20000004100 */
[-C--:B------:R-:W-:Y:S02]  /*a050*/  FMUL.FTZ R8, R6, R4.reuse ;  /* 0x0000000406087220 */ /* 0x080fe40000410000 */
[C---:B------:R-:W-:Y:S02]  /*a060*/  FMUL.FTZ R5, R12.reuse, R4 ;  /* 0x000000040c057220 */ /* 0x040fe40000410000 */
[-C--:B------:R-:W-:Y:S02]  /*a070*/  FMUL.FTZ R4, R7, R0.reuse ;  /* 0x0000000007047220 */ /* 0x080fe40000410000 */
[----:B------:R-:W-:Y:S02]  /*a080*/  FMUL.FTZ R0, R11, R0 ;  /* 0x000000000b007220 */ /* 0x000fe40000410000 */
[-C--:B------:R-:W-:Y:S02]  /*a090*/  FFMA.FTZ R8, R12, R3.reuse, -R8 ;  /* 0x000000030c087223 */ /* 0x080fe40000010808 */
[----:B------:R-:W-:Y:S01]  /*a0a0*/  FFMA.FTZ R6, R6, R3, R5 ;  /* 0x0000000306067223 */ /* 0x000fe20000010005 */
[----:B------:R-:W-:Y:S01]  /*a0b0*/  F2FP.PACK_AB R5, R9, R10 ;  /* 0x0000000a0905723e */ /* 0x000fe200000000ff */
[----:B------:R-:W-:Y:S01]  /*a0c0*/  FFMA.FTZ R3, R11, R2, -R4 ;  /* 0x000000020b037223 */ /* 0x000fe20000010804 */
[----:B------:R-:W-:Y:S01]  /*a0d0*/  F2FP.PACK_AB R4, R13, R14 ;  /* 0x0000000e0d04723e */ /* 0x000fe200000000ff */
[----:B------:R-:W-:Y:S01]  /*a0e0*/  FFMA.FTZ R0, R7, R2, R0 ;  /* 0x0000000207007223 */ /* 0x000fe20000010000 */
[----:B------:R-:W-:-:S04]  /*a0f0*/  F2FP.PACK_AB R6, R6, R8 ;  /* 0x000000080606723e */ /* 0x000fc800000000ff */
[----:B------:R-:W-:-:S05]  /*a100*/  F2FP.PACK_AB R7, R0, R3 ;  /* 0x000000030007723e */ /* 0x000fca00000000ff */
[----:B------:R1:W-:Y:S02]  /*a110*/  STS.128 [R208+0x100], R4 ;  /* 0x00010004d0007388 */ /* 0x0003e40000000c00 */
.L_x_311:
[----:B------:R-:W-:Y:S05]  /*a120*/  BSYNC B0 ;  /* 0x0000000000007941 */ /* 0x000fea0003800000 */
.L_x_310:
[----:B------:R-:W-:-:S13]  /*a130*/  ISETP.GE.AND P0, PT, R109, c[0x0][0x27c], PT ;  /* 0x00009f006d007a0c */ /* 0x000fda0003f06270 */
[----:B------:R-:W-:Y:S05]  /*a140*/  @P0 BRA `(.L_x_309) ;  /* 0x0000026000000947 */ /* 0x000fea0003800000 */
[----:B-1----:R-:W1:Y:S01]  /*a150*/  LDS.128 R4, [R208+0x4100] ;  /* 0x00410000d0047984 */ /* 0x002e620000000c00 */
[----:B------:R-:W-:Y:S02]  /*a160*/  HADD2.F32 R9, -RZ, R19.H1_H1 ;  /* 0x30000013ff097230 */ /* 0x000fe40000004100 */
        /* <DEDUP_REMOVED lines=17> */
[----:B------:R-:W-:Y:S01]  /*a280*/  HADD2.F32 R3, -RZ, R23.H1_H1 ;  /* 0x30000017ff037230 */ /* 0x000fe20000004100 */
        /* <DEDUP_REMOVED lines=18> */
.L_x_309:
[----:B------:R-:W-:Y:S05]  /*a3b0*/  BSYNC B1 ;  /* 0x0000000000017941 */ /* 0x000fea0003800000 */
.L_x_308:
[----:B------:R-:W-:Y:S01]  /*a3c0*/  IADD3 R0, R213, 0x20, RZ ;  /* 0x00000020d5007810 */ /* 0x000fe20007ffe0ff */
[----:B------:R-:W-:Y:S03]  /*a3d0*/  BSSY B1, `(.L_x_312) ;  /* 0x0000055000017945 */ /* 0x000fe60003800000 */
[----:B------:R-:W-:-:S13]  /*a3e0*/  ISETP.GE.AND P0, PT, R0, R16, PT ;  /* 0x000000100000720c */ /* 0x000fda0003f06270 */
[----:B------:R-:W-:Y:S05]  /*a3f0*/  @P0 BRA `(.L_x_313) ;  /* 0x0000052000000947 */ /* 0x000fea0003800000 */
[----:B------:R-:W-:Y:S01]  /*a400*/  ISETP.GE.AND P0, PT, R24, c[0x0][0x27c], PT ;  /* 0x00009f0018007a0c */ /* 0x000fe20003f06270 */
[----:B------:R-:W-:-:S12]  /*a410*/  BSSY B0, `(.L_x_314) ;  /* 0x0000028000007945 */ /* 0x000fd80003800000 */
[----:B------:R-:W-:Y:S05]  /*a420*/  @P0 BRA `(.L_x_315) ;  /* 0x0000026000000947 */ /* 0x000fea0003800000 */
[----:B-1----:R-:W1:Y:S01]  /*a430*/  LDS.128 R4, [R208+0x1100] ;  /* 0x00110000d0047984 */ /* 0x002e620000000c00 */
[--C-:B------:R-:W-:Y:S02]  /*a440*/  HADD2.F32 R9, -RZ, R15.reuse.H0_H0 ;  /* 0x2000000fff097230 */ /* 0x100fe40000004100 */
[----:B------:R-:W-:Y:S02]  /*a450*/  HADD2.F32 R0, -RZ, R15.H1_H1 ;  /* 0x3000000fff007230 */ /* 0x000fe40000004100 */
[--C-:B------:R-:W-:Y:S02]  /*a460*/  HADD2.F32 R3, -RZ, R18.reuse.H1_H1 ;  /* 0x30000012ff037230 */ /* 0x100fe40000004100 */
[----:B------:R-:W-:Y:S02]  /*a470*/  HADD2.F32 R2, -RZ, R18.H0_H0 ;  /* 0x20000012ff027230 */ /* 0x000fe40000004100 */
[--C-:B-1----:R-:W-:Y:S02]  /*a480*/  HADD2.F32 R10, -RZ, R4.reuse.H0_H0 ;  /* 0x20000004ff0a7230 */ /* 0x102fe40000004100 */
[----:B------:R-:W-:-:S02]  /*a490*/  HADD2.F32 R8, -RZ, R4.H1_H1 ;  /* 0x30000004ff087230 */ /* 0x000fc40000004100 */
[--C-:B------:R-:W-:Y:S01]  /*a4a0*/  HADD2.F32 R4, -RZ, R5.reuse.H0_H0 ;  /* 0x20000005ff047230 */ /* 0x100fe20000004100 */
[C---:B------:R-:W-:Y:S01]  /*a4b0*/  FMUL.FTZ R13, R9.reuse, R10 ;  /* 0x0000000a090d7220 */ /* 0x040fe20000410000 */
[----:B------:R-:W-:Y:S01]  /*a4c0*/  HADD2.F32 R5, -RZ, R5.H1_H1 ;  /* 0x30000005ff057230 */ /* 0x000fe20000004100 */
[-C--:B------:R-:W-:Y:S01]  /*a4d0*/  FMUL.FTZ R14, R9, R8.reuse ;  /* 0x00000008090e7220 */ /* 0x080fe20000410000 */
[--C-:B------:R-:W-:Y:S01]  /*a4e0*/  HADD2.F32 R12, -RZ, R6.reuse.H0_H0 ;  /* 0x20000006ff0c7230 */ /* 0x100fe20000004100 */
[C---:B------:R-:W-:Y:S01]  /*a4f0*/  FFMA.FTZ R13, R3.reuse, R8, R13 ;  /* 0x00000008030d7223 */ /* 0x040fe2000001000d */
[----:B------:R-:W-:Y:S01]  /*a500*/  HADD2.F32 R6, -RZ, R6.H1_H1 ;  /* 0x30000006ff067230 */ /* 0x000fe20000004100 */
[CC--:B------:R-:W-:Y:S01]  /*a510*/  FMUL.FTZ R9, R0.reuse, R5.reuse ;  /* 0x0000000500097220 */ /* 0x0c0fe20000410000 */
[--C-:B------:R-:W-:Y:S01]  /*a520*/  HADD2.F32 R11, -RZ, R7.reuse.H0_H0 ;  /* 0x20000007ff0b7230 */ /* 0x100fe20000004100 */
[----:B------:R-:W-:Y:S01]  /*a530*/  FMUL.FTZ R0, R0, R4 ;  /* 0x0000000400007220 */ /* 0x000fe20000410000 */
[----:B------:R-:W-:Y:S01]  /*a540*/  HADD2.F32 R7, -RZ, R7.H1_H1 ;  /* 0x30000007ff077230 */ /* 0x000fe20000004100 */
[----:B------:R-:W-:Y:S01]  /*a550*/  FFMA.FTZ R14, R3, R10, -R14 ;  /* 0x0000000a030e7223 */ /* 0x000fe2000001080e */
[----:B------:R-:W-:Y:S01]  /*a560*/  HADD2.F32 R3, -RZ, R20.H0_H0 ;  /* 0x20000014ff037230 */ /* 0x000fe20000004100 */
[C---:B------:R-:W-:Y:S01]  /*a570*/  FFMA.FTZ R10, R2.reuse, R4, -R9 ;  /* 0x00000004020a7223 */ /* 0x040fe20000010809 */
[--C-:B------:R-:W-:Y:S01]  /*a580*/  HADD2.F32 R4, -RZ, R17.reuse.H1_H1 ;  /* 0x30000011ff047230 */ /* 0x100fe20000004100 */
[----:B------:R-:W-:Y:S01]  /*a590*/  FFMA.FTZ R9, R2, R5, R0 ;  /* 0x0000000502097223 */ /* 0x000fe20000010000 */
[----:B------:R-:W-:-:S02]  /*a5a0*/  HADD2.F32 R0, -RZ, R17.H0_H0 ;  /* 0x20000011ff007230 */ /* 0x000fc40000004100 */
[----:B------:R-:W-:Y:S01]  /*a5b0*/  HADD2.F32 R2, -RZ, R19.H0_H0 ;  /* 0x20000013ff027230 */ /* 0x000fe20000004100 */
[C---:B------:R-:W-:Y:S02]  /*a5c0*/  FMUL.FTZ R8, R4.reuse, R6 ;  /* 0x0000000604087220 */ /* 0x040fe40000410000 */
[-C--:B------:R-:W-:Y:S02]  /*a5d0*/  FMUL.FTZ R5, R4, R12.reuse ;  /* 0x0000000c04057220 */ /* 0x080fe40000410000 */
[C---:B------:R-:W-:Y:S02]  /*a5e0*/  FMUL.FTZ R4, R0.reuse, R7 ;  /* 0x0000000700047220 */ /* 0x040fe40000410000 */
[-C--:B------:R-:W-:Y:S02]  /*a5f0*/  FMUL.FTZ R0, R0, R11.reuse ;  /* 0x0000000b00007220 */ /* 0x080fe40000410000 */
[C---:B------:R-:W-:Y:S02]  /*a600*/  FFMA.FTZ R8, R3.reuse, R12, -R8 ;  /* 0x0000000c03087223 */ /* 0x040fe40000010808 */
[----:B------:R-:W-:Y:S01]  /*a610*/  FFMA.FTZ R6, R3, R6, R5 ;  /* 0x0000000603067223 */ /* 0x000fe20000010005 */
[----:B------:R-:W-:Y:S01]  /*a620*/  F2FP.PACK_AB R5, R9, R10 ;  /* 0x0000000a0905723e */ /* 0x000fe200000000ff */
[C---:B------:R-:W-:Y:S01]  /*a630*/  FFMA.FTZ R3, R2.reuse, R11, -R4 ;  /* 0x0000000b02037223 */ /* 0x040fe20000010804 */
[----:B------:R-:W-:Y:S01]  /*a640*/  F2FP.PACK_AB R4, R13, R14 ;  /* 0x0000000e0d04723e */ /* 0x000fe200000000ff */
[----:B------:R-:W-:Y:S01]  /*a650*/  FFMA.FTZ R0, R2, R7, R0 ;  /* 0x0000000702007223 */ /* 0x000fe20000010000 */
[----:B------:R-:W-:-:S04]  /*a660*/  F2FP.PACK_AB R6, R6, R8 ;  /* 0x000000080606723e */ /* 0x000fc800000000ff */
[----:B------:R-:W-:-:S05]  /*a670*/  F2FP.PACK_AB R7, R0, R3 ;  /* 0x000000030007723e */ /* 0x000fca00000000ff */
[----:B------:R1:W-:Y:S02]  /*a680*/  STS.128 [R208+0x1100], R4 ;  /* 0x00110004d0007388 */ /* 0x0003e40000000c00 */
.L_x_315:
[----:B------:R-:W-:Y:S05]  /*a690*/  BSYNC B0 ;  /* 0x0000000000007941 */ /* 0x000fea0003800000 */
.L_x_314:
        /* <DEDUP_REMOVED lines=21> */
[----:B------:R-:W-:Y:S01]  /*a7f0*/  HADD2.F32 R3, -RZ, R23.H1_H1 ;  /* 0x30000017ff037230 */ /* 0x000fe20000004100 */
        /* <DEDUP_REMOVED lines=18> */
.L_x_313:
[----:B------:R-:W-:Y:S05]  /*a920*/  BSYNC B1 ;  /* 0x0000000000017941 */ /* 0x000fea0003800000 */
.L_x_312:
        /* <DEDUP_REMOVED lines=45> */
.L_x_319:
[----:B------:R-:W-:Y:S05]  /*ac00*/  BSYNC B0 ;  /* 0x0000000000007941 */ /* 0x000fea0003800000 */
.L_x_318:
        /* <DEDUP_REMOVED lines=40> */
.L_x_317:
[----:B------:R-:W-:Y:S05]  /*ae90*/  BSYNC B1 ;  /* 0x0000000000017941 */ /* 0x000fea0003800000 */
.L_x_316:
[----:B------:R-:W-:-:S04]  /*aea0*/  IADD3 R0, R213, 0x60, RZ ;  /* 0x00000060d5007810 */ /* 0x000fc80007ffe0ff */
        /* <DEDUP_REMOVED lines=43> */
.L_x_322:
[----:B------:R-:W-:Y:S05]  /*b160*/  BSYNC B0 ;  /* 0x0000000000007941 */ /* 0x000fea0003800000 */
.L_x_321:
        /* <DEDUP_REMOVED lines=39> */
[----:B------:R1:W-:Y:S01]  /*b3e0*/  STS.128 [R208+0x7100], R4 ;  /* 0x00710004d0007388 */ /* 0x0003e20000000c00 */
[----:B------:R-:W-:Y:S05]  /*b3f0*/  BRA `(.L_x_320) ;  /* 0x00001b3000007947 */ /* 0x000fea0003800000 */
.L_x_305:
[----:B------:R-:W1:Y:S01]  /*b400*/  SHFL.IDX PT, R16, R0, RZ, 0x181f ;  /* 0x00181fff00107589 */ /* 0x000e6200000e0000 */
[----:B------:R-:W-:Y:S01]  /*b410*/  BSSY B0, `(.L_x_323) ;  /* 0x0000014000007945 */ /* 0x000fe20003800000 */
[----:B------:R-:W-:Y:S01]  /*b420*/  CS2R R4, SRZ ;  /* 0x0000000000047805 */ /* 0x000fe2000001ff00 */
[----:B------:R-:W-:Y:S01]  /*b430*/  CS2R R10, SRZ ;  /* 0x00000000000a7805 */ /* 0x000fe2000001ff00 */
[----:B------:R-:W2:Y:S01]  /*b440*/  SHFL.IDX PT, R14, R6, RZ, 0x181f ;  /* 0x00181fff060e7589 */ /* 0x000ea200000e0000 */
[----:B------:R-:W-:-:S03]  /*b450*/  CS2R R8, SRZ ;  /* 0x0000000000087805 */ /* 0x000fc6000001ff00 */
[----:B------:R-:W3:Y:S04]  /*b460*/  SHFL.IDX PT, R15, R2, RZ, 0x181f ;  /* 0x00181fff020f7589 */ /* 0x000ee800000e0000 */
[----:B------:R4:W1:Y:S02]  /*b470*/  SHFL.IDX PT, R3, R7, RZ, 0x181f ;  /* 0x00181fff07037589 */ /* 0x00086400000e0000 */
[----:B----4-:R-:W-:Y:S01]  /*b480*/  CS2R R6, SRZ ;  /* 0x0000000000067805 */ /* 0x010fe2000001ff00 */
[----:B------:R-:W-:Y:S05]  /*b490*/  @P5 BRA `(.L_x_324) ;  /* 0x000000b000005947 */ /* 0x000fea0003800000 */
[C---:B-123--:R-:W-:Y:S01]  /*b4a0*/  ISETP.GE.AND P0, PT, R36.reuse, c[0x0][0x27c], PT ;  /* 0x00009f0024007a0c */ /* 0x04efe20003f06270 */
[C---:B------:R-:W-:Y:S01]  /*b4b0*/  IMAD.SHL.U32 R2, R36.reuse, 0x2, RZ ;  /* 0x0000000224027824 */ /* 0x040fe200078e00ff */
[----:B------:R-:W-:Y:S01]  /*b4c0*/  SHF.L.U64.HI R0, R36, 0x1, R13 ;  /* 0x0000000124007819 */ /* 0x000fe2000001020d */
[----:B------:R-:W-:-:S03]  /*b4d0*/  CS2R R6, SRZ ;  /* 0x0000000000067805 */ /* 0x000fc6000001ff00 */
[-C--:B------:R-:W-:Y:S02]  /*b4e0*/  IADD3 R12, P2, R14, R2.reuse, RZ ;  /* 0x000000020e0c7210 */ /* 0x080fe40007f5e0ff */
[----:B------:R-:W-:-:S03]  /*b4f0*/  IADD3 R2, P1, R3, R2, RZ ;  /* 0x0000000203027210 */ /* 0x000fc60007f3e0ff */
[--C-:B------:R-:W-:Y:S02]  /*b500*/  IMAD.X R13, R16, 0x1, R0.reuse, P2 ;  /* 0x00000001100d7824 */ /* 0x100fe400010e0600 */
[----:B------:R-:W-:Y:S01]  /*b510*/  IMAD.X R3, R15, 0x1, R0, P1 ;  /* 0x000000010f037824 */ /* 0x000fe200008e0600 */
[----:B------:R-:W-:Y:S05]  /*b520*/  @P0 BRA `(.L_x_324) ;  /* 0x0000002000000947 */ /* 0x000fea0003800000 */
[----:B------:R1:W5:Y:S04]  /*b530*/  LD.E.128 R8, [R12.64] ;  /* 0x0000000a0c087980 */ /* 0x000368000c101d00 */
[----:B------:R1:W5:Y:S02]  /*b540*/  LD.E.128 R4, [R2.64] ;  /* 0x0000000a02047980 */ /* 0x000364000c101d00 */
.L_x_324:
[----:B-123--:R-:W-:Y:S05]  /*b550*/  BSYNC B0 ;  /* 0x0000000000007941 */ /* 0x00efea0003800000 */
.L_x_323:
[--C-:B-----5:R-:W-:Y:S01]  /*b560*/  SHF.R.U32.HI R2, RZ, 0x10, R9.reuse ;  /* 0x00000010ff027819 */ /* 0x120fe20000011609 */
[----:B------:R-:W-:Y:S01]  /*b570*/  IMAD.MOV.U32 R17, RZ, RZ, R9 ;  /* 0x000000ffff117224 */ /* 0x000fe200078e0009 */
[--C-:B------:R-:W-:Y:S01]  /*b580*/  SHF.R.U64 R13, R10, 0x10, R11.reuse ;  /* 0x000000100a0d7819 */ /* 0x100fe2000000120b */
[----:B------:R-:W-:Y:S01]  /*b590*/  IMAD.MOV.U32 R15, RZ, RZ, R10 ;  /* 0x000000ffff0f7224 */ /* 0x000fe200078e000a */
[----:B------:R-:W-:Y:S01]  /*b5a0*/  ISETP.GE.AND P0, PT, R36, c[0x0][0x27c], PT ;  /* 0x00009f0024007a0c */ /* 0x000fe20003f06270 */
[----:B------:R-:W-:Y:S01]  /*b5b0*/  IMAD.MOV.U32 R14, RZ, RZ, R11 ;  /* 0x000000ffff0e7224 */ /* 0x000fe200078e000b */
[----:B------:R-:W-:Y:S01]  /*b5c0*/  PRMT R47, R2, 0x5410, R13 ;  /* 0x00005410022f7816 */ /* 0x000fe2000000000d */
[----:B------:R-:W-:Y:S01]  /*b5d0*/  IMAD R2, R241, -0x80, R19 ;  /* 0xffffff80f1027824 */ /* 0x000fe200078e0213 */
[----:B------:R-:W-:Y:S01]  /*b5e0*/  SHF.R.U64 R16, R8, 0x10, R9 ;  /* 0x0000001008107819 */ /* 0x000fe20000001209 */
[----:B------:R-:W-:Y:S01]  /*b5f0*/  IMAD.MOV.U32 R12, RZ, RZ, R4 ;  /* 0x000000ffff0c7224 */ /* 0x000fe200078e0004 */
[----:B------:R-:W-:Y:S01]  /*b600*/  SHF.R.U32.HI R10, RZ, 0x10, R11 ;  /* 0x00000010ff0a7819 */ /* 0x000fe2000001160b */
[----:B------:R-:W-:Y:S01]  /*b610*/  IMAD.MOV.U32 R18, RZ, RZ, R8 ;  /* 0x000000ffff127224 */ /* 0x000fe200078e0008 */
[----:B------:R-:W-:Y:S01]  /*b620*/  IMNMX R40, R2, 0x80, PT ;  /* 0x0000008002287817 */ /* 0x000fe20003800200 */
[--C-:B------:R-:W-:Y:S01]  /*b630*/  IMAD.MOV.U32 R11, RZ, RZ, R5.reuse ;  /* 0x000000ffff0b7224 */ /* 0x100fe200078e0005 */
[----:B------:R-:W-:Y:S01]  /*b640*/  SHF.R.U64 R9, R4, 0x10, R5 ;  /* 0x0000001004097819 */ /* 0x000fe20000001205 */
[----:B------:R-:W-:Y:S01]  /*b650*/  IMAD.MOV.U32 R8, RZ, RZ, R6 ;  /* 0x000000ffff087224 */ /* 0x000fe200078e0006 */
[----:B------:R-:W-:Y:S01]  /*b660*/  ISETP.GE.OR P1, PT, R213, R40, P0 ;  /* 0x00000028d500720c */ /* 0x000fe20000726670 */
[----:B------:R-:W-:-:S04]  /*b670*/  DEPBAR.LE SB0, 0x1 ;  /* 0x000080400000791a */ /* 0x000fc80000000000 */
[----:B------:R-:W-:Y:S01]  /*b680*/  SHF.R.U32.HI R4, RZ, 0x10, R5 ;  /* 0x00000010ff047819 */ /* 0x000fe20000011605 */
[--C-:B------:R-:W-:Y:S01]  /*b690*/  IMAD.MOV.U32 R5, RZ, RZ, R7.reuse ;  /* 0x000000ffff057224 */ /* 0x100fe200078e0007 */
[--C-:B------:R-:W-:Y:S01]  /*b6a0*/  SHF.R.U64 R3, R6, 0x10, R7.reuse ;  /* 0x0000001006037819 */ /* 0x100fe20000001207 */
[----:B------:R-:W-:Y:S01]  /*b6b0*/  BSSY B0, `(.L_x_325) ;  /* 0x0000062000007945 */ /* 0x000fe20003800000 */
[----:B------:R-:W-:Y:S02]  /*b6c0*/  SHF.R.U32.HI R0, RZ, 0x10, R7 ;  /* 0x00000010ff007819 */ /* 0x000fe40000011607 */
[----:B------:R-:W-:Y:S02]  /*b6d0*/  PRMT R43, R18, 0x5410, R8 ;  /* 0x00005410122b7816 */ /* 0x000fe40000000008 */
[----:B------:R-:W-:Y:S02]  /*b6e0*/  PRMT R45, R17, 0x5410, R0 ;  /* 0x00005410112d7816 */ /* 0x000fe40000000000 */
[----:B------:R-:W-:-:S02]  /*b6f0*/  PRMT R44, R3, 0x5410, R16 ;  /* 0x00005410032c7816 */ /* 0x000fc40000000010 */
[----:B------:R-:W-:Y:S02]  /*b700*/  PRMT R46, R15, 0x5410, R5 ;  /* 0x000054100f2e7816 */ /* 0x000fe40000000005 */
[----:B------:R-:W-:Y:S02]  /*b710*/  PRMT R48, R10, 0x5410, R14 ;  /* 0x000054100a307816 */ /* 0x000fe4000000000e */
[----:B------:R-:W-:Y:S02]  /*b720*/  PRMT R41, R12, 0x5410, R9 ;  /* 0x000054100c297816 */ /* 0x000fe40000000009 */
[----:B------:R-:W-:Y:S01]  /*b730*/  PRMT R42, R11, 0x5410, R4 ;  /* 0x000054100b2a7816 */ /* 0x000fe20000000004 */
[----:B------:R-:W-:Y:S06]  /*b740*/  BAR.SYNC.DEFER_BLOCKING 0x0 ;  /* 0x0000000000007b1d */ /* 0x000fec0000010000 */
[----:B------:R-:W-:Y:S05]  /*b750*/  @P1 BRA `(.L_x_326) ;  /* 0x0000057000001947 */ /* 0x000fea0003800000 */
[----:B------:R-:W-:Y:S01]  /*b760*/  MOV R0, c[0x0][0x27c] ;  /* 0x00009f0000007a02 */ /* 0x000fe20000000f00 */
[----:B------:R-:W1:Y:S01]  /*b770*/  LDS.128 R4, [R208+0x100] ;  /* 0x00010000d0047984 */ /* 0x000e620000000c00 */
[----:B------:R-:W-:-:S02]  /*b780*/  HADD2.F32 R13, -RZ, R43.H0_H0 ;  /* 0x2000002bff0d7230 */ /* 0x000fc40000004100 */
[----:B------:R-:W-:Y:S01]  /*b790*/  LEA.HI R0, R0, R232, RZ, 0x1d ;  /* 0x000000e800007211 */ /* 0x000fe200078fe8ff */
[----:B------:R-:W-:-:S03]  /*b7a0*/  HADD2.F32 R12, -RZ, R44.H1_H1 ;  /* 0x3000002cff0c7230 */ /* 0x000fc60000004100 */
[----:B------:R-:W-:Y:S02]  /*b7b0*/  SHF.R.S32.HI R3, RZ, 0x1f, R0 ;  /* 0x0000001fff037819 */ /* 0x000fe40000011400 */
[----:B------:R-:W-:Y:S02]  /*b7c0*/  SHF.L.U32 R2, R0, 0x3, RZ ;  /* 0x0000000300027819 */ /* 0x000fe400000006ff */
[----:B------:R-:W-:Y:S02]  /*b7d0*/  LEA.HI R0, R3, R0, RZ, 0x3 ;  /* 0x0000000003007211 */ /* 0x000fe400078f18ff */
[----:B------:R-:W-:Y:S02]  /*b7e0*/  LOP3.LUT R2, R158, 0x38, R2, 0xf8, !PT ;  /* 0x000000389e027812 */ /* 0x000fe400078ef802 */
[----:B------:R-:W-:Y:S02]  /*b7f0*/  SHF.L.U32 R0, R0, 0xa, RZ ;  /* 0x0000000a00007819 */ /* 0x000fe400000006ff */
[----:B------:R-:W-:-:S02]  /*b800*/  LOP3.LUT R2, R2, R193, RZ, 0x3c, !PT ;  /* 0x000000c102027212 */ /* 0x000fc400078e3cff */
[----:B------:R-:W-:-:S04]  /*b810*/  LOP3.LUT R0, R0, 0x7fffe000, RZ, 0xc0, !PT ;  /* 0x7fffe00000007812 */ /* 0x000fc800078ec0ff */
[----:B------:R-:W-:Y:S01]  /*b820*/  IADD3 R0, R2, R0, R169 ;  /* 0x0000000002007210 */ /* 0x000fe20007ffe0a9 */
[----:B------:R-:W-:-:S03]  /*b830*/  HADD2.F32 R2, -RZ, R41.H0_H0 ;  /* 0x20000029ff027230 */ /* 0x000fc60000004100 */
[----:B------:R-:W-:Y:S01]  /*b840*/  SHF.L.U32 R28, R0, 0x1, RZ ;  /* 0x00000001001c7819 */ /* 0x000fe200000006ff */
[----:B------:R-:W-:-:S04]  /*b850*/  HADD2.F32 R0, -RZ, R41.H1_H1 ;  /* 0x30000029ff007230 */ /* 0x000fc80000004100 */
[----:B------:R-:W2:Y:S01]  /*b860*/  LDS.128 R8, [R28+0x100] ;  /* 0x000100001c087984 */ /* 0x000ea20000000c00 */
[--C-:B-1----:R-:W-:Y:S02]  /*b870*/  HADD2.F32 R17, -RZ, R4.reuse.H0_H0 ;  /* 0x20000004ff117230 */ /* 0x102fe40000004100 */
[----:B------:R-:W-:Y:S02]  /*b880*/  HADD2.F32 R16, -RZ, R4.H1_H1 ;  /* 0x30000004ff107230 */ /* 0x000fe40000004100 */
[--C-:B------:R-:W-:Y:S02]  /*b890*/  HADD2.F32 R23, -RZ, R7.reuse.H0_H0 ;  /* 0x20000007ff177230 */ /* 0x100fe40000004100 */
[----:B------:R-:W-:Y:S01]  /*b8a0*/  HADD2.F32 R22, -RZ, R7.H1_H1 ;  /* 0x30000007ff167230 */ /* 0x000fe20000004100 */
[----:B------:R-:W-:Y:S01]  /*b8b0*/  FMUL.FTZ R7, R17, R2 ;  /* 0x0000000211077220 */ /* 0x000fe20000410000 */
[--C-:B------:R-:W-:Y:S02]  /*b8c0*/  HADD2.F32 R19, -RZ, R5.reuse.H0_H0 ;  /* 0x20000005ff137230 */ /* 0x100fe40000004100 */
[----:B------:R-:W-:-:S02]  /*b8d0*/  HADD2.F32 R18, -RZ, R5.H1_H1 ;  /* 0x30000005ff127230 */ /* 0x000fc40000004100 */
[----:B------:R-:W-:Y:S02]  /*b8e0*/  HADD2.F32 R5, -RZ, R42.H0_H0 ;  /* 0x2000002aff057230 */ /* 0x000fe40000004100 */
[--C-:B------:R-:W-:Y:S02]  /*b8f0*/  HADD2.F32 R21, -RZ, R6.reuse.H0_H0 ;  /* 0x20000006ff157230 */ /* 0x100fe40000004100 */
[----:B------:R-:W-:Y:S02]  /*b900*/  HADD2.F32 R20, -RZ, R6.H1_H1 ;  /* 0x30000006ff147230 */ /* 0x000fe40000004100 */
[--C-:B--2---:R-:W-:Y:S02]  /*b910*/  HADD2.F32 R4, -RZ, R8.reuse.H0_H0 ;  /* 0x20000008ff047230 */ /* 0x104fe40000004100 */
[----:B------:R-:W-:Y:S02]  /*b920*/  HADD2.F32 R3, -RZ, R8.H1_H1 ;  /* 0x30000008ff037230 */ /* 0x000fe40000004100 */
[--C-:B------:R-:W-:Y:S01]  /*b930*/  HADD2.F32 R15, -RZ, R11.reuse.H0_H0 ;  /* 0x2000000bff0f7230 */ /* 0x100fe20000004100 */
[----:B------:R-:W-:Y:S01]  /*b940*/  FMUL.FTZ R33, R4, R2 ;  /* 0x0000000204217220 */ /* 0x000fe20000410000 */
[----:B------:R-:W-:Y:S01]  /*b950*/  HADD2.F32 R14, -RZ, R11.H1_H1 ;  /* 0x3000000bff0e7230 */ /* 0x000fe20000004100 */
[----:B------:R-:W-:Y:S01]  /*b960*/  FMUL.FTZ R2, R16, R0 ;  /* 0x0000000010027220 */ /* 0x000fe20000410000 */
[----:B------:R-:W-:Y:S01]  /*b970*/  HADD2.F32 R6, -RZ, R9.H0_H0 ;  /* 0x20000009ff067230 */ /* 0x000fe20000004100 */
[----:B------:R-:W-:Y:S01]  /*b980*/  FFMA.FTZ R38, R4, R13, R7 ;  /* 0x0000000d04267223 */ /* 0x000fe20000010007 */
[----:B------:R-:W-:Y:S01]  /*b990*/  HADD2.F32 R11, -RZ, R45.H0_H0 ;  /* 0x2000002dff0b7230 */ /* 0x000fe20000004100 */
[----:B------:R-:W-:Y:S01]  /*b9a0*/  FFMA.FTZ R35, R3, R12, R2 ;  /* 0x0000000c03237223 */ /* 0x000fe20000010002 */
[----:B------:R-:W-:Y:S01]  /*b9b0*/  HADD2.F32 R2, -RZ, R42.H1_H1 ;  /* 0x3000002aff027230 */ /* 0x000fe20000004100 */
[-C--:B------:R-:W-:Y:S01]  /*b9c0*/  FMUL.FTZ R4, R19, R5.reuse ;  /* 0x0000000513047220 */ /* 0x080fe20000410000 */
[----:B------:R-:W-:Y:S01]  /*b9d0*/  HADD2.F32 R9, -RZ, R9.H1_H1 ;  /* 0x30000009ff097230 */ /* 0x000fe20000004100 */
[----:B------:R-:W-:Y:S01]  /*b9e0*/  FMUL.FTZ R32, R3, R0 ;  /* 0x0000000003207220 */ /* 0x000fe20000410000 */
[----:B------:R-:W-:Y:S01]  /*b9f0*/  HADD2.F32 R0, -RZ, R43.H1_H1 ;  /* 0x3000002bff007230 */ /* 0x000fe20000004100 */
[C---:B------:R-:W-:Y:S01]  /*ba00*/  FMUL.FTZ R30, R6.reuse, R5 ;  /* 0x00000005061e7220 */ /* 0x040fe20000410000 */
[--C-:B------:R-:W-:Y:S01]  /*ba10*/  HADD2.F32 R7, -RZ, R47.reuse.H0_H0 ;  /* 0x2000002fff077230 */ /* 0x100fe20000004100 */
[----:B------:R-:W-:Y:S01]  /*ba20*/  FFMA.FTZ R34, R6, R11, R4 ;  /* 0x0000000b06227223 */ /* 0x000fe20000010004 */
[----:B------:R-:W-:Y:S01]  /*ba30*/  HADD2.F32 R8, -RZ, R10.H0_H0 ;  /* 0x2000000aff087230 */ /* 0x000fe20000004100 */
[----:B------:R-:W-:Y:S01]  /*ba40*/  FMUL.FTZ R5, R18, R2 ;  /* 0x0000000212057220 */ /* 0x000fe20000410000 */
[----:B------:R-:W-:Y:S01]  /*ba50*/  HADD2.F32 R6, -RZ, R46.H0_H0 ;  /* 0x2000002eff067230 */ /* 0x000fe20000004100 */
[-C--:B------:R-:W-:Y:S01]  /*ba60*/  FMUL.FTZ R4, R21, R0.reuse ;  /* 0x0000000015047220 */ /* 0x080fe20000410000 */
[----:B------:R-:W-:Y:S01]  /*ba70*/  HADD2.F32 R3, -RZ, R44.H0_H0 ;  /* 0x2000002cff037230 */ /* 0x000fe20000004100 */
[C---:B------:R-:W-:Y:S01]  /*ba80*/  FFMA.FTZ R31, R9.reuse, R7, R5 ;  /* 0x00000007091f7223 */ /* 0x040fe20000010005 */
[----:B------:R-:W-:Y:S01]  /*ba90*/  HADD2.F32 R10, -RZ, R10.H1_H1 ;  /* 0x3000000aff0a7230 */ /* 0x000fe20000004100 */
[C---:B------:R-:W-:Y:S01]  /*baa0*/  FMUL.FTZ R25, R8.reuse, R0 ;  /* 0x0000000008197220 */ /* 0x040fe20000410000 */
[----:B------:R-:W-:Y:S01]  /*bab0*/  HADD2.F32 R5, -RZ, R47.H1_H1 ;  /* 0x3000002fff057230 */ /* 0x000fe20000004100 */
[----:B------:R-:W-:Y:S01]  /*bac0*/  FFMA.FTZ R29, R8, R6, R4 ;  /* 0x00000006081d7223 */ /* 0x000fe20000010004 */
[----:B------:R-:W-:Y:S01]  /*bad0*/  HADD2.F32 R0, -RZ, R45.H1_H1 ;  /* 0x3000002dff007230 */ /* 0x000fe20000004100 */
[----:B------:R-:W-:Y:S01]  /*bae0*/  FMUL.FTZ R27, R9, R2 ;  /* 0x00000002091b7220 */ /* 0x000fe20000410000 */
[----:B------:R-:W-:Y:S01]  /*baf0*/  HADD2.F32 R2, -RZ, R46.H1_H1 ;  /* 0x3000002eff027230 */ /* 0x000fe20000004100 */
[----:B------:R-:W-:-:S02]  /*bb00*/  FMUL.FTZ R4, R20, R3 ;  /* 0x0000000314047220 */ /* 0x000fc40000410000 */
[C---:B------:R-:W-:Y:S01]  /*bb10*/  FMUL.FTZ R24, R10.reuse, R3 ;  /* 0x000000030a187220 */ /* 0x040fe20000410000 */
[--C-:B------:R-:W-:Y:S01]  /*bb20*/  HADD2.F32 R3, -RZ, R48.reuse.H0_H0 ;  /* 0x20000030ff037230 */ /* 0x100fe20000004100 */
[----:B------:R-:W-:Y:S01]  /*bb30*/  FFMA.FTZ R26, R10, R5, R4 ;  /* 0x000000050a1a7223 */ /* 0x000fe20000010004 */
[----:B------:R-:W-:Y:S01]  /*bb40*/  HADD2.F32 R4, -RZ, R48.H1_H1 ;  /* 0x30000030ff047230 */ /* 0x000fe20000004100 */
[----:B------:R-:W-:Y:S02]  /*bb50*/  FMUL.FTZ R9, R22, R0 ;  /* 0x0000000016097220 */ /* 0x000fe40000410000 */
[-C--:B------:R-:W-:Y:S02]  /*bb60*/  FMUL.FTZ R8, R23, R2.reuse ;  /* 0x0000000217087220 */ /* 0x080fe40000410000 */
[----:B------:R-:W-:Y:S02]  /*bb70*/  FMUL.FTZ R2, R15, R2 ;  /* 0x000000020f027220 */ /* 0x000fe40000410000 */
[----:B------:R-:W-:-:S02]  /*bb80*/  FMUL.FTZ R0, R14, R0 ;  /* 0x000000000e007220 */ /* 0x000fc40000410000 */
[----:B------:R-:W-:Y:S02]  /*bb90*/  FFMA.FTZ R14, R14, R3, R9 ;  /* 0x000000030e0e7223 */ /* 0x000fe40000010009 */
[----:B------:R-:W-:Y:S02]  /*bba0*/  FFMA.FTZ R15, R15, R4, R8 ;  /* 0x000000040f0f7223 */ /* 0x000fe40000010008 */
[----:B------:R-:W-:Y:S02]  /*bbb0*/  FFMA.FTZ R11, R19, R11, -R30 ;  /* 0x0000000b130b7223 */ /* 0x000fe4000001081e */
[----:B------:R-:W-:Y:S02]  /*bbc0*/  FFMA.FTZ R9, R18, R7, -R27 ;  /* 0x0000000712097223 */ /* 0x000fe4000001081b */
[----:B------:R-:W-:Y:S02]  /*bbd0*/  FFMA.FTZ R13, R17, R13, -R33 ;  /* 0x0000000d110d7223 */ /* 0x000fe40000010821 */
[----:B------:R-:W-:Y:S01]  /*bbe0*/  FFMA.FTZ R8, R16, R12, -R32 ;  /* 0x0000000c10087223 */ /* 0x000fe20000010820 */
[----:B------:R-:W-:Y:S01]  /*bbf0*/  F2FP.PACK_AB R9, R9, R11 ;  /* 0x0000000b0909723e */ /* 0x000fe200000000ff */
[----:B------:R-:W-:Y:S01]  /*bc00*/  FFMA.FTZ R10, R21, R6, -R25 ;  /* 0x00000006150a7223 */ /* 0x000fe20000010819 */
[----:B------:R-:W-:Y:S01]  /*bc10*/  F2FP.PACK_AB R6, R26, R29 ;  /* 0x0000001d1a06723e */ /* 0x000fe200000000ff */
[----:B------:R-:W-:Y:S01]  /*bc20*/  FFMA.FTZ R7, R20, R5, -R24 ;  /* 0x0000000514077223 */ /* 0x000fe20000010818 */
[----:B------:R-:W-:Y:S01]  /*bc30*/  F2FP.PACK_AB R8, R8, R13 ;  /* 0x0000000d0808723e */ /* 0x000fe200000000ff */
[----:B------:R-:W-:Y:S01]  /*bc40*/  FFMA.FTZ R2, R23, R4, -R2 ;  /* 0x0000000417027223 */ /* 0x000fe20000010802 */
[----:B------:R-:W-:Y:S01]  /*bc50*/  F2FP.PACK_AB R4, R35, R38 ;  /* 0x000000262304723e */ /* 0x000fe200000000ff */
[----:B------:R-:W-:Y:S01]  /*bc60*/  FFMA.FTZ R0, R22, R3, -R0 ;  /* 0x0000000316007223 */ /* 0x000fe20000010800 */
[----:B------:R-:W-:-:S02]  /*bc70*/  F2FP.PACK_AB R10, R7, R10 ;  /* 0x0000000a070a723e */ /* 0x000fc400000000ff */
[----:B------:R-:W-:Y:S02]  /*bc80*/  F2FP.PACK_AB R5, R31, R34 ;  /* 0x000000221f05723e */ /* 0x000fe400000000ff */
[----:B------:R-:W-:Y:S02]  /*bc90*/  F2FP.PACK_AB R11, R0, R2 ;  /* 0x00000002000b723e */ /* 0x000fe400000000ff */
[----:B------:R-:W-:-:S03]  /*bca0*/  F2FP.PACK_AB R7, R14, R15 ;  /* 0x0000000f0e07723e */ /* 0x000fc600000000ff */
[----:B------:R1:W-:Y:S04]  /*bcb0*/  STS.128 [R208+0x100], R8 ;  /* 0x00010008d0007388 */ /* 0x0003e80000000c00 */
[----:B------:R1:W-:Y:S02]  /*bcc0*/  STS.128 [R28+0x100], R4 ;  /* 0x000100041c007388 */ /* 0x0003e40000000c00 */
.L_x_326:
[----:B------:R-:W-:Y:S05]  /*bcd0*/  BSYNC B0 ;  /* 0x0000000000007941 */ /* 0x000fea0003800000 */
.L_x_325:
[----:B------:R-:W-:Y:S01]  /*bce0*/  IADD3 R0, R213, 0x20, RZ ;  /* 0x00000020d5007810 */ /* 0x000fe20007ffe0ff */
[----:B------:R-:W-:Y:S03]  /*bcf0*/  BSSY B0, `(.L_x_327) ;  /* 0x000005d000007945 */ /* 0x000fe60003800000 */
[----:B------:R-:W-:-:S13]  /*bd00*/  ISETP.GE.OR P1, PT, R0, R40, P0 ;  /* 0x000000280000720c */ /* 0x000fda0000726670 */
[----:B------:R-:W-:Y:S05]  /*bd10*/  @P1 BRA `(.L_x_328) ;  /* 0x000005a000001947 */ /* 0x000fea0003800000 */
[----:B------:R-:W-:Y:S01]  /*bd20*/  MOV R3, c[0x0][0x27c] ;  /* 0x00009f0000037a02 */ /* 0x000fe20000000f00 */
[----:B------:R-:W-:Y:S01]  /*bd30*/  HADD2.F32 R13, -RZ, R43.H0_H0 ;  /* 0x2000002bff0d7230 */ /* 0x000fe20000004100 */
[----:B------:R-:W-:Y:S01]  /*bd40*/  LOP3.LUT R0, R157, 0x38, R36, 0xf8, !PT ;  /* 0x000000389d007812 */ /* 0x000fe200078ef824 */
[----:B------:R-:W-:Y:S01]  /*bd50*/  HADD2.F32 R12, -RZ, R44.H1_H1 ;  /* 0x3000002cff0c7230 */ /* 0x000fe20000004100 */
[----:B------:R-:W-:-:S04]  /*bd60*/  LEA.HI R3, R3, R232, RZ, 0x1d ;  /* 0x000000e803037211 */ /* 0x000fc800078fe8ff */
[----:B-1----:R-:W-:Y:S02]  /*bd70*/  SHF.R.S32.HI R4, RZ, 0x1f, R3 ;  /* 0x0000001fff047819 */ /* 0x002fe40000011403 */
[----:B------:R-:W-:Y:S02]  /*bd80*/  SHF.L.U32 R2, R3, 0x3, RZ ;  /* 0x0000000303027819 */ /* 0x000fe400000006ff */
[----:B------:R-:W-:Y:S02]  /*bd90*/  LEA.HI R4, R4, R3, RZ, 0x3 ;  /* 0x0000000304047211 */ /* 0x000fe400078f18ff */
[----:B------:R-:W-:Y:S02]  /*bda0*/  LOP3.LUT R3, R170, R0, R220, 0xf6, !PT ;  /* 0x00000000aa037212 */ /* 0x000fe400078ef6dc */
[----:B------:R-:W-:Y:S02]  /*bdb0*/  LOP3.LUT R2, R157, 0x38, R2, 0xf8, !PT ;  /* 0x000000389d027812 */ /* 0x000fe400078ef802 */
[----:B------:R-:W-:-:S02]  /*bdc0*/  SHF.L.U32 R0, R4, 0xa, RZ ;  /* 0x0000000a04007819 */ /* 0x000fc400000006ff */
[----:B------:R-:W-:Y:S02]  /*bdd0*/  LOP3.LUT R2, R2, R220, RZ, 0x3c, !PT ;  /* 0x000000dc02027212 */ /* 0x000fe400078e3cff */
[----:B------:R-:W-:Y:S02]  /*bde0*/  LOP3.LUT R0, R0, 0x7fffe000, RZ, 0xc0, !PT ;  /* 0x7fffe00000007812 */ /* 0x000fe400078ec0ff */
[----:B------:R-:W-:Y:S02]  /*bdf0*/  LEA R31, R3, 0x100, 0x1 ;  /* 0x00000100031f7811 */ /* 0x000fe400078e08ff */
[----:B------:R-:W-:Y:S01]  /*be00*/  IADD3 R0, R2, R0, R170 ;  /* 0x0000000002007210 */ /* 0x000fe20007ffe0aa */
[--C-:B------:R-:W-:Y:S02]  /*be10*/  HADD2.F32 R2, -RZ, R41.reuse.H0_H0 ;  /* 0x20000029ff027230 */ /* 0x100fe40000004100 */
[----:B------:R-:W1:Y:S01]  /*be20*/  LDS.128 R4, [R31] ;  /* 0x000000001f047984 */ /* 0x000e620000000c00 */
[----:B------:R-:W-:Y:S01]  /*be30*/  SHF.L.U32 R28, R0, 0x1, RZ ;  /* 0x00000001001c7819 */ /* 0x000fe200000006ff */
[----:B------:R-:W-:-:S04]  /*be40*/  HADD2.F32 R0, -RZ, R41.H1_H1 ;  /* 0x30000029ff007230 */ /* 0x000fc80000004100 */
[----:B------:R-:W2:Y:S01]  /*be50*/  LDS.128 R8, [R28+0x100] ;  /* 0x000100001c087984 */ /* 0x000ea20000000c00 */
[--C-:B-1----:R-:W-:Y:S02]  /*be60*/  HADD2.F32 R17, -RZ, R4.reuse.H0_H0 ;  /* 0x20000004ff117230 */ /* 0x102fe40000004100 */
[----:B------:R-:W-:Y:S02]  /*be70*/  HADD2.F32 R16, -RZ, R4.H1_H1 ;  /* 0x30000004ff107230 */ /* 0x000fe40000004100 */
[--C-:B------:R-:W-:Y:S02]  /*be80*/  HADD2.F32 R23, -RZ, R7.reuse.H0_H0 ;  /* 0x20000007ff177230 */ /* 0x100fe40000004100 */
[--C-:B--2---:R-:W-:Y:S02]  /*be90*/  HADD2.F32 R4, -RZ, R8.reuse.H0_H0 ;  /* 0x20000008ff047230 */ /* 0x104fe40000004100 */
[----:B------:R-:W-:Y:S01]  /*bea0*/  HADD2.F32 R22, -RZ, R7.H1_H1 ;  /* 0x30000007ff167230 */ /* 0x000fe20000004100 */
[CC--:B------:R-:W-:Y:S01]  /*beb0*/  FMUL.FTZ R7, R2.reuse, R17.reuse ;  /* 0x0000001102077220 */ /* 0x0c0fe20000410000 */
[--C-:B------:R-:W-:Y:S01]  /*bec0*/  HADD2.F32 R19, -RZ, R5.reuse.H0_H0 ;  /* 0x20000005ff137230 */ /* 0x100fe20000004100 */
[----:B------:R-:W-:Y:S01]  /*bed0*/  FMUL.FTZ R34, R2, R4 ;  /* 0x0000000402227220 */ /* 0x000fe20000410000 */
[----:B------:R-:W-:Y:S01]  /*bee0*/  HADD2.F32 R18, -RZ, R5.H1_H1 ;  /* 0x30000005ff127230 */ /* 0x000fe20000004100 */
[----:B------:R-:W-:Y:S01]  /*bef0*/  FMUL.FTZ R2, R0, R16 ;  /* 0x0000001000027220 */ /* 0x000fe20000410000 */
[----:B------:R-:W-:Y:S01]  /*bf00*/  HADD2.F32 R3, -RZ, R8.H1_H1 ;  /* 0x30000008ff037230 */ /* 0x000fe20000004100 */
[C---:B------:R-:W-:Y:S01]  /*bf10*/  FFMA.FTZ R39, R13.reuse, R4, R7 ;  /* 0x000000040d277223 */ /* 0x040fe20000010007 */
[----:B------:R-:W-:Y:S01]  /*bf20*/  HADD2.F32 R5, -RZ, R42.H0_H0 ;  /* 0x2000002aff057230 */ /* 0x000fe20000004100 */
[----:B------:R-:W-:Y:S01]  /*bf30*/  FFMA.FTZ R13, R13, R17, -R34 ;  /* 0x000000110d0d7223 */ /* 0x000fe20000010822 */
[--C-:B------:R-:W-:Y:S01]  /*bf40*/  HADD2.F32 R21, -RZ, R6.reuse.H0_H0 ;  /* 0x20000006ff157230 */ /* 0x100fe20000004100 */
[----:B------:R-:W-:Y:S01]  /*bf50*/  FFMA.FTZ R38, R12, R3, R2 ;  /* 0x000000030c267223 */ /* 0x000fe20000010002 */
[----:B------:R-:W-:Y:S01]  /*bf60*/  HADD2.F32 R20, -RZ, R6.H1_H1 ;  /* 0x30000006ff147230 */ /* 0x000fe20000004100 */
[----:B------:R-:W-:Y:S01]  /*bf70*/  FMUL.FTZ R4, R5, R19 ;  /* 0x0000001305047220 */ /* 0x000fe20000410000 */
[--C-:B------:R-:W-:Y:S01]  /*bf80*/  HADD2.F32 R15, -RZ, R11.reuse.H0_H0 ;  /* 0x2000000bff0f7230 */ /* 0x100fe20000004100 */
[----:B------:R-:W-:Y:S01]  /*bf90*/  FMUL.FTZ R33, R0, R3 ;  /* 0x0000000300217220 */ /* 0x000fe20000410000 */
[----:B------:R-:W-:-:S02]  /*bfa0*/  HADD2.F32 R14, -RZ, R11.H1_H1 ;  /* 0x3000000bff0e7230 */ /* 0x000fc40000004100 */
[----:B------:R-:W-:Y:S02]  /*bfb0*/  HADD2.F32 R6, -RZ, R9.H0_H0 ;  /* 0x20000009ff067230 */ /* 0x000fe40000004100 */
[----:B------:R-:W-:Y:S02]  /*bfc0*/  HADD2.F32 R11, -RZ, R45.H0_H0 ;  /* 0x2000002dff0b7230 */ /* 0x000fe40000004100 */
[----:B------:R-:W-:Y:S01]  /*bfd0*/  HADD2.F32 R2, -RZ, R42.H1_H1 ;  /* 0x3000002aff027230 */ /* 0x000fe20000004100 */
[-C--:B------:R-:W-:Y:S01]  /*bfe0*/  FMUL.FTZ R30, R5, R6.reuse ;  /* 0x00000006051e7220 */ /* 0x080fe20000410000 */
[----:B------:R-:W-:Y:S01]  /*bff0*/  HADD2.F32 R0, -RZ, R43.H1_H1 ;  /* 0x3000002bff007230 */ /* 0x000fe20000004100 */
[----:B------:R-:W-:Y:S01]  /*c000*/  FFMA.FTZ R35, R11, R6, R4 ;  /* 0x000000060b237223 */ /* 0x000fe20000010004 */
[----:B------:R-:W-:Y:S01]  /*c010*/  HADD2.F32 R9, -RZ, R9.H1_H1 ;  /* 0x30000009ff097230 */ /* 0x000fe20000004100 */
[----:B------:R-:W-:Y:S01]  /*c020*/  FMUL.FTZ R5, R2, R18 ;  /* 0x0000001202057220 */ /* 0x000fe20000410000 */
[--C-:B------:R-:W-:Y:S01]  /*c030*/  HADD2.F32 R7, -RZ, R47.reuse.H0_H0 ;  /* 0x2000002fff077230 */ /* 0x100fe20000004100 */
[----:B------:R-:W-:Y:S01]  /*c040*/  FMUL.FTZ R4, R0, R21 ;  /* 0x0000001500047220 */ /* 0x000fe20000410000 */
[----:B------:R-:W-:Y:S01]  /*c050*/  HADD2.F32 R8, -RZ, R10.H0_H0 ;  /* 0x2000000aff087230 */ /* 0x000fe20000004100 */
[-C--:B------:R-:W-:Y:S01]  /*c060*/  FMUL.FTZ R27, R2, R9.reuse ;  /* 0x00000009021b7220 */ /* 0x080fe20000410000 */
[----:B------:R-:W-:Y:S01]  /*c070*/  HADD2.F32 R6, -RZ, R46.H0_H0 ;  /* 0x2000002eff067230 */ /* 0x000fe20000004100 */
[----:B------:R-:W-:Y:S01]  /*c080*/  FFMA.FTZ R32, R7, R9, R5 ;  /* 0x0000000907207223 */ /* 0x000fe20000010005 */
[----:B------:R-:W-:Y:S01]  /*c090*/  HADD2.F32 R3, -RZ, R44.H0_H0 ;  /* 0x2000002cff037230 */ /* 0x000fe20000004100 */
[-C--:B------:R-:W-:Y:S01]  /*c0a0*/  FMUL.FTZ R25, R0, R8.reuse ;  /* 0x0000000800197220 */ /* 0x080fe20000410000 */
[----:B------:R-:W-:Y:S01]  /*c0b0*/  HADD2.F32 R10, -RZ, R10.H1_H1 ;  /* 0x3000000aff0a7230 */ /* 0x000fe20000004100 */
[----:B------:R-:W-:Y:S01]  /*c0c0*/  FFMA.FTZ R29, R6, R8, R4 ;  /* 0x00000008061d7223 */ /* 0x000fe20000010004 */
[----:B------:R-:W-:Y:S01]  /*c0d0*/  HADD2.F32 R5, -RZ, R47.H1_H1 ;  /* 0x3000002fff057230 */ /* 0x000fe20000004100 */
[C---:B------:R-:W-:Y:S01]  /*c0e0*/  FMUL.FTZ R4, R3.reuse, R20 ;  /* 0x0000001403047220 */ /* 0x040fe20000410000 */
[----:B------:R-:W-:Y:S01]  /*c0f0*/  HADD2.F32 R0, -RZ, R45.H1_H1 ;  /* 0x3000002dff007230 */ /* 0x000fe20000004100 */
[-C--:B------:R-:W-:Y:S01]  /*c100*/  FMUL.FTZ R24, R3, R10.reuse ;  /* 0x0000000a03187220 */ /* 0x080fe20000410000 */
[----:B------:R-:W-:Y:S01]  /*c110*/  HADD2.F32 R2, -RZ, R46.H1_H1 ;  /* 0x3000002eff027230 */ /* 0x000fe20000004100 */
[----:B------:R-:W-:Y:S01]  /*c120*/  FFMA.FTZ R26, R5, R10, R4 ;  /* 0x0000000a051a7223 */ /* 0x000fe20000010004 */
[--C-:B------:R-:W-:Y:S01]  /*c130*/  HADD2.F32 R3, -RZ, R48.reuse.H0_H0 ;  /* 0x20000030ff037230 */ /* 0x100fe20000004100 */
[----:B------:R-:W-:Y:S01]  /*c140*/  FMUL.FTZ R9, R0, R22 ;  /* 0x0000001600097220 */ /* 0x000fe20000410000 */
[----:B------:R-:W-:Y:S01]  /*c150*/  HADD2.F32 R4, -RZ, R48.H1_H1 ;  /* 0x30000030ff047230 */ /* 0x000fe20000004100 */
[----:B------:R-:W-:-:S02]  /*c160*/  FMUL.FTZ R8, R2, R23 ;  /* 0x0000001702087220 */ /* 0x000fc40000410000 */
[-C--:B------:R-:W-:Y:S02]  /*c170*/  FMUL.FTZ R2, R2, R15.reuse ;  /* 0x0000000f02027220 */ /* 0x080fe40000410000 */
[-C--:B------:R-:W-:Y:S02]  /*c180*/  FMUL.FTZ R0, R0, R14.reuse ;  /* 0x0000000e00007220 */ /* 0x080fe40000410000 */
[----:B------:R-:W-:Y:S02]  /*c190*/  FFMA.FTZ R14, R3, R14, R9 ;  /* 0x0000000e030e7223 */ /* 0x000fe40000010009 */
[----:B------:R-:W-:Y:S02]  /*c1a0*/  FFMA.FTZ R15, R4, R15, R8 ;  /* 0x0000000f040f7223 */ /* 0x000fe40000010008 */
[----:B------:R-:W-:Y:S02]  /*c1b0*/  FFMA.FTZ R11, R11, R19, -R30 ;  /* 0x000000130b0b7223 */ /* 0x000fe4000001081e */
[----:B------:R-:W-:-:S02]  /*c1c0*/  FFMA.FTZ R9, R7, R18, -R27 ;  /* 0x0000001207097223 */ /* 0x000fc4000001081b */
        /* <DEDUP_REMOVED lines=8> */
[----:B------:R-:W-:Y:S02]  /*c250*/  F2FP.PACK_AB R10, R7, R10 ;  /* 0x0000000a070a723e */ /* 0x000fe400000000ff */
[----:B------:R-:W-:-:S02]  /*c260*/  F2FP.PACK_AB R5, R32, R35 ;  /* 0x000000232005723e */ /* 0x000fc400000000ff */
[----:B------:R-:W-:Y:S02]  /*c270*/  F2FP.PACK_AB R11, R0, R2 ;  /* 0x00000002000b723e */ /* 0x000fe400000000ff */
[----:B------:R-:W-:Y:S02]  /*c280*/  F2FP.PACK_AB R6, R26, R29 ;  /* 0x0000001d1a06723e */ /* 0x000fe400000000ff */
[----:B------:R-:W-:Y:S01]  /*c290*/  F2FP.PACK_AB R7, R14, R15 ;  /* 0x0000000f0e07723e */ /* 0x000fe200000000ff */
[----:B------:R1:W-:Y:S04]  /*c2a0*/  STS.128 [R31], R8 ;  /* 0x000000081f007388 */ /* 0x0003e80000000c00 */
[----:B------:R1:W-:Y:S02]  /*c2b0*/  STS.128 [R28+0x100], R4 ;  /* 0x000100041c007388 */ /* 0x0003e40000000c00 */
.L_x_328:
[----:B------:R-:W-:Y:S05]  /*c2c0*/  BSYNC B0 ;  /* 0x0000000000007941 */ /* 0x000fea0003800000 */
.L_x_327:
[----:B------:R-:W-:Y:S01]  /*c2d0*/  IADD3 R2, R213, 0x40, RZ ;  /* 0x00000040d5027810 */ /* 0x000fe20007ffe0ff */
[----:B------:R-:W-:Y:S03]  /*c2e0*/  BSSY B0, `(.L_x_329) ;  /* 0x0000062000007945 */ /* 0x000fe60003800000 */
[----:B------:R-:W-:-:S13]  /*c2f0*/  ISETP.GE.OR P1, PT, R2, R40, P0 ;  /* 0x000000280200720c */ /* 0x000fda0000726670 */
[----:B------:R-:W-:Y:S05]  /*c300*/  @P1 BRA `(.L_x_330) ;  /* 0x000005f000001947 */ /* 0x000fea0003800000 */
[----:B------:R-:W-:Y:S01]  /*c310*/  SHF.R.S32.HI R0, RZ, 0x1f, R2 ;  /* 0x0000001fff007819 */ /* 0x000fe20000011402 */
[----:B------:R-:W-:Y:S01]  /*c320*/  HADD2.F32 R13, -RZ, R43.H0_H0 ;  /* 0x2000002bff0d7230 */ /* 0x000fe20000004100 */
[----:B------:R-:W-:Y:S01]  /*c330*/  MOV R3, c[0x0][0x27c] ;  /* 0x00009f0000037a02 */ /* 0x000fe20000000f00 */
[----:B------:R-:W-:Y:S01]  /*c340*/  HADD2.F32 R12, -RZ, R44.H1_H1 ;  /* 0x3000002cff0c7230 */ /* 0x000fe20000004100 */
[----:B------:R-:W-:Y:S02]  /*c350*/  LEA.HI R0, R0, R2, RZ, 0x3 ;  /* 0x0000000200007211 */ /* 0x000fe400078f18ff */
[----:B------:R-:W-:Y:S02]  /*c360*/  LEA.HI R3, R3, R232, RZ, 0x1d ;  /* 0x000000e803037211 */ /* 0x000fe400078fe8ff */
[----:B------:R-:W-:Y:S02]  /*c370*/  SHF.L.U32 R0, R0, 0x6, RZ ;  /* 0x0000000600007819 */ /* 0x000fe400000006ff */
[----:B-1----:R-:W-:-:S02]  /*c380*/  SHF.R.S32.HI R5, RZ, 0x1f, R3 ;  /* 0x0000001fff057819 */ /* 0x002fc40000011403 */
[----:B------:R-:W-:Y:S02]  /*c390*/  SHF.R.U32.HI R6, RZ, 0x3, R147 ;  /* 0x00000003ff067819 */ /* 0x000fe40000011693 */
[----:B------:R-:W-:Y:S02]  /*c3a0*/  LOP3.LUT R2, R147, 0x38, R36, 0xf8, !PT ;  /* 0x0000003893027812 */ /* 0x000fe400078ef824 */
[----:B------:R-:W-:Y:S02]  /*c3b0*/  SHF.L.U32 R4, R3, 0x3, RZ ;  /* 0x0000000303047819 */ /* 0x000fe400000006ff */
[----:B------:R-:W-:Y:S02]  /*c3c0*/  LOP3.LUT R0, R0, 0xfffffe00, RZ, 0xc0, !PT ;  /* 0xfffffe0000007812 */ /* 0x000fe400078ec0ff */
[----:B------:R-:W-:Y:S02]  /*c3d0*/  LEA.HI R3, R5, R3, RZ, 0x3 ;  /* 0x0000000305037211 */ /* 0x000fe400078f18ff */
[----:B------:R-:W-:-:S02]  /*c3e0*/  LOP3.LUT R2, R0, R2, R6, 0xf6, !PT ;  /* 0x0000000200027212 */ /* 0x000fc400078ef606 */
[----:B------:R-:W-:Y:S02]  /*c3f0*/  LOP3.LUT R4, R147, 0x38, R4, 0xf8, !PT ;  /* 0x0000003893047812 */ /* 0x000fe400078ef804 */
[----:B------:R-:W-:Y:S02]  /*c400*/  SHF.L.U32 R3, R3, 0xa, RZ ;  /* 0x0000000a03037819 */ /* 0x000fe400000006ff */
[----:B------:R-:W-:Y:S02]  /*c410*/  LEA R31, R2, 0x100, 0x1 ;  /* 0x00000100021f7811 */ /* 0x000fe400078e08ff */
[----:B------:R-:W-:Y:S02]  /*c420*/  LOP3.LUT R4, R4, R6, RZ, 0x3c, !PT ;  /* 0x0000000604047212 */ /* 0x000fe400078e3cff */
[----:B------:R-:W-:-:S04]  /*c430*/  LOP3.LUT R2, R3, 0x7fffe000, RZ, 0xc0, !PT ;  /* 0x7fffe00003027812 */ /* 0x000fc800078ec0ff */
[----:B------:R-:W-:Y:S01]  /*c440*/  IADD3 R2, R4, R2, R0 ;  /* 0x0000000204027210 */ /* 0x000fe20007ffe000 */
[--C-:B------:R-:W-:Y:S01]  /*c450*/  HADD2.F32 R0, -RZ, R41.reuse.H1_H1 ;  /* 0x30000029ff007230 */ /* 0x100fe20000004100 */
[----:B------:R-:W1:Y:S02]  /*c460*/  LDS.128 R4, [R31] ;  /* 0x000000001f047984 */ /* 0x000e640000000c00 */
[----:B------:R-:W-:Y:S01]  /*c470*/  SHF.L.U32 R28, R2, 0x1, RZ ;  /* 0x00000001021c7819 */ /* 0x000fe200000006ff */
[----:B------:R-:W-:-:S04]  /*c480*/  HADD2.F32 R2, -RZ, R41.H0_H0 ;  /* 0x20000029ff027230 */ /* 0x000fc80000004100 */
[----:B------:R-:W2:Y:S01]  /*c490*/  LDS.128 R8, [R28+0x100] ;  /* 0x000100001c087984 */ /* 0x000ea20000000c00 */
[--C-:B-1----:R-:W-:Y:S02]  /*c4a0*/  HADD2.F32 R17, -RZ, R4.reuse.H0_H0 ;  /* 0x20000004ff117230 */ /* 0x102fe40000004100 */
[----:B------:R-:W-:Y:S02]  /*c4b0*/  HADD2.F32 R16, -RZ, R4.H1_H1 ;  /* 0x30000004ff107230 */ /* 0x000fe40000004100 */
[--C-:B------:R-:W-:Y:S02]  /*c4c0*/  HADD2.F32 R23, -RZ, R7.reuse.H0_H0 ;  /* 0x20000007ff177230 */ /* 0x100fe40000004100 */
[----:B------:R-:W-:Y:S01]  /*c4d0*/  HADD2.F32 R22, -RZ, R7.H1_H1 ;  /* 0x30000007ff167230 */ /* 0x000fe20000004100 */
[----:B------:R-:W-:Y:S01]  /*c4e0*/  FMUL.FTZ R7, R2, R17 ;  /* 0x0000001102077220 */ /* 0x000fe20000410000 */
[----:B--2---:R-:W-:Y:S02]  /*c4f0*/  HADD2.F32 R4, -RZ, R8.H0_H0 ;  /* 0x20000008ff047230 */ /* 0x004fe40000004100 */
[----:B------:R-:W-:-:S02]  /*c500*/  HADD2.F32 R19, -RZ, R5.H0_H0 ;  /* 0x20000005ff137230 */ /* 0x000fc40000004100 */
[----:B------:R-:W-:Y:S01]  /*c510*/  HADD2.F32 R18, -RZ, R5.H1_H1 ;  /* 0x30000005ff127230 */ /* 0x000fe20000004100 */
[----:B------:R-:W-:Y:S01]  /*c520*/  FMUL.FTZ R34, R2, R4 ;  /* 0x0000000402227220 */ /* 0x000fe20000410000 */
[----:B------:R-:W-:Y:S01]  /*c530*/  HADD2.F32 R3, -RZ, R8.H1_H1 ;  /* 0x30000008ff037230 */ /* 0x000fe20000004100 */
[----:B------:R-:W-:Y:S01]  /*c540*/  FMUL.FTZ R2, R0, R16 ;  /* 0x0000001000027220 */ /* 0x000fe20000410000 */
[----:B------:R-:W-:Y:S01]  /*c550*/  HADD2.F32 R5, -RZ, R42.H0_H0 ;  /* 0x2000002aff057230 */ /* 0x000fe20000004100 */
[----:B------:R-:W-:Y:S01]  /*c560*/  FFMA.FTZ R39, R13, R4, R7 ;  /* 0x000000040d277223 */ /* 0x000fe20000010007 */
[--C-:B------:R-:W-:Y:S01]  /*c570*/  HADD2.F32 R21, -RZ, R6.reuse.H0_H0 ;  /* 0x20000006ff157230 */ /* 0x100fe20000004100 */
[----:B------:R-:W-:Y:S01]  /*c580*/  FFMA.FTZ R38, R12, R3, R2 ;  /* 0x000000030c267223 */ /* 0x000fe20000010002 */
[----:B------:R-:W-:Y:S01]  /*c590*/  HADD2.F32 R20, -RZ, R6.H1_H1 ;  /* 0x30000006ff147230 */ /* 0x000fe20000004100 */
[----:B------:R-:W-:Y:S01]  /*c5a0*/  FMUL.FTZ R4, R5, R19 ;  /* 0x0000001305047220 */ /* 0x000fe20000410000 */
[--C-:B------:R-:W-:Y:S01]  /*c5b0*/  HADD2.F32 R15, -RZ, R11.reuse.H0_H0 ;  /* 0x2000000bff0f7230 */ /* 0x100fe20000004100 */
[----:B------:R-:W-:Y:S01]  /*c5c0*/  FMUL.FTZ R33, R0, R3 ;  /* 0x0000000300217220 */ /* 0x000fe20000410000 */
[----:B------:R-:W-:Y:S01]  /*c5d0*/  HADD2.F32 R14, -RZ, R11.H1_H1 ;  /* 0x3000000bff0e7230 */ /* 0x000fe20000004100 */
[----:B------:R-:W-:Y:S01]  /*c5e0*/  FFMA.FTZ R13, R13, R17, -R34 ;  /* 0x000000110d0d7223 */ /* 0x000fe20000010822 */
[----:B------:R-:W-:-:S02]  /*c5f0*/  HADD2.F32 R6, -RZ, R9.H0_H0 ;  /* 0x20000009ff067230 */ /* 0x000fc40000004100 */
        /* <DEDUP_REMOVED lines=48> */
.L_x_330:
[----:B------:R-:W-:Y:S05]  /*c900*/  BSYNC B0 ;  /* 0x0000000000007941 */ /* 0x000fea0003800000 */
.L_x_329:
[----:B------:R-:W-:-:S04]  /*c910*/  IADD3 R2, R213, 0x60, RZ ;  /* 0x00000060d5027810 */ /* 0x000fc80007ffe0ff */
        /* <DEDUP_REMOVED lines=97> */
.L_x_320:
[----:B------:R-:W-:Y:S05]  /*cf30*/  BSYNC B2 ;  /* 0x0000000000027941 */ /* 0x000fea0003800000 */
.L_x_304:
[----:B------:R-:W2:Y:S01]  /*cf40*/  S2R R38, SR_TID.X ;  /* 0x0000000000267919 */ /* 0x000ea20000002100 */
[----:B------:R-:W-:Y:S01]  /*cf50*/  IMAD.MOV.U32 R3, RZ, RZ, 0x40 ;  /* 0x00000040ff037424 */ /* 0x000fe200078e00ff */
[----:B-1----:R-:W-:Y:S01]  /*cf60*/  SEL R7, RZ, 0x2, P4 ;  /* 0x00000002ff077807 */ /* 0x002fe20002000000 */
[----:B------:R-:W-:Y:S01]  /*cf70*/  IMAD.MOV.U32 R4, RZ, RZ, R236 ;  /* 0x000000ffff047224 */ /* 0x000fe200078e00ec */
[----:B------:R-:W-:Y:S01]  /*cf80*/  BAR.SYNC.DEFER_BLOCKING 0x0 ;  /* 0x0000000000007b1d */ /* 0x000fe20000010000 */
[----:B------:R-:W-:Y:S01]  /*cf90*/  IMAD.MOV.U32 R5, RZ, RZ, R231 ;  /* 0x000000ffff057224 */ /* 0x000fe200078e00e7 */
[----:B------:R-:W-:Y:S01]  /*cfa0*/  LOP3.LUT P5, RZ, R232, 0x2, RZ, 0xc0, !PT ;  /* 0x00000002e8ff7812 */ /* 0x000fe200078ac0ff */
[----:B------:R-:W-:Y:S01]  /*cfb0*/  IMAD.MOV.U32 R14, RZ, RZ, c[0x0][0x208] ;  /* 0x00008200ff0e7624 */ /* 0x000fe200078e00ff */
[----:B------:R-:W-:Y:S01]  /*cfc0*/  IADD3 R6, R50, R176, -R213 ;  /* 0x000000b032067210 */ /* 0x000fe20007ffe8d5 */
[----:B------:R-:W-:Y:S01]  /*cfd0*/  IMAD.MOV.U32 R13, RZ, RZ, 0x6 ;  /* 0x00000006ff0d7424 */ /* 0x000fe200078e00ff */
[----:B------:R-:W-:Y:S01]  /*cfe0*/  IADD3 R206, R201, 0x20, RZ ;  /* 0x00000020c9ce7810 */ /* 0x000fe20007ffe0ff */
[C---:B------:R-:W-:Y:S01]  /*cff0*/  IMAD.SHL.U32 R12, R14.reuse, 0x40, RZ ;  /* 0x000000400e0c7824 */ /* 0x040fe200078e00ff */
[----:B------:R-:W-:Y:S01]  /*d000*/  BSSY B0, `(.L_x_331) ;  /* 0x0000132000007945 */ /* 0x000fe20003800000 */
[----:B------:R-:W-:Y:S01]  /*d010*/  IMAD.IADD R7, R51, 0x1, R7 ;  /* 0x0000000133077824 */ /* 0x000fe200078e0207 */
[----:B------:R-:W-:-:S04]  /*d020*/  SHF.L.U64.HI R13, R14, R13, c[0x0][0x20c] ;  /* 0x000083000e0d7619 */ /* 0x000fc8000001020d */
[----:B------:R-:W-:Y:S02]  /*d030*/  LOP3.LUT P4, RZ, R7, 0x1, RZ, 0xc0, !PT ;  /* 0x0000000107ff7812 */ /* 0x000fe4000788c0ff */
[----:B--2---:R-:W-:Y:S02]  /*d040*/  LEA.HI R0, R221, R38, RZ, 0x4 ;  /* 0x00000026dd007211 */ /* 0x004fe400078f20ff */
[----:B------:R-:W-:Y:S02]  /*d050*/  ISETP.GT.AND P6, PT, R38, 0x7f, PT ;  /* 0x0000007f2600780c */ /* 0x000fe40003fc4270 */
[----:B------:R-:W-:Y:S01]  /*d060*/  LOP3.LUT R0, R0, 0xfffffff0, RZ, 0xc0, !PT ;  /* 0xfffffff000007812 */ /* 0x000fe200078ec0ff */
[----:B------:R-:W-:Y:S04]  /*d070*/  LDSM.16.M88.4 R128, [R207] ;  /* 0x00000000cf80783b */ /* 0x000fe80000000200 */
[----:B------:R-:W-:Y:S01]  /*d080*/  IMAD.IADD R0, R38, 0x1, -R0 ;  /* 0x0000000126007824 */ /* 0x000fe200078e0a00 */
[----:B------:R-:W-:Y:S04]  /*d090*/  LDSM.16.M88.4 R172, [R207+0x4000] ;  /* 0x00400000cfac783b */ /* 0x000fe80000000200 */
[----:B------:R-:W-:Y:S01]  /*d0a0*/  SHF.R.S32.HI R2, RZ, 0x1f, R0 ;  /* 0x0000001fff027819 */ /* 0x000fe20000011400 */
[----:B------:R-:W-:-:S03]  /*d0b0*/  @!P6 IMAD.MOV.U32 R11, RZ, RZ, c[0x0][0x20c] ;  /* 0x00008300ff0be624 */ /* 0x000fc600078e00ff */
[----:B------:R-:W-:-:S04]  /*d0c0*/  LEA.HI R2, R2, R0, RZ, 0x3 ;  /* 0x0000000002027211 */ /* 0x000fc800078f18ff */
[----:B------:R-:W-:-:S05]  /*d0d0*/  LOP3.LUT R2, R2, 0xfffffff8, RZ, 0xc0, !PT ;  /* 0xfffffff802027812 */ /* 0x000fca00078ec0ff */
[----:B------:R-:W-:Y:S02]  /*d0e0*/  IMAD.IADD R0, R0, 0x1, -R2 ;  /* 0x0000000100007824 */ /* 0x000fe400078e0a02 */
[----:B------:R-:W-:-:S03]  /*d0f0*/  IMAD.MOV.U32 R2, RZ, RZ, 0x20 ;  /* 0x00000020ff027424 */ /* 0x000fc600078e00ff */
[C---:B------:R-:W-:Y:S02]  /*d100*/  LOP3.LUT P0, RZ, R0.reuse, 0x2, RZ, 0xc0, !PT ;  /* 0x0000000200ff7812 */ /* 0x040fe4000780c0ff */
[----:B------:R-:W-:Y:S02]  /*d110*/  LOP3.LUT P1, RZ, R0, 0x4, RZ, 0xc0, !PT ;  /* 0x0000000400ff7812 */ /* 0x000fe4000782c0ff */
[----:B------:R-:W-:Y:S02]  /*d120*/  SEL R0, R2, 0xffffffe0, !P0 ;  /* 0xffffffe002007807 */ /* 0x000fe40004000000 */
[----:B------:R-:W-:-:S03]  /*d130*/  SEL R3, R3, 0xffffffc0, !P1 ;  /* 0xffffffc003037807 */ /* 0x000fc60004800000 */
[C---:B------:R-:W-:Y:S02]  /*d140*/  IMAD.IADD R0, R207.reuse, 0x1, R0 ;  /* 0x00000001cf007824 */ /* 0x040fe400078e0200 */
[--C-:B------:R-:W-:Y:S02]  /*d150*/  IMAD.IADD R2, R207, 0x1, R3.reuse ;  /* 0x00000001cf027824 */ /* 0x100fe400078e0203 */
[----:B------:R-:W-:Y:S01]  /*d160*/  IMAD.IADD R3, R0, 0x1, R3 ;  /* 0x0000000100037824 */ /* 0x000fe200078e0203 */
[----:B------:R-:W-:Y:S04]  /*d170*/  LDSM.16.M88.4 R132, [R0] ;  /* 0x000000000084783b */ /* 0x000fe80000000200 */
[----:B------:R1:W-:Y:S04]  /*d180*/  LDSM.16.M88.4 R180, [R0+0x4000] ;  /* 0x0040000000b4783b */ /* 0x0003e80000000200 */
[----:B------:R-:W-:Y:S04]  /*d190*/  LDSM.16.M88.4 R160, [R2] ;  /* 0x0000000002a0783b */ /* 0x000fe80000000200 */
[----:B------:R-:W-:Y:S04]  /*d1a0*/  LDSM.16.M88.4 R184, [R2+0x4000] ;  /* 0x0040000002b8783b */ /* 0x000fe80000000200 */
[----:B------:R-:W-:Y:S04]  /*d1b0*/  LDSM.16.M88.4 R164, [R3] ;  /* 0x0000000003a4783b */ /* 0x000fe80000000200 */
[----:B------:R2:W-:Y:S04]  /*d1c0*/  LDSM.16.M88.4 R192, [R3+0x4000] ;  /* 0x0040000003c0783b */ /* 0x0005e80000000200 */
[----:B------:R-:W-:Y:S01]  /*d1d0*/  BAR.SYNC.DEFER_BLOCKING 0x0 ;  /* 0x0000000000007b1d */ /* 0x000fe20000010000 */
[----:B-1----:R-:W-:-:S04]  /*d1e0*/  IMAD R0, R49, c[0x0][0x208], RZ ;  /* 0x0000820031007a24 */ /* 0x002fc800078e02ff */
[C---:B------:R-:W-:Y:S02]  /*d1f0*/  IMAD R0, R108.reuse, c[0x0][0x20c], R0 ;  /* 0x000083006c007a24 */ /* 0x040fe400078e0200 */
[----:B--2---:R-:W-:-:S04]  /*d200*/  IMAD.WIDE.U32 R2, R108, c[0x0][0x208], RZ ;  /* 0x000082006c027a25 */ /* 0x004fc800078e00ff */
[----:B------:R-:W-:Y:S01]  /*d210*/  IMAD.IADD R0, R3, 0x1, R0 ;  /* 0x0000000103007824 */ /* 0x000fe200078e0200 */
[----:B------:R-:W-:-:S04]  /*d220*/  DEPBAR.LE SB0, 0x0 ;  /* 0x000080000000791a */ /* 0x000fc80000000000 */
[----:B------:R-:W-:Y:S01]  /*d230*/  BAR.SYNC.DEFER_BLOCKING 0x0 ;  /* 0x0000000000007b1d */ /* 0x000fe20000010000 */
[----:B------:R-:W-:-:S04]  /*d240*/  IMAD.WIDE.U32 R4, R2, 0x70, R4 ;  /* 0x0000007002047825 */ /* 0x000fc800078e0004 */
[----:B------:R-:W-:Y:S01]  /*d250*/  IMAD R3, R0, 0x70, RZ ;  /* 0x0000007000037824 */ /* 0x000fe200078e02ff */
[----:B------:R-:W-:Y:S01]  /*d260*/  LEA R2, P0, R4, c[0x0][0x1f8], 0x1 ;  /* 0x00007e0004027a11 */ /* 0x000fe200078008ff */
[----:B------:R-:W-:Y:S01]  /*d270*/  IMAD.MOV.U32 R0, RZ, RZ, R206 ;  /* 0x000000ffff007224 */ /* 0x000fe200078e00ce */
[----:B------:R-:W-:Y:S01]  /*d280*/  @P5 IADD3 R0, R201, -0x20, RZ ;  /* 0xffffffe0c9005810 */ /* 0x000fe20007ffe0ff */
[----:B------:R-:W-:Y:S01]  /*d290*/  IMAD.IADD R3, R5, 0x1, R3 ;  /* 0x0000000105037824 */ /* 0x000fe200078e0203 */
[----:B------:R-:W-:Y:S02]  /*d2a0*/  IADD3 R8, P1, R12, R2, RZ ;  /* 0x000000020c087210 */ /* 0x000fe40007f3e0ff */
[----:B------:R-:W-:Y:S02]  /*d2b0*/  @P5 IADD3 R206, R201, -0x20, RZ ;  /* 0xffffffe0c9ce5810 */ /* 0x000fe40007ffe0ff */
[----:B------:R-:W-:Y:S02]  /*d2c0*/  LEA.HI.X R3, R4, c[0x0][0x1fc], R3, 0x1, P0 ;  /* 0x00007f0004037a11 */ /* 0x000fe400000f0c03 */
[----:B------:R-:W-:-:S03]  /*d2d0*/  IADD3 R4, P0, R8, R12, RZ ;  /* 0x0000000c08047210 */ /* 0x000fc60007f1e0ff */
[----:B------:R-:W-:Y:S01]  /*d2e0*/  IMAD.X R9, R13, 0x1, R3, P1 ;  /* 0x000000010d097824 */ /* 0x000fe200008e0603 */
[----:B------:R-:W-:-:S03]  /*d2f0*/  @!P6 LEA R10, P2, R14, R4, 0x6 ;  /* 0x000000040e0ae211 */ /* 0x000fc600078430ff */
[----:B------:R-:W-:Y:S01]  /*d300*/  IMAD.X R5, R9, 0x1, R13, P0 ;  /* 0x0000000109057824 */ /* 0x000fe200000e060d */
[----:B------:R-:W1:Y:S01]  /*d310*/  LDSM.16.M88.4 R16, [R201] ;  /* 0x00000000c910783b */ /* 0x000e620000000200 */
[----:B------:R-:W-:-:S03]  /*d320*/  IADD3 R12, P1, P0, R12, 0x80, R2 ;  /* 0x000000800c0c7810 */ /* 0x000fc6000783e002 */
[----:B------:R-:W-:Y:S01]  /*d330*/  LDSM.16.M88.4 R32, [R0] ;  /* 0x000000000020783b */ /* 0x000fe20000000200 */
[----:B------:R-:W-:Y:S02]  /*d340*/  IADD3.X R13, R13, RZ, R3, P1, P0 ;  /* 0x000000ff0d0d7210 */ /* 0x000fe40000fe0403 */
[----:B------:R-:W-:Y:S01]  /*d350*/  ISETP.LT.OR P0, PT, R6, 0x1, !P4 ;  /* 0x000000010600780c */ /* 0x000fe20006701670 */
[----:B------:R-:W-:Y:S01]  /*d360*/  LDSM.16.M88.4 R44, [R201+0x2000] ;  /* 0x00200000c92c783b */ /* 0x000fe20000000200 */
[----:B------:R-:W-:Y:S02]  /*d370*/  LOP3.LUT P1, RZ, R7, 0x2, RZ, 0xc0, !PT ;  /* 0x0000000207ff7812 */ /* 0x000fe4000782c0ff */
[----:B------:R-:W-:Y:S01]  /*d380*/  @!P6 LEA.HI.X R11, R14, R5, R11, 0x6, P2 ;  /* 0x000000050e0be211 */ /* 0x000fe200010f340b */
[----:B------:R-:W2:Y:S01]  /*d390*/  LDSM.16.M88.4 R40, [R201+0x800] ;  /* 0x00080000c928783b */ /* 0x000ea20000000200 */
[----:B------:R-:W-:Y:S02]  /*d3a0*/  ISETP.NE.AND P2, PT, R110, RZ, PT ;  /* 0x000000ff6e00720c */ /* 0x000fe40003f45270 */
[C---:B------:R-:W-:Y:S01]  /*d3b0*/  ISETP.LT.OR P3, PT, R6.reuse, 0x41, !P1 ;  /* 0x000000410600780c */ /* 0x040fe20004f61670 */
[----:B------:R-:W3:Y:S01]  /*d3c0*/  LDSM.16.M88.4 R28, [R201+0x1000] ;  /* 0x00100000c91c783b */ /* 0x000ee20000000200 */
[----:B------:R-:W-:-:S03]  /*d3d0*/  @!P6 ISETP.LT.OR P2, PT, R6, 0x61, P2 ;  /* 0x000000610600e80c */ /* 0x000fc60001741670 */
        /* <DEDUP_REMOVED lines=8> */
[----:B------:R-:W1:Y:S01]  /*d460*/  LDSM.16.M88.4 R60, [R201+0x2800] ;  /* 0x00280000c93c783b */ /* 0x000e620000000200 */
        /* <DEDUP_REMOVED lines=12> */
[C---:B------:R-:W-:Y:S08]  /*d530*/  HMMA.16816.F32 R20, R128.reuse, R46, RZ ;  /* 0x0000002e8014723c */ /* 0x040ff000000018ff */
[----:B------:R-:W-:Y:S02]  /*d540*/  HMMA.16816.F32 R52, R128, R42, RZ ;  /* 0x0000002a8034723c */ /* 0x000fe400000018ff */
[----:B------:R4:W-:Y:S01]  /*d550*/  LDGSTS.E.BYPASS.LTC128B.128 [R208+0x1100], [R8.64], !P0 ;  /* 0x0110000008d07fae */ /* 0x0009e2000c101d4a */
[----:B------:R-:W-:-:S02]  /*d560*/  ISETP.LT.OR P0, PT, R6, 0x21, !P1 ;  /* 0x000000210600780c */ /* 0x000fc40004f01670 */
[----:B------:R-:W-:-:S03]  /*d570*/  ISETP.GE.AND P1, PT, R209, c[0x0][0x1d4], PT ;  /* 0x00007500d1007a0c */ /* 0x000fc60003f26270 */
[----:B------:R-:W-:Y:S01]  /*d580*/  HMMA.16816.F32 R112, R132, R34, R16 ;  /* 0x000000228470723c */ /* 0x000fe20000001810 */
[----:B------:R-:W-:-:S07]  /*d590*/  @!P6 ISETP.LT.OR P1, PT, R6, 0x61, P1 ;  /* 0x000000610600e80c */ /* 0x000fce0000f21670 */
[----:B------:R4:W-:Y:S01]  /*d5a0*/  LDGSTS.E.BYPASS.LTC128B.128 [R208+0x4900], [R12.64], !P0 ;  /* 0x049000000cd07fae */ /* 0x0009e2000c101d4a */
[----:B------:R-:W-:Y:S01]  /*d5b0*/  LOP3.LUT P0, RZ, R232, 0x4, RZ, 0xc0, !PT ;  /* 0x00000004e8ff7812 */ /* 0x000fe2000780c0ff */
[C---:B---3--:R-:W-:Y:S02]  /*d5c0*/  HMMA.16816.F32 R48, R128.reuse, R28, RZ ;  /* 0x0000001c8030723c */ /* 0x048fe400000018ff */
[----:B------:R3:W-:Y:S01]  /*d5d0*/  LDGSTS.E.BYPASS.LTC128B.128 [R208+0x2100], [R4.64], !P4 ;  /* 0x0210000004d07fae */ /* 0x0007e2000e101d4a */
[----:B-1----:R-:W-:Y:S02]  /*d5e0*/  SEL R0, R76, 0xffffffc0, !P0 ;  /* 0xffffffc04c007807 */ /* 0x002fe40004000000 */
[----:B------:R-:W-:Y:S01]  /*d5f0*/  ISETP.GT.AND P0, PT, R108, R234, PT ;  /* 0x000000ea6c00720c */ /* 0x000fe20003f04270 */
[----:B------:R3:W-:Y:S01]  /*d600*/  LDGSTS.E.BYPASS.LTC128B.128 [R208+0x5900], [R4.64+0x80], !P3 ;  /* 0x0590008004d07fae */ /* 0x0007e2000d901d4a */
[----:B------:R-:W-:Y:S01]  /*d610*/  IADD3 R200, R0, 0x3800, R206 ;  /* 0x0000380000c87810 */ /* 0x000fe20007ffe0ce */
[C---:B------:R-:W-:Y:S01]  /*d620*/  HMMA.16816.F32 R40, R128.reuse, R30, RZ ;  /* 0x0000001e8028723c */ /* 0x040fe200000018ff */
[----:B--2---:R-:W-:Y:S01]  /*d630*/  IMAD.IADD R2, R201, 0x1, R0 ;  /* 0x00000001c9027824 */ /* 0x004fe200078e0200 */
[----:B------:R1:W-:Y:S04]  /*d640*/  @!P6 LDGSTS.E.BYPASS.LTC128B.128 [R210+0x3100], [R10.64], !P2 ;  /* 0x031000000ad2efae */ /* 0x0003e8000d101d4a */
[----:B------:R1:W-:Y:S02]  /*d650*/  @!P6 LDGSTS.E.BYPASS.LTC128B.128 [R210+0x6900], [R10.64+0x80], !P1 ;  /* 0x069000800ad2efae */ /* 0x0003e4000c901d4a */
[C---:B----4-:R-:W-:Y:S02]  /*d660*/  HMMA.16816.F32 R32, R128.reuse, R24, RZ ;  /* 0x000000188020723c */ /* 0x050fe400000018ff */
[----:B------:R-:W2:Y:S04]  /*d670*/  LDSM.16.M88.4 R80, [R2] ;  /* 0x000000000250783b */ /* 0x000ea80000000200 */
[----:B------:R-:W4:Y:S02]  /*d680*/  LDSM.16.M88.4 R88, [R2+0x800] ;  /* 0x000800000258783b */ /* 0x000f240000000200 */
[C---:B------:R-:W-:Y:S02]  /*d690*/  HMMA.16816.F32 R28, R128.reuse, R26, RZ ;  /* 0x0000001a801c723c */ /* 0x040fe400000018ff */
[----:B------:R-:W-:Y:S04]  /*d6a0*/  LDSM.16.M88.4 R84, [R2+0x1000] ;  /* 0x001000000254783b */ /* 0x000fe80000000200 */
[----:B------:R-:W-:Y:S02]  /*d6b0*/  LDSM.16.M88.4 R124, [R206+0x6800] ;  /* 0x00680000ce7c783b */ /* 0x000fe40000000200 */
[C---:B------:R-:W-:Y:S02]  /*d6c0*/  HMMA.16816.F32 R24, R128.reuse, R44, RZ ;  /* 0x0000002c8018723c */ /* 0x040fe400000018ff */
[----:B------:R-:W-:Y:S04]  /*d6d0*/  LDSM.16.M88.4 R136, [R200+0x2800] ;  /* 0x00280000c888783b */ /* 0x000fe80000000200 */
[----:B------:R-:W0:Y:S02]  /*d6e0*/  LDGDEPBAR ;  /* 0x00000000000079af */ /* 0x000e240000000000 */
[----:B------:R-:W-:Y:S08]  /*d6f0*/  HMMA.16816.F32 R16, R128, R60, RZ ;  /* 0x0000003c8010723c */ /* 0x000ff000000018ff */
[----:B------:R-:W-:Y:S01]  /*d700*/  HMMA.16816.F32 R44, R132, R98, R20 ;  /* 0x00000062842c723c */ /* 0x000fe20000001814 */
[----:B------:R-:W2:Y:S07]  /*d710*/  LDSM.16.M88.4 R20, [R2+0x1800] ;  /* 0x001800000214783b */ /* 0x000eae0000000200 */
[----:B------:R-:W-:Y:S08]  /*d720*/  HMMA.16816.F32 R12, R128, R62, RZ ;  /* 0x0000003e800c723c */ /* 0x000ff000000018ff */
        /* <DEDUP_REMOVED lines=10> */
[----:B------:R-:W3:Y:S07]  /*d7d0*/  LDSM.16.M88.4 R12, [R2+0x2800] ;  /* 0x00280000020c783b */ /* 0x000eee0000000200 */
[----:B------:R-:W-:Y:S08]  /*d7e0*/  HMMA.16816.F32 R56, R132, R72, R48 ;  /* 0x000000488438723c */ /* 0x000ff00000001830 */
[C---:B--2---:R-:W-:Y:S08]  /*d7f0*/  HMMA.16816.F32 R72, R160.reuse, R80, R116 ;  /* 0x00000050a048723c */ /* 0x044ff00000001874 */
[C---:B------:R-:W-:Y:S08]  /*d800*/  HMMA.16816.F32 R92, R160.reuse, R82, R112 ;  /* 0x00000052a05c723c */ /* 0x040ff00000001870 */
[----:B----4-:R-:W-:Y:S08]  /*d810*/  HMMA.16816.F32 R80, R160, R88, R76 ;  /* 0x00000058a050723c */ /* 0x010ff0000000184c */
[----:B------:R-:W-:Y:S01]  /*d820*/  HMMA.16816.F32 R28, R132, R104, R8 ;  /* 0x00000068841c723c */ /* 0x000fe20000001808 */
[----:B------:R-:W2:Y:S07]  /*d830*/  LDSM.16.M88.4 R8, [R2+0x3000] ;  /* 0x003000000208783b */ /* 0x000eae0000000200 */
[----:B------:R-:W-:Y:S08]  /*d840*/  HMMA.16816.F32 R88, R160, R90, R68 ;  /* 0x0000005aa058723c */ /* 0x000ff00000001844 */
[----:B------:R-:W-:Y:S01]  /*d850*/  HMMA.16816.F32 R48, R132, R96, R24 ;  /* 0x000000608430723c */ /* 0x000fe20000001818 */
[----:B------:R-:W-:Y:S07]  /*d860*/  LDSM.16.M88.4 R24, [R200+-0x3800] ;  /* 0xffc80000c818783b */ /* 0x000fee0000000200 */
[C---:B------:R-:W-:Y:S08]  /*d870*/  HMMA.16816.F32 R76, R160.reuse, R20, R60 ;  /* 0x00000014a04c723c */ /* 0x040ff0000000183c */
[----:B------:R-:W-:Y:S01]  /*d880*/  HMMA.16816.F32 R68, R160, R22, R52 ;  /* 0x00000016a044723c */ /* 0x000fe20000001834 */
[----:B------:R-:W4:Y:S07]  /*d890*/  LDSM.16.M88.4 R20, [R200+-0x3000] ;  /* 0xffd00000c814783b */ /* 0x000f2e0000000200 */
[----:B------:R-:W-:Y:S08]  /*d8a0*/  HMMA.16816.F32 R4, R132, R106, R4 ;  /* 0x0000006a8404723c */ /* 0x000ff00000001804 */
[C---:B------:R-:W-:Y:S08]  /*d8b0*/  HMMA.16816.F32 R96, R160.reuse, R84, R56 ;  /* 0x00000054a060723c */ /* 0x040ff00000001838 */
[C---:B------:R-:W-:Y:S08]  /*d8c0*/  HMMA.16816.F32 R84, R160.reuse, R86, R64 ;  /* 0x00000056a054723c */ /* 0x040ff00000001840 */
[C---:B-1----:R-:W-:Y:S08]  /*d8d0*/  HMMA.16816.F32 R64, R160.reuse, R16, R48 ;  /* 0x00000010a040723c */ /* 0x042ff00000001830 */
[C---:B------:R-:W-:Y:S01]  /*d8e0*/  HMMA.16816.F32 R52, R160.reuse, R18, R44 ;  /* 0x00000012a034723c */ /* 0x040fe2000000182c */
[----:B------:R-:W1:Y:S07]  /*d8f0*/  LDSM.16.M88.4 R16, [R200+-0x2800] ;  /* 0xffd80000c810783b */ /* 0x000e6e0000000200 */
[C---:B---3--:R-:W-:Y:S01]  /*d900*/  HMMA.16816.F32 R48, R160.reuse, R14, R32 ;  /* 0x0000000ea030723c */ /* 0x048fe20000001820 */
[----:B------:R-:W3:Y:S07]  /*d910*/  LDSM.16.M88.4 R32, [R200+-0x2000] ;  /* 0xffe00000c820783b */ /* 0x000eee0000000200 */
[C---:B------:R-:W-:Y:S08]  /*d920*/  HMMA.16816.F32 R56, R160.reuse, R12, R40 ;  /* 0x0000000ca038723c */ /* 0x040ff00000001828 */
[C---:B--2---:R-:W-:Y:S08]  /*d930*/  HMMA.16816.F32 R40, R160.reuse, R10, R4 ;  /* 0x0000000aa028723c */ /* 0x044ff00000001804 */
[----:B------:R-:W-:Y:S01]  /*d940*/  HMMA.16816.F32 R44, R160, R8, R28 ;  /* 0x00000008a02c723c */ /* 0x000fe2000000181c */
[----:B------:R-:W2:Y:S07]  /*d950*/  LDSM.16.M88.4 R28, [R200+-0x1800] ;  /* 0xffe80000c81c783b */ /* 0x000eae0000000200 */
[C---:B----4-:R-:W-:Y:S08]  /*d960*/  HMMA.16816.F32 R4, R164.reuse, R20, R80 ;  /* 0x00000014a404723c */ /* 0x050ff00000001850 */
[C---:B------:R-:W-:Y:S01]  /*d970*/  HMMA.16816.F32 R60, R164.reuse, R22, R88 ;  /* 0x00000016a43c723c */ /* 0x040fe20000001858 */
[----:B------:R-:W4:Y:S07]  /*d980*/  LDSM.16.M88.4 R20, [R200+-0x800] ;  /* 0xfff80000c814783b */ /* 0x000f2e0000000200 */
[C---:B------:R-:W-:Y:S01]  /*d990*/  HMMA.16816.F32 R12, R164.reuse, R24, R72 ;  /* 0x00000018a40c723c */ /* 0x040fe20000001848 */
[----:B------:R-:W-:Y:S07]  /*d9a0*/  LDSM.16.M88.4 R72, [R201+0x6800] ;  /* 0x00680000c948783b */ /* 0x000fee0000000200 */
[C---:B------:R-:W-:Y:S01]  /*d9b0*/  HMMA.16816.F32 R8, R164.reuse, R26, R92 ;  /* 0x0000001aa408723c */ /* 0x040fe2000000185c */
[----:B------:R-:W4:Y:S07]  /*d9c0*/  LDSM.16.M88.4 R24, [R200+-0x1000] ;  /* 0xfff00000c818783b */ /* 0x000f2e0000000200 */
[C---:B-1----:R-:W-:Y:S08]  /*d9d0*/  HMMA.16816.F32 R96, R164.reuse, R16, R96 ;  /* 0x00000010a460723c */ /* 0x042ff00000001860 */
[C---:B------:R-:W-:Y:S01]  /*d9e0*/  HMMA.16816.F32 R104, R164.reuse, R18, R84 ;  /* 0x00000012a468723c */ /* 0x040fe20000001854 */
[----:B------:R-:W1:Y:S07]  /*d9f0*/  LDSM.16.M88.4 R16, [R201+0x3800] ;  /* 0x00380000c910783b */ /* 0x000e6e0000000200 */
[C---:B---3--:R-:W-:Y:S08]  /*da00*/  HMMA.16816.F32 R120, R164.reuse, R32, R76 ;  /* 0x00000020a478723c */ /* 0x048ff0000000184c */
[C---:B------:R-:W-:Y:S01]  /*da10*/  HMMA.16816.F32 R116, R164.reuse, R34, R68 ;  /* 0x00000022a474723c */ /* 0x040fe20000001844 */
[----:B------:R-:W3:Y:S04]  /*da20*/  LDSM.16.M88.4 R32, [R201+0x4000] ;  /* 0x00400000c920783b */ /* 0x000ee80000000200 */
[----:B------:R-:W-:Y:S03]  /*da30*/  LDSM.16.M88.4 R68, [R206+0x3800] ;  /* 0x00380000ce44783b */ /* 0x000fe60000000200 */
[C---:B--2---:R-:W-:Y:S01]  /*da40*/  HMMA.16816.F32 R100, R164.reuse, R30, R52 ;  /* 0x0000001ea464723c */ /* 0x044fe20000001834 */
[----:B------:R-:W2:Y:S07]  /*da50*/  LDSM.16.M88.4 R52, [R201+0x4800] ;  /* 0x00480000c934783b */ /* 0x000eae0000000200 */
[C---:B----4-:R-:W-:Y:S01]  /*da60*/  HMMA.16816.F32 R76, R164.reuse, R20, R44 ;  /* 0x00000014a44c723c */ /* 0x050fe2000000182c */
[----:B------:R-:W4:Y:S07]  /*da70*/  LDSM.16.M88.4 R44, [R201+0x5000] ;  /* 0x00500000c92c783b */ /* 0x000f2e0000000200 */
[C---:B------:R-:W-:Y:S01]  /*da80*/  HMMA.16816.F32 R88, R164.reuse, R26, R48 ;  /* 0x0000001aa458723c */ /* 0x040fe20000001830 */
[----:B------:R-:W2:Y:S07]  /*da90*/  LDSM.16.M88.4 R48, [R201+0x5800] ;  /* 0x00580000c930783b */ /* 0x000eae0000000200 */
[C---:B------:R-:W-:Y:S01]  /*daa0*/  HMMA.16816.F32 R112, R164.reuse, R28, R64 ;  /* 0x0000001ca470723c */ /* 0x040fe20000001840 */
[----:B------:R-:W-:Y:S07]  /*dab0*/  LDSM.16.M88.4 R28, [R206+0x4000] ;  /* 0x00400000ce1c783b */ /* 0x000fee0000000200 */
[C---:B------:R-:W-:Y:S01]  /*dac0*/  HMMA.16816.F32 R92, R164.reuse, R24, R56 ;  /* 0x00000018a45c723c */ /* 0x040fe20000001838 */
[----:B------:R-:W2:Y:S04]  /*dad0*/  LDSM.16.M88.4 R56, [R201+0x6000] ;  /* 0x00600000c938783b */ /* 0x000ea80000000200 */
[----:B------:R-:W2:Y:S03]  /*dae0*/  LDSM.16.M88.4 R24, [R206+0x4800] ;  /* 0x00480000ce18783b */ /* 0x000ea60000000200 */
[----:B------:R-:W-:Y:S08]  /*daf0*/  HMMA.16816.F32 R84, R164, R22, R40 ;  /* 0x00000016a454723c */ /* 0x000ff00000001828 */
[C---:B-1----:R-:W-:Y:S08]  /*db00*/  HMMA.16816.F32 R80, R172.reuse, R16, R12 ;  /* 0x00000010ac50723c */ /* 0x042ff0000000180c */
[C---:B------:R-:W-:Y:S08]  /*db10*/  HMMA.16816.F32 R64, R172.reuse, R18, R8 ;  /* 0x00000012ac40723c */ /* 0x040ff00000001808 */
[C---:B---3--:R-:W-:Y:S08]  /*db20*/  HMMA.16816.F32 R20, R172.reuse, R32, R4 ;  /* 0x00000020ac14723c */ /* 0x048ff00000001804 */
[C---:B------:R-:W-:Y:S01]  /*db30*/  HMMA.16816.F32 R16, R172.reuse, R34, R60 ;  /* 0x00000022ac10723c */ /* 0x040fe2000000183c */
[----:B------:R-:W1:Y:S04]  /*db40*/  LDSM.16.M88.4 R32, [R206+0x5000] ;  /* 0x00500000ce20783b */ /* 0x000e680000000200 */
[----:B------:R-:W3:Y:S03]  /*db50*/  LDSM.16.M88.4 R60, [R206+0x5800] ;  /* 0x00580000ce3c783b */ /* 0x000ee60000000200 */
[C---:B--2---:R-:W-:Y:S01]  /*db60*/  HMMA.16816.F32 R12, R172.reuse, R52, R96 ;  /* 0x00000034ac0c723c */ /* 0x044fe20000001860 */
[----:B------:R-:W2:Y:S07]  /*db70*/  LDSM.16.M88.4 R96, [R206+0x6000] ;  /* 0x00600000ce60783b */ /* 0x000eae0000000200 */
[C---:B------:R-:W-:Y:S08]  /*db80*/  HMMA.16816.F32 R8, R172.reuse, R54, R104 ;  /* 0x00000036ac08723c */ /* 0x040ff00000001868 */
[C---:B----4-:R-:W-:Y:S01]  /*db90*/  HMMA.16816.F32 R4, R172.reuse, R44, R120 ;  /* 0x0000002cac04723c */ /* 0x050fe20000001878 */
[----:B------:R-:W-:Y:S07]  /*dba0*/  LDSM.16.M88.4 R120, [R2+0x4000] ;  /* 0x004000000278783b */ /* 0x000fee0000000200 */
[C---:B------:R-:W-:Y:S01]  /*dbb0*/  HMMA.16816.F32 R40, R172.reuse, R46, R116 ;  /* 0x0000002eac28723c */ /* 0x040fe20000001874 */
[----:B------:R-:W-:Y:S07]  /*dbc0*/  LDSM.16.M88.4 R116, [R200+0x1800] ;  /* 0x00180000c874783b */ /* 0x000fee0000000200 */
[C---:B------:R-:W-:Y:S08]  /*dbd0*/  HMMA.16816.F32 R44, R172.reuse, R48, R112 ;  /* 0x00000030ac2c723c */ /* 0x040ff00000001870 */
[C---:B------:R-:W-:Y:S08]  /*dbe0*/  HMMA.16816.F32 R48, R172.reuse, R50, R100 ;  /* 0x00000032ac30723c */ /* 0x040ff00000001864 */
[C---:B------:R-:W-:Y:S08]  /*dbf0*/  HMMA.16816.F32 R76, R172.reuse, R72, R76 ;  /* 0x00000048ac4c723c */ /* 0x040ff0000000184c */
[C---:B------:R-:W-:Y:S01]  /*dc00*/  HMMA.16816.F32 R72, R172.reuse, R74, R84 ;  /* 0x0000004aac48723c */ /* 0x040fe20000001854 */
[----:B------:R-:W4:Y:S07]  /*dc10*/  LDSM.16.M88.4 R84, [R2+0x3800] ;  /* 0x003800000254783b */ /* 0x000f2e0000000200 */
[C---:B------:R-:W-:Y:S01]  /*dc20*/  HMMA.16816.F32 R52, R172.reuse, R56, R92 ;  /* 0x00000038ac34723c */ /* 0x040fe2000000185c */
[----:B------:R-:W-:Y:S07]  /*dc30*/  LDSM.16.M88.4 R92, [R200+0x800] ;  /* 0x00080000c85c783b */ /* 0x000fee0000000200 */
[----:B------:R-:W-:Y:S08]  /*dc40*/  HMMA.16816.F32 R56, R172, R58, R88 ;  /* 0x0000003aac38723c */ /* 0x000ff00000001858 */
[C---:B------:R-:W-:Y:S08]  /*dc50*/  HMMA.16816.F32 R88, R180.reuse, R68, R80 ;  /* 0x00000044b458723c */ /* 0x040ff00000001850 */
[C---:B------:R-:W-:Y:S01]  /*dc60*/  HMMA.16816.F32 R80, R180.reuse, R70, R64 ;  /* 0x00000046b450723c */ /* 0x040fe20000001840 */
[----:B------:R-:W-:Y:S07]  /*dc70*/  LDSM.16.M88.4 R64, [R2+0x6800] ;  /* 0x006800000240783b */ /* 0x000fee0000000200 */
[C---:B------:R-:W-:Y:S08]  /*dc80*/  HMMA.16816.F32 R100, R180.reuse, R24, R12 ;  /* 0x00000018b464723c */ /* 0x040ff0000000180c */
[C---:B------:R-:W-:Y:S08]  /*dc90*/  HMMA.16816.F32 R68, R180.reuse, R26, R8 ;  /* 0x0000001ab444723c */ /* 0x040ff00000001808 */
[C---:B------:R-:W-:Y:S01]  /*dca0*/  HMMA.16816.F32 R112, R180.reuse, R30, R16 ;  /* 0x0000001eb470723c */ /* 0x040fe20000001810 */
[----:B------:R-:W2:Y:S07]  /*dcb0*/  LDSM.16.M88.4 R16, [R2+0x5000] ;  /* 0x005000000210783b */ /* 0x000eae0000000200 */
[C---:B-1----:R-:W-:Y:S08]  /*dcc0*/  HMMA.16816.F32 R12, R180.reuse, R32, R4 ;  /* 0x00000020b40c723c */ /* 0x042ff00000001804 */
[C---:B------:R-:W-:Y:S08]  /*dcd0*/  HMMA.16816.F32 R8, R180.reuse, R34, R40 ;  /* 0x00000022b408723c */ /* 0x040ff00000001828 */
[C---:B------:R-:W-:Y:S01]  /*dce0*/  HMMA.16816.F32 R104, R180.reuse, R28, R20 ;  /* 0x0000001cb468723c */ /* 0x040fe20000001814 */
[----:B------:R-:W1:Y:S04]  /*dcf0*/  LDSM.16.M88.4 R20, [R2+0x4800] ;  /* 0x004800000214783b */ /* 0x000e680000000200 */
[----:B------:R-:W1:Y:S03]  /*dd00*/  LDSM.16.M88.4 R28, [R2+0x5800] ;  /* 0x00580000021c783b */ /* 0x000e660000000200 */
[C---:B---3--:R-:W-:Y:S01]  /*dd10*/  HMMA.16816.F32 R32, R180.reuse, R62, R48 ;  /* 0x0000003eb420723c */ /* 0x048fe20000001830 */
[----:B------:R-:W3:Y:S07]  /*dd20*/  LDSM.16.M88.4 R48, [R2+0x6000] ;  /* 0x006000000230783b */ /* 0x000eee0000000200 */
[C---:B------:R-:W-:Y:S08]  /*dd30*/  HMMA.16816.F32 R4, R180.reuse, R60, R44 ;  /* 0x0000003cb404723c */ /* 0x040ff0000000182c */
[C---:B--2---:R-:W-:Y:S08]  /*dd40*/  HMMA.16816.F32 R44, R180.reuse, R96, R52 ;  /* 0x00000060b42c723c */ /* 0x044ff00000001834 */
[C---:B------:R-:W-:Y:S01]  /*dd50*/  HMMA.16816.F32 R52, R180.reuse, R98, R56 ;  /* 0x00000062b434723c */ /* 0x040fe20000001838 */
[----:B------:R-:W2:Y:S07]  /*dd60*/  LDSM.16.M88.4 R96, [R200] ;  /* 0x00000000c860783b */ /* 0x000eae0000000200 */
[C---:B------:R-:W-:Y:S08]  /*dd70*/  HMMA.16816.F32 R60, R180.reuse, R124, R76 ;  /* 0x0000007cb43c723c */ /* 0x040ff0000000184c */
[----:B------:R-:W-:Y:S01]  /*dd80*/  HMMA.16816.F32 R72, R180, R126, R72 ;  /* 0x0000007eb448723c */ /* 0x000fe20000001848 */
[----:B------:R-:W-:Y:S07]  /*dd90*/  LDSM.16.M88.4 R124, [R200+0x2000] ;  /* 0x00200000c87c783b */ /* 0x000fee0000000200 */
[C---:B----4-:R-:W-:Y:S08]  /*dda0*/  HMMA.16816.F32 R88, R184.reuse, R84, R88 ;  /* 0x00000054b858723c */ /* 0x050ff00000001858 */
[C---:B------:R-:W-:Y:S08]  /*ddb0*/  HMMA.16816.F32 R84, R184.reuse, R86, R80 ;  /* 0x00000056b854723c */ /* 0x040ff00000001850 */
[C---:B------:R-:W-:Y:S01]  /*ddc0*/  HMMA.16816.F32 R80, R184.reuse, R120, R104 ;  /* 0x00000078b850723c */ /* 0x040fe20000001868 */
[----:B------:R-:W4:Y:S07]  /*ddd0*/  LDSM.16.M88.4 R104, [R200+0x1000] ;  /* 0x00100000c868783b */ /* 0x000f2e0000000200 */
[----:B------:R-:W-:Y:S01]  /*dde0*/  HMMA.16816.F32 R76, R184, R122, R112 ;  /* 0x0000007ab84c723c */ /* 0x000fe20000001870 */
[----:B------:R-:W2:Y:S01]  /*ddf0*/  LDSM.16.M88.4 R112, [R200+0x3000] ;  /* 0x00300000c870783b */ /* 0x000ea20000000200 */
[----:B------:R-:W-:-:S06]  /*de00*/  DEPBAR.LE SB0, 0x0 ;  /* 0x000080000000791a */ /* 0x000fcc0000000000 */
[C---:B------:R-:W-:Y:S08]  /*de10*/  HMMA.16816.F32 R56, R184.reuse, R16, R12 ;  /* 0x00000010b838723c */ /* 0x040ff0000000180c */
[C---:B-1----:R-:W-:Y:S08]  /*de20*/  HMMA.16816.F32 R100, R184.reuse, R20, R100 ;  /* 0x00000014b864723c */ /* 0x042ff00000001864 */
[C---:B------:R-:W-:Y:S08]  /*de30*/  HMMA.16816.F32 R68, R184.reuse, R22, R68 ;  /* 0x00000016b844723c */ /* 0x040ff00000001844 */
[C---:B------:R-:W-:Y:S08]  /*de40*/  HMMA.16816.F32 R40, R184.reuse, R18, R8 ;  /* 0x00000012b828723c */ /* 0x040ff00000001808 */
[C---:B------:R-:W-:Y:S08]  /*de50*/  HMMA.16816.F32 R24, R184.reuse, R28, R4 ;  /* 0x0000001cb818723c */ /* 0x040ff00000001804 */
[C---:B---3--:R-:W-:Y:S08]  /*de60*/  HMMA.16816.F32 R12, R184.reuse, R50, R52 ;  /* 0x00000032b80c723c */ /* 0x048ff00000001834 */
[C---:B------:R-:W-:Y:S08]  /*de70*/  HMMA.16816.F32 R20, R184.reuse, R30, R32 ;  /* 0x0000001eb814723c */ /* 0x040ff00000001820 */
[C---:B------:R-:W-:Y:S08]  /*de80*/  HMMA.16816.F32 R16, R184.reuse, R48, R44 ;  /* 0x00000030b810723c */ /* 0x040ff0000000182c */
[C---:B------:R-:W-:Y:S08]  /*de90*/  HMMA.16816.F32 R8, R184.reuse, R64, R60 ;  /* 0x00000040b808723c */ /* 0x040ff0000000183c */
[----:B------:R-:W-:Y:S08]  /*dea0*/  HMMA.16816.F32 R4, R184, R66, R72 ;  /* 0x00000042b804723c */ /* 0x000ff00000001848 */
[C---:B------:R-:W-:Y:S08]  /*deb0*/  HMMA.16816.F32 R60, R192.reuse, R138, R12 ;  /* 0x0000008ac03c723c */ /* 0x040ff0000000180c */
[C---:B--2---:R-:W-:Y:S08]  /*dec0*/  HMMA.16816.F32 R88, R192.reuse, R96, R88 ;  /* 0x00000060c058723c */ /* 0x044ff00000001858 */
[C---:B------:R-:W-:Y:S08]  /*ded0*/  HMMA.16816.F32 R84, R192.reuse, R98, R84 ;  /* 0x00000062c054723c */ /* 0x040ff00000001854 */
[C---:B------:R-:W-:Y:S08]  /*dee0*/  HMMA.16816.F32 R80, R192.reuse, R92, R80 ;  /* 0x0000005cc050723c */ /* 0x040ff00000001850 */
[C---:B------:R-:W-:Y:S08]  /*def0*/  HMMA.16816.F32 R76, R192.reuse, R94, R76 ;  /* 0x0000005ec04c723c */ /* 0x040ff0000000184c */
[C---:B----4-:R-:W-:Y:S08]  /*df00*/  HMMA.16816.F32 R28, R192.reuse, R104, R100 ;  /* 0x00000068c01c723c */ /* 0x050ff00000001864 */
        /* <DEDUP_REMOVED lines=11> */
[----:B------:R-:W-:Y:S02]  /*dfc0*/  IADD3 R0, R171, -0x2, RZ ;  /* 0xfffffffeab007810 */ /* 0x000fe40007ffe0ff */
[----:B------:R-:W-:-:S02]  /*dfd0*/  ISETP.GE.AND P3, PT, R212, 0x1, PT ;  /* 0x00000001d400780c */ /* 0x000fc40003f66270 */
[----:B------:R-:W-:Y:S02]  /*dfe0*/  SHF.R.S32.HI R2, RZ, 0x1f, R0 ;  /* 0x0000001fff027819 */ /* 0x000fe40000011400 */
[C---:B------:R-:W-:Y:S02]  /*dff0*/  ISETP.GE.AND P2, PT, R212.reuse, 0x21, PT ;  /* 0x00000021d400780c */ /* 0x040fe40003f46270 */
[----:B------:R-:W-:Y:S01]  /*e000*/  ISETP.GE.AND P1, PT, R212, 0x41, PT ;  /* 0x00000041d400780c */ /* 0x000fe20003f26270 */
[----:B------:R-:W-:Y:S01]  /*e010*/  IMAD R4, R2, c[0x0][0x1e0], RZ ;  /* 0x0000780002047a24 */ /* 0x000fe200078e02ff */
[----:B------:R-:W-:Y:S01]  /*e020*/  ISETP.NE.AND P5, PT, R110, RZ, PT ;  /* 0x000000ff6e00720c */ /* 0x000fe20003fa5270 */
[----:B------:R-:W-:Y:S01]  /*e030*/  IMAD.WIDE.U32 R2, R0, c[0x0][0x1e0], RZ ;  /* 0x0000780000027a25 */ /* 0x000fe200078e00ff */
[----:B------:R-:W-:-:S03]  /*e040*/  ISETP.GE.AND P6, PT, R209, c[0x0][0x1d4], PT ;  /* 0x00007500d1007a0c */ /* 0x000fc60003fc6270 */
        /* <DEDUP_REMOVED lines=12> */
[----:B------:R-:W-:Y:S02]  /*e110*/  @P3 LEA.HI.X R9, R0, c[0x0][0x1cc], R4, 0x1, P0 ;  /* 0x0000730000093a11 */ /* 0x000fe400000f0c04 */
[----:B------:R-:W-:Y:S01]  /*e120*/  @P2 IADD3 R0, P4, R5, R218, RZ ;  /* 0x000000da05002210 */ /* 0x000fe20007f9e0ff */
[----:B------:R-:W-:Y:S01]  /*e130*/  @P1 IMAD.MOV.U32 R5, RZ, RZ, c[0x0][0x1e0] ;  /* 0x00007800ff051624 */ /* 0x000fe200078e00ff */
        /* <DEDUP_REMOVED lines=30> */
.L_x_332:
[----:B------:R-:W-:Y:S05]  /*e320*/  BSYNC B0 ;  /* 0x0000000000007941 */ /* 0x000fea0003800000 */
.L_x_331:
[----:B------:R-:W-:Y:S01]  /*e330*/  LEA.HI R0, R221, R38, RZ, 0x5 ;  /* 0x00000026dd007211 */ /* 0x000fe200078f28ff */
[----:B------:R-:W0:Y:S03]  /*e340*/  LDGDEPBAR ;  /* 0x00000000000079af */ /* 0x000e260000000000 */
[----:B------:R-:W-:-:S05]  /*e350*/  LOP3.LUT R0, R0, 0xffffffe0, RZ, 0xc0, !PT ;  /* 0xffffffe000007812 */ /* 0x000fca00078ec0ff */
[----:B------:R-:W-:-:S05]  /*e360*/  IMAD.IADD R0, R38, 0x1, -R0 ;  /* 0x0000000126007824 */ /* 0x000fca00078e0a00 */
[----:B-1----:R-:W-:-:S04]  /*e370*/  SHF.R.S32.HI R2, RZ, 0x1f, R0 ;  /* 0x0000001fff027819 */ /* 0x002fc80000011400 */
[----:B------:R-:W-:-:S04]  /*e380*/  LEA.HI R2, R2, R0, RZ, 0x2 ;  /* 0x0000000002027211 */ /* 0x000fc800078f10ff */
[----:B------:R-:W-:-:S05]  /*e390*/  LOP3.LUT R2, R2, 0x7ffffffc, RZ, 0xc0, !PT ;  /* 0x7ffffffc02027812 */ /* 0x000fca00078ec0ff */
[----:B------:R-:W-:-:S04]  /*e3a0*/  IMAD.IADD R0, R0, 0x1, -R2 ;  /* 0x0000000100007824 */ /* 0x000fc800078e0a02 */
[----:B------:R-:W-:-:S04]  /*e3b0*/  IMAD.SHL.U32 R0, R0, 0x2, RZ ;  /* 0x0000000200007824 */ /* 0x000fc800078e00ff */
[----:B------:R-:W-:-:S05]  /*e3c0*/  IMAD.IADD R0, R111, 0x1, -R0 ;  /* 0x000000016f007824 */ /* 0x000fca00078e0a00 */
[C---:B------:R-:W-:Y:S02]  /*e3d0*/  ISETP.GT.AND P1, PT, R0.reuse, RZ, PT ;  /* 0x000000ff0000720c */ /* 0x040fe40003f24270 */
[C---:B------:R-:W-:Y:S02]  /*e3e0*/  ISETP.GT.AND P0, PT, R0.reuse, 0x1, PT ;  /* 0x000000010000780c */ /* 0x040fe40003f04270 */
        /* <DEDUP_REMOVED lines=39> */
[----:B------:R-:W-:Y:S01]  /*e660*/  ISETP.GT.AND P0, PT, R0, 0x29, PT ;  /* 0x000000290000780c */ /* 0x000fe20003f04270 */
[----:B------:R-:W-:Y:S01]  /*e670*/  LDSM.16.MT88.4 R28, [R205+0x3800] ;  /* 0x00380000cd1c783b */ /* 0x000fe20000004200 */
[----:B------:R-:W-:-:S02]  /*e680*/  FSEL R93, R68, -INF , P1 ;  /* 0xff800000445d7808 */ /* 0x000fc40000800000 */
        /* <DEDUP_REMOVED lines=23> */
[----:B------:R-:W-:-:S02]  /*e800*/  FSEL R143, R41, -INF , P0 ;  /* 0xff800000298f7808 */ /* 0x000fc40000000000 */
        /* <DEDUP_REMOVED lines=42> */
[----:B------:R-:W-:-:S02]  /*eab0*/  ISETP.GT.AND P2, PT, R0, 0x61, PT ;  /* 0x000000610000780c */ /* 0x000fc40003f44270 */
[----:B------:R-:W-:Y:S02]  /*eac0*/  FSEL R225, R52, -INF , P3 ;  /* 0xff80000034e17808 */ /* 0x000fe40001800000 */
[----:B------:R-:W-:Y:S02]  /*ead0*/  FMNMX.FTZ R3, R158, R3, !PT ;  /* 0x000000039e037209 */ /* 0x000fe40007810000 */
[----:B------:R-:W-:Y:S02]  /*eae0*/  FMNMX.FTZ R2, R191, R2, !PT ;  /* 0x00000002bf027209 */ /* 0x000fe40007810000 */
[----:B------:R-:W-:Y:S02]  /*eaf0*/  FSEL R196, R18, -INF , P0 ;  /* 0xff80000012c47808 */ /* 0x000fe40000000000 */
[C---:B------:R-:W-:Y:S02]  /*eb00*/  ISETP.GT.AND P1, PT, R0.reuse, 0x68, PT ;  /* 0x000000680000780c */ /* 0x040fe40003f24270 */
[----:B------:R-:W-:-:S02]  /*eb10*/  ISETP.GT.AND P0, PT, R0, 0x69, PT ;  /* 0x000000690000780c */ /* 0x000fc40003f04270 */
[----:B------:R-:W-:Y:S02]  /*eb20*/  FSEL R226, R53, -INF , P2 ;  /* 0xff80000035e27808 */ /* 0x000fe40001000000 */
[----:B------:R-:W-:Y:S02]  /*eb30*/  FMNMX.FTZ R3, R159, R3, !PT ;  /* 0x000000039f037209 */ /* 0x000fe40007810000 */
[----:B------:R-:W-:Y:S02]  /*eb40*/  FMNMX.FTZ R0, R225, R2, !PT ;  /* 0x00000002e1007209 */ /* 0x000fe40007810000 */
[----:B------:R-:W-:Y:S02]  /*eb50*/  FSEL R197, R19, -INF , P6 ;  /* 0xff80000013c57808 */ /* 0x000fe40003000000 */
[----:B------:R-:W-:Y:S01]  /*eb60*/  FSEL R227, R12, -INF , P1 ;  /* 0xff8000000ce37808 */ /* 0x000fe20000800000 */
[----:B------:R-:W-:Y:S01]  /*eb70*/  LDSM.16.MT88.4 R16, [R202] ;  /* 0x00000000ca10783b */ /* 0x000fe20000004200 */
[----:B------:R-:W-:-:S02]  /*eb80*/  FMNMX.FTZ R2, R196, R3, !PT ;  /* 0x00000003c4027209 */ /* 0x000fc40007810000 */
[----:B------:R-:W-:Y:S02]  /*eb90*/  FMNMX.FTZ R0, R226, R0, !PT ;  /* 0x00000000e2007209 */ /* 0x000fe40007810000 */
[----:B------:R-:W-:Y:S02]  /*eba0*/  FSEL R199, R62, -INF , P5 ;  /* 0xff8000003ec77808 */ /* 0x000fe40002800000 */
[----:B------:R-:W-:Y:S02]  /*ebb0*/  FSEL R228, R13, -INF , P0 ;  /* 0xff8000000de47808 */ /* 0x000fe40000000000 */
[----:B------:R-:W-:Y:S02]  /*ebc0*/  FMNMX.FTZ R2, R197, R2, !PT ;  /* 0x00000002c5027209 */ /* 0x000fe40007810000 */
[----:B------:R-:W-:Y:S02]  /*ebd0*/  FMNMX.FTZ R0, R227, R0, !PT ;  /* 0x00000000e3007209 */ /* 0x000fe40007810000 */
[----:B------:R-:W-:-:S02]  /*ebe0*/  FSEL R198, R63, -INF , P4 ;  /* 0xff8000003fc67808 */ /* 0x000fc40002000000 */
[----:B------:R-:W-:Y:S02]  /*ebf0*/  FMNMX.FTZ R2, R199, R2, !PT ;  /* 0x00000002c7027209 */ /* 0x000fe40007810000 */
[----:B------:R-:W-:Y:S02]  /*ec00*/  FMNMX.FTZ R0, R228, R0, !PT ;  /* 0x00000000e4007209 */ /* 0x000fe40007810000 */
[----:B------:R-:W-:Y:S02]  /*ec10*/  FSEL R229, R54, -INF , P3 ;  /* 0xff80000036e57808 */ /* 0x000fe40001800000 */
[----:B------:R-:W-:Y:S01]  /*ec20*/  FMNMX.FTZ R2, R198, R2, !PT ;  /* 0x00000002c6027209 */ /* 0x000fe20007810000 */
[----:B------:R-:W1:Y:S01]  /*ec30*/  SHFL.BFLY PT, R4, R0, 0x2, 0x1f ;  /* 0x0c401f0000047f89 */ /* 0x000e6200000e0000 */
[----:B------:R-:W-:Y:S02]  /*ec40*/  FSEL R238, R55, -INF , P2 ;  /* 0xff80000037ee7808 */ /* 0x000fe40001000000 */
[----:B------:R-:W-:-:S02]  /*ec50*/  FMNMX.FTZ R2, R229, R2, !PT ;  /* 0x00000002e5027209 */ /* 0x000fc40007810000 */
[----:B------:R-:W-:Y:S02]  /*ec60*/  FSEL R230, R14, -INF , P1 ;  /* 0xff8000000ee67808 */ /* 0x000fe40000800000 */
        /* <DEDUP_REMOVED lines=49> */
[----:B------:R-:W3:Y:S07]  /*ef80*/  LDSM.16.MT88.4 R8, [R204+0x3800] ;  /* 0x00380000cc08783b */ /* 0x000eee0000004200 */
[----:B------:R-:W-:Y:S01]  /*ef90*/  HMMA.16816.F32 R64, R4, R12, RZ ;  /* 0x0000000c0440723c */ /* 0x000fe200000018ff */
[----:B-1----:R-:W-:-:S04]  /*efa0*/  FFMA.FTZ R3, R26, c[0x0][0x2d0], -R2 ;  /* 0x0000b4001a037a23 */ /* 0x002fc80000010802 */
[----:B------:R1:W-:Y:S03]  /*efb0*/  MUFU.EX2 R247, R3 ;  /* 0x0000000300f77308 */ /* 0x0003e60000000800 */
[C---:B------:R-:W-:Y:S01]  /*efc0*/  HMMA.16816.F32 R60, R4.reuse, R14, RZ ;  /* 0x0000000e043c723c */ /* 0x040fe200000018ff */
[----:B------:R-:W-:Y:S07]  /*efd0*/  LDSM.16.MT88.4 R12, [R205+0x800] ;  /* 0x00080000cd0c783b */ /* 0x000fee0000004200 */
[----:B--2---:R-:W-:Y:S01]  /*efe0*/  HMMA.16816.F32 R52, R4, R20, RZ ;  /* 0x000000140434723c */ /* 0x004fe200000018ff */
[----:B-1----:R-:W-:-:S02]  /*eff0*/  FFMA.FTZ R3, R27, c[0x0][0x2d0], -R2 ;  /* 0x0000b4001b037a23 */ /* 0x002fc40000010802 */
[----:B------:R-:W1:Y:S05]  /*f000*/  LDSM.16.MT88.4 R24, [R203+0x800] ;  /* 0x00080000cb18783b */ /* 0x000e6a0000004200 */
[C---:B----4-:R-:W-:Y:S01]  /*f010*/  HMMA.16816.F32 R76, R4.reuse, R16, RZ ;  /* 0x00000010044c723c */ /* 0x050fe200000018ff */
[----:B------:R2:W4:Y:S07]  /*f020*/  MUFU.EX2 R169, R3 ;  /* 0x0000000300a97308 */ /* 0x00052e0000000800 */
[C---:B------:R-:W-:Y:S01]  /*f030*/  HMMA.16816.F32 R84, R4.reuse, R18, RZ ;  /* 0x000000120454723c */ /* 0x040fe200000018ff */
[----:B------:R-:W1:Y:S07]  /*f040*/  LDSM.16.MT88.4 R16, [R204+0x800] ;  /* 0x00080000cc10783b */ /* 0x000e6e0000004200 */
[C---:B------:R-:W-:Y:S01]  /*f050*/  HMMA.16816.F32 R44, R4.reuse, R22, RZ ;  /* 0x00000016042c723c */ /* 0x040fe200000018ff */
[--C-:B--2---:R-:W-:Y:S01]  /*f060*/  FFMA.FTZ R3, R32, c[0x0][0x2d0], -R0.reuse ;  /* 0x0000b40020037a23 */ /* 0x104fe20000010800 */
[----:B------:R-:W-:Y:S03]  /*f070*/  LDSM.16.MT88.4 R20, [R202+0x4000] ;  /* 0x00400000ca14783b */ /* 0x000fe60000004200 */
[----:B------:R2:W-:Y:S03]  /*f080*/  MUFU.EX2 R245, R3 ;  /* 0x0000000300f57308 */ /* 0x0005e60000000800 */
[C---:B------:R-:W-:Y:S08]  /*f090*/  HMMA.16816.F32 R100, R4.reuse, R40, RZ ;  /* 0x000000280464723c */ /* 0x040ff000000018ff */
[----:B------:R-:W-:Y:S01]  /*f0a0*/  HMMA.16816.F32 R40, R4, R42, RZ ;  /* 0x0000002a0428723c */ /* 0x000fe200000018ff */
[----:B--2---:R-:W-:-:S02]  /*f0b0*/  FFMA.FTZ R3, R33, c[0x0][0x2d0], -R0 ;  /* 0x0000b40021037a23 */ /* 0x004fc40000010800 */
[----:B------:R-:W2:Y:S05]  /*f0c0*/  LDSM.16.MT88.4 R32, [R202+0x800] ;  /* 0x00080000ca20783b */ /* 0x000eaa0000004200 */
[C---:B------:R-:W-:Y:S01]  /*f0d0*/  HMMA.16816.F32 R104, R4.reuse, R28, RZ ;  /* 0x0000001c0468723c */ /* 0x040fe200000018ff */
[----:B------:R1:W1:Y:S07]  /*f0e0*/  MUFU.EX2 R242, R3 ;  /* 0x0000000300f27308 */ /* 0x00026e0000000800 */
[C---:B------:R-:W-:Y:S01]  /*f0f0*/  HMMA.16816.F32 R116, R4.reuse, R30, RZ ;  /* 0x0000001e0474723c */ /* 0x040fe200000018ff */
[----:B------:R-:W2:Y:S07]  /*f100*/  LDSM.16.MT88.4 R28, [R203+0x4000] ;  /* 0x00400000cb1c783b */ /* 0x000eae0000004200 */
[----:B---3--:R-:W-:Y:S01]  /*f110*/  HMMA.16816.F32 R120, R4, R8, RZ ;  /* 0x000000080478723c */ /* 0x008fe200000018ff */
[----:B-1----:R-:W-:-:S02]  /*f120*/  FFMA.FTZ R3, R38, c[0x0][0x2d0], -R0 ;  /* 0x0000b40026037a23 */ /* 0x002fc40000010800 */
[----:B------:R-:W-:Y:S02]  /*f130*/  IMAD.MOV.U32 R38, RZ, RZ, R97 ;  /* 0x000000ffff267224 */ /* 0x000fe400078e0061 */
[----:B------:R1:W-:Y:S03]  /*f140*/  MUFU.EX2 R244, R3 ;  /* 0x0000000300f47308 */ /* 0x0003e60000000800 */
[----:B------:R-:W-:Y:S01]  /*f150*/  HMMA.16816.F32 R112, R4, R10, RZ ;  /* 0x0000000a0470723c */ /* 0x000fe200000018ff */
[----:B------:R-:W-:Y:S06]  /*f160*/  LDSM.16.MT88.4 R8, [R204+0x4000] ;  /* 0x00400000cc08783b */ /* 0x000fec0000004200 */
[----:B------:R-:W-:-:S02]  /*f170*/  F2FP.PACK_AB R4, R250, R248 ;  /* 0x000000f8fa04723e */ /* 0x000fc400000000ff */
[----:B----4-:R-:W-:Y:S02]  /*f180*/  F2FP.PACK_AB R6, R169, R247 ;  /* 0x000000f7a906723e */ /* 0x010fe400000000ff */
[----:B------:R-:W-:Y:S01]  /*f190*/  F2FP.PACK_AB R5, R242, R245 ;  /* 0x000000f5f205723e */ /* 0x000fe200000000ff */
[----:B-1----:R-:W-:Y:S02]  /*f1a0*/  FFMA.FTZ R3, R39, c[0x0][0x2d0], -R0 ;  /* 0x0000b40027037a23 */ /* 0x002fe40000010800 */
[----:B------:R-:W-:Y:S02]  /*f1b0*/  IMAD.MOV.U32 R39, RZ, RZ, R96 ;  /* 0x000000ffff277224 */ /* 0x000fe400078e0060 */
[----:B------:R1:W3:Y:S02]  /*f1c0*/  MUFU.EX2 R246, R3 ;  /* 0x0000000300f67308 */ /* 0x0002e40000000800 */
[----:B-1----:R-:W-:Y:S01]  /*f1d0*/  FFMA.FTZ R3, R92, c[0x0][0x2d0], -R2 ;  /* 0x0000b4005c037a23 */ /* 0x002fe20000010802 */
[----:B---3--:R-:W-:-:S05]  /*f1e0*/  F2FP.PACK_AB R7, R246, R244 ;  /* 0x000000f4f607723e */ /* 0x008fca00000000ff */
[----:B------:R1:W-:Y:S02]  /*f1f0*/  MUFU.EX2 R224, R3 ;  /* 0x0000000300e07308 */ /* 0x0003e40000000800 */
[C---:B------:R-:W-:Y:S08]  /*f200*/  HMMA.16816.F32 R88, R4.reuse, R26, R60 ;  /* 0x0000001a0458723c */ /* 0x040ff0000000183c */
[----:B------:R-:W-:Y:S01]  /*f210*/  HMMA.16816.F32 R80, R4, R12, R56 ;  /* 0x0000000c0450723c */ /* 0x000fe20000001838 */
[----:B-1----:R-:W-:-:S04]  /*f220*/  FFMA.FTZ R3, R94, c[0x0][0x2d0], -R2 ;  /* 0x0000b4005e037a23 */ /* 0x002fc80000010802 */
[----:B------:R1:W3:Y:S03]  /*f230*/  MUFU.EX2 R222, R3 ;  /* 0x0000000300de7308 */ /* 0x0002e60000000800 */
[C---:B------:R-:W-:Y:S01]  /*f240*/  HMMA.16816.F32 R60, R4.reuse, R14, R48 ;  /* 0x0000000e043c723c */ /* 0x040fe20000001830 */
[----:B------:R-:W4:Y:S07]  /*f250*/  LDSM.16.MT88.4 R12, [R205+0x4000] ;  /* 0x00400000cd0c783b */ /* 0x000f2e0000004200 */
[----:B------:R-:W-:Y:S01]  /*f260*/  HMMA.16816.F32 R56, R4, R16, R52 ;  /* 0x000000100438723c */ /* 0x000fe20000001834 */
[----:B-1----:R-:W-:-:S07]  /*f270*/  FFMA.FTZ R3, R93, c[0x0][0x2d0], -R2 ;  /* 0x0000b4005d037a23 */ /* 0x002fce0000010802 */
[C---:B------:R-:W-:Y:S01]  /*f280*/  HMMA.16816.F32 R44, R4.reuse, R18, R44 ;  /* 0x00000012042c723c */ /* 0x040fe2000000182c */
[----:B------:R-:W1:Y:S01]  /*f290*/  LDSM.16.MT88.4 R16, [R205+0x1000] ;  /* 0x00100000cd10783b */ /* 0x000e620000004200 */
[----:B------:R3:W-:Y:S06]  /*f2a0*/  MUFU.EX2 R221, R3 ;  /* 0x0000000300dd7308 */ /* 0x0007ec0000000800 */
[C---:B--2---:R-:W-:Y:S08]  /*f2b0*/  HMMA.16816.F32 R136, R4.reuse, R32, R72 ;  /* 0x000000200488723c */ /* 0x044ff00000001848 */
[----:B-----5:R-:W-:Y:S01]  /*f2c0*/  HMMA.16816.F32 R144, R4, R34, R68 ;  /* 0x000000220490723c */ /* 0x020fe20000001844 */
[----:B------:R-:W-:Y:S01]  /*f2d0*/  LDSM.16.MT88.4 R32, [R204+0x1000] ;  /* 0x00100000cc20783b */ /* 0x000fe20000004200 */
[----:B---3--:R-:W-:-:S04]  /*f2e0*/  FFMA.FTZ R3, R95, c[0x0][0x2d0], -R2 ;  /* 0x0000b4005f037a23 */ /* 0x008fc80000010802 */
[----:B------:R2:W3:Y:S02]  /*f2f0*/  MUFU.EX2 R223, R3 ;  /* 0x0000000300df7308 */ /* 0x0004e40000000800 */
[C---:B------:R-:W-:Y:S01]  /*f300*/  HMMA.16816.F32 R96, R4.reuse, R24, R64 ;  /* 0x000000180460723c */ /* 0x040fe20000001840 */
[----:B------:R-:W-:Y:S07]  /*f310*/  LDSM.16.MT88.4 R24, [R202+0x1000] ;  /* 0x00100000ca18783b */ /* 0x000fee0000004200 */
[----:B------:R-:W-:Y:S01]  /*f320*/  HMMA.16816.F32 R52, R4, R20, R76 ;  /* 0x000000140434723c */ /* 0x000fe2000000184c */
[----:B--2---:R-:W-:-:S07]  /*f330*/  FFMA.FTZ R3, R124, c[0x0][0x2d0], -R0 ;  /* 0x0000b4007c037a23 */ /* 0x004fce0000010800 */
[C---:B------:R-:W-:Y:S01]  /*f340*/  HMMA.16816.F32 R72, R4.reuse, R30, R40 ;  /* 0x0000001e0448723c */ /* 0x040fe20000001828 */
[----:B------:R2:W-:Y:S07]  /*f350*/  MUFU.EX2 R220, R3 ;  /* 0x0000000300dc7308 */ /* 0x0005ee0000000800 */
[C---:B------:R-:W-:Y:S01]  /*f360*/  HMMA.16816.F32 R48, R4.reuse, R22, R84 ;  /* 0x000000160430723c */ /* 0x040fe20000001854 */
[----:B------:R-:W1:Y:S06]  /*f370*/  LDSM.16.MT88.4 R20, [R203+0x1000] ;  /* 0x00100000cb14783b */ /* 0x000e6c0000004200 */
[----:B------:R-:W-:Y:S01]  /*f380*/  IMAD.MOV.U32 R87, RZ, RZ, R171 ;  /* 0x000000ffff577224 */ /* 0x000fe200078e00ab */
[----:B------:R-:W-:Y:S01]  /*f390*/  HMMA.16816.F32 R100, R4, R28, R100 ;  /* 0x0000001c0464723c */ /* 0x000fe20000001864 */
[----:B------:R-:W-:Y:S01]  /*f3a0*/  LDSM.16.MT88.4 R28, [R203+0x4800] ;  /* 0x00480000cb1c783b */ /* 0x000fe20000004200 */
[----:B--2---:R-:W-:-:S02]  /*f3b0*/  FFMA.FTZ R3, R108, c[0x0][0x2d0], -R0 ;  /* 0x0000b4006c037a23 */ /* 0x004fc40000010800 */
[----:B------:R-:W-:Y:S02]  /*f3c0*/  IMAD.MOV.U32 R108, RZ, RZ, R127 ;  /* 0x000000ffff6c7224 */ /* 0x000fe400078e007f */
[----:B------:R2:W1:Y:S02]  /*f3d0*/  MUFU.EX2 R217, R3 ;  /* 0x0000000300d97308 */ /* 0x0004640000000800 */
[C---:B----4-:R-:W-:Y:S08]  /*f3e0*/  HMMA.16816.F32 R76, R4.reuse, R12, R104 ;  /* 0x0000000c044c723c */ /* 0x050ff00000001868 */
[----:B------:R-:W-:Y:S01]  /*f3f0*/  HMMA.16816.F32 R68, R4, R14, R116 ;  /* 0x0000000e0444723c */ /* 0x000fe20000001874 */
[----:B------:R-:W-:Y:S01]  /*f400*/  LDSM.16.MT88.4 R12, [R204+0x4800] ;  /* 0x00480000cc0c783b */ /* 0x000fe20000004200 */
[----:B--2---:R-:W-:-:S06]  /*f410*/  FFMA.FTZ R3, R125, c[0x0][0x2d0], -R0 ;  /* 0x0000b4007d037a23 */ /* 0x004fcc0000010800 */
[C---:B------:R-:W-:Y:S01]  /*f420*/  HMMA.16816.F32 R64, R4.reuse, R8, R120 ;  /* 0x000000080440723c */ /* 0x040fe20000001878 */
[----:B------:R2:W-:Y:S07]  /*f430*/  MUFU.EX2 R216, R3 ;  /* 0x0000000300d87308 */ /* 0x0005ee0000000800 */
[----:B------:R-:W-:Y:S01]  /*f440*/  HMMA.16816.F32 R40, R4, R10, R112 ;  /* 0x0000000a0428723c */ /* 0x000fe20000001870 */
[----:B------:R-:W4:Y:S06]  /*f450*/  LDSM.16.MT88.4 R8, [R202+0x4800] ;  /* 0x00480000ca08783b */ /* 0x000f2c0000004200 */
[----:B------:R-:W-:-:S02]  /*f460*/  F2FP.PACK_AB R4, R222, R224 ;  /* 0x000000e0de04723e */ /* 0x000fc400000000ff */
[----:B---3--:R-:W-:Y:S01]  /*f470*/  F2FP.PACK_AB R6, R223, R221 ;  /* 0x000000dddf06723e */ /* 0x008fe200000000ff */
[----:B--2---:R-:W-:Y:S01]  /*f480*/  FFMA.FTZ R3, R126, c[0x0][0x2d0], -R0 ;  /* 0x0000b4007e037a23 */ /* 0x004fe20000010800 */
[----:B-1----:R-:W-:-:S03]  /*f490*/  F2FP.PACK_AB R5, R217, R220 ;  /* 0x000000dcd905723e */ /* 0x002fc600000000ff */
[----:B------:R-:W1:Y:S02]  /*f4a0*/  MUFU.EX2 R211, R3 ;  /* 0x0000000300d37308 */ /* 0x000e640000000800 */
[----:B-1----:R-:W-:Y:S01]  /*f4b0*/  F2FP.PACK_AB R7, R211, R216 ;  /* 0x000000d8d307723e */ /* 0x002fe200000000ff */
[----:B------:R-:W-:-:S05]  /*f4c0*/  FFMA.FTZ R3, R141, c[0x0][0x2d0], -R2 ;  /* 0x0000b4008d037a23 */ /* 0x000fca0000010802 */
[----:B------:R1:W-:Y:S01]  /*f4d0*/  MUFU.EX2 R189, R3 ;  /* 0x0000000300bd7308 */ /* 0x0003e20000000800 */
[C---:B------:R-:W-:Y:S08]  /*f4e0*/  HMMA.16816.F32 R92, R4.reuse, R16, R80 ;  /* 0x00000010045c723c */ /* 0x040ff00000001850 */
[----:B------:R-:W-:Y:S01]  /*f4f0*/  HMMA.16816.F32 R104, R4, R18, R60 ;  /* 0x000000120468723c */ /* 0x000fe2000000183c */
[----:B------:R-:W2:Y:S01]  /*f500*/  LDSM.16.MT88.4 R16, [R205+0x4800] ;  /* 0x00480000cd10783b */ /* 0x000ea20000004200 */
[----:B-1----:R-:W-:-:S06]  /*f510*/  FFMA.FTZ R3, R142, c[0x0][0x2d0], -R2 ;  /* 0x0000b4008e037a23 */ /* 0x002fcc0000010802 */
[C---:B------:R-:W-:Y:S01]  /*f520*/  HMMA.16816.F32 R124, R4.reuse, R20, R96 ;  /* 0x00000014047c723c */ /* 0x040fe20000001860 */
[----:B------:R1:W3:Y:S07]  /*f530*/  MUFU.EX2 R188, R3 ;  /* 0x0000000300bc7308 */ /* 0x0002ee0000000800 */
[C---:B------:R-:W-:Y:S01]  /*f540*/  HMMA.16816.F32 R112, R4.reuse, R22, R88 ;  /* 0x000000160470723c */ /* 0x040fe20000001858 */
[----:B------:R-:W3:Y:S07]  /*f550*/  LDSM.16.MT88.4 R20, [R203+0x1800] ;  /* 0x00180000cb14783b */ /* 0x000eee0000004200 */
[----:B------:R-:W-:Y:S01]  /*f560*/  HMMA.16816.F32 R88, R4, R32, R56 ;  /* 0x000000200458723c */ /* 0x000fe20000001838 */
[----:B-1----:R-:W-:-:S04]  /*f570*/  FFMA.FTZ R3, R140, c[0x0][0x2d0], -R2 ;  /* 0x0000b4008c037a23 */ /* 0x002fc80000010802 */
[----:B------:R1:W-:Y:S03]  /*f580*/  MUFU.EX2 R176, R3 ;  /* 0x0000000300b07308 */ /* 0x0003e60000000800 */
[C---:B----4-:R-:W-:Y:S08]  /*f590*/  HMMA.16816.F32 R80, R4.reuse, R8, R52 ;  /* 0x000000080450723c */ /* 0x050ff00000001834 */
[----:B------:R-:W-:Y:S01]  /*f5a0*/  HMMA.16816.F32 R96, R4, R10, R48 ;  /* 0x0000000a0460723c */ /* 0x000fe20000001830 */
[----:B------:R-:W4:Y:S01]  /*f5b0*/  LDSM.16.MT88.4 R8, [R202+0x5000] ;  /* 0x00500000ca08783b */ /* 0x000f220000004200 */
[----:B-1----:R-:W-:-:S06]  /*f5c0*/  FFMA.FTZ R3, R143, c[0x0][0x2d0], -R2 ;  /* 0x0000b4008f037a23 */ /* 0x002fcc0000010802 */
[C---:B--2---:R-:W-:Y:S01]  /*f5d0*/  HMMA.16816.F32 R116, R4.reuse, R16, R76 ;  /* 0x000000100474723c */ /* 0x044fe2000000184c */
[----:B------:R1:W2:Y:S06]  /*f5e0*/  MUFU.EX2 R178, R3 ;  /* 0x0000000300b27308 */ /* 0x0002ac0000000800 */
[----:B------:R-:W-:Y:S01]  /*f5f0*/  IMAD.MOV.U32 R79, RZ, RZ, R87 ;  /* 0x000000ffff4f7224 */ /* 0x000fe200078e0057 */
[C---:B------:R-:W-:Y:S08]  /*f600*/  HMMA.16816.F32 R136, R4.reuse, R24, R136 ;  /* 0x000000180488723c */ /* 0x040ff00000001888 */
[----:B------:R-:W-:Y:S01]  /*f610*/  HMMA.16816.F32 R144, R4, R26, R144 ;  /* 0x0000001a0490723c */ /* 0x000fe20000001890 */
[----:B------:R-:W2:Y:S01]  /*f620*/  LDSM.16.MT88.4 R24, [R202+0x1800] ;  /* 0x00180000ca18783b */ /* 0x000ea20000004200 */
[----:B-1----:R-:W-:-:S02]  /*f630*/  FFMA.FTZ R3, R148, c[0x0][0x2d0], -R0 ;  /* 0x0000b40094037a23 */ /* 0x002fc40000010800 */
[----:B------:R-:W-:Y:S02]  /*f640*/  IMAD.MOV.U32 R148, RZ, RZ, R170 ;  /* 0x000000ffff947224 */ /* 0x000fe400078e00aa */
[----:B------:R1:W-:Y:S02]  /*f650*/  MUFU.EX2 R171, R3 ;  /* 0x0000000300ab7308 */ /* 0x0003e40000000800 */
[C---:B------:R-:W-:Y:S08]  /*f660*/  HMMA.16816.F32 R120, R4.reuse, R28, R100 ;  /* 0x0000001c0478723c */ /* 0x040ff00000001864 */
[----:B------:R-:W-:Y:S01]  /*f670*/  HMMA.16816.F32 R84, R4, R12, R64 ;  /* 0x0000000c0454723c */ /* 0x000fe20000001840 */
[----:B-1----:R-:W-:-:S07]  /*f680*/  FFMA.FTZ R3, R150, c[0x0][0x2d0], -R0 ;  /* 0x0000b40096037a23 */ /* 0x002fce0000010800 */
[----:B------:R-:W-:Y:S01]  /*f690*/  HMMA.16816.F32 R56, R4, R14, R40 ;  /* 0x0000000e0438723c */ /* 0x000fe20000001828 */
[----:B------:R-:W1:Y:S01]  /*f6a0*/  LDSM.16.MT88.4 R12, [R203+0x5000] ;  /* 0x00500000cb0c783b */ /* 0x000e620000004200 */
[----:B------:R2:W2:Y:S01]  /*f6b0*/  MUFU.EX2 R170, R3 ;  /* 0x0000000300aa7308 */ /* 0x0004a20000000800 */
[----:B------:R-:W-:-:S05]  /*f6c0*/  IMAD.MOV.U32 R150, RZ, RZ, R169 ;  /* 0x000000ffff967224 */ /* 0x000fca00078e00a9 */
[C---:B------:R-:W-:Y:S01]  /*f6d0*/  HMMA.16816.F32 R100, R4.reuse, R18, R68 ;  /* 0x000000120464723c */ /* 0x040fe20000001844 */
[----:B------:R-:W1:Y:S07]  /*f6e0*/  LDSM.16.MT88.4 R16, [R205+0x5000] ;  /* 0x00500000cd10783b */ /* 0x000e6e0000004200 */
[----:B------:R-:W-:Y:S01]  /*f6f0*/  HMMA.16816.F32 R44, R4, R34, R44 ;  /* 0x00000022042c723c */ /* 0x000fe2000000182c */
[----:B------:R-:W1:Y:S01]  /*f700*/  LDSM.16.MT88.4 R32, [R205+0x1800] ;  /* 0x00180000cd20783b */ /* 0x000e620000004200 */
[----:B--2---:R-:W-:-:S04]  /*f710*/  FFMA.FTZ R3, R151, c[0x0][0x2d0], -R0 ;  /* 0x0000b40097037a23 */ /* 0x004fc80000010800 */
[----:B------:R2:W-:Y:S02]  /*f720*/  MUFU.EX2 R169, R3 ;  /* 0x0000000300a97308 */ /* 0x0005e40000000800 */
[----:B------:R-:W-:Y:S01]  /*f730*/  HMMA.16816.F32 R140, R4, R30, R72 ;  /* 0x0000001e048c723c */ /* 0x000fe20000001848 */
[----:B------:R-:W1:Y:S06]  /*f740*/  LDSM.16.MT88.4 R28, [R204+0x1800] ;  /* 0x00180000cc1c783b */ /* 0x000e6c0000004200 */
[----:B---3--:R-:W-:Y:S02]  /*f750*/  F2FP.PACK_AB R4, R188, R189 ;  /* 0x000000bdbc04723e */ /* 0x008fe400000000ff */
[----:B------:R-:W-:-:S02]  /*f760*/  F2FP.PACK_AB R6, R178, R176 ;  /* 0x000000b0b206723e */ /* 0x000fc400000000ff */
[----:B------:R-:W-:Y:S01]  /*f770*/  F2FP.PACK_AB R5, R170, R171 ;  /* 0x000000abaa05723e */ /* 0x000fe200000000ff */
[----:B--2---:R-:W-:Y:S02]  /*f780*/  FFMA.FTZ R3, R149, c[0x0][0x2d0], -R0 ;  /* 0x0000b40095037a23 */ /* 0x004fe40000010800 */
[----:B------:R-:W-:Y:S02]  /*f790*/  IMAD.MOV.U32 R149, RZ, RZ, R168 ;  /* 0x000000ffff957224 */ /* 0x000fe400078e00a8 */
[----:B------:R2:W3:Y:S02]  /*f7a0*/  MUFU.EX2 R168, R3 ;  /* 0x0000000300a87308 */ /* 0x0004e40000000800 */
[----:B--2---:R-:W-:Y:S01]  /*f7b0*/  FFMA.FTZ R3, R152, c[0x0][0x2d0], -R2 ;  /* 0x0000b40098037a23 */ /* 0x004fe20000010802 */
[----:B---3--:R-:W-:-:S05]  /*f7c0*/  F2FP.PACK_AB R7, R168, R169 ;  /* 0x000000a9a807723e */ /* 0x008fca00000000ff */
[----:B------:R2:W-:Y:S02]  /*f7d0*/  MUFU.EX2 R151, R3 ;  /* 0x0000000300977308 */ /* 0x0005e40000000800 */
[C---:B------:R-:W-:Y:S08]  /*f7e0*/  HMMA.16816.F32 R64, R4.reuse, R20, R124 ;  /* 0x000000140440723c */ /* 0x040ff0000000187c */
[----:B------:R-:W-:Y:S01]  /*f7f0*/  HMMA.16816.F32 R52, R4, R22, R112 ;  /* 0x000000160434723c */ /* 0x000fe20000001870 */
[----:B------:R-:W3:Y:S01]  /*f800*/  LDSM.16.MT88.4 R20, [R204+0x5000] ;  /* 0x00500000cc14783b */ /* 0x000ee20000004200 */
[----:B--2---:R-:W-:-:S02]  /*f810*/  FFMA.FTZ R3, R154, c[0x0][0x2d0], -R2 ;  /* 0x0000b4009a037a23 */ /* 0x004fc40000010802 */
[----:B------:R-:W-:Y:S02]  /*f820*/  IMAD.MOV.U32 R154, RZ, RZ, R79 ;  /* 0x000000ffff9a7224 */ /* 0x000fe400078e004f */
[----:B------:R2:W1:Y:S02]  /*f830*/  MUFU.EX2 R152, R3 ;  /* 0x0000000300987308 */ /* 0x0004640000000800 */
[C---:B----4-:R-:W-:Y:S08]  /*f840*/  HMMA.16816.F32 R40, R4.reuse, R8, R80 ;  /* 0x000000080428723c */ /* 0x050ff00000001850 */
[----:B------:R-:W-:Y:S01]  /*f850*/  HMMA.16816.F32 R72, R4, R24, R136 ;  /* 0x000000180448723c */ /* 0x000fe20000001888 */
[----:B--2---:R-:W-:-:S07]  /*f860*/  FFMA.FTZ R3, R153, c[0x0][0x2d0], -R2 ;  /* 0x0000b40099037a23 */ /* 0x004fce0000010802 */
[C---:B------:R-:W-:Y:S01]  /*f870*/  HMMA.16816.F32 R68, R4.reuse, R26, R144 ;  /* 0x0000001a0444723c */ /* 0x040fe20000001890 */
[----:B------:R-:W-:Y:S01]  /*f880*/  IMAD.MOV.U32 R153, RZ, RZ, R150 ;  /* 0x000000ffff997224 */ /* 0x000fe200078e0096 */
[----:B------:R-:W2:Y:S01]  /*f890*/  LDSM.16.MT88.4 R24, [R203+0x2000] ;  /* 0x00200000cb18783b */ /* 0x000ea20000004200 */
[----:B------:R4:W-:Y:S05]  /*f8a0*/  MUFU.EX2 R150, R3 ;  /* 0x0000000300967308 */ /* 0x0009ea0000000800 */
[C---:B-1----:R-:W-:Y:S08]  /*f8b0*/  HMMA.16816.F32 R80, R4.reuse, R12, R120 ;  /* 0x0000000c0450723c */ /* 0x042ff00000001878 */
[----:B------:R-:W-:Y:S01]  /*f8c0*/  HMMA.16816.F32 R116, R4, R16, R116 ;  /* 0x000000100474723c */ /* 0x000fe20000001874 */
[----:B----4-:R-:W-:-:S02]  /*f8d0*/  FFMA.FTZ R3, R155, c[0x0][0x2d0], -R2 ;  /* 0x0000b4009b037a23 */ /* 0x010fc40000010802 */
[----:B------:R-:W-:Y:S02]  /*f8e0*/  IMAD.MOV.U32 R155, RZ, RZ, R149 ;  /* 0x000000ffff9b7224 */ /* 0x000fe400078e0095 */
[----:B------:R1:W4:Y:S03]  /*f8f0*/  MUFU.EX2 R149, R3 ;  /* 0x0000000300957308 */ /* 0x0003260000000800 */
[C---:B------:R-:W-:Y:S01]  /*f900*/  HMMA.16816.F32 R120, R4.reuse, R18, R100 ;  /* 0x000000120478723c */ /* 0x040fe20000001864 */
[----:B------:R-:W2:Y:S07]  /*f910*/  LDSM.16.MT88.4 R16, [R204+0x2000] ;  /* 0x00200000cc10783b */ /* 0x000eae0000004200 */
[----:B------:R-:W-:Y:S01]  /*f920*/  HMMA.16816.F32 R60, R4, R32, R92 ;  /* 0x00000020043c723c */ /* 0x000fe2000000185c */
[----:B-1----:R-:W-:-:S07]  /*f930*/  FFMA.FTZ R3, R156, c[0x0][0x2d0], -R0 ;  /* 0x0000b4009c037a23 */ /* 0x002fce0000010800 */
[C---:B------:R-:W-:Y:S01]  /*f940*/  HMMA.16816.F32 R48, R4.reuse, R34, R104 ;  /* 0x000000220430723c */ /* 0x040fe20000001868 */
[----:B------:R-:W-:Y:S02]  /*f950*/  IMAD.MOV.U32 R156, RZ, RZ, R148 ;  /* 0x000000ffff9c7224 */ /* 0x000fe400078e0094 */
[----:B------:R1:W-:Y:S05]  /*f960*/  MUFU.EX2 R148, R3 ;  /* 0x0000000300947308 */ /* 0x0003ea0000000800 */
[C---:B------:R-:W-:Y:S08]  /*f970*/  HMMA.16816.F32 R32, R4.reuse, R28, R88 ;  /* 0x0000001c0420723c */ /* 0x040ff00000001858 */
[----:B------:R-:W-:Y:S01]  /*f980*/  HMMA.16816.F32 R44, R4, R30, R44 ;  /* 0x0000001e042c723c */ /* 0x000fe2000000182c */
[----:B------:R-:W2:Y:S01]  /*f990*/  LDSM.16.MT88.4 R28, [R202+0x2000] ;  /* 0x00200000ca1c783b */ /* 0x000ea20000004200 */
[----:B-1----:R-:W-:-:S02]  /*f9a0*/  FFMA.FTZ R3, R157, c[0x0][0x2d0], -R0 ;  /* 0x0000b4009d037a23 */ /* 0x002fc40000010800 */
[----:B------:R-:W-:Y:S02]  /*f9b0*/  IMAD.MOV.U32 R157, RZ, RZ, R108 ;  /* 0x000000ffff9d7224 */ /* 0x000fe400078e006c */
[----:B------:R1:W1:Y:S02]  /*f9c0*/  MUFU.EX2 R147, R3 ;  /* 0x0000000300937308 */ /* 0x0002640000000800 */
[C---:B------:R-:W-:Y:S01]  /*f9d0*/  HMMA.16816.F32 R140, R4.reuse, R14, R140 ;  /* 0x0000000e048c723c */ /* 0x040fe2000000188c */
[----:B------:R-:W2:Y:S07]  /*f9e0*/  LDSM.16.MT88.4 R12, [R205+0x2000] ;  /* 0x00200000cd0c783b */ /* 0x000eae0000004200 */
[----:B---3--:R-:W-:Y:S01]  /*f9f0*/  HMMA.16816.F32 R104, R4, R20, R84 ;  /* 0x000000140468723c */ /* 0x008fe20000001854 */
[----:B-1----:R-:W-:-:S07]  /*fa00*/  FFMA.FTZ R3, R158, c[0x0][0x2d0], -R0 ;  /* 0x0000b4009e037a23 */ /* 0x002fce0000010800 */
[C---:B------:R-:W-:Y:S01]  /*fa10*/  HMMA.16816.F32 R76, R4.reuse, R10, R96 ;  /* 0x0000000a044c723c */ /* 0x040fe20000001860 */
[----:B------:R-:W-:Y:S01]  /*fa20*/  LDSM.16.MT88.4 R8, [R202+0x5800] ;  /* 0x00580000ca08783b */ /* 0x000fe20000004200 */
[----:B------:R-:W-:Y:S01]  /*fa30*/  IMAD.MOV.U32 R158, RZ, RZ, R39 ;  /* 0x000000ffff9e7224 */ /* 0x000fe200078e0027 */
[----:B------:R1:W-:Y:S05]  /*fa40*/  MUFU.EX2 R146, R3 ;  /* 0x0000000300927308 */ /* 0x0003ea0000000800 */
[----:B------:R-:W-:Y:S01]  /*fa50*/  HMMA.16816.F32 R84, R4, R22, R56 ;  /* 0x000000160454723c */ /* 0x000fe20000001838 */
[----:B------:R-:W-:Y:S06]  /*fa60*/  LDSM.16.MT88.4 R20, [R204+0x5800] ;  /* 0x00580000cc14783b */ /* 0x000fec0000004200 */
[----:B------:R-:W-:-:S02]  /*fa70*/  F2FP.PACK_AB R4, R152, R151 ;  /* 0x000000979804723e */ /* 0x000fc400000000ff */
[----:B----4-:R-:W-:Y:S01]  /*fa80*/  F2FP.PACK_AB R6, R149, R150 ;  /* 0x000000969506723e */ /* 0x010fe200000000ff */
[----:B-1----:R-:W-:Y:S01]  /*fa90*/  FFMA.FTZ R3, R159, c[0x0][0x2d0], -R0 ;  /* 0x0000b4009f037a23 */ /* 0x002fe20000010800 */
[----:B------:R-:W-:Y:S01]  /*faa0*/  F2FP.PACK_AB R5, R147, R148 ;  /* 0x000000949305723e */ /* 0x000fe200000000ff */
[----:B------:R-:W-:Y:S02]  /*fab0*/  IMAD.MOV.U32 R159, RZ, RZ, R38 ;  /* 0x000000ffff9f7224 */ /* 0x000fe400078e0026 */
[----:B------:R1:W3:Y:S02]  /*fac0*/  MUFU.EX2 R145, R3 ;  /* 0x0000000300917308 */ /* 0x0002e40000000800 */
[----:B-1----:R-:W-:Y:S01]  /*fad0*/  FFMA.FTZ R3, R177, c[0x0][0x2d0], -R2 ;  /* 0x0000b400b1037a23 */ /* 0x002fe20000010802 */
[----:B---3--:R-:W-:-:S05]  /*fae0*/  F2FP.PACK_AB R7, R145, R146 ;  /* 0x000000929107723e */ /* 0x008fca00000000ff */
[----:B------:R1:W-:Y:S02]  /*faf0*/  MUFU.EX2 R144, R3 ;  /* 0x0000000300907308 */ /* 0x0003e40000000800 */
[C---:B--2---:R-:W-:Y:S08]  /*fb00*/  HMMA.16816.F32 R88, R4.reuse, R24, R64 ;  /* 0x000000180458723c */ /* 0x044ff00000001840 */
[----:B------:R-:W-:Y:S01]  /*fb10*/  HMMA.16816.F32 R100, R4, R26, R52 ;  /* 0x0000001a0464723c */ /* 0x000fe20000001834 */
[----:B------:R-:W2:Y:S01]  /*fb20*/  LDSM.16.MT88.4 R24, [R203+0x5800] ;  /* 0x00580000cb18783b */ /* 0x000ea20000004200 */
[----:B-1----:R-:W-:-:S04]  /*fb30*/  FFMA.FTZ R3, R179, c[0x0][0x2d0], -R2 ;  /* 0x0000b400b3037a23 */ /* 0x002fc80000010802 */
[----:B------:R1:W3:Y:S02]  /*fb40*/  MUFU.EX2 R139, R3 ;  /* 0x00000003008b7308 */ /* 0x0002e40000000800 */
[C---:B------:R-:W-:Y:S01]  /*fb50*/  HMMA.16816.F32 R64, R4.reuse, R16, R32 ;  /* 0x000000100440723c */ /* 0x040fe20000001820 */
[----:B------:R-:W4:Y:S07]  /*fb60*/  LDSM.16.MT88.4 R32, [R205+0x5800] ;  /* 0x00580000cd20783b */ /* 0x000f2e0000004200 */
[----:B------:R-:W-:Y:S01]  /*fb70*/  HMMA.16816.F32 R112, R4, R28, R72 ;  /* 0x0000001c0470723c */ /* 0x000fe20000001848 */
[----:B-1----:R-:W-:-:S07]  /*fb80*/  FFMA.FTZ R3, R190, c[0x0][0x2d0], -R2 ;  /* 0x0000b400be037a23 */ /* 0x002fce0000010802 */
[C---:B------:R-:W-:Y:S01]  /*fb90*/  HMMA.16816.F32 R92, R4.reuse, R12, R60 ;  /* 0x0000000c045c723c */ /* 0x040fe2000000183c */
[----:B------:R1:W-:Y:S07]  /*fba0*/  MUFU.EX2 R138, R3 ;  /* 0x00000003008a7308 */ /* 0x0003ee0000000800 */
[C---:B------:R-:W-:Y:S01]  /*fbb0*/  HMMA.16816.F32 R72, R4.reuse, R14, R48 ;  /* 0x0000000e0448723c */ /* 0x040fe20000001830 */
[----:B------:R-:W3:Y:S07]  /*fbc0*/  LDSM.16.MT88.4 R12, [R203+0x2800] ;  /* 0x00280000cb0c783b */ /* 0x000eee0000004200 */
[----:B------:R-:W-:Y:S01]  /*fbd0*/  HMMA.16816.F32 R96, R4, R30, R68 ;  /* 0x0000001e0460723c */ /* 0x000fe20000001844 */
[----:B------:R-:W3:Y:S01]  /*fbe0*/  LDSM.16.MT88.4 R28, [R204+0x2800] ;  /* 0x00280000cc1c783b */ /* 0x000ee20000004200 */
[----:B-1----:R-:W-:-:S04]  /*fbf0*/  FFMA.FTZ R3, R191, c[0x0][0x2d0], -R2 ;  /* 0x0000b400bf037a23 */ /* 0x002fc80000010802 */
[----:B------:R1:W1:Y:S02]  /*fc00*/  MUFU.EX2 R137, R3 ;  /* 0x0000000300897308 */ /* 0x0002640000000800 */
[C---:B------:R-:W-:Y:S01]  /*fc10*/  HMMA.16816.F32 R60, R4.reuse, R18, R44 ;  /* 0x00000012043c723c */ /* 0x040fe2000000182c */
[----:B------:R-:W3:Y:S07]  /*fc20*/  LDSM.16.MT88.4 R16, [R202+0x2800] ;  /* 0x00280000ca10783b */ /* 0x000eee0000004200 */
[----:B--2---:R-:W-:Y:S01]  /*fc30*/  HMMA.16816.F32 R48, R4, R24, R80 ;  /* 0x000000180430723c */ /* 0x004fe20000001850 */
[----:B-1----:R-:W-:-:S07]  /*fc40*/  FFMA.FTZ R3, R196, c[0x0][0x2d0], -R0 ;  /* 0x0000b400c4037a23 */ /* 0x002fce0000010800 */
[C---:B------:R-:W-:Y:S01]  /*fc50*/  HMMA.16816.F32 R52, R4.reuse, R8, R40 ;  /* 0x000000080434723c */ /* 0x040fe20000001828 */
[----:B------:R1:W-:Y:S07]  /*fc60*/  MUFU.EX2 R136, R3 ;  /* 0x0000000300887308 */ /* 0x0003ee0000000800 */
[C---:B----4-:R-:W-:Y:S01]  /*fc70*/  HMMA.16816.F32 R56, R4.reuse, R32, R116 ;  /* 0x000000200438723c */ /* 0x050fe20000001874 */
[----:B------:R-:W-:Y:S07]  /*fc80*/  LDSM.16.MT88.4 R116, [R202+0x3000] ;  /* 0x00300000ca74783b */ /* 0x000fee0000004200 */
[----:B------:R-:W-:Y:S01]  /*fc90*/  HMMA.16816.F32 R80, R4, R34, R120 ;  /* 0x000000220450723c */ /* 0x000fe20000001878 */
[----:B-1----:R-:W-:-:S04]  /*fca0*/  FFMA.FTZ R3, R197, c[0x0][0x2d0], -R0 ;  /* 0x0000b400c5037a23 */ /* 0x002fc80000010800 */
[----:B------:R1:W2:Y:S03]  /*fcb0*/  MUFU.EX2 R108, R3 ;  /* 0x00000003006c7308 */ /* 0x0002a60000000800 */
[C---:B------:R-:W-:Y:S01]  /*fcc0*/  HMMA.16816.F32 R44, R4.reuse, R10, R76 ;  /* 0x0000000a042c723c */ /* 0x040fe2000000184c */
[----:B------:R-:W4:Y:S07]  /*fcd0*/  LDSM.16.MT88.4 R8, [R205+0x2800] ;  /* 0x00280000cd08783b */ /* 0x000f2e0000004200 */
[----:B------:R-:W-:Y:S01]  /*fce0*/  HMMA.16816.F32 R40, R4, R26, R140 ;  /* 0x0000001a0428723c */ /* 0x000fe2000000188c */
[----:B------:R-:W-:Y:S01]  /*fcf0*/  LDSM.16.MT88.4 R24, [R202+0x6000] ;  /* 0x00600000ca18783b */ /* 0x000fe20000004200 */
[----:B-1----:R-:W-:-:S06]  /*fd00*/  FFMA.FTZ R3, R199, c[0x0][0x2d0], -R0 ;  /* 0x0000b400c7037a23 */ /* 0x002fcc0000010800 */
[C---:B------:R-:W-:Y:S01]  /*fd10*/  HMMA.16816.F32 R68, R4.reuse, R20, R104 ;  /* 0x000000140444723c */ /* 0x040fe20000001868 */
[----:B------:R1:W-:Y:S07]  /*fd20*/  MUFU.EX2 R39, R3 ;  /* 0x0000000300277308 */ /* 0x0003ee0000000800 */
[----:B------:R-:W-:Y:S01]  /*fd30*/  HMMA.16816.F32 R32, R4, R22, R84 ;  /* 0x000000160420723c */ /* 0x000fe20000001854 */
[----:B------:R-:W-:Y:S06]  /*fd40*/  LDSM.16.MT88.4 R20, [R203+0x6000] ;  /* 0x00600000cb14783b */ /* 0x000fec0000004200 */
[----:B---3--:R-:W-:-:S02]  /*fd50*/  F2FP.PACK_AB R4, R139, R144 ;  /* 0x000000908b04723e */ /* 0x008fc400000000ff */
[----:B------:R-:W-:Y:S01]  /*fd60*/  F2FP.PACK_AB R6, R137, R138 ;  /* 0x0000008a8906723e */ /* 0x000fe200000000ff */
[----:B-1----:R-:W-:Y:S01]  /*fd70*/  FFMA.FTZ R3, R198, c[0x0][0x2d0], -R0 ;  /* 0x0000b400c6037a23 */ /* 0x002fe20000010800 */
[----:B--2---:R-:W-:-:S03]  /*fd80*/  F2FP.PACK_AB R5, R108, R136 ;  /* 0x000000886c05723e */ /* 0x004fc600000000ff */
[----:B------:R-:W1:Y:S02]  /*fd90*/  MUFU.EX2 R38, R3 ;  /* 0x0000000300267308 */ /* 0x000e640000000800 */
[----:B-1----:R-:W-:Y:S01]  /*fda0*/  F2FP.PACK_AB R7, R38, R39 ;  /* 0x000000272607723e */ /* 0x002fe200000000ff */
[----:B------:R-:W-:-:S06]  /*fdb0*/  FFMA.FTZ R3, R225, c[0x0][0x2d0], -R2 ;  /* 0x0000b400e1037a23 */ /* 0x000fcc0000010802 */
[C---:B------:R-:W-:Y:S01]  /*fdc0*/  HMMA.16816.F32 R84, R4.reuse, R12, R88 ;  /* 0x0000000c0454723c */ /* 0x040fe20000001858 */
[----:B------:R-:W-:Y:S07]  /*fdd0*/  LDSM.16.MT88.4 R88, [R202+0x6800] ;  /* 0x00680000ca58783b */ /* 0x000fee0000004200 */
[C---:B------:R-:W-:Y:S01]  /*fde0*/  HMMA.16816.F32 R100, R4.reuse, R14, R100 ;  /* 0x0000000e0464723c */ /* 0x040fe20000001864 */
[----:B------:R-:W1:Y:S07]  /*fdf0*/  LDSM.16.MT88.4 R12, [R205+0x6000] ;  /* 0x00600000cd0c783b */ /* 0x000e6e0000004200 */
[C---:B------:R-:W-:Y:S01]  /*fe00*/  HMMA.16816.F32 R120, R4.reuse, R28, R64 ;  /* 0x0000001c0478723c */ /* 0x040fe20000001840 */
[----:B------:R2:W-:Y:S01]  /*fe10*/  MUFU.EX2 R29, R3 ;  /* 0x00000003001d7308 */ /* 0x0005e20000000800 */
[----:B------:R-:W-:Y:S06]  /*fe20*/  LDSM.16.MT88.4 R64, [R203+0x3000] ;  /* 0x00300000cb40783b */ /* 0x000fec0000004200 */
[C---:B------:R-:W-:Y:S08]  /*fe30*/  HMMA.16816.F32 R76, R4.reuse, R18, R96 ;  /* 0x00000012044c723c */ /* 0x040ff00000001860 */
[----:B------:R-:W-:Y:S01]  /*fe40*/  HMMA.16816.F32 R112, R4, R16, R112 ;  /* 0x000000100470723c */ /* 0x000fe20000001870 */
[----:B--2---:R-:W-:-:S04]  /*fe50*/  FFMA.FTZ R3, R226, c[0x0][0x2d0], -R2 ;  /* 0x0000b400e2037a23 */ /* 0x004fc80000010802 */
[----:B------:R2:W3:Y:S03]  /*fe60*/  MUFU.EX2 R28, R3 ;  /* 0x00000003001c7308 */ /* 0x0004e60000000800 */
[C---:B----4-:R-:W-:Y:S08]  /*fe70*/  HMMA.16816.F32 R92, R4.reuse, R8, R92 ;  /* 0x00000008045c723c */ /* 0x050ff0000000185c */
[----:B------:R-:W-:Y:S01]  /*fe80*/  HMMA.16816.F32 R96, R4, R10, R72 ;  /* 0x0000000a0460723c */ /* 0x000fe20000001848 */
[----:B------:R-:W4:Y:S01]  /*fe90*/  LDSM.16.MT88.4 R8, [R204+0x6000] ;  /* 0x00600000cc08783b */ /* 0x000f220000004200 */
[----:B--2---:R-:W-:-:S03]  /*fea0*/  FFMA.FTZ R3, R227, c[0x0][0x2d0], -R2 ;  /* 0x0000b400e3037a23 */ /* 0x004fc60000010802 */
[----:B------:R-:W2:Y:S01]  /*feb0*/  LDSM.16.MT88.4 R72, [R205+0x3000] ;  /* 0x00300000cd48783b */ /* 0x000ea20000004200 */
[----:B------:R-:W-:Y:S02]  /*fec0*/  FFMA.FTZ R2, R228, c[0x0][0x2d0], -R2 ;  /* 0x0000b400e4027a23 */ /* 0x000fe40000010802 */
[----:B-1----:R-:W-:Y:S01]  /*fed0*/  HMMA.16816.F32 R56, R4, R12, R56 ;  /* 0x0000000c0438723c */ /* 0x002fe20000001838 */
[----:B------:R-:W-:Y:S01]  /*fee0*/  MUFU.EX2 R19, R3 ;  /* 0x0000000300137308 */ /* 0x000fe20000000800 */
[----:B---3--:R-:W-:-:S06]  /*fef0*/  F2FP.PACK_AB R104, R28, R29 ;  /* 0x0000001d1c68723e */ /* 0x008fcc00000000ff */
[C---:B------:R-:W-:Y:S01]  /*ff00*/  HMMA.16816.F32 R124, R4.reuse, R30, R60 ;  /* 0x0000001e047c723c */ /* 0x040fe2000000183c */
[----:B------:R1:W3:Y:S07]  /*ff10*/  MUFU.EX2 R18, R2 ;  /* 0x0000000200127308 */ /* 0x0002ee0000000800 */
[C---:B------:R-:W-:Y:S08]  /*ff20*/  HMMA.16816.F32 R52, R4.reuse, R24, R52 ;  /* 0x000000180434723c */ /* 0x040ff00000001834 */
[----:B------:R-:W-:Y:S01]  /*ff30*/  HMMA.16816.F32 R44, R4, R26, R44 ;  /* 0x0000001a042c723c */ /* 0x000fe2000000182c */
[----:B-1----:R-:W-:Y:S01]  /*ff40*/  FFMA.FTZ R2, R229, c[0x0][0x2d0], -R0 ;  /* 0x0000b400e5027a23 */ /* 0x002fe20000010800 */
[----:B---3--:R-:W-:-:S03]  /*ff50*/  F2FP.PACK_AB R106, R18, R19 ;  /* 0x00000013126a723e */ /* 0x008fc600000000ff */
[----:B------:R1:W-:Y:S03]  /*ff60*/  MUFU.EX2 R17, R2 ;  /* 0x0000000200117308 */ /* 0x0003e60000000800 */
[C---:B------:R-:W-:Y:S08]  /*ff70*/  HMMA.16816.F32 R48, R4.reuse, R20, R48 ;  /* 0x000000140430723c */ /* 0x040ff00000001830 */
[----:B------:R-:W-:Y:S01]  /*ff80*/  HMMA.16816.F32 R40, R4, R22, R40 ;  /* 0x000000160428723c */ /* 0x000fe20000001828 */
[----:B-1----:R-:W-:-:S07]  /*ff90*/  FFMA.FTZ R2, R238, c[0x0][0x2d0], -R0 ;  /* 0x0000b400ee027a23 */ /* 0x002fce0000010800 */
[C---:B------:R-:W-:Y:S01]  /*ffa0*/  HMMA.16816.F32 R20, R4.reuse, R14, R80 ;  /* 0x0000000e0414723c */ /* 0x040fe20000001850 */
[----:B------:R1:W3:Y:S01]  /*ffb0*/  MUFU.EX2 R16, R2 ;  /* 0x0000000200107308 */ /* 0x0002e20000000800 */
[----:B------:R-:W2:Y:S06]  /*ffc0*/  LDSM.16.MT88.4 R80, [R204+0x3000] ;  /* 0x00300000cc50783b */ /* 0x000eac0000004200 */
[C---:B----4-:R-:W-:Y:S08]  /*ffd0*/  HMMA.16816.F32 R24, R4.reuse, R8, R68 ;  /* 0x000000080418723c */ /* 0x050ff00000001844 */
[----:B------:R-:W-:Y:S01]  /*ffe0*/  HMMA.16816.F32 R32, R4, R10, R32 ;  /* 0x0000000a0420723c */ /* 0x000fe20000001820 */
[--C-:B-1----:R-:W-:Y:S01]  /*fff0*/  FFMA.FTZ R2, R230, c[0x0][0x2d0], -R0.reuse ;  /* 0x0000b400e6027a23 */ /* 0x102fe20000010800 */
[----:B---3--:R-:W-:Y:S01]  /*10000*/  F2FP.PACK_AB R105, R16, R17 ;  /* 0x000000111069723e */ /* 0x008fe200000000ff */
[----:B------:R-:W-:Y:S01]  /*10010*/  FFMA.FTZ R0, R239, c[0x0][0x2d0], -R0 ;  /* 0x0000b400ef007a23 */ /* 0x000fe20000010800 */
[----:B------:R-:W-:Y:S01]  /*10020*/  LDSM.16.MT88.4 R4, [R204+0x6800] ;  /* 0x00680000cc04783b */ /* 0x000fe20000004200 */
[----:B------:R1:W-:Y:S08]  /*10030*/  MUFU.EX2 R13, R2 ;  /* 0x00000002000d7308 */ /* 0x0003f00000000800 */
[----:B------:R3:W4:Y:S01]  /*10040*/  MUFU.EX2 R12, R0 ;  /* 0x00000000000c7308 */ /* 0x0007220000000800 */
[----:B-1----:R-:W-:-:S04]  /*10050*/  FADD.FTZ R2, R251, R249 ;  /* 0x000000f9fb027221 */ /* 0x002fc80000010000 */
[----:B------:R-:W-:Y:S02]  /*10060*/  FADD.FTZ R2, R252, R2 ;  /* 0x00000002fc027221 */ /* 0x000fe40000010000 */
[----:B---3--:R-:W-:Y:S01]  /*10070*/  FADD.FTZ R0, R158, R159 ;  /* 0x0000009f9e007221 */ /* 0x008fe20000010000 */
[----:B----4-:R-:W-:Y:S01]  /*10080*/  F2FP.PACK_AB R107, R12, R13 ;  /* 0x0000000d0c6b723e */ /* 0x010fe200000000ff */
        /* <DEDUP_REMOVED lines=10> */
[----:B------:R-:W-:Y:S01]  /*10130*/  FADD.FTZ R2, R246, R2 ;  /* 0x00000002f6027221 */ /* 0x000fe20000010000 */
[----:B------:R-:W-:Y:S01]  /*10140*/  LDSM.16.MT88.4 R100, [R205+0x6800] ;  /* 0x00680000cd64783b */ /* 0x000fe20000004200 */
[----:B------:R-:W-:Y:S02]  /*10150*/  FADD.FTZ R0, R247, R0 ;  /* 0x00000000f7007221 */ /* 0x000fe40000010000 */
[----:B------:R-:W-:-:S02]  /*10160*/  FADD.FTZ R2, R220, R2 ;  /* 0x00000002dc027221 */ /* 0x000fc40000010000 */
[----:B------:R-:W-:Y:S01]  /*10170*/  FADD.FTZ R0, R153, R0 ;  /* 0x0000000099007221 */ /* 0x000fe20000010000 */
[C---:B--2---:R-:W-:Y:S01]  /*10180*/  HMMA.16816.F32 R68, R104.reuse, R72, R92 ;  /* 0x000000486844723c */ /* 0x044fe2000000185c */
[----:B------:R-:W-:Y:S01]  /*10190*/  FADD.FTZ R2, R217, R2 ;  /* 0x00000002d9027221 */ /* 0x000fe20000010000 */
[----:B------:R-:W1:Y:S01]  /*101a0*/  LDSM.16.MT88.4 R92, [R203+0x6800] ;  /* 0x00680000cb5c783b */ /* 0x000e620000004200 */
        /* <DEDUP_REMOVED lines=8> */
[----:B------:R-:W-:Y:S01]  /*10230*/  IADD3 R211, R154, -0x2, RZ ;  /* 0xfffffffe9ad37810 */ /* 0x000fe20007ffe0ff */
[----:B------:R-:W-:Y:S02]  /*10240*/  FADD.FTZ R2, R189, R2 ;  /* 0x00000002bd027221 */ /* 0x000fe40000010000 */
[----:B------:R-:W-:Y:S01]  /*10250*/  FADD.FTZ R0, R171, R0 ;  /* 0x00000000ab007221 */ /* 0x000fe20000010000 */
[----:B------:R-:W-:Y:S01]  /*10260*/  ISETP.GE.AND P0, PT, R211, R234, PT ;  /* 0x000000ead300720c */ /* 0x000fe20003f06270 */
        /* <DEDUP_REMOVED lines=21> */
[----:B-1----:R-:W-:Y:S01]  /*103c0*/  HMMA.16816.F32 R120, R104, R92, R48 ;  /* 0x0000005c6878723c */ /* 0x002fe20000001830 */
        /* <DEDUP_REMOVED lines=27> */
[C---:B------:R-:W-:Y:S01]  /*10580*/  IMAD.SHL.U32 R239, R0.reuse, 0x40, RZ ;  /* 0x0000004000ef7824 */ /* 0x040fe200078e00ff */
[----:B------:R-:W-:Y:S01]  /*10590*/  ISETP.GE.AND P5, PT, R209, c[0x0][0x1d4], PT ;  /* 0x00007500d1007a0c */ /* 0x000fe20003fa6270 */
[----:B------:R-:W-:Y:S01]  /*105a0*/  IMAD.MOV.U32 R230, RZ, RZ, R236 ;  /* 0x000000ffffe67224 */ /* 0x000fe200078e00ec */
[----:B------:R-:W-:-:S02]  /*105b0*/  SHF.L.U64.HI R238, R0, 0x6, R216 ;  /* 0x0000000600ee7819 */ /* 0x000fc400000102d8 */
[C---:B------:R-:W-:Y:S01]  /*105c0*/  SHF.L.U64.HI R217, R0.reuse, 0x5, R216 ;  /* 0x0000000500d97819 */ /* 0x040fe200000102d8 */
[----:B------:R-:W-:Y:S02]  /*105d0*/  IMAD.SHL.U32 R216, R0, 0x20, RZ ;  /* 0x0000002000d87824 */ /* 0x000fe400078e00ff */
[----:B------:R-:W-:-:S04]  /*105e0*/  @P1 LOP3.LUT R214, R214, 0x8, RZ, 0xfc, !PT ;  /* 0x00000008d6d61812 */ /* 0x000fc800078efcff */
[----:B------:R-:W-:Y:S02]  /*105f0*/  LOP3.LUT R214, R214, 0xfffffffd, RZ, 0xc0, !PT ;  /* 0xfffffffdd6d67812 */ /* 0x000fe400078ec0ff */
[----:B-1----:R-:W-:-:S13]  /*10600*/  ISETP.GT.AND P0, PT, R154, 0x7f, PT ;  /* 0x0000007f9a00780c */ /* 0x002fda0003f04270 */
[----:B------:R-:W-:Y:S02]  /*10610*/  @P0 LOP3.LUT R214, R214, 0x2, RZ, 0xfc, !PT ;  /* 0x00000002d6d60812 */ /* 0x000fe400078efcff */
[----:B------:R-:W-:Y:S02]  /*10620*/  LOP3.LUT P0, RZ, R232, 0x4, RZ, 0xc0, !PT ;  /* 0x00000004e8ff7812 */ /* 0x000fe4000780c0ff */
[----:B------:R-:W-:-:S11]  /*10630*/  LOP3.LUT R214, R214, 0xfffffffb, RZ, 0xc0, !PT ;  /* 0xfffffffbd6d67812 */ /* 0x000fd600078ec0ff */
[----:B------:R-:W-:Y:S02]  /*10640*/  @P0 LOP3.LUT R214, R214, 0x4, RZ, 0xfc, !PT ;  /* 0x00000004d6d60812 */ /* 0x000fe400078efcff */
.L_x_336:
[----:B------:R-:W-:Y:S04]  /*10650*/  DEPBAR.LE SB0, 0x0 ;  /* 0x000080000000791a */ /* 0x000fe80000000000 */
[----:B------:R-:W-:Y:S01]  /*10660*/  WARPSYNC 0xffffffff ;  /* 0xffffffff00007948 */ /* 0x000fe20003800000 */
[----:B------:R-:W-:Y:S01]  /*10670*/  BAR.SYNC.DEFER_BLOCKING 0x0 ;  /* 0x0000000000007b1d */ /* 0x000fe20000010000 */
[C---:B------:R-:W-:Y:S02]  /*10680*/  LOP3.LUT P0, RZ, R232.reuse, 0x2, RZ, 0xc0, !PT ;  /* 0x00000002e8ff7812 */ /* 0x040fe4000780c0ff */
[C---:B------:R-:W-:Y:S02]  /*10690*/  IADD3 R0, R201.reuse, 0x20, RZ ;  /* 0x00000020c9007810 */ /* 0x040fe40007ffe0ff */
[----:B------:R-:W-:Y:S02]  /*106a0*/  LOP3.LUT P3, RZ, R232, 0x4, RZ, 0xc0, !PT ;  /* 0x00000004e8ff7812 */ /* 0x000fe4000786c0ff */
[----:B------:R-:W-:Y:S02]  /*106b0*/  SHF.R.S32.HI R2, RZ, 0x1f, R211 ;  /* 0x0000001fff027819 */ /* 0x000fe400000114d3 */
[----:B------:R-:W-:Y:S03]  /*106c0*/  LOP3.LUT R214, R214, 0xfffffffe, RZ, 0xc0, !PT ;  /* 0xfffffffed6d67812 */ /* 0x000fe600078ec0ff */
[----:B------:R-:W-:Y:S02]  /*106d0*/  IMAD R52, R2, c[0x0][0x208], RZ ;  /* 0x0000820002347a24 */ /* 0x000fe400078e02ff */
[----:B------:R-:W-:Y:S01]  /*106e0*/  @P0 IADD3 R0, R201, -0x20, RZ ;  /* 0xffffffe0c9000810 */ /* 0x000fe20007ffe0ff */
[C---:B------:R-:W-:Y:S04]  /*106f0*/  IMAD.WIDE.U32 R2, R211.reuse, c[0x0][0x208], RZ ;  /* 0x00008200d3027a25 */ /* 0x040fe800078e00ff */
[----:B------:R-:W-:Y:S02]  /*10700*/  IMAD R52, R211, c[0x0][0x20c], R52 ;  /* 0x00008300d3347a24 */ /* 0x000fe400078e0234 */
[C---:B------:R-:W-:Y:S01]  /*10710*/  IMAD.WIDE.U32 R144, R2.reuse, 0x70, R216 ;  /* 0x0000007002907825 */ /* 0x040fe200078e00d8 */
[----:B------:R-:W1:Y:S03]  /*10720*/  LDSM.16.M88.4 R8, [R201] ;  /* 0x00000000c908783b */ /* 0x000e660000000200 */
[----:B------:R-:W-:Y:S01]  /*10730*/  IMAD.IADD R3, R3, 0x1, R52 ;  /* 0x0000000103037824 */ /* 0x000fe200078e0234 */
[----:B------:R-:W-:Y:S03]  /*10740*/  BSSY B0, `(.L_x_334) ;  /* 0x0000103000007945 */ /* 0x000fe60003800000 */
[----:B------:R-:W-:Y:S01]  /*10750*/  IMAD R152, R3, 0x70, RZ ;  /* 0x0000007003987824 */ /* 0x000fe200078e02ff */
[----:B------:R-:W2:Y:S01]  /*10760*/  LDSM.16.M88.4 R16, [R201+0x800] ;  /* 0x00080000c910783b */ /* 0x000ea20000000200 */
[----:B------:R-:W-:Y:S05]  /*10770*/  IMAD.WIDE.U32 R2, R2, 0x70, R230 ;  /* 0x0000007002027825 */ /* 0x000fea00078e00e6 */
        /* <DEDUP_REMOVED lines=9> */
[----:B------:R-:W-:Y:S01]  /*10810*/  LDSM.16.M88.4 R148, [R0+0x1800] ;  /* 0x001800000094783b */ /* 0x000fe20000000200 */
        /* <DEDUP_REMOVED lines=8> */
[----:B------:R-:W-:Y:S04]  /*108a0*/  IMAD.IADD R108, R152, 0x1, R145 ;  /* 0x00000001986c7824 */ /* 0x000fe800078e0291 */
[C---:B------:R-:W-:Y:S08]  /*108b0*/  HMMA.16816.F32 R32, R128.reuse, R34, RZ ;  /* 0x000000228020723c */ /* 0x040ff000000018ff */
[C---:B-----5:R-:W-:Y:S01]  /*108c0*/  HMMA.16816.F32 R36, R128.reuse, R40, RZ ;  /* 0x000000288024723c */ /* 0x060fe200000018ff */
[----:B------:R-:W-:Y:S07]  /*108d0*/  @!P2 IADD3 R144, P1, P0, R216, R144, R216 ;  /* 0x00000090d890a210 */ /* 0x000fee000783e0d8 */
[C---:B------:R-:W-:Y:S08]  /*108e0*/  HMMA.16816.F32 R40, R128.reuse, R42, RZ ;  /* 0x0000002a8028723c */ /* 0x040ff000000018ff */
[C---:B------:R-:W-:Y:S08]  /*108f0*/  HMMA.16816.F32 R44, R128.reuse, R48, RZ ;  /* 0x00000030802c723c */ /* 0x040ff000000018ff */
[C---:B------:R-:W-:Y:S08]  /*10900*/  HMMA.16816.F32 R48, R128.reuse, R50, RZ ;  /* 0x000000328030723c */ /* 0x040ff000000018ff */
[C---:B------:R-:W-:Y:S08]  /*10910*/  HMMA.16816.F32 R52, R128.reuse, R56, RZ ;  /* 0x000000388034723c */ /* 0x040ff000000018ff */
[----:B------:R-:W-:Y:S08]  /*10920*/  HMMA.16816.F32 R56, R128, R58, RZ ;  /* 0x0000003a8038723c */ /* 0x000ff000000018ff */
[C---:B-1----:R-:W-:Y:S07]  /*10930*/  HMMA.16816.F32 R4, R132.reuse, R136, R4 ;  /* 0x000000888404723c */ /* 0x042fee0000001804 */
[----:B------:R-:W-:Y:S01]  /*10940*/  @!P2 IADD3.X R136, R217, R108, R217, P1, P0 ;  /* 0x0000006cd988a210 */ /* 0x000fe20000fe04d9 */
[C---:B------:R-:W-:Y:S04]  /*10950*/  HMMA.16816.F32 R8, R132.reuse, R138, R8 ;  /* 0x0000008a8408723c */ /* 0x040fe80000001808 */
[----:B------:R-:W-:Y:S01]  /*10960*/  @!P2 IADD3 R108, P0, R144, R236, RZ ;  /* 0x000000ec906ca210 */ /* 0x000fe20007f1e0ff */
[----:B------:R-:W-:Y:S01]  /*10970*/  IMAD.IADD R137, R3, 0x1, R152 ;  /* 0x0000000103897824 */ /* 0x000fe200078e0298 */
[----:B------:R-:W1:Y:S01]  /*10980*/  LDSM.16.M88.4 R144, [R0+0x1000] ;  /* 0x001000000090783b */ /* 0x000e620000000200 */
[----:B------:R-:W-:Y:S01]  /*10990*/  LEA R168, P1, R2, c[0x0][0x1f8], 0x1 ;  /* 0x00007e0002a87a11 */ /* 0x000fe200078208ff */
[C---:B------:R-:W-:Y:S04]  /*109a0*/  HMMA.16816.F32 R12, R132.reuse, R140, R12 ;  /* 0x0000008c840c723c */ /* 0x040fe8000000180c */
[----:B------:R-:W-:Y:S01]  /*109b0*/  @!P2 IMAD.X R3, R136, 0x1, R231, P0 ;  /* 0x000000018803a824 */ /* 0x000fe200000e06e7 */
[----:B------:R-:W-:Y:S01]  /*109c0*/  LEA.HI.X R169, R2, c[0x0][0x1fc], R137, 0x1, P1 ;  /* 0x00007f0002a97a11 */ /* 0x000fe200008f0c89 */
[----:B------:R-:W-:Y:S01]  /*109d0*/  LDSM.16.M88.4 R152, [R0+0x2800] ;  /* 0x002800000098783b */ /* 0x000fe20000000200 */
[C---:B------:R-:W-:Y:S01]  /*109e0*/  @!P2 LEA R176, P0, R108.reuse, c[0x0][0x1f8], 0x1 ;  /* 0x00007e006cb0aa11 */ /* 0x040fe200078008ff */
[C---:B------:R-:W-:Y:S04]  /*109f0*/  HMMA.16816.F32 R16, R132.reuse, R142, R16 ;  /* 0x0000008e8410723c */ /* 0x040fe80000001810 */
[----:B------:R2:W3:Y:S01]  /*10a00*/  LDSM.16.M88.4 R136, [R0+0x2000] ;  /* 0x002000000088783b */ /* 0x0004e20000000200 */
[----:B------:R-:W-:Y:S01]  /*10a10*/  @!P2 LEA.HI.X R177, R108, c[0x0][0x1fc], R3, 0x1, P0 ;  /* 0x00007f006cb1aa11 */ /* 0x000fe200000f0c03 */
[----:B------:R-:W-:Y:S01]  /*10a20*/  IMAD.MOV.U32 R108, RZ, RZ, R111 ;  /* 0x000000ffff6c7224 */ /* 0x000fe200078e006f */
[-C--:B------:R-:W-:Y:S03]  /*10a30*/  IADD3 R2, P0, R168, R239.reuse, RZ ;  /* 0x000000efa8027210 */ /* 0x080fe60007f1e0ff */
[----:B------:R-:W-:Y:S01]  /*10a40*/  @!PT LDS RZ, [RZ] ;  /* 0x00000000fffff984 */ /* 0x000fe20000000800 */
[----:B------:R-:W-:Y:S01]  /*10a50*/  @!PT LDS RZ, [RZ] ;  /* 0x00000000fffff984 */ /* 0x000fe20000000800 */
[----:B------:R-:W-:Y:S01]  /*10a60*/  @!PT LDS RZ, [RZ] ;  /* 0x00000000fffff984 */ /* 0x000fe20000000800 */
[----:B------:R4:W-:Y:S02]  /*10a70*/  LDGSTS.E.BYPASS.LTC128B.128 [R208+0x100], [R168.64], !P4 ;  /* 0x00100000a8d07fae */ /* 0x0009e4000e101d4a */
[--C-:B------:R-:W-:Y:S01]  /*10a80*/  IMAD.X R3, R169, 0x1, R238.reuse, P0 ;  /* 0x00000001a9037824 */ /* 0x100fe200000e06ee */
[----:B------:R-:W-:Y:S03]  /*10a90*/  IADD3 R170, P0, R2, R239, RZ ;  /* 0x000000ef02aa7210 */ /* 0x000fe60007f1e0ff */
[----:B------:R4:W-:Y:S02]  /*10aa0*/  LDGSTS.E.BYPASS.LTC128B.128 [R208+0x3900], [R168.64+0x80], !P5 ;  /* 0x03900080a8d07fae */ /* 0x0009e4000e901d4a */
[----:B------:R-:W-:Y:S01]  /*10ab0*/  IMAD.X R171, R3, 0x1, R238, P0 ;  /* 0x0000000103ab7824 */ /* 0x000fe200000e06ee */
[----:B------:R-:W-:Y:S03]  /*10ac0*/  ISETP.GT.AND P0, PT, R211, R234, PT ;  /* 0x000000ead300720c */ /* 0x000fe60003f04270 */
[----:B------:R3:W-:Y:S01]  /*10ad0*/  LDGSTS.E.BYPASS.LTC128B.128 [R208+0x1100], [R2.64], !P4 ;  /* 0x0110000002d07fae */ /* 0x0007e2000e101d4a */
[C---:B--2---:R-:W-:Y:S05]  /*10ae0*/  IADD3 R0, R201.reuse, 0x40, RZ ;  /* 0x00000040c9007810 */ /* 0x044fea0007ffe0ff */
[----:B------:R2:W-:Y:S01]  /*10af0*/  LDGSTS.E.BYPASS.LTC128B.128 [R208+0x4900], [R2.64+0x80], !P5 ;  /* 0x0490008002d07fae */ /* 0x0005e2000e901d4a */
[----:B------:R-:W-:Y:S01]  /*10b00*/  @P3 IADD3 R0, R201, -0x40, RZ ;  /* 0xffffffc0c9003810 */ /* 0x000fe20007ffe0ff */
[C---:B-1----:R-:W-:Y:S03]  /*10b10*/  HMMA.16816.F32 R20, R132.reuse, R144, R20 ;  /* 0x000000908414723c */ /* 0x042fe60000001814 */
[----:B------:R-:W-:Y:S01]  /*10b20*/  @P0 LOP3.LUT R214, R214, 0x1, RZ, 0xfc, !PT ;  /* 0x00000001d6d60812 */ /* 0x000fe200078efcff */
[----:B------:R4:W-:Y:S04]  /*10b30*/  LDGSTS.E.BYPASS.LTC128B.128 [R208+0x2100], [R170.64], !P4 ;  /* 0x02100000aad07fae */ /* 0x0009e8000e101d4a */
[C---:B------:R-:W-:Y:S02]  /*10b40*/  HMMA.16816.F32 R24, R132.reuse, R146, R24 ;  /* 0x000000928418723c */ /* 0x040fe40000001818 */
[----:B------:R4:W-:Y:S06]  /*10b50*/  LDGSTS.E.BYPASS.LTC128B.128 [R208+0x5900], [R170.64+0x80], !P5 ;  /* 0x05900080aad07fae */ /* 0x0009ec000e901d4a */
[C---:B------:R-:W-:Y:S01]  /*10b60*/  HMMA.16816.F32 R28, R132.reuse, R148, R28 ;  /* 0x00000094841c723c */ /* 0x040fe2000000181c */
[----:B------:R1:W-:Y:S06]  /*10b70*/  @!P2 LDGSTS.E.BYPASS.LTC128B.128 [R210+0x3100], [R176.64], !P4 ;  /* 0x03100000b0d2afae */ /* 0x0003ec000e101d4a */
[----:B------:R1:W-:Y:S01]  /*10b80*/  @!P2 LDGSTS.E.BYPASS.LTC128B.128 [R210+0x6900], [R176.64+0x80], !P5 ;  /* 0x06900080b0d2afae */ /* 0x0003e2000e901d4a */
[C---:B------:R-:W-:Y:S05]  /*10b90*/  HMMA.16816.F32 R32, R132.reuse, R150, R32 ;  /* 0x000000968420723c */ /* 0x040fea0000001820 */
[----:B------:R-:W5:Y:S03]  /*10ba0*/  LDSM.16.M88.4 R140, [R0] ;  /* 0x00000000008c783b */ /* 0x000f660000000200 */
[C---:B---3--:R-:W-:Y:S03]  /*10bb0*/  HMMA.16816.F32 R36, R132.reuse, R136, R36 ;  /* 0x000000888424723c */ /* 0x048fe60000001824 */
[----:B------:R-:W0:Y:S05]  /*10bc0*/  LDGDEPBAR ;  /* 0x00000000000079af */ /* 0x000e2a0000000000 */
[C---:B------:R-:W-:Y:S01]  /*10bd0*/  HMMA.16816.F32 R40, R132.reuse, R138, R40 ;  /* 0x0000008a8428723c */ /* 0x040fe20000001828 */
[----:B------:R-:W3:Y:S06]  /*10be0*/  LDSM.16.M88.4 R144, [R0+0x800] ;  /* 0x000800000090783b */ /* 0x000eec0000000200 */
[----:B------:R-:W2:Y:S01]  /*10bf0*/  LDSM.16.M88.4 R136, [R0+0x1000] ;  /* 0x001000000088783b */ /* 0x000ea20000000200 */
[C---:B------:R-:W-:Y:S05]  /*10c00*/  HMMA.16816.F32 R44, R132.reuse, R152, R44 ;  /* 0x00000098842c723c */ /* 0x040fea000000182c */
[----:B------:R-:W2:Y:S03]  /*10c10*/  LDSM.16.M88.4 R148, [R0+0x1800] ;  /* 0x001800000094783b */ /* 0x000ea60000000200 */
[C---:B------:R-:W-:Y:S03]  /*10c20*/  HMMA.16816.F32 R48, R132.reuse, R154, R48 ;  /* 0x0000009a8430723c */ /* 0x040fe60000001830 */
[----:B------:R-:W2:Y:S05]  /*10c30*/  LDSM.16.M88.4 R152, [R0+0x2000] ;  /* 0x002000000098783b */ /* 0x000eaa0000000200 */
[C---:B------:R-:W-:Y:S01]  /*10c40*/  HMMA.16816.F32 R52, R132.reuse, R156, R52 ;  /* 0x0000009c8434723c */ /* 0x040fe20000001834 */
[----:B----4-:R-:W-:Y:S06]  /*10c50*/  LDSM.16.M88.4 R168, [R200+-0x3000] ;  /* 0xffd00000c8a8783b */ /* 0x010fec0000000200 */
[----:B-1----:R-:W-:Y:S01]  /*10c60*/  LDSM.16.M88.4 R176, [R201+0x5000] ;  /* 0x00500000c9b0783b */ /* 0x002fe20000000200 */
[----:B------:R-:W-:Y:S05]  /*10c70*/  HMMA.16816.F32 R56, R132, R158, R56 ;  /* 0x0000009e8438723c */ /* 0x000fea0000001838 */
[----:B------:R-:W-:Y:S03]  /*10c80*/  LDSM.16.M88.4 R156, [R200+-0x3800] ;  /* 0xffc80000c89c783b */ /* 0x000fe60000000200 */
[C---:B-----5:R-:W-:Y:S03]  /*10c90*/  HMMA.16816.F32 R4, R160.reuse, R140, R4 ;  /* 0x0000008ca004723c */ /* 0x060fe60000001804 */
[----:B------:R-:W-:Y:S05]  /*10ca0*/  LDSM.16.M88.4 R188, [R0+0x5000] ;  /* 0x0050000000bc783b */ /* 0x000fea0000000200 */
[C---:B------:R-:W-:Y:S01]  /*10cb0*/  HMMA.16816.F32 R8, R160.reuse, R142, R8 ;  /* 0x0000008ea008723c */ /* 0x040fe20000001808 */
[----:B------:R-:W1:Y:S06]  /*10cc0*/  LDSM.16.M88.4 R140, [R0+0x2800] ;  /* 0x00280000008c783b */ /* 0x000e6c0000000200 */
[----:B------:R-:W-:Y:S01]  /*10cd0*/  LDSM.16.M88.4 R196, [R200+0x3000] ;  /* 0x00300000c8c4783b */ /* 0x000fe20000000200 */
[C---:B---3--:R-:W-:Y:S08]  /*10ce0*/  HMMA.16816.F32 R12, R160.reuse, R144, R12 ;  /* 0x00000090a00c723c */ /* 0x048ff0000000180c */
[C---:B------:R-:W-:Y:S01]  /*10cf0*/  HMMA.16816.F32 R16, R160.reuse, R146, R16 ;  /* 0x00000092a010723c */ /* 0x040fe20000001810 */
[----:B------:R-:W3:Y:S07]  /*10d00*/  LDSM.16.M88.4 R144, [R0+0x3000] ;  /* 0x003000000090783b */ /* 0x000eee0000000200 */
[C---:B--2---:R-:W-:Y:S08]  /*10d10*/  HMMA.16816.F32 R20, R160.reuse, R136, R20 ;  /* 0x00000088a014723c */ /* 0x044ff00000001814 */
[C---:B------:R-:W-:Y:S01]  /*10d20*/  HMMA.16816.F32 R24, R160.reuse, R138, R24 ;  /* 0x0000008aa018723c */ /* 0x040fe20000001818 */
[----:B------:R-:W2:Y:S07]  /*10d30*/  LDSM.16.M88.4 R136, [R200+-0x2800] ;  /* 0xffd80000c888783b */ /* 0x000eae0000000200 */
[C---:B------:R-:W-:Y:S08]  /*10d40*/  HMMA.16816.F32 R28, R160.reuse, R148, R28 ;  /* 0x00000094a01c723c */ /* 0x040ff0000000181c */
[C---:B------:R-:W-:Y:S01]  /*10d50*/  HMMA.16816.F32 R32, R160.reuse, R150, R32 ;  /* 0x00000096a020723c */ /* 0x040fe20000001820 */
[----:B------:R-:W4:Y:S07]  /*10d60*/  LDSM.16.M88.4 R148, [R200+-0x2000] ;  /* 0xffe00000c894783b */ /* 0x000f2e0000000200 */
[C---:B------:R-:W-:Y:S08]  /*10d70*/  HMMA.16816.F32 R36, R160.reuse, R152, R36 ;  /* 0x00000098a024723c */ /* 0x040ff00000001824 */
[C---:B------:R-:W-:Y:S01]  /*10d80*/  HMMA.16816.F32 R40, R160.reuse, R154, R40 ;  /* 0x0000009aa028723c */ /* 0x040fe20000001828 */
[----:B------:R-:W-:Y:S07]  /*10d90*/  LDSM.16.M88.4 R152, [R200+-0x800] ;  /* 0xfff80000c898783b */ /* 0x000fee0000000200 */
[C---:B-1----:R-:W-:Y:S08]  /*10da0*/  HMMA.16816.F32 R44, R160.reuse, R140, R44 ;  /* 0x0000008ca02c723c */ /* 0x042ff0000000182c */
[C---:B------:R-:W-:Y:S01]  /*10db0*/  HMMA.16816.F32 R48, R160.reuse, R142, R48 ;  /* 0x0000008ea030723c */ /* 0x040fe20000001830 */
[----:B------:R-:W1:Y:S07]  /*10dc0*/  LDSM.16.M88.4 R140, [R200+-0x1800] ;  /* 0xffe80000c88c783b */ /* 0x000e6e0000000200 */
[C---:B---3--:R-:W-:Y:S08]  /*10dd0*/  HMMA.16816.F32 R52, R160.reuse, R144, R52 ;  /* 0x00000090a034723c */ /* 0x048ff00000001834 */
[----:B------:R-:W-:Y:S01]  /*10de0*/  HMMA.16816.F32 R56, R160, R146, R56 ;  /* 0x00000092a038723c */ /* 0x000fe20000001838 */
[----:B------:R-:W3:Y:S07]  /*10df0*/  LDSM.16.M88.4 R144, [R200+-0x1000] ;  /* 0xfff00000c890783b */ /* 0x000eee0000000200 */
[C---:B------:R-:W-:Y:S08]  /*10e00*/  HMMA.16816.F32 R4, R164.reuse, R156, R4 ;  /* 0x0000009ca404723c */ /* 0x040ff00000001804 */
[C---:B------:R-:W-:Y:S01]  /*10e10*/  HMMA.16816.F32 R8, R164.reuse, R158, R8 ;  /* 0x0000009ea408723c */ /* 0x040fe20000001808 */
[----:B------:R-:W5:Y:S07]  /*10e20*/  LDSM.16.M88.4 R156, [R201+0x3800] ;  /* 0x00380000c99c783b */ /* 0x000f6e0000000200 */
[C---:B------:R-:W-:Y:S08]  /*10e30*/  HMMA.16816.F32 R12, R164.reuse, R168, R12 ;  /* 0x000000a8a40c723c */ /* 0x040ff0000000180c */
[C---:B------:R-:W-:Y:S01]  /*10e40*/  HMMA.16816.F32 R16, R164.reuse, R170, R16 ;  /* 0x000000aaa410723c */ /* 0x040fe20000001810 */
[----:B------:R-:W-:Y:S07]  /*10e50*/  LDSM.16.M88.4 R168, [R201+0x4800] ;  /* 0x00480000c9a8783b */ /* 0x000fee0000000200 */
[C---:B--2---:R-:W-:Y:S08]  /*10e60*/  HMMA.16816.F32 R20, R164.reuse, R136, R20 ;  /* 0x00000088a414723c */ /* 0x044ff00000001814 */
[C---:B------:R-:W-:Y:S01]  /*10e70*/  HMMA.16816.F32 R24, R164.reuse, R138, R24 ;  /* 0x0000008aa418723c */ /* 0x040fe20000001818 */
[----:B------:R-:W2:Y:S07]  /*10e80*/  LDSM.16.M88.4 R136, [R201+0x4000] ;  /* 0x00400000c988783b */ /* 0x000eae0000000200 */
[C---:B----4-:R-:W-:Y:S08]  /*10e90*/  HMMA.16816.F32 R28, R164.reuse, R148, R28 ;  /* 0x00000094a41c723c */ /* 0x050ff0000000181c */
[C---:B------:R-:W-:Y:S01]  /*10ea0*/  HMMA.16816.F32 R32, R164.reuse, R150, R32 ;  /* 0x00000096a420723c */ /* 0x040fe20000001820 */
[----:B------:R-:W4:Y:S07]  /*10eb0*/  LDSM.16.M88.4 R148, [R201+0x5800] ;  /* 0x00580000c994783b */ /* 0x000f2e0000000200 */
[C---:B-1----:R-:W-:Y:S08]  /*10ec0*/  HMMA.16816.F32 R36, R164.reuse, R140, R36 ;  /* 0x0000008ca424723c */ /* 0x042ff00000001824 */
        /* <DEDUP_REMOVED lines=16> */
[----:B------:R-:W-:Y:S07]  /*10fd0*/  LDSM.16.M88.4 R168, [R206+0x6800] ;  /* 0x00680000cea8783b */ /* 0x000fee0000000200 */
[C---:B------:R-:W-:Y:S08]  /*10fe0*/  HMMA.16816.F32 R28, R172.reuse, R176, R28 ;  /* 0x000000b0ac1c723c */ /* 0x040ff0000000181c */
[C---:B------:R-:W-:Y:S01]  /*10ff0*/  HMMA.16816.F32 R32, R172.reuse, R178, R32 ;  /* 0x000000b2ac20723c */ /* 0x040fe20000001820 */
[----:B------:R-:W-:Y:S07]  /*11000*/  LDSM.16.M88.4 R176, [R0+0x3800] ;  /* 0x0038000000b0783b */ /* 0x000fee0000000200 */
[C---:B----4-:R-:W-:Y:S08]  /*11010*/  HMMA.16816.F32 R36, R172.reuse, R148, R36 ;  /* 0x00000094ac24723c */ /* 0x050ff00000001824 */
[C---:B------:R-:W-:Y:S01]  /*11020*/  HMMA.16816.F32 R40, R172.reuse, R150, R40 ;  /* 0x00000096ac28723c */ /* 0x040fe20000001828 */
[----:B------:R-:W4:Y:S07]  /*11030*/  LDSM.16.M88.4 R148, [R206+0x4800] ;  /* 0x00480000ce94783b */ /* 0x000f2e0000000200 */
[C---:B-1----:R-:W-:Y:S08]  /*11040*/  HMMA.16816.F32 R44, R172.reuse, R140, R44 ;  /* 0x0000008cac2c723c */ /* 0x042ff0000000182c */
[C---:B------:R-:W-:Y:S01]  /*11050*/  HMMA.16816.F32 R48, R172.reuse, R142, R48 ;  /* 0x0000008eac30723c */ /* 0x040fe20000001830 */
[----:B------:R-:W1:Y:S07]  /*11060*/  LDSM.16.M88.4 R140, [R206+0x5000] ;  /* 0x00500000ce8c783b */ /* 0x000e6e0000000200 */
[C---:B---3--:R-:W-:Y:S08]  /*11070*/  HMMA.16816.F32 R52, R172.reuse, R144, R52 ;  /* 0x00000090ac34723c */ /* 0x048ff00000001834 */
[----:B------:R-:W-:Y:S01]  /*11080*/  HMMA.16816.F32 R56, R172, R146, R56 ;  /* 0x00000092ac38723c */ /* 0x000fe20000001838 */
[----:B------:R-:W3:Y:S07]  /*11090*/  LDSM.16.M88.4 R144, [R206+0x6000] ;  /* 0x00600000ce90783b */ /* 0x000eee0000000200 */
[C---:B------:R-:W-:Y:S08]  /*110a0*/  HMMA.16816.F32 R4, R180.reuse, R152, R4 ;  /* 0x00000098b404723c */ /* 0x040ff00000001804 */
[C---:B------:R-:W-:Y:S01]  /*110b0*/  HMMA.16816.F32 R8, R180.reuse, R154, R8 ;  /* 0x0000009ab408723c */ /* 0x040fe20000001808 */
[----:B------:R-:W5:Y:S07]  /*110c0*/  LDSM.16.M88.4 R152, [R0+0x4000] ;  /* 0x004000000098783b */ /* 0x000f6e0000000200 */
[C---:B--2---:R-:W-:Y:S08]  /*110d0*/  HMMA.16816.F32 R12, R180.reuse, R136, R12 ;  /* 0x00000088b40c723c */ /* 0x044ff0000000180c */
[C---:B------:R-:W-:Y:S01]  /*110e0*/  HMMA.16816.F32 R16, R180.reuse, R138, R16 ;  /* 0x0000008ab410723c */ /* 0x040fe20000001810 */
[----:B------:R-:W2:Y:S07]  /*110f0*/  LDSM.16.M88.4 R136, [R0+0x4800] ;  /* 0x004800000088783b */ /* 0x000eae0000000200 */
[C---:B----4-:R-:W-:Y:S08]  /*11100*/  HMMA.16816.F32 R20, R180.reuse, R148, R20 ;  /* 0x00000094b414723c */ /* 0x050ff00000001814 */
[C---:B------:R-:W-:Y:S01]  /*11110*/  HMMA.16816.F32 R24, R180.reuse, R150, R24 ;  /* 0x00000096b418723c */ /* 0x040fe20000001818 */
[----:B------:R-:W-:Y:S07]  /*11120*/  LDSM.16.M88.4 R148, [R0+0x6800] ;  /* 0x006800000094783b */ /* 0x000fee0000000200 */
[C---:B-1----:R-:W-:Y:S08]  /*11130*/  HMMA.16816.F32 R28, R180.reuse, R140, R28 ;  /* 0x0000008cb41c723c */ /* 0x042ff0000000181c */
[C---:B------:R-:W-:Y:S01]  /*11140*/  HMMA.16816.F32 R32, R180.reuse, R142, R32 ;  /* 0x0000008eb420723c */ /* 0x040fe20000001820 */
[----:B------:R-:W1:Y:S07]  /*11150*/  LDSM.16.M88.4 R140, [R0+0x5800] ;  /* 0x00580000008c783b */ /* 0x000e6e0000000200 */
[C---:B------:R-:W-:Y:S08]  /*11160*/  HMMA.16816.F32 R36, R180.reuse, R156, R36 ;  /* 0x0000009cb424723c */ /* 0x040ff00000001824 */
[C---:B------:R-:W-:Y:S01]  /*11170*/  HMMA.16816.F32 R40, R180.reuse, R158, R40 ;  /* 0x0000009eb428723c */ /* 0x040fe20000001828 */
[----:B------:R-:W-:Y:S07]  /*11180*/  LDSM.16.M88.4 R156, [R200+0x1000] ;  /* 0x00100000c89c783b */ /* 0x000fee0000000200 */
[C---:B---3--:R-:W-:Y:S08]  /*11190*/  HMMA.16816.F32 R44, R180.reuse, R144, R44 ;  /* 0x00000090b42c723c */ /* 0x048ff0000000182c */
[C---:B------:R-:W-:Y:S01]  /*111a0*/  HMMA.16816.F32 R48, R180.reuse, R146, R48 ;  /* 0x00000092b430723c */ /* 0x040fe20000001830 */
[----:B------:R-:W3:Y:S07]  /*111b0*/  LDSM.16.M88.4 R144, [R0+0x6000] ;  /* 0x006000000090783b */ /* 0x000eee0000000200 */
[C---:B------:R-:W-:Y:S08]  /*111c0*/  HMMA.16816.F32 R52, R180.reuse, R168, R52 ;  /* 0x000000a8b434723c */ /* 0x040ff00000001834 */
[----:B------:R-:W-:Y:S01]  /*111d0*/  HMMA.16816.F32 R56, R180, R170, R56 ;  /* 0x000000aab438723c */ /* 0x000fe20000001838 */
[----:B------:R-:W-:Y:S07]  /*111e0*/  LDSM.16.M88.4 R168, [R200+0x1800] ;  /* 0x00180000c8a8783b */ /* 0x000fee0000000200 */
[C---:B------:R-:W-:Y:S08]  /*111f0*/  HMMA.16816.F32 R4, R184.reuse, R176, R4 ;  /* 0x000000b0b804723c */ /* 0x040ff00000001804 */
[C---:B------:R-:W-:Y:S01]  /*11200*/  HMMA.16816.F32 R8, R184.reuse, R178, R8 ;  /* 0x000000b2b808723c */ /* 0x040fe20000001808 */
[----:B------:R-:W-:Y:S07]  /*11210*/  LDSM.16.M88.4 R176, [R200+0x2000] ;  /* 0x00200000c8b0783b */ /* 0x000fee0000000200 */
[C---:B-----5:R-:W-:Y:S08]  /*11220*/  HMMA.16816.F32 R12, R184.reuse, R152, R12 ;  /* 0x00000098b80c723c */ /* 0x060ff0000000180c */
[C---:B------:R-:W-:Y:S01]  /*11230*/  HMMA.16816.F32 R16, R184.reuse, R154, R16 ;  /* 0x0000009ab810723c */ /* 0x040fe20000001810 */
[----:B------:R-:W-:Y:S07]  /*11240*/  LDSM.16.M88.4 R152, [R200+0x800] ;  /* 0x00080000c898783b */ /* 0x000fee0000000200 */
[C---:B--2---:R-:W-:Y:S08]  /*11250*/  HMMA.16816.F32 R20, R184.reuse, R136, R20 ;  /* 0x00000088b814723c */ /* 0x044ff00000001814 */
[C---:B------:R-:W-:Y:S01]  /*11260*/  HMMA.16816.F32 R24, R184.reuse, R138, R24 ;  /* 0x0000008ab818723c */ /* 0x040fe20000001818 */
[----:B------:R-:W2:Y:S07]  /*11270*/  LDSM.16.M88.4 R136, [R200] ;  /* 0x00000000c888783b */ /* 0x000eae0000000200 */
[C---:B------:R-:W-:Y:S08]  /*11280*/  HMMA.16816.F32 R28, R184.reuse, R188, R28 ;  /* 0x000000bcb81c723c */ /* 0x040ff0000000181c */
[C---:B------:R-:W-:Y:S01]  /*11290*/  HMMA.16816.F32 R32, R184.reuse, R190, R32 ;  /* 0x000000beb820723c */ /* 0x040fe20000001820 */
[----:B------:R-:W4:Y:S01]  /*112a0*/  LDSM.16.M88.4 R188, [R200+0x2800] ;  /* 0x00280000c8bc783b */ /* 0x000f220000000200 */
[----:B------:R-:W-:Y:S05]  /*112b0*/  DEPBAR.LE SB0, 0x0 ;  /* 0x000080000000791a */ /* 0x000fea0000000000 */
[----:B------:R-:W-:Y:S01]  /*112c0*/  BAR.SYNC.DEFER_BLOCKING 0x0 ;  /* 0x0000000000007b1d */ /* 0x000fe20000010000 */
[C---:B-1----:R-:W-:Y:S08]  /*112d0*/  HMMA.16816.F32 R36, R184.reuse, R140, R36 ;  /* 0x0000008cb824723c */ /* 0x042ff00000001824 */
[C---:B------:R-:W-:Y:S08]  /*112e0*/  HMMA.16816.F32 R40, R184.reuse, R142, R40 ;  /* 0x0000008eb828723c */ /* 0x040ff00000001828 */
[C---:B---3--:R-:W-:Y:S08]  /*112f0*/  HMMA.16816.F32 R44, R184.reuse, R144, R44 ;  /* 0x00000090b82c723c */ /* 0x048ff0000000182c */
[C---:B------:R-:W-:Y:S08]  /*11300*/  HMMA.16816.F32 R48, R184.reuse, R146, R48 ;  /* 0x00000092b830723c */ /* 0x040ff00000001830 */
[C---:B------:R-:W-:Y:S08]  /*11310*/  HMMA.16816.F32 R52, R184.reuse, R148, R52 ;  /* 0x00000094b834723c */ /* 0x040ff00000001834 */
[----:B------:R-:W-:Y:S08]  /*11320*/  HMMA.16816.F32 R56, R184, R150, R56 ;  /* 0x00000096b838723c */ /* 0x000ff00000001838 */
[C---:B--2---:R-:W-:Y:S08]  /*11330*/  HMMA.16816.F32 R4, R192.reuse, R136, R4 ;  /* 0x00000088c004723c */ /* 0x044ff00000001804 */
        /* <DEDUP_REMOVED lines=10> */
[C---:B------:R-:W-:Y:S08]  /*113e0*/  HMMA.16816.F32 R48, R192.reuse, R190, R48 ;  /* 0x000000bec030723c */ /* 0x040ff00000001830 */
[C---:B------:R-:W-:Y:S08]  /*113f0*/  HMMA.16816.F32 R52, R192.reuse, R196, R52 ;  /* 0x000000c4c034723c */ /* 0x040ff00000001834 */
[----:B------:R-:W-:Y:S01]  /*11400*/  HMMA.16816.F32 R56, R192, R198, R56 ;  /* 0x000000c6c038723c */ /* 0x000fe20000001838 */
[----:B------:R-:W-:Y:S07]  /*11410*/  @!UPT UIADD3 URZ, URZ, URZ, URZ ;  /* 0x0000003f3f3ff290 */ /* 0x000fee000fffe03f */
[----:B------:R-:W-:-:S11]  /*11420*/  @!P0 BRA `(.L_x_335) ;  /* 0x0000034000008947 */ /* 0x000fd60003800000 */
[----:B------:R-:W-:Y:S02]  /*11430*/  IADD3 R0, R211, -0x1, RZ ;  /* 0xffffffffd3007810 */ /* 0x000fe40007ffe0ff */
[C---:B------:R-:W-:Y:S02]  /*11440*/  ISETP.GE.AND P2, PT, R212.reuse, 0x21, PT ;  /* 0x00000021d400780c */ /* 0x040fe40003f46270 */
[----:B------:R-:W-:Y:S02]  /*11450*/  SHF.R.S32.HI R2, RZ, 0x1f, R0 ;  /* 0x0000001fff027819 */ /* 0x000fe40000011400 */
[C---:B------:R-:W-:Y:S02]  /*11460*/  ISETP.GE.AND P1, PT, R212.reuse, 0x41, PT ;  /* 0x00000041d400780c */ /* 0x040fe40003f26270 */
[----:B------:R-:W-:Y:S01]  /*11470*/  ISETP.GE.AND P3, PT, R212, 0x1, PT ;  /* 0x00000001d400780c */ /* 0x000fe20003f66270 */
[----:B------:R-:W-:Y:S02]  /*11480*/  IMAD R136, R2, c[0x0][0x1e0], RZ ;  /* 0x0000780002887a24 */ /* 0x000fe400078e02ff */
[C---:B------:R-:W-:Y:S04]  /*11490*/  IMAD.WIDE.U32 R2, R0.reuse, c[0x0][0x1e0], RZ ;  /* 0x0000780000027a25 */ /* 0x040fe800078e00ff */
[----:B------:R-:W-:Y:S02]  /*114a0*/  IMAD R0, R0, c[0x0][0x1e4], R136 ;  /* 0x0000790000007a24 */ /* 0x000fe400078e0288 */
[----:B------:R-:W-:Y:S02]  /*114b0*/  @P2 IMAD.MOV.U32 R139, RZ, RZ, c[0x0][0x1e0] ;  /* 0x00007800ff8b2624 */ /* 0x000fe400078e00ff */
[----:B------:R-:W-:Y:S02]  /*114c0*/  IMAD.IADD R0, R3, 0x1, R0 ;  /* 0x0000000103007824 */ /* 0x000fe400078e0200 */
[----:B------:R-:W-:Y:S04]  /*114d0*/  IMAD.WIDE.U32 R2, R2, 0x70, RZ ;  /* 0x0000007002027825 */ /* 0x000fe800078e00ff */
[----:B------:R-:W-:Y:S01]  /*114e0*/  IMAD R0, R0, 0x70, RZ ;  /* 0x0000007000007824 */ /* 0x000fe200078e02ff */
[-C--:B------:R-:W-:Y:S01]  /*114f0*/  @P2 LEA R138, P0, R139, R2.reuse, 0x5 ;  /* 0x000000028b8a2211 */ /* 0x080fe200078028ff */
[----:B------:R-:W-:Y:S02]  /*11500*/  @P2 IMAD.MOV.U32 R136, RZ, RZ, c[0x0][0x1e4] ;  /* 0x00007900ff882624 */ /* 0x000fe400078e00ff */
[----:B------:R-:W-:Y:S02]  /*11510*/  IMAD.IADD R3, R3, 0x1, R0 ;  /* 0x0000000103037824 */ /* 0x000fe400078e0200 */
[----:B------:R-:W-:Y:S03]  /*11520*/  @P1 IMAD.MOV.U32 R0, RZ, RZ, c[0x0][0x1e0] ;  /* 0x00007800ff001624 */ /* 0x000fe600078e00ff */
[-C--:B------:R-:W-:Y:S01]  /*11530*/  @P2 LEA.HI.X R139, R139, R3.reuse, R136, 0x5, P0 ;  /* 0x000000038b8b2211 */ /* 0x080fe200000f2c88 */
[----:B------:R-:W-:Y:S01]  /*11540*/  @P1 IMAD.MOV.U32 R136, RZ, RZ, c[0x0][0x1e4] ;  /* 0x00007900ff881624 */ /* 0x000fe200078e00ff */
[CC--:B------:R-:W-:Y:S04]  /*11550*/  @P1 LEA R140, P0, R0.reuse, R2.reuse, 0x6 ;  /* 0x00000002008c1211 */ /* 0x0c0fe800078030ff */
[----:B------:R-:W-:Y:S02]  /*11560*/  @P1 LEA.HI.X R142, R0, R3, R136, 0x6, P0 ;  /* 0x00000003008e1211 */ /* 0x000fe400000f3488 */
[----:B------:R-:W-:Y:S05]  /*11570*/  @P3 IADD3 R0, P0, R218, R2, RZ ;  /* 0x00000002da003210 */ /* 0x000fea0007f1e0ff */
[----:B------:R-:W-:Y:S01]  /*11580*/  @P3 IMAD.X R137, R3, 0x1, R215, P0 ;  /* 0x0000000103893824 */ /* 0x000fe200000e06d7 */
        /* <DEDUP_REMOVED lines=8> */
[----:B------:R-:W-:Y:S01]  /*11610*/  @P1 IADD3 R139, P0, R140, R218, RZ ;  /* 0x000000da8c8b1210 */ /* 0x000fe20007f1e0ff */
[----:B------:R1:W-:Y:S04]  /*11620*/  @P3 LDGSTS.E.BYPASS.LTC128B.128 [R208+0xb900], [R136.64+0x80], !P5 ;  /* 0x0b90008088d03fae */ /* 0x0003e8000e901d4a */
[----:B------:R-:W-:Y:S01]  /*11630*/  @P1 IMAD.X R142, R142, 0x1, R215, P0 ;  /* 0x000000018e8e1824 */ /* 0x000fe200000e06d7 */
[C---:B------:R-:W-:Y:S04]  /*11640*/  @P2 LEA R140, P0, R0.reuse, c[0x0][0x1c8], 0x1 ;  /* 0x00007200008c2a11 */ /* 0x040fe800078008ff */
[----:B------:R-:W-:Y:S02]  /*11650*/  @P2 LEA.HI.X R141, R0, c[0x0][0x1cc], R138, 0x1, P0 ;  /* 0x00007300008d2a11 */ /* 0x000fe400000f0c8a */
[C---:B------:R-:W-:Y:S03]  /*11660*/  @P1 LEA R138, P0, R139.reuse, c[0x0][0x1c8], 0x1 ;  /* 0x000072008b8a1a11 */ /* 0x040fe600078008ff */
[----:B------:R1:W-:Y:S01]  /*11670*/  @P2 LDGSTS.E.BYPASS.LTC128B.128 [R210+0x9100], [R140.64], !P4 ;  /* 0x091000008cd22fae */ /* 0x0003e2000e101d4a */
[----:B------:R-:W-:Y:S02]  /*11680*/  @P1 LEA.HI.X R139, R139, c[0x0][0x1cc], R142, 0x1, P0 ;  /* 0x000073008b8b1a11 */ /* 0x000fe400000f0c8e */
[----:B------:R-:W-:Y:S01]  /*11690*/  ISETP.GE.AND P0, PT, R212, 0x61, PT ;  /* 0x00000061d400780c */ /* 0x000fe20003f06270 */
[----:B------:R1:W-:Y:S04]  /*116a0*/  @P2 LDGSTS.E.BYPASS.LTC128B.128 [R210+0xc900], [R140.64+0x80], !P5 ;  /* 0x0c9000808cd22fae */ /* 0x0003e8000e901d4a */
[----:B------:R1:W-:Y:S04]  /*116b0*/  @P1 LDGSTS.E.BYPASS.LTC128B.128 [R210+0xa100], [R138.64], !P4 ;  /* 0x0a1000008ad21fae */ /* 0x0003e8000e101d4a */
[----:B------:R1:W-:Y:S04]  /*116c0*/  @P1 LDGSTS.E.BYPASS.LTC128B.128 [R210+0xd900], [R138.64+0x80], !P5 ;  /* 0x0d9000808ad21fae */ /* 0x0003e8000e901d4a */
[----:B------:R-:W-:Y:S02]  /*116d0*/  @P0 IMAD.MOV.U32 R142, RZ, RZ, c[0x0][0x1e0] ;  /* 0x00007800ff8e0624 */ /* 0x000fe400078e00ff */
[----:B------:R-:W-:Y:S02]  /*116e0*/  @P0 IMAD.MOV.U32 R0, RZ, RZ, c[0x0][0x1e4] ;  /* 0x00007900ff000624 */ /* 0x000fe400078e00ff */
[----:B------:R-:W-:Y:S04]  /*116f0*/  @P0 IMAD.WIDE.U32 R2, R142, 0x60, R2 ;  /* 0x000000608e020825 */ /* 0x000fe800078e0002 */
[----:B------:R-:W-:Y:S01]  /*11700*/  @P0 IMAD R142, R0, 0x60, RZ ;  /* 0x00000060008e0824 */ /* 0x000fe200078e02ff */
[----:B------:R-:W-:Y:S04]  /*11710*/  @P0 IADD3 R0, P6, R218, R2, RZ ;  /* 0x00000002da000210 */ /* 0x000fe80007fde0ff */
[C---:B------:R-:W-:Y:S02]  /*11720*/  @P0 LEA R2, P3, R0.reuse, c[0x0][0x1c8], 0x1 ;  /* 0x0000720000020a11 */ /* 0x040fe400078608ff */
[----:B------:R-:W-:Y:S04]  /*11730*/  @P0 IADD3.X R3, R215, R142, R3, P6, !PT ;  /* 0x0000008ed7030210 */ /* 0x000fe800037fe403 */
[----:B------:R-:W-:Y:S05]  /*11740*/  @P0 LEA.HI.X R3, R0, c[0x0][0x1cc], R3, 0x1, P3 ;  /* 0x0000730000030a11 */ /* 0x000fea00018f0c03 */
[----:B------:R1:W-:Y:S04]  /*11750*/  @P0 LDGSTS.E.BYPASS.LTC128B.128 [R210+0xb100], [R2.64], !P4 ;  /* 0x0b10000002d20fae */ /* 0x0003e8000e101d4a */
[----:B------:R1:W-:Y:S02]  /*11760*/  @P0 LDGSTS.E.BYPASS.LTC128B.128 [R210+0xe900], [R2.64+0x80], !P5 ;  /* 0x0e90008002d20fae */ /* 0x0003e4000e901d4a */
.L_x_335:
[----:B------:R-:W-:Y:S05]  /*11770*/  BSYNC B0 ;  /* 0x0000000000007941 */ /* 0x000fea0003800000 */
.L_x_334:
        /* <DEDUP_REMOVED lines=88> */
[----:B------:R-:W-:Y:S02]  /*11d00*/  FFMA.FTZ R35, R35, c[0x0][0x2d0], -R108 ;  /* 0x0000b40023237a23 */ /* 0x000fe4000001086c */
        /* <DEDUP_REMOVED lines=60> */
[----:B------:R-:W-:Y:S01]  /*120d0*/  FFMA.FTZ R16, R16, c[0x0][0x2d0], -R110 ;  /* 0x0000b40010107a23 */ /* 0x000fe2000001086e */
[----:B--2---:R-:W-:Y:S01]  /*120e0*/  F2FP.PACK_AB R114, R224, R225 ;  /* 0x000000e1e072723e */ /* 0x004fe200000000ff */
[----:B------:R-:W-:Y:S02]  /*120f0*/  FFMA.FTZ R4, R10, c[0x0][0x2d0], -R108 ;  /* 0x0000b4000a047a23 */ /* 0x000fe4000001086c */
[----:B------:R-:W-:Y:S02]  /*12100*/  FMUL.FTZ R10, R0, R118 ;  /* 0x00000076000a7220 */ /* 0x000fe40000410000 */
[----:B------:R-:W-:Y:S01]  /*12110*/  FFMA.FTZ R17, R17, c[0x0][0x2d0], -R110 ;  /* 0x0000b40011117a23 */ /* 0x000fe2000001086e */
        /* <DEDUP_REMOVED lines=15> */
[----:B--2---:R-:W-:Y:S02]  /*12210*/  FFMA.FTZ R4, R11, c[0x0][0x2d0], -R108 ;  /* 0x0000b4000b047a23 */ /* 0x004fe4000001086c */
        /* <DEDUP_REMOVED lines=30> */
[--C-:B------:R-:W-:Y:S01]  /*12400*/  FFMA.FTZ R33, R33, c[0x0][0x2d0], -R110.reuse ;  /* 0x0000b40021217a23 */ /* 0x100fe2000001086e */
[----:B------:R-:W3:Y:S01]  /*12410*/  LDSM.16.MT88.4 R136, [R202+0x3800] ;  /* 0x00380000ca88783b */ /* 0x000ee20000004200 */
[C---:B------:R-:W-:Y:S03]  /*12420*/  HMMA.16816.F32 R60, R112.reuse, R140, R60 ;  /* 0x0000008c703c723c */ /* 0x040fe6000000183c */
[----:B------:R5:W1:Y:S01]  /*12430*/  MUFU.EX2 R176, R23 ;  /* 0x0000001700b07308 */ /* 0x000a620000000800 */
[--C-:B------:R-:W-:Y:S02]  /*12440*/  FFMA.FTZ R36, R36, c[0x0][0x2d0], -R110.reuse ;  /* 0x0000b40024247a23 */ /* 0x100fe4000001086e */
[----:B------:R-:W-:Y:S02]  /*12450*/  FFMA.FTZ R40, R40, c[0x0][0x2d0], -R110 ;  /* 0x0000b40028287a23 */ /* 0x000fe4000001086e */
[C---:B------:R-:W-:Y:S01]  /*12460*/  HMMA.16816.F32 R64, R112.reuse, R142, R64 ;  /* 0x0000008e7040723c */ /* 0x040fe20000001840 */
[----:B------:R-:W1:Y:S03]  /*12470*/  LDSM.16.MT88.4 R140, [R203+0x3800] ;  /* 0x00380000cb8c783b */ /* 0x000e660000004200 */
[----:B------:R-:W-:Y:S01]  /*12480*/  FFMA.FTZ R43, R43, c[0x0][0x2d0], -R108 ;  /* 0x0000b4002b2b7a23 */ /* 0x000fe2000001086c */
[----:B------:R-:W1:Y:S01]  /*12490*/  MUFU.EX2 R171, R24 ;  /* 0x0000001800ab7308 */ /* 0x000e620000000800 */
[----:B------:R-:W-:Y:S02]  /*124a0*/  FFMA.FTZ R2, R2, R228, R227 ;  /* 0x000000e402027223 */ /* 0x000fe400000100e3 */
[C---:B------:R-:W-:Y:S04]  /*124b0*/  HMMA.16816.F32 R68, R112.reuse, R144, R68 ;  /* 0x000000907044723c */ /* 0x040fe80000001844 */
[----:B------:R-:W-:Y:S02]  /*124c0*/  FFMA.FTZ R0, R0, R229, R223 ;  /* 0x000000e500007223 */ /* 0x000fe400000100df */
        /* <DEDUP_REMOVED lines=17> */
[----:B------:R-:W3:Y:S01]  /*125e0*/  MUFU.EX2 R159, R28 ;  /* 0x0000001c009f7308 */ /* 0x000ee20000000800 */
[----:B------:R-:W-:Y:S02]  /*125f0*/  FADD.FTZ R2, R198, R2 ;  /* 0x00000002c6027221 */ /* 0x000fe40000010000 */
[C---:B------:R-:W-:Y:S01]  /*12600*/  HMMA.16816.F32 R88, R112.reuse, R138, R88 ;  /* 0x0000008a7058723c */ /* 0x040fe20000001858 */
[----:B------:R-:W3:Y:S03]  /*12610*/  LDSM.16.MT88.4 R136, [R202+0x800] ;  /* 0x00080000ca88783b */ /* 0x000ee60000004200 */
[----:B------:R-:W-:Y:S02]  /*12620*/  FADD.FTZ R0, R196, R0 ;  /* 0x00000000c4007221 */ /* 0x000fe40000010000 */
[----:B------:R-:W-:Y:S01]  /*12630*/  FADD.FTZ R2, R191, R2 ;  /* 0x00000002bf027221 */ /* 0x000fe20000010000 */
[----:B------:R-:W-:Y:S01]  /*12640*/  MUFU.EX2 R158, R29 ;  /* 0x0000001d009e7308 */ /* 0x000fe20000000800 */
[C---:B-1----:R-:W-:Y:S01]  /*12650*/  HMMA.16816.F32 R12, R112.reuse, R140, R12 ;  /* 0x0000008c700c723c */ /* 0x042fe2000000180c */
[----:B--2---:R-:W-:Y:S03]  /*12660*/  LDSM.16.MT88.4 R24, [R203+0x1000] ;  /* 0x00100000cb18783b */ /* 0x004fe60000004200 */
[----:B------:R-:W-:Y:S02]  /*12670*/  FADD.FTZ R0, R189, R0 ;  /* 0x00000000bd007221 */ /* 0x000fe40000010000 */
[----:B------:R-:W-:Y:S02]  /*12680*/  FADD.FTZ R2, R190, R2 ;  /* 0x00000002be027221 */ /* 0x000fe40000010000 */
[C---:B------:R-:W-:Y:S01]  /*12690*/  HMMA.16816.F32 R92, R112.reuse, R142, R92 ;  /* 0x0000008e705c723c */ /* 0x040fe2000000185c */
[----:B------:R-:W1:Y:S01]  /*126a0*/  MUFU.EX2 R157, R30 ;  /* 0x0000001e009d7308 */ /* 0x000e620000000800 */
[----:B------:R-:W-:Y:S02]  /*126b0*/  LDSM.16.MT88.4 R140, [R204+0x4000] ;  /* 0x00400000cc8c783b */ /* 0x000fe40000004200 */
[----:B------:R-:W-:Y:S02]  /*126c0*/  FADD.FTZ R0, R188, R0 ;  /* 0x00000000bc007221 */ /* 0x000fe40000010000 */
[----:B----4-:R-:W-:Y:S02]  /*126d0*/  FADD.FTZ R2, R179, R2 ;  /* 0x00000002b3027221 */ /* 0x010fe40000010000 */
[----:B------:R-:W-:Y:S01]  /*126e0*/  FADD.FTZ R0, R177, R0 ;  /* 0x00000000b1007221 */ /* 0x000fe20000010000 */
[C---:B-----5:R-:W-:Y:S02]  /*126f0*/  HMMA.16816.F32 R96, R112.reuse, R116, R96 ;  /* 0x000000747060723c */ /* 0x060fe40000001860 */
[----:B------:R-:W2:Y:S01]  /*12700*/  MUFU.EX2 R155, R32 ;  /* 0x00000020009b7308 */ /* 0x000ea20000000800 */
[----:B------:R-:W-:Y:S02]  /*12710*/  FADD.FTZ R2, R178, R2 ;  /* 0x00000002b2027221 */ /* 0x000fe40000010000 */
[----:B------:R-:W-:Y:S02]  /*12720*/  FADD.FTZ R0, R176, R0 ;  /* 0x00000000b0007221 */ /* 0x000fe40000010000 */
[----:B------:R-:W-:Y:S01]  /*12730*/  FADD.FTZ R2, R171, R2 ;  /* 0x00000002ab027221 */ /* 0x000fe20000010000 */
[C---:B------:R-:W-:Y:S01]  /*12740*/  HMMA.16816.F32 R100, R112.reuse, R118, R100 ;  /* 0x000000767064723c */ /* 0x040fe20000001864 */
[----:B------:R-:W4:Y:S03]  /*12750*/  LDSM.16.MT88.4 R116, [R203+0x800] ;  /* 0x00080000cb74783b */ /* 0x000f260000004200 */
[----:B------:R-:W5:Y:S01]  /*12760*/  MUFU.EX2 R154, R33 ;  /* 0x00000021009a7308 */ /* 0x000f620000000800 */
[----:B------:R-:W-:Y:S02]  /*12770*/  FADD.FTZ R0, R169, R0 ;  /* 0x00000000a9007221 */ /* 0x000fe40000010000 */
[----:B------:R-:W-:Y:S01]  /*12780*/  FADD.FTZ R2, R170, R2 ;  /* 0x00000002aa027221 */ /* 0x000fe20000010000 */
[C---:B------:R-:W-:Y:S04]  /*12790*/  HMMA.16816.F32 R16, R112.reuse, R120, R16 ;  /* 0x000000787010723c */ /* 0x040fe80000001810 */
[----:B------:R-:W-:Y:S02]  /*127a0*/  FADD.FTZ R0, R168, R0 ;  /* 0x00000000a8007221 */ /* 0x000fe40000010000 */
[----:B------:R-:W-:Y:S01]  /*127b0*/  MUFU.EX2 R153, R34 ;  /* 0x0000002200997308 */ /* 0x000fe20000000800 */
[----:B---3--:R-:W-:Y:S01]  /*127c0*/  FADD.FTZ R2, R159, R2 ;  /* 0x000000029f027221 */ /* 0x008fe20000010000 */
[----:B------:R-:W-:Y:S01]  /*127d0*/  HMMA.16816.F32 R104, R112, R122, R104 ;  /* 0x0000007a7068723c */ /* 0x000fe20000001868 */
[----:B------:R-:W3:Y:S03]  /*127e0*/  LDSM.16.MT88.4 R120, [R205+0x800] ;  /* 0x00080000cd78783b */ /* 0x000ee60000004200 */
[----:B-1----:R-:W-:Y:S02]  /*127f0*/  FADD.FTZ R0, R157, R0 ;  /* 0x000000009d007221 */ /* 0x002fe40000010000 */
[----:B------:R-:W-:Y:S01]  /*12800*/  FADD.FTZ R2, R158, R2 ;  /* 0x000000029e027221 */ /* 0x000fe20000010000 */
[----:B------:R-:W-:Y:S01]  /*12810*/  F2FP.PACK_AB R112, R198, R199 ;  /* 0x000000c7c670723e */ /* 0x000fe200000000ff */
[----:B------:R1:W-:Y:S01]  /*12820*/  MUFU.EX2 R152, R35 ;  /* 0x0000002300987308 */ /* 0x0003e20000000800 */
[----:B------:R-:W-:Y:S03]  /*12830*/  F2FP.PACK_AB R113, R196, R197 ;  /* 0x000000c5c471723e */ /* 0x000fe600000000ff */
[----:B------:R-:W-:Y:S01]  /*12840*/  F2FP.PACK_AB R114, R190, R191 ;  /* 0x000000bfbe72723e */ /* 0x000fe200000000ff */
[----:B--2---:R-:W-:Y:S01]  /*12850*/  FADD.FTZ R2, R155, R2 ;  /* 0x000000029b027221 */ /* 0x004fe20000010000 */
[----:B------:R-:W-:Y:S03]  /*12860*/  F2FP.PACK_AB R115, R188, R189 ;  /* 0x000000bdbc73723e */ /* 0x000fe600000000ff */
[----:B-----5:R-:W-:Y:S01]  /*12870*/  FADD.FTZ R2, R154, R2 ;  /* 0x000000029a027221 */ /* 0x020fe20000010000 */
[----:B------:R-:W2:Y:S03]  /*12880*/  MUFU.EX2 R151, R36 ;  /* 0x0000002400977308 */ /* 0x000ea60000000800 */
[C---:B------:R-:W-:Y:S07]  /*12890*/  HMMA.16816.F32 R4, R112.reuse, R136, R4 ;  /* 0x000000887004723c */ /* 0x040fee0000001804 */
[----:B------:R-:W-:Y:S01]  /*128a0*/  MUFU.EX2 R147, R40 ;  /* 0x0000002800937308 */ /* 0x000fe20000000800 */
[C---:B------:R-:W-:Y:S01]  /*128b0*/  HMMA.16816.F32 R8, R112.reuse, R138, R8 ;  /* 0x0000008a7008723c */ /* 0x040fe20000001808 */
[----:B------:R-:W5:Y:S07]  /*128c0*/  LDSM.16.MT88.4 R136, [R202+0x4000] ;  /* 0x00400000ca88783b */ /* 0x000f6e0000004200 */
[C---:B----4-:R-:W-:Y:S01]  /*128d0*/  HMMA.16816.F32 R60, R112.reuse, R116, R60 ;  /* 0x00000074703c723c */ /* 0x050fe2000000183c */
[----:B-1----:R-:W-:Y:S01]  /*128e0*/  LDSM.16.MT88.4 R32, [R203+0x1800] ;  /* 0x00180000cb20783b */ /* 0x002fe20000004200 */
[----:B------:R-:W-:Y:S02]  /*128f0*/  MUFU.EX2 R144, R43 ;  /* 0x0000002b00907308 */ /* 0x000fe40000000800 */
[----:B--2---:R-:W-:Y:S04]  /*12900*/  FADD.FTZ R2, R151, R2 ;  /* 0x0000000297027221 */ /* 0x004fe80000010000 */
[C---:B------:R-:W-:Y:S01]  /*12910*/  HMMA.16816.F32 R64, R112.reuse, R118, R64 ;  /* 0x000000767040723c */ /* 0x040fe20000001840 */
[----:B------:R-:W1:Y:S07]  /*12920*/  LDSM.16.MT88.4 R116, [R205+0x4000] ;  /* 0x00400000cd74783b */ /* 0x000e6e0000004200 */
[C---:B---3--:R-:W-:Y:S08]  /*12930*/  HMMA.16816.F32 R68, R112.reuse, R120, R68 ;  /* 0x000000787044723c */ /* 0x048ff00000001844 */
[C---:B------:R-:W-:Y:S01]  /*12940*/  HMMA.16816.F32 R72, R112.reuse, R122, R72 ;  /* 0x0000007a7048723c */ /* 0x040fe20000001848 */
[----:B------:R-:W2:Y:S07]  /*12950*/  LDSM.16.MT88.4 R120, [R202+0x1000] ;  /* 0x00100000ca78783b */ /* 0x000eae0000004200 */
[C---:B------:R-:W-:Y:S08]  /*12960*/  HMMA.16816.F32 R76, R112.reuse, R124, R76 ;  /* 0x0000007c704c723c */ /* 0x040ff0000000184c */
[C---:B------:R-:W-:Y:S01]  /*12970*/  HMMA.16816.F32 R80, R112.reuse, R126, R80 ;  /* 0x0000007e7050723c */ /* 0x040fe20000001850 */
[----:B------:R-:W-:Y:S07]  /*12980*/  LDSM.16.MT88.4 R124, [R204+0x4800] ;  /* 0x00480000cc7c783b */ /* 0x000fee0000004200 */
[C---:B-----5:R-:W-:Y:S08]  /*12990*/  HMMA.16816.F32 R84, R112.reuse, R136, R84 ;  /* 0x000000887054723c */ /* 0x060ff00000001854 */
[C---:B------:R-:W-:Y:S08]  /*129a0*/  HMMA.16816.F32 R88, R112.reuse, R138, R88 ;  /* 0x0000008a7058723c */ /* 0x040ff00000001858 */
[C---:B------:R-:W-:Y:S07]  /*129b0*/  HMMA.16816.F32 R12, R112.reuse, R20, R12 ;  /* 0x00000014700c723c */ /* 0x040fee000000180c */
[----:B------:R-:W-:Y:S01]  /*129c0*/  F2FP.PACK_AB R20, R178, R179 ;  /* 0x000000b3b214723e */ /* 0x000fe200000000ff */
[C---:B------:R-:W-:Y:S04]  /*129d0*/  HMMA.16816.F32 R92, R112.reuse, R22, R92 ;  /* 0x00000016705c723c */ /* 0x040fe8000000185c */
[----:B------:R-:W-:Y:S03]  /*129e0*/  F2FP.PACK_AB R21, R176, R177 ;  /* 0x000000b1b015723e */ /* 0x000fe600000000ff */
[----:B------:R-:W-:Y:S01]  /*129f0*/  F2FP.PACK_AB R22, R170, R171 ;  /* 0x000000abaa16723e */ /* 0x000fe200000000ff */
[C---:B-1----:R-:W-:Y:S04]  /*12a00*/  HMMA.16816.F32 R96, R112.reuse, R116, R96 ;  /* 0x000000747060723c */ /* 0x042fe80000001860 */
[----:B------:R-:W-:Y:S04]  /*12a10*/  F2FP.PACK_AB R23, R168, R169 ;  /* 0x000000a9a817723e */ /* 0x000fe800000000ff */
[C---:B------:R-:W-:Y:S01]  /*12a20*/  HMMA.16816.F32 R100, R112.reuse, R118, R100 ;  /* 0x000000767064723c */ /* 0x040fe20000001864 */
[----:B------:R-:W-:Y:S07]  /*12a30*/  LDSM.16.MT88.4 R116, [R204+0x1000] ;  /* 0x00100000cc74783b */ /* 0x000fee0000004200 */
[C---:B------:R-:W-:Y:S08]  /*12a40*/  HMMA.16816.F32 R16, R112.reuse, R140, R16 ;  /* 0x0000008c7010723c */ /* 0x040ff00000001810 */
[----:B------:R-:W-:Y:S01]  /*12a50*/  HMMA.16816.F32 R104, R112, R142, R104 ;  /* 0x0000008e7068723c */ /* 0x000fe20000001868 */
[----:B------:R-:W1:Y:S07]  /*12a60*/  LDSM.16.MT88.4 R112, [R205+0x1000] ;  /* 0x00100000cd70783b */ /* 0x000e6e0000004200 */
[C---:B--2---:R-:W-:Y:S08]  /*12a70*/  HMMA.16816.F32 R4, R20.reuse, R120, R4 ;  /* 0x000000781404723c */ /* 0x044ff00000001804 */
[C---:B------:R-:W-:Y:S01]  /*12a80*/  HMMA.16816.F32 R8, R20.reuse, R122, R8 ;  /* 0x0000007a1408723c */ /* 0x040fe20000001808 */
[----:B------:R-:W-:Y:S07]  /*12a90*/  LDSM.16.MT88.4 R120, [R205+0x4800] ;  /* 0x00480000cd78783b */ /* 0x000fee0000004200 */
[C---:B------:R-:W-:Y:S07]  /*12aa0*/  HMMA.16816.F32 R60, R20.reuse, R24, R60 ;  /* 0x00000018143c723c */ /* 0x040fee000000183c */
[----:B------:R-:W-:Y:S01]  /*12ab0*/  FFMA.FTZ R24, R31, c[0x0][0x2d0], -R108 ;  /* 0x0000b4001f187a23 */ /* 0x000fe2000001086c */
[C---:B------:R-:W-:Y:S01]  /*12ac0*/  HMMA.16816.F32 R64, R20.reuse, R26, R64 ;  /* 0x0000001a1440723c */ /* 0x040fe20000001840 */
[----:B------:R-:W-:Y:S02]  /*12ad0*/  LDSM.16.MT88.4 R28, [R203+0x4800] ;  /* 0x00480000cb1c783b */ /* 0x000fe40000004200 */
[----:B------:R2:W3:Y:S05]  /*12ae0*/  MUFU.EX2 R156, R24 ;  /* 0x00000018009c7308 */ /* 0x0004ea0000000800 */
[C---:B-1----:R-:W-:Y:S08]  /*12af0*/  HMMA.16816.F32 R68, R20.reuse, R112, R68 ;  /* 0x000000701444723c */ /* 0x042ff00000001844 */
[C---:B------:R-:W-:Y:S01]  /*12b00*/  HMMA.16816.F32 R72, R20.reuse, R114, R72 ;  /* 0x000000721448723c */ /* 0x040fe20000001848 */
[----:B------:R-:W-:Y:S07]  /*12b10*/  LDSM.16.MT88.4 R112, [R202+0x1800] ;  /* 0x00180000ca70783b */ /* 0x000fee0000004200 */
[C---:B------:R-:W-:Y:S01]  /*12b20*/  HMMA.16816.F32 R76, R20.reuse, R116, R76 ;  /* 0x00000074144c723c */ /* 0x040fe2000000184c */
[----:B--2---:R-:W1:Y:S03]  /*12b30*/  LDSM.16.MT88.4 R24, [R202+0x4800] ;  /* 0x00480000ca18783b */ /* 0x004e660000004200 */
[----:B---3--:R-:W-:Y:S04]  /*12b40*/  FADD.FTZ R0, R156, R0 ;  /* 0x000000009c007221 */ /* 0x008fe80000010000 */
[C---:B------:R-:W-:Y:S01]  /*12b50*/  HMMA.16816.F32 R80, R20.reuse, R118, R80 ;  /* 0x000000761450723c */ /* 0x040fe20000001850 */
[----:B------:R-:W-:Y:S03]  /*12b60*/  LDSM.16.MT88.4 R116, [R203+0x2000] ;  /* 0x00200000cb74783b */ /* 0x000fe60000004200 */
[----:B------:R-:W-:Y:S04]  /*12b70*/  FADD.FTZ R0, R153, R0 ;  /* 0x0000000099007221 */ /* 0x000fe80000010000 */
[----:B------:R-:W-:Y:S01]  /*12b80*/  FADD.FTZ R0, R152, R0 ;  /* 0x0000000098007221 */ /* 0x000fe20000010000 */
[C---:B-1----:R-:W-:Y:S08]  /*12b90*/  HMMA.16816.F32 R84, R20.reuse, R24, R84 ;  /* 0x000000181454723c */ /* 0x042ff00000001854 */
[C---:B------:R-:W-:Y:S01]  /*12ba0*/  HMMA.16816.F32 R88, R20.reuse, R26, R88 ;  /* 0x0000001a1458723c */ /* 0x040fe20000001858 */
[----:B------:R-:W1:Y:S07]  /*12bb0*/  LDSM.16.MT88.4 R24, [R205+0x1800] ;  /* 0x00180000cd18783b */ /* 0x000e6e0000004200 */
[C---:B------:R-:W-:Y:S08]  /*12bc0*/  HMMA.16816.F32 R12, R20.reuse, R28, R12 ;  /* 0x0000001c140c723c */ /* 0x040ff0000000180c */
[C---:B------:R-:W-:Y:S01]  /*12bd0*/  HMMA.16816.F32 R92, R20.reuse, R30, R92 ;  /* 0x0000001e145c723c */ /* 0x040fe2000000185c */
[----:B------:R-:W2:Y:S07]  /*12be0*/  LDSM.16.MT88.4 R28, [R204+0x1800] ;  /* 0x00180000cc1c783b */ /* 0x000eae0000004200 */
[C---:B------:R-:W-:Y:S08]  /*12bf0*/  HMMA.16816.F32 R96, R20.reuse, R120, R96 ;  /* 0x000000781460723c */ /* 0x040ff00000001860 */
[C---:B------:R-:W-:Y:S08]  /*12c00*/  HMMA.16816.F32 R100, R20.reuse, R122, R100 ;  /* 0x0000007a1464723c */ /* 0x040ff00000001864 */
[C---:B------:R-:W-:Y:S08]  /*12c10*/  HMMA.16816.F32 R16, R20.reuse, R124, R16 ;  /* 0x0000007c1410723c */ /* 0x040ff00000001810 */
[----:B------:R-:W-:Y:S07]  /*12c20*/  HMMA.16816.F32 R104, R20, R126, R104 ;  /* 0x0000007e1468723c */ /* 0x000fee0000001868 */
[----:B------:R-:W-:Y:S02]  /*12c30*/  F2FP.PACK_AB R20, R158, R159 ;  /* 0x0000009f9e14723e */ /* 0x000fe400000000ff */
[----:B------:R-:W-:Y:S03]  /*12c40*/  F2FP.PACK_AB R21, R156, R157 ;  /* 0x0000009d9c15723e */ /* 0x000fe600000000ff */
[----:B------:R-:W-:Y:S02]  /*12c50*/  F2FP.PACK_AB R22, R154, R155 ;  /* 0x0000009b9a16723e */ /* 0x000fe400000000ff */
[----:B------:R-:W-:Y:S07]  /*12c60*/  F2FP.PACK_AB R23, R152, R153 ;  /* 0x000000999817723e */ /* 0x000fee00000000ff */
[C---:B------:R-:W-:Y:S08]  /*12c70*/  HMMA.16816.F32 R4, R20.reuse, R112, R4 ;  /* 0x000000701404723c */ /* 0x040ff00000001804 */
[C---:B------:R-:W-:Y:S01]  /*12c80*/  HMMA.16816.F32 R8, R20.reuse, R114, R8 ;  /* 0x000000721408723c */ /* 0x040fe20000001808 */
[----:B------:R-:W3:Y:S07]  /*12c90*/  LDSM.16.MT88.4 R112, [R202+0x5000] ;  /* 0x00500000ca70783b */ /* 0x000eee0000004200 */
[C---:B------:R-:W-:Y:S07]  /*12ca0*/  HMMA.16816.F32 R60, R20.reuse, R32, R60 ;  /* 0x00000020143c723c */ /* 0x040fee000000183c */
[----:B------:R-:W-:Y:S01]  /*12cb0*/  FFMA.FTZ R32, R37, c[0x0][0x2d0], -R110 ;  /* 0x0000b40025207a23 */ /* 0x000fe2000001086e */
[C---:B------:R-:W-:Y:S03]  /*12cc0*/  HMMA.16816.F32 R64, R20.reuse, R34, R64 ;  /* 0x000000221440723c */ /* 0x040fe60000001840 */
[----:B------:R4:W5:Y:S05]  /*12cd0*/  MUFU.EX2 R150, R32 ;  /* 0x0000002000967308 */ /* 0x00096a0000000800 */
[C---:B-1----:R-:W-:Y:S07]  /*12ce0*/  HMMA.16816.F32 R68, R20.reuse, R24, R68 ;  /* 0x000000181444723c */ /* 0x042fee0000001844 */
[--C-:B------:R-:W-:Y:S01]  /*12cf0*/  FFMA.FTZ R24, R39, c[0x0][0x2d0], -R108.reuse ;  /* 0x0000b40027187a23 */ /* 0x100fe2000001086c */
[C---:B------:R-:W-:Y:S03]  /*12d00*/  HMMA.16816.F32 R72, R20.reuse, R26, R72 ;  /* 0x0000001a1448723c */ /* 0x040fe60000001848 */
[----:B------:R1:W-:Y:S05]  /*12d10*/  MUFU.EX2 R148, R24 ;  /* 0x0000001800947308 */ /* 0x0003ea0000000800 */
[C---:B--2---:R-:W-:Y:S04]  /*12d20*/  HMMA.16816.F32 R76, R20.reuse, R28, R76 ;  /* 0x0000001c144c723c */ /* 0x044fe8000000184c */
[----:B----4-:R-:W-:Y:S02]  /*12d30*/  FFMA.FTZ R32, R38, c[0x0][0x2d0], -R108 ;  /* 0x0000b40026207a23 */ /* 0x010fe4000001086c */
[----:B------:R-:W-:Y:S01]  /*12d40*/  LDSM.16.MT88.4 R36, [R204+0x5000] ;  /* 0x00500000cc24783b */ /* 0x000fe20000004200 */
[----:B------:R-:W-:Y:S01]  /*12d50*/  FFMA.FTZ R28, R41, c[0x0][0x2d0], -R110 ;  /* 0x0000b400291c7a23 */ /* 0x000fe2000001086e */
[C---:B------:R-:W-:Y:S01]  /*12d60*/  HMMA.16816.F32 R80, R20.reuse, R30, R80 ;  /* 0x0000001e1450723c */ /* 0x040fe20000001850 */
[----:B------:R2:W4:Y:S03]  /*12d70*/  MUFU.EX2 R149, R32 ;  /* 0x0000002000957308 */ /* 0x0005260000000800 */
[----:B-----5:R-:W-:Y:S04]  /*12d80*/  FADD.FTZ R2, R150, R2 ;  /* 0x0000000296027221 */ /* 0x020fe80000010000 */
[C---:B---3--:R-:W-:Y:S03]  /*12d90*/  HMMA.16816.F32 R84, R20.reuse, R112, R84 ;  /* 0x000000701454723c */ /* 0x048fe60000001854 */
[----:B------:R3:W5:Y:S01]  /*12da0*/  MUFU.EX2 R146, R28 ;  /* 0x0000001c00927308 */ /* 0x0007620000000800 */
[----:B-1----:R-:W-:Y:S01]  /*12db0*/  LDSM.16.MT88.4 R24, [R205+0x5000] ;  /* 0x00500000cd18783b */ /* 0x002fe20000004200 */
[----:B------:R-:W-:Y:S03]  /*12dc0*/  FADD.FTZ R2, R147, R2 ;  /* 0x0000000293027221 */ /* 0x000fe60000010000 */
[C---:B------:R-:W-:Y:S04]  /*12dd0*/  HMMA.16816.F32 R88, R20.reuse, R114, R88 ;  /* 0x000000721458723c */ /* 0x040fe80000001858 */
[----:B--2---:R-:W1:Y:S01]  /*12de0*/  LDSM.16.MT88.4 R32, [R203+0x5000] ;  /* 0x00500000cb20783b */ /* 0x004e620000004200 */
[----:B----4-:R-:W-:Y:S04]  /*12df0*/  FADD.FTZ R0, R149, R0 ;  /* 0x0000000095007221 */ /* 0x010fe80000010000 */
[----:B------:R-:W-:Y:S03]  /*12e00*/  FADD.FTZ R0, R148, R0 ;  /* 0x0000000094007221 */ /* 0x000fe60000010000 */
[----:B---3--:R-:W-:Y:S02]  /*12e10*/  FFMA.FTZ R28, R42, c[0x0][0x2d0], -R108 ;  /* 0x0000b4002a1c7a23 */ /* 0x008fe4000001086c */
[----:B------:R-:W-:Y:S01]  /*12e20*/  LDSM.16.MT88.4 R40, [R205+0x2000] ;  /* 0x00200000cd28783b */ /* 0x000fe20000004200 */
[----:B-----5:R-:W-:Y:S01]  /*12e30*/  FADD.FTZ R2, R146, R2 ;  /* 0x0000000292027221 */ /* 0x020fe20000010000 */
[----:B------:R2:W3:Y:S06]  /*12e40*/  MUFU.EX2 R145, R28 ;  /* 0x0000001c00917308 */ /* 0x0004ec0000000800 */
[----:B--2---:R-:W2:Y:S01]  /*12e50*/  LDSM.16.MT88.4 R28, [R202+0x2000] ;  /* 0x00200000ca1c783b */ /* 0x004ea20000004200 */
[----:B---3--:R-:W-:Y:S01]  /*12e60*/  FADD.FTZ R0, R145, R0 ;  /* 0x0000000091007221 */ /* 0x008fe20000010000 */
[C---:B-1----:R-:W-:Y:S03]  /*12e70*/  HMMA.16816.F32 R12, R20.reuse, R32, R12 ;  /* 0x00000020140c723c */ /* 0x042fe6000000180c */
[----:B------:R-:W-:Y:S05]  /*12e80*/  FADD.FTZ R0, R144, R0 ;  /* 0x0000000090007221 */ /* 0x000fea0000010000 */
[C---:B------:R-:W-:Y:S01]  /*12e90*/  HMMA.16816.F32 R92, R20.reuse, R34, R92 ;  /* 0x00000022145c723c */ /* 0x040fe2000000185c */
[----:B------:R-:W-:Y:S07]  /*12ea0*/  LDSM.16.MT88.4 R32, [R202+0x5800] ;  /* 0x00580000ca20783b */ /* 0x000fee0000004200 */
[C---:B------:R-:W-:Y:S08]  /*12eb0*/  HMMA.16816.F32 R96, R20.reuse, R24, R96 ;  /* 0x000000181460723c */ /* 0x040ff00000001860 */
[C---:B------:R-:W-:Y:S01]  /*12ec0*/  HMMA.16816.F32 R100, R20.reuse, R26, R100 ;  /* 0x0000001a1464723c */ /* 0x040fe20000001864 */
[----:B------:R-:W1:Y:S07]  /*12ed0*/  LDSM.16.MT88.4 R24, [R204+0x2000] ;  /* 0x00200000cc18783b */ /* 0x000e6e0000004200 */
[C---:B------:R-:W-:Y:S07]  /*12ee0*/  HMMA.16816.F32 R16, R20.reuse, R36, R16 ;  /* 0x000000241410723c */ /* 0x040fee0000001810 */
[--C-:B------:R-:W-:Y:S01]  /*12ef0*/  FFMA.FTZ R36, R44, c[0x0][0x2d0], -R110.reuse ;  /* 0x0000b4002c247a23 */ /* 0x100fe2000001086e */
[----:B------:R-:W-:Y:S03]  /*12f00*/  HMMA.16816.F32 R104, R20, R38, R104 ;  /* 0x000000261468723c */ /* 0x000fe60000001868 */
[----:B------:R3:W4:Y:S01]  /*12f10*/  MUFU.EX2 R127, R36 ;  /* 0x00000024007f7308 */ /* 0x0007220000000800 */
[--C-:B------:R-:W-:Y:S03]  /*12f20*/  FFMA.FTZ R44, R56, c[0x0][0x2d0], -R110.reuse ;  /* 0x0000b400382c7a23 */ /* 0x100fe6000001086e */
[----:B------:R-:W-:Y:S02]  /*12f30*/  F2FP.PACK_AB R20, R150, R151 ;  /* 0x000000979614723e */ /* 0x000fe400000000ff */
[----:B------:R-:W-:Y:S03]  /*12f40*/  F2FP.PACK_AB R21, R148, R149 ;  /* 0x000000959415723e */ /* 0x000fe600000000ff */
[----:B------:R-:W-:Y:S02]  /*12f50*/  F2FP.PACK_AB R22, R146, R147 ;  /* 0x000000939216723e */ /* 0x000fe400000000ff */
[----:B------:R-:W-:Y:S07]  /*12f60*/  F2FP.PACK_AB R23, R144, R145 ;  /* 0x000000919017723e */ /* 0x000fee00000000ff */
[C---:B--2---:R-:W-:Y:S03]  /*12f70*/  HMMA.16816.F32 R4, R20.reuse, R28, R4 ;  /* 0x0000001c1404723c */ /* 0x044fe60000001804 */
[----:B---3--:R-:W-:Y:S05]  /*12f80*/  FFMA.FTZ R36, R45, c[0x0][0x2d0], -R110 ;  /* 0x0000b4002d247a23 */ /* 0x008fea000001086e */
[C---:B------:R-:W-:Y:S01]  /*12f90*/  HMMA.16816.F32 R8, R20.reuse, R30, R8 ;  /* 0x0000001e1408723c */ /* 0x040fe20000001808 */
[----:B------:R-:W2:Y:S01]  /*12fa0*/  LDSM.16.MT88.4 R28, [R203+0x5800] ;  /* 0x00580000cb1c783b */ /* 0x000ea20000004200 */
[----:B------:R3:W5:Y:S02]  /*12fb0*/  MUFU.EX2 R126, R36 ;  /* 0x00000024007e7308 */ /* 0x0007640000000800 */
[----:B----4-:R-:W-:Y:S04]  /*12fc0*/  FADD.FTZ R2, R127, R2 ;  /* 0x000000027f027221 */ /* 0x010fe80000010000 */
[C---:B------:R-:W-:Y:S08]  /*12fd0*/  HMMA.16816.F32 R60, R20.reuse, R116, R60 ;  /* 0x00000074143c723c */ /* 0x040ff0000000183c */
[C---:B------:R-:W-:Y:S01]  /*12fe0*/  HMMA.16816.F32 R64, R20.reuse, R118, R64 ;  /* 0x000000761440723c */ /* 0x040fe20000001840 */
[----:B------:R-:W-:Y:S07]  /*12ff0*/  LDSM.16.MT88.4 R116, [R202+0x3000] ;  /* 0x00300000ca74783b */ /* 0x000fee0000004200 */
[C---:B------:R-:W-:Y:S01]  /*13000*/  HMMA.16816.F32 R68, R20.reuse, R40, R68 ;  /* 0x000000281444723c */ /* 0x040fe20000001844 */
[----:B---3--:R-:W3:Y:S03]  /*13010*/  LDSM.16.MT88.4 R36, [R205+0x5800] ;  /* 0x00580000cd24783b */ /* 0x008ee60000004200 */
[----:B-----5:R-:W-:Y:S03]  /*13020*/  FADD.FTZ R2, R126, R2 ;  /* 0x000000027e027221 */ /* 0x020fe60000010000 */
[--C-:B------:R-:W-:Y:S01]  /*13030*/  FFMA.FTZ R40, R46, c[0x0][0x2d0], -R108.reuse ;  /* 0x0000b4002e287a23 */ /* 0x100fe2000001086c */
[C---:B------:R-:W-:Y:S03]  /*13040*/  HMMA.16816.F32 R72, R20.reuse, R42, R72 ;  /* 0x0000002a1448723c */ /* 0x040fe60000001848 */
[----:B------:R4:W5:Y:S05]  /*13050*/  MUFU.EX2 R125, R40 ;  /* 0x00000028007d7308 */ /* 0x00096a0000000800 */
[C---:B-1----:R-:W-:Y:S07]  /*13060*/  HMMA.16816.F32 R76, R20.reuse, R24, R76 ;  /* 0x00000018144c723c */ /* 0x042fee000000184c */
[----:B------:R-:W-:Y:S01]  /*13070*/  FFMA.FTZ R24, R47, c[0x0][0x2d0], -R108 ;  /* 0x0000b4002f187a23 */ /* 0x000fe2000001086c */
[C---:B------:R-:W-:Y:S03]  /*13080*/  HMMA.16816.F32 R80, R20.reuse, R26, R80 ;  /* 0x0000001a1450723c */ /* 0x040fe60000001850 */
[----:B------:R1:W1:Y:S05]  /*13090*/  MUFU.EX2 R124, R24 ;  /* 0x00000018007c7308 */ /* 0x00026a0000000800 */
[C---:B------:R-:W-:Y:S01]  /*130a0*/  HMMA.16816.F32 R84, R20.reuse, R32, R84 ;  /* 0x000000201454723c */ /* 0x040fe20000001854 */
[----:B----4-:R-:W-:Y:S03]  /*130b0*/  LDSM.16.MT88.4 R40, [R203+0x6000] ;  /* 0x00600000cb28783b */ /* 0x010fe60000004200 */
[----:B-----5:R-:W-:Y:S03]  /*130c0*/  FADD.FTZ R0, R125, R0 ;  /* 0x000000007d007221 */ /* 0x020fe60000010000 */
[----:B------:R-:W-:Y:S01]  /*130d0*/  FFMA.FTZ R32, R48, c[0x0][0x2d0], -R110 ;  /* 0x0000b40030207a23 */ /* 0x000fe2000001086e */
[C---:B------:R-:W-:Y:S03]  /*130e0*/  HMMA.16816.F32 R88, R20.reuse, R34, R88 ;  /* 0x000000221458723c */ /* 0x040fe60000001858 */
[----:B------:R4:W5:Y:S05]  /*130f0*/  MUFU.EX2 R143, R32 ;  /* 0x00000020008f7308 */ /* 0x00096a0000000800 */
[C---:B--2---:R-:W-:Y:S01]  /*13100*/  HMMA.16816.F32 R12, R20.reuse, R28, R12 ;  /* 0x0000001c140c723c */ /* 0x044fe2000000180c */
[----:B-1----:R-:W1:Y:S03]  /*13110*/  LDSM.16.MT88.4 R24, [R204+0x5800] ;  /* 0x00580000cc18783b */ /* 0x002e660000004200 */
[----:B------:R-:W-:Y:S03]  /*13120*/  FADD.FTZ R0, R124, R0 ;  /* 0x000000007c007221 */ /* 0x000fe60000010000 */
[----:B------:R-:W-:Y:S01]  /*13130*/  FFMA.FTZ R28, R50, c[0x0][0x2d0], -R108 ;  /* 0x0000b400321c7a23 */ /* 0x000fe2000001086c */
[C---:B------:R-:W-:Y:S03]  /*13140*/  HMMA.16816.F32 R92, R20.reuse, R30, R92 ;  /* 0x0000001e145c723c */ /* 0x040fe6000000185c */
[----:B------:R2:W2:Y:S05]  /*13150*/  MUFU.EX2 R141, R28 ;  /* 0x0000001c008d7308 */ /* 0x0004aa0000000800 */
[C---:B---3--:R-:W-:Y:S04]  /*13160*/  HMMA.16816.F32 R96, R20.reuse, R36, R96 ;  /* 0x000000241460723c */ /* 0x048fe80000001860 */
[----:B----4-:R-:W-:Y:S02]  /*13170*/  FFMA.FTZ R32, R49, c[0x0][0x2d0], -R110 ;  /* 0x0000b40031207a23 */ /* 0x010fe4000001086e */
[----:B-----5:R-:W-:Y:S02]  /*13180*/  FADD.FTZ R2, R143, R2 ;  /* 0x000000028f027221 */ /* 0x020fe40000010000 */
[C---:B------:R-:W-:Y:S01]  /*13190*/  HMMA.16816.F32 R100, R20.reuse, R38, R100 ;  /* 0x000000261464723c */ /* 0x040fe20000001864 */
[----:B------:R3:W4:Y:S03]  /*131a0*/  MUFU.EX2 R142, R32 ;  /* 0x00000020008e7308 */ /* 0x0007260000000800 */
[----:B------:R-:W-:Y:S01]  /*131b0*/  FFMA.FTZ R36, R53, c[0x0][0x2d0], -R110 ;  /* 0x0000b40035247a23 */ /* 0x000fe2000001086e */
[----:B--2---:R-:W2:Y:S06]  /*131c0*/  LDSM.16.MT88.4 R28, [R202+0x2800] ;  /* 0x00280000ca1c783b */ /* 0x004eac0000004200 */
[----:B------:R5:W-:Y:S01]  /*131d0*/  MUFU.EX2 R138, R36 ;  /* 0x00000024008a7308 */ /* 0x000be20000000800 */
[----:B------:R-:W-:Y:S01]  /*131e0*/  FADD.FTZ R0, R141, R0 ;  /* 0x000000008d007221 */ /* 0x000fe20000010000 */
[C---:B-1----:R-:W-:Y:S03]  /*131f0*/  HMMA.16816.F32 R16, R20.reuse, R24, R16 ;  /* 0x000000181410723c */ /* 0x042fe60000001810 */
[----:B---3--:R-:W-:Y:S05]  /*13200*/  FFMA.FTZ R32, R51, c[0x0][0x2d0], -R108 ;  /* 0x0000b40033207a23 */ /* 0x008fea000001086c */
[----:B------:R-:W-:Y:S01]  /*13210*/  HMMA.16816.F32 R104, R20, R26, R104 ;  /* 0x0000001a1468723c */ /* 0x000fe20000001868 */
[----:B------:R-:W-:Y:S01]  /*13220*/  LDSM.16.MT88.4 R48, [R204+0x6000] ;  /* 0x00600000cc30783b */ /* 0x000fe20000004200 */
[----:B------:R1:W3:Y:S02]  /*13230*/  MUFU.EX2 R140, R32 ;  /* 0x00000020008c7308 */ /* 0x0002e40000000800 */
[----:B------:R-:W-:Y:S03]  /*13240*/  FFMA.FTZ R24, R52, c[0x0][0x2d0], -R110 ;  /* 0x0000b40034187a23 */ /* 0x000fe6000001086e */
[----:B------:R-:W-:Y:S01]  /*13250*/  F2FP.PACK_AB R20, R126, R127 ;  /* 0x0000007f7e14723e */ /* 0x000fe200000000ff */
[--C-:B-----5:R-:W-:Y:S04]  /*13260*/  FFMA.FTZ R36, R54, c[0x0][0x2d0], -R108.reuse ;  /* 0x0000b40036247a23 */ /* 0x120fe8000001086c */
[----:B------:R5:W5:Y:S01]  /*13270*/  MUFU.EX2 R139, R24 ;  /* 0x00000018008b7308 */ /* 0x000b620000000800 */
[----:B------:R-:W-:Y:S02]  /*13280*/  F2FP.PACK_AB R21, R124, R125 ;  /* 0x0000007d7c15723e */ /* 0x000fe400000000ff */
[----:B----4-:R-:W-:Y:S07]  /*13290*/  F2FP.PACK_AB R22, R142, R143 ;  /* 0x0000008f8e16723e */ /* 0x010fee00000000ff */
[----:B------:R4:W-:Y:S01]  /*132a0*/  MUFU.EX2 R137, R36 ;  /* 0x0000002400897308 */ /* 0x0009e20000000800 */
[----:B-1----:R-:W1:Y:S01]  /*132b0*/  LDSM.16.MT88.4 R32, [R203+0x2800] ;  /* 0x00280000cb20783b */ /* 0x002e620000004200 */
[----:B---3--:R-:W-:Y:S07]  /*132c0*/  F2FP.PACK_AB R23, R140, R141 ;  /* 0x0000008d8c17723e */ /* 0x008fee00000000ff */
[C---:B--2---:R-:W-:Y:S01]  /*132d0*/  HMMA.16816.F32 R4, R20.reuse, R28, R4 ;  /* 0x0000001c1404723c */ /* 0x044fe20000001804 */
[----:B-----5:R-:W2:Y:S06]  /*132e0*/  LDSM.16.MT88.4 R24, [R205+0x2800] ;  /* 0x00280000cd18783b */ /* 0x020eac0000004200 */
[----:B------:R-:W-:Y:S01]  /*132f0*/  FFMA.FTZ R28, R55, c[0x0][0x2d0], -R108 ;  /* 0x0000b400371c7a23 */ /* 0x000fe2000001086c */
[C---:B------:R-:W-:Y:S01]  /*13300*/  HMMA.16816.F32 R8, R20.reuse, R30, R8 ;  /* 0x0000001e1408723c */ /* 0x040fe20000001808 */
[----:B------:R3:W-:Y:S01]  /*13310*/  MUFU.EX2 R55, R44 ;  /* 0x0000002c00377308 */ /* 0x0007e20000000800 */
[----:B----4-:R-:W4:Y:S09]  /*13320*/  LDSM.16.MT88.4 R36, [R204+0x2800] ;  /* 0x00280000cc24783b */ /* 0x010f320000004200 */
[----:B------:R5:W2:Y:S01]  /*13330*/  MUFU.EX2 R136, R28 ;  /* 0x0000001c00887308 */ /* 0x000aa20000000800 */
[C---:B-1----:R-:W-:Y:S01]  /*13340*/  HMMA.16816.F32 R60, R20.reuse, R32, R60 ;  /* 0x00000020143c723c */ /* 0x042fe2000000183c */
[----:B---3--:R-:W-:Y:S06]  /*13350*/  LDSM.16.MT88.4 R44, [R205+0x6000] ;  /* 0x00600000cd2c783b */ /* 0x008fec0000004200 */
[----:B------:R-:W-:Y:S01]  /*13360*/  FFMA.FTZ R32, R57, c[0x0][0x2d0], -R110 ;  /* 0x0000b40039207a23 */ /* 0x000fe2000001086e */
[C---:B------:R-:W-:Y:S01]  /*13370*/  HMMA.16816.F32 R64, R20.reuse, R34, R64 ;  /* 0x000000221440723c */ /* 0x040fe20000001840 */
[----:B-----5:R-:W1:Y:S02]  /*13380*/  LDSM.16.MT88.4 R28, [R202+0x6000] ;  /* 0x00600000ca1c783b */ /* 0x020e640000004200 */
[----:B------:R3:W5:Y:S01]  /*13390*/  MUFU.EX2 R54, R32 ;  /* 0x0000002000367308 */ /* 0x0007620000000800 */
[----:B------:R-:W-:Y:S04]  /*133a0*/  MOV R110, R3 ;  /* 0x00000003006e7202 */ /* 0x000fe80000000f00 */
[C---:B--2---:R-:W-:Y:S08]  /*133b0*/  HMMA.16816.F32 R68, R20.reuse, R24, R68 ;  /* 0x000000181444723c */ /* 0x044ff00000001844 */
[C---:B------:R-:W-:Y:S01]  /*133c0*/  HMMA.16816.F32 R72, R20.reuse, R26, R72 ;  /* 0x0000001a1448723c */ /* 0x040fe20000001848 */
[----:B------:R-:W-:Y:S07]  /*133d0*/  LDSM.16.MT88.4 R24, [R205+0x3000] ;  /* 0x00300000cd18783b */ /* 0x000fee0000004200 */
[C---:B----4-:R-:W-:Y:S04]  /*133e0*/  HMMA.16816.F32 R76, R20.reuse, R36, R76 ;  /* 0x00000024144c723c */ /* 0x050fe8000000184c */
[--C-:B---3--:R-:W-:Y:S02]  /*133f0*/  FFMA.FTZ R32, R58, c[0x0][0x2d0], -R108.reuse ;  /* 0x0000b4003a207a23 */ /* 0x108fe4000001086c */
[----:B------:R-:W-:Y:S02]  /*13400*/  FFMA.FTZ R108, R59, c[0x0][0x2d0], -R108 ;  /* 0x0000b4003b6c7a23 */ /* 0x000fe4000001086c */
[C---:B------:R-:W-:Y:S01]  /*13410*/  HMMA.16816.F32 R80, R20.reuse, R38, R80 ;  /* 0x000000261450723c */ /* 0x040fe20000001850 */
[----:B------:R2:W-:Y:S07]  /*13420*/  MUFU.EX2 R53, R32 ;  /* 0x0000002000357308 */ /* 0x0005ee0000000800 */
[C---:B-1----:R-:W-:Y:S03]  /*13430*/  HMMA.16816.F32 R84, R20.reuse, R28, R84 ;  /* 0x0000001c1454723c */ /* 0x042fe60000001854 */
[----:B------:R-:W1:Y:S05]  /*13440*/  MUFU.EX2 R52, R108 ;  /* 0x0000006c00347308 */ /* 0x000e6a0000000800 */
[C---:B------:R-:W-:Y:S01]  /*13450*/  HMMA.16816.F32 R88, R20.reuse, R30, R88 ;  /* 0x0000001e1458723c */ /* 0x040fe20000001858 */
[----:B------:R-:W-:Y:S07]  /*13460*/  LDSM.16.MT88.4 R28, [R204+0x3000] ;  /* 0x00300000cc1c783b */ /* 0x000fee0000004200 */
[C---:B------:R-:W-:Y:S01]  /*13470*/  HMMA.16816.F32 R12, R20.reuse, R40, R12 ;  /* 0x00000028140c723c */ /* 0x040fe2000000180c */
[----:B--2---:R-:W2:Y:S07]  /*13480*/  LDSM.16.MT88.4 R32, [R203+0x3000] ;  /* 0x00300000cb20783b */ /* 0x004eae0000004200 */
[C---:B------:R-:W-:Y:S08]  /*13490*/  HMMA.16816.F32 R92, R20.reuse, R42, R92 ;  /* 0x0000002a145c723c */ /* 0x040ff0000000185c */
[C---:B------:R-:W-:Y:S08]  /*134a0*/  HMMA.16816.F32 R96, R20.reuse, R44, R96 ;  /* 0x0000002c1460723c */ /* 0x040ff00000001860 */
[C---:B------:R-:W-:Y:S08]  /*134b0*/  HMMA.16816.F32 R100, R20.reuse, R46, R100 ;  /* 0x0000002e1464723c */ /* 0x040ff00000001864 */
[C---:B------:R-:W-:Y:S08]  /*134c0*/  HMMA.16816.F32 R16, R20.reuse, R48, R16 ;  /* 0x000000301410723c */ /* 0x040ff00000001810 */
[----:B------:R-:W-:Y:S07]  /*134d0*/  HMMA.16816.F32 R104, R20, R50, R104 ;  /* 0x000000321468723c */ /* 0x000fee0000001868 */
[----:B------:R-:W-:Y:S02]  /*134e0*/  F2FP.PACK_AB R20, R138, R139 ;  /* 0x0000008b8a14723e */ /* 0x000fe400000000ff */
[----:B------:R-:W-:Y:S03]  /*134f0*/  F2FP.PACK_AB R21, R136, R137 ;  /* 0x000000898815723e */ /* 0x000fe600000000ff */
[----:B-----5:R-:W-:Y:S02]  /*13500*/  F2FP.PACK_AB R22, R54, R55 ;  /* 0x000000373616723e */ /* 0x020fe400000000ff */
[----:B-1----:R-:W-:Y:S07]  /*13510*/  F2FP.PACK_AB R23, R52, R53 ;  /* 0x000000353417723e */ /* 0x002fee00000000ff */
[C---:B------:R-:W-:Y:S01]  /*13520*/  HMMA.16816.F32 R112, R20.reuse, R116, R4 ;  /* 0x000000741470723c */ /* 0x040fe20000001804 */
[----:B------:R-:W1:Y:S07]  /*13530*/  LDSM.16.MT88.4 R4, [R202+0x6800] ;  /* 0x00680000ca04783b */ /* 0x000e6e0000004200 */
[C---:B------:R-:W-:Y:S01]  /*13540*/  HMMA.16816.F32 R116, R20.reuse, R118, R8 ;  /* 0x000000761474723c */ /* 0x040fe20000001808 */
[----:B------:R-:W3:Y:S07]  /*13550*/  LDSM.16.MT88.4 R8, [R203+0x6800] ;  /* 0x00680000cb08783b */ /* 0x000eee0000004200 */
[C---:B--2---:R-:W-:Y:S08]  /*13560*/  HMMA.16816.F32 R60, R20.reuse, R32, R60 ;  /* 0x00000020143c723c */ /* 0x044ff0000000183c */
[C---:B------:R-:W-:Y:S08]  /*13570*/  HMMA.16816.F32 R64, R20.reuse, R34, R64 ;  /* 0x000000221440723c */ /* 0x040ff00000001840 */
[C---:B------:R-:W-:Y:S08]  /*13580*/  HMMA.16816.F32 R68, R20.reuse, R24, R68 ;  /* 0x000000181444723c */ /* 0x040ff00000001844 */
[C---:B------:R-:W-:Y:S01]  /*13590*/  HMMA.16816.F32 R72, R20.reuse, R26, R72 ;  /* 0x0000001a1448723c */ /* 0x040fe20000001848 */
[----:B------:R-:W2:Y:S07]  /*135a0*/  LDSM.16.MT88.4 R24, [R205+0x6800] ;  /* 0x00680000cd18783b */ /* 0x000eae0000004200 */
[C---:B------:R-:W-:Y:S08]  /*135b0*/  HMMA.16816.F32 R76, R20.reuse, R28, R76 ;  /* 0x0000001c144c723c */ /* 0x040ff0000000184c */
[C---:B------:R-:W-:Y:S08]  /*135c0*/  HMMA.16816.F32 R80, R20.reuse, R30, R80 ;  /* 0x0000001e1450723c */ /* 0x040ff00000001850 */
[C---:B-1----:R-:W-:Y:S08]  /*135d0*/  HMMA.16816.F32 R84, R20.reuse, R4, R84 ;  /* 0x000000041454723c */ /* 0x042ff00000001854 */
[C---:B------:R-:W-:Y:S01]  /*135e0*/  HMMA.16816.F32 R88, R20.reuse, R6, R88 ;  /* 0x000000061458723c */ /* 0x040fe20000001858 */
[----:B------:R-:W1:Y:S07]  /*135f0*/  LDSM.16.MT88.4 R4, [R204+0x6800] ;  /* 0x00680000cc04783b */ /* 0x000e6e0000004200 */
[C---:B---3--:R-:W-:Y:S08]  /*13600*/  HMMA.16816.F32 R120, R20.reuse, R8, R12 ;  /* 0x000000081478723c */ /* 0x048ff0000000180c */
[C---:B------:R-:W-:Y:S08]  /*13610*/  HMMA.16816.F32 R92, R20.reuse, R10, R92 ;  /* 0x0000000a145c723c */ /* 0x040ff0000000185c */
[C---:B--2---:R-:W-:Y:S08]  /*13620*/  HMMA.16816.F32 R96, R20.reuse, R24, R96 ;  /* 0x000000181460723c */ /* 0x044ff00000001860 */
[C---:B------:R-:W-:Y:S08]  /*13630*/  HMMA.16816.F32 R100, R20.reuse, R26, R100 ;  /* 0x0000001a1464723c */ /* 0x040ff00000001864 */
[C---:B-1----:R-:W-:Y:S07]  /*13640*/  HMMA.16816.F32 R124, R20.reuse, R4, R16 ;  /* 0x00000004147c723c */ /* 0x042fee0000001810 */
        /* <DEDUP_REMOVED lines=12> */
.L_x_333:
        /* <DEDUP_REMOVED lines=8> */
.L_x_400:
        /* <DEDUP_REMOVED lines=85> */
.L_x_302:
[----:B------:R-:W1:Y:S01]  /*13ce0*/  S2R R11, SR_TID.X ;  /* 0x00000000000b7919 */ /* 0x000e620000002100 */
[----:B------:R-:W-:Y:S01]  /*13cf0*/  BSSY B0, `(.L_x_338) ;  /* 0x0000010000007945 */ /* 0x000fe20003800000 */
[----:B-1----:R-:W-:-:S13]  /*13d00*/  LOP3.LUT P0, RZ, R11, 0xff, RZ, 0xc0, !PT ;  /* 0x000000ff0bff7812 */ /* 0x002fda000780c0ff */
[----:B------:R-:W-:Y:S05]  /*13d10*/  @P0 BRA `(.L_x_339) ;  /* 0x000000d000000947 */ /* 0x000fea0003800000 */
[----:B------:R-:W1:Y:S01]  /*13d20*/  S2R R4, SR_LANEID ;  /* 0x0000000000047919 */ /* 0x000e620000000000 */
[----:B------:R-:W-:Y:S01]  /*13d30*/  VOTEU.ANY UR4, UPT, PT ;  /* 0x0000000000047886 */ /* 0x000fe200038e0100 */
[----:B------:R-:W-:Y:S01]  /*13d40*/  IMAD.MOV.U32 R5, RZ, RZ, c[0x0][0x564] ;  /* 0x00015900ff057624 */ /* 0x000fe200078e00ff */
[----:B------:R-:W1:Y:S08]  /*13d50*/  FLO.U32 R3, UR4 ;  /* 0x0000000400037d00 */ /* 0x000e7000080e0000 */
[----:B------:R-:W2:Y:S01]  /*13d60*/  POPC R2, UR4 ;  /* 0x0000000400027d09 */ /* 0x000ea20008000000 */
[----:B-1----:R-:W-:Y:S01]  /*13d70*/  ISETP.EQ.U32.AND P0, PT, R3, R4, PT ;  /* 0x000000040300720c */ /* 0x002fe20003f02070 */
[----:B------:R-:W-:-:S12]  /*13d80*/  IMAD.MOV.U32 R4, RZ, RZ, c[0x0][0x560] ;  /* 0x00015800ff047624 */ /* 0x000fd800078e00ff */
[----:B--2---:R1:W2:Y:S04]  /*13d90*/  @P0 ATOMG.E.ADD.STRONG.GPU PT, R2, [R4.64], R2 ;  /* 0x00000002040209a8 */ /* 0x0042a800081ee1ca */
[----:B-1----:R-:W1:Y:S04]  /*13da0*/  S2R R4, SR_LTMASK ;  /* 0x0000000000047919 */ /* 0x002e680000003900 */
[----:B--2---:R1:W2:Y:S02]  /*13db0*/  SHFL.IDX PT, R3, R2, R3, 0x1f ;  /* 0x00001f0302037589 */ /* 0x0042a400000e0000 */
[----:B-1----:R-:W-:-:S06]  /*13dc0*/  LOP3.LUT R2, R4, UR4, RZ, 0xc0, !PT ;  /* 0x0000000404027c12 */ /* 0x002fcc000f8ec0ff */
[----:B------:R-:W2:Y:S02]  /*13dd0*/  POPC R2, R2 ;  /* 0x0000000200027309 */ /* 0x000ea40000000000 */
[----:B--2---:R-:W-:-:S06]  /*13de0*/  IADD3 R240, R3, c[0x0][0xc], R2 ;  /* 0x0000030003f07a10 */ /* 0x004fcc0007ffe002 */
.L_x_339:
[----:B------:R-:W-:Y:S05]  /*13df0*/  BSYNC B0 ;  /* 0x0000000000007941 */ /* 0x000fea0003800000 */
.L_x_338:
[----:B------:R-:W-:Y:S01]  /*13e00*/  PRMT R0, R0, 0x9910, RZ ;  /* 0x0000991000007816 */ /* 0x000fe200000000ff */
[----:B------:R-:W-:Y:S01]  /*13e10*/  IMAD.SHL.U32 R28, R232, 0x8, RZ ;  /* 0x00000008e81c7824 */ /* 0x000fe200078e00ff */
[----:B------:R-:W-:Y:S01]  /*13e20*/  BSSY B1, `(.L_x_340) ;  /* 0x00002ac000017945 */ /* 0x000fe20003800000 */
[----:B------:R-:W-:Y:S01]  /*13e30*/  IMAD.MOV.U32 R95, RZ, RZ, R240 ;  /* 0x000000ffff5f7224 */ /* 0x000fe200078e00f0 */
[----:B------:R-:W-:Y:S02]  /*13e40*/  ISETP.NE.AND P0, PT, R0, RZ, PT ;  /* 0x000000ff0000720c */ /* 0x000fe40003f05270 */
[----:B------:R-:W-:Y:S02]  /*13e50*/  SHF.R.S32.HI R30, RZ, 0x1f, R209 ;  /* 0x0000001fff1e7819 */ /* 0x000fe400000114d1 */
[----:B------:R-:W-:-:S02]  /*13e60*/  SHF.R.S32.HI R9, RZ, 0x1f, R233 ;  /* 0x0000001fff097819 */ /* 0x000fc400000114e9 */
[----:B------:R-:W-:-:S07]  /*13e70*/  SHF.R.S32.HI R29, RZ, 0x1f, R28 ;  /* 0x0000001fff1d7819 */ /* 0x000fce000001141c */
[----:B------:R-:W-:Y:S05]  /*13e80*/  @!P0 BRA `(.L_x_341) ;  /* 0x00001f7000008947 */ /* 0x000fea0003800000 */
[----:B------:R-:W2:Y:S04]  /*13e90*/  LDL R18, [R1+0x8] ;  /* 0x0000080001127983 */ /* 0x000ea80000100800 */
[----:B------:R-:W3:Y:S04]  /*13ea0*/  LDL R12, [R1+0x10] ;  /* 0x00001000010c7983 */ /* 0x000ee80000100800 */
[----:B------:R-:W4:Y:S04]  /*13eb0*/  LDL R16, [R1+0xc] ;  /* 0x00000c0001107983 */ /* 0x000f280000100800 */
[----:B------:R-:W4:Y:S04]  /*13ec0*/  LDL R15, [R1+0x20] ;  /* 0x00002000010f7983 */ /* 0x000f280000100800 */
[----:B------:R-:W4:Y:S04]  /*13ed0*/  LDL R14, [R1+0x18] ;  /* 0x00001800010e7983 */ /* 0x000f280000100800 */
[----:B------:R-:W4:Y:S04]  /*13ee0*/  LDL R8, [R1+0x1c] ;  /* 0x00001c0001087983 */ /* 0x000f280000100800 */
[----:B------:R-:W4:Y:S01]  /*13ef0*/  LDL R13, [R1+0x14] ;  /* 0x00001400010d7983 */ /* 0x000f220000100800 */
[----:B------:R-:W-:Y:S01]  /*13f00*/  SHF.R.S32.HI R7, RZ, 0x1f, R11 ;  /* 0x0000001fff077819 */ /* 0x000fe2000001140b */
[----:B------:R-:W-:Y:S01]  /*13f10*/  WARPSYNC 0xffffffff ;  /* 0xffffffff00007948 */ /* 0x000fe20003800000 */
[----:B------:R-:W-:-:S02]  /*13f20*/  F2FP.PACK_AB R4, R61, R60 ;  /* 0x0000003c3d04723e */ /* 0x000fc400000000ff */
[CC--:B------:R-:W-:Y:S02]  /*13f30*/  LEA.HI R3, R7.reuse, R11.reuse, RZ, 0x2 ;  /* 0x0000000b07037211 */ /* 0x0c0fe400078f10ff */
[----:B------:R-:W-:Y:S02]  /*13f40*/  LEA.HI R7, R7, R11, RZ, 0x5 ;  /* 0x0000000b07077211 */ /* 0x000fe400078f28ff */
[--C-:B------:R-:W-:Y:S02]  /*13f50*/  SHF.R.S32.HI R2, RZ, 0x2, R3.reuse ;  /* 0x00000002ff027819 */ /* 0x100fe40000011403 */
[----:B------:R-:W-:Y:S02]  /*13f60*/  SHF.R.S32.HI R0, RZ, 0x1f, R3 ;  /* 0x0000001fff007819 */ /* 0x000fe40000011403 */
[----:B------:R-:W-:Y:S02]  /*13f70*/  SHF.R.S32.HI R10, RZ, 0x5, R7 ;  /* 0x00000005ff0a7819 */ /* 0x000fe40000011407 */
[----:B------:R-:W-:-:S04]  /*13f80*/  LEA.HI R0, R0, R2, RZ, 0x3 ;  /* 0x0000000200007211 */ /* 0x000fc800078f18ff */
[----:B------:R-:W-:-:S05]  /*13f90*/  LOP3.LUT R0, R0, 0xfffffff8, RZ, 0xc0, !PT ;  /* 0xfffffff800007812 */ /* 0x000fca00078ec0ff */
[----:B------:R-:W-:Y:S01]  /*13fa0*/  IMAD.IADD R2, R2, 0x1, -R0 ;  /* 0x0000000102027824 */ /* 0x000fe200078e0a00 */
[----:B------:R-:W-:-:S03]  /*13fb0*/  LOP3.LUT R0, R3, 0xfffffffc, RZ, 0xc0, !PT ;  /* 0xfffffffc03007812 */ /* 0x000fc600078ec0ff */
[----:B------:R-:W-:Y:S02]  /*13fc0*/  IMAD.SHL.U32 R2, R2, 0x40, RZ ;  /* 0x0000004002027824 */ /* 0x000fe400078e00ff */
[----:B------:R-:W-:Y:S02]  /*13fd0*/  IMAD.IADD R6, R11, 0x1, -R0 ;  /* 0x000000010b067824 */ /* 0x000fe400078e0a00 */
[----:B------:R-:W-:Y:S01]  /*13fe0*/  IMAD.SHL.U32 R0, R10, 0x400, RZ ;  /* 0x000004000a007824 */ /* 0x000fe200078e00ff */
[----:B------:R-:W-:-:S03]  /*13ff0*/  LOP3.LUT R3, R2, 0x1c0, RZ, 0xc0, !PT ;  /* 0x000001c002037812 */ /* 0x000fc600078ec0ff */
[----:B------:R-:W-:Y:S01]  /*14000*/  IMAD R2, R6, 0x2, R0 ;  /* 0x0000000206027824 */ /* 0x000fe200078e0200 */
[----:B------:R-:W-:Y:S02]  /*14010*/  LEA.HI R0, R3, R3, RZ, 0x1d ;  /* 0x0000000303007211 */ /* 0x000fe400078fe8ff */
[----:B------:R-:W-:-:S03]  /*14020*/  F2FP.PACK_AB R3, R49, R48 ;  /* 0x000000303103723e */ /* 0x000fc600000000ff */
[----:B------:R-:W-:Y:S01]  /*14030*/  IMAD.IADD R2, R2, 0x1, R0 ;  /* 0x0000000102027824 */ /* 0x000fe200078e0200 */
[----:B------:R-:W-:-:S03]  /*14040*/  F2FP.PACK_AB R0, R113, R112 ;  /* 0x000000707100723e */ /* 0x000fc600000000ff */
[----:B------:R-:W-:Y:S01]  /*14050*/  IMAD.SHL.U32 R5, R2, 0x2, RZ ;  /* 0x0000000202057824 */ /* 0x000fe200078e00ff */
[----:B------:R-:W-:Y:S01]  /*14060*/  BAR.SYNC.DEFER_BLOCKING 0x1, 0x100 ;  /* 0x0044000000007b1d */ /* 0x000fe20000010000 */
[----:B------:R-:W-:-:S05]  /*14070*/  F2FP.PACK_AB R2, R101, R100 ;  /* 0x000000646502723e */ /* 0x000fca00000000ff */
[----:B------:R1:W-:Y:S04]  /*14080*/  STS [R5+0x80], R0 ;  /* 0x0000800005007388 */ /* 0x0003e80000000800 */
[----:B------:R1:W-:Y:S02]  /*14090*/  STS [R5+0x480], R2 ;  /* 0x0004800205007388 */ /* 0x0003e40000000800 */
[----:B-1----:R-:W-:Y:S02]  /*140a0*/  F2FP.PACK_AB R0, R93, R92 ;  /* 0x0000005c5d00723e */ /* 0x002fe400000000ff */
[----:B------:R-:W-:Y:S02]  /*140b0*/  F2FP.PACK_AB R2, R51, R50 ;  /* 0x000000323302723e */ /* 0x000fe400000000ff */
[----:B------:R-:W-:-:S04]  /*140c0*/  ISETP.NE.U32.AND P2, PT, RZ, c[0x0][0x500], PT ;  /* 0x00014000ff007a0c */ /* 0x000fc80003f45070 */
[----:B------:R-:W-:Y:S01]  /*140d0*/  ISETP.NE.AND.EX P2, PT, RZ, c[0x0][0x504], PT, P2 ;  /* 0x00014100ff007a0c */ /* 0x000fe20003f45320 */
[----:B--2---:R1:W-:Y:S04]  /*140e0*/  STS [R18], R3 ;  /* 0x0000000312007388 */ /* 0x0043e80000000800 */
[----:B------:R2:W-:Y:S04]  /*140f0*/  STS [R18+0x400], R0 ;  /* 0x0004000012007388 */ /* 0x0005e80000000800 */
[----:B---3--:R3:W-:Y:S01]  /*14100*/  STS [R12+0x80], R2 ;  /* 0x000080020c007388 */ /* 0x0087e20000000800 */
        /* <DEDUP_REMOVED lines=8> */
[----:B------:R1:W-:Y:S01]  /*14190*/  STS [R15+0x80], R3 ;  /* 0x000080030f007388 */ /* 0x0003e20000000800 */
        /* <DEDUP_REMOVED lines=9> */
[----:B------:R4:W-:Y:S01]  /*14230*/  STS [R13], R4 ;  /* 0x000000040d007388 */ /* 0x0009e20000000800 */
[----:B-1----:R-:W-:Y:S02]  /*14240*/  F2FP.PACK_AB R3, R85, R84 ;  /* 0x000000545503723e */ /* 0x002fe400000000ff */
[----:B--2---:R-:W-:-:S02]  /*14250*/  F2FP.PACK_AB R0, R75, R74 ;  /* 0x0000004a4b00723e */ /* 0x004fc400000000ff */
[----:B---3--:R-:W-:-:S03]  /*14260*/  F2FP.PACK_AB R2, R65, R64 ;  /* 0x000000404102723e */ /* 0x008fc600000000ff */
[----:B------:R1:W-:Y:S01]  /*14270*/  STS [R13+0x400], R0 ;  /* 0x000400000d007388 */ /* 0x0003e20000000800 */
[----:B----4-:R-:W-:-:S03]  /*14280*/  F2FP.PACK_AB R4, R63, R62 ;  /* 0x0000003e3f04723e */ /* 0x010fc600000000ff */
        /* <DEDUP_REMOVED lines=16> */
[----:B------:R-:W-:Y:S02]  /*14390*/  ISETP.NE.U32.AND P0, PT, RZ, c[0x0][0x508], PT ;  /* 0x00014200ff007a0c */ /* 0x000fe40003f05070 */
[----:B---3--:R-:W-:Y:S01]  /*143a0*/  F2FP.PACK_AB R2, R79, R78 ;  /* 0x0000004e4f02723e */ /* 0x008fe200000000ff */
[----:B------:R3:W-:Y:S01]  /*143b0*/  STS [R15+0x4080], R3 ;  /* 0x004080030f007388 */ /* 0x0007e20000000800 */
[----:B------:R-:W-:Y:S01]  /*143c0*/  IMAD.WIDE R4, R233, R4, c[0x0][0x500] ;  /* 0x00014000e9047625 */ /* 0x000fe200078e0204 */
[----:B------:R-:W-:-:S02]  /*143d0*/  ISETP.NE.AND.EX P1, PT, RZ, c[0x0][0x50c], PT, P0 ;  /* 0x00014300ff007a0c */ /* 0x000fc40003f25300 */
        /* <DEDUP_REMOVED lines=9> */
[----:B---3--:R-:W-:Y:S01]  /*14470*/  F2FP.PACK_AB R3, R45, R44 ;  /* 0x0000002c2d03723e */ /* 0x008fe200000000ff */
[----:B------:R-:W-:Y:S01]  /*14480*/  IMAD.MOV.U32 R14, RZ, RZ, c[0x0][0x388] ;  /* 0x0000e200ff0e7624 */ /* 0x000fe200078e00ff */
[----:B----4-:R-:W-:-:S03]  /*14490*/  @P1 LEA R2, P0, R233, c[0x0][0x508], 0x2 ;  /* 0x00014200e9021a11 */ /* 0x010fc600078010ff */
[----:B------:R3:W-:Y:S01]  /*144a0*/  STS [R13+0x4000], R3 ;  /* 0x004000030d007388 */ /* 0x0007e20000000800 */
[----:B-1----:R-:W-:Y:S01]  /*144b0*/  F2FP.PACK_AB R0, R47, R46 ;  /* 0x0000002e2f00723e */ /* 0x002fe200000000ff */
[----:B------:R-:W-:-:S04]  /*144c0*/  IMAD.MOV.U32 R8, RZ, RZ, RZ ;  /* 0x000000ffff087224 */ /* 0x000fc800078e00ff */
[----:B------:R1:W-:Y:S04]  /*144d0*/  STS [R13+0x4400], R0 ;  /* 0x004400000d007388 */ /* 0x0003e80000000800 */
[----:B------:R-:W-:Y:S01]  /*144e0*/  BAR.SYNC.DEFER_BLOCKING 0x1, 0x100 ;  /* 0x0044000000007b1d */ /* 0x000fe20000010000 */
[----:B---3--:R-:W-:-:S05]  /*144f0*/  @P1 LEA.HI.X R3, R233, c[0x0][0x50c], R9, 0x2, P0 ;  /* 0x00014300e9031a11 */ /* 0x008fca00000f1409 */
[----:B------:R1:W5:Y:S04]  /*14500*/  @P2 LDG.E R8, [R4.64] ;  /* 0x0000000a04082981 */ /* 0x000368000c1e1900 */
[----:B------:R3:W5:Y:S01]  /*14510*/  @P1 LDG.E R14, [R2.64] ;  /* 0x0000000a020e1981 */ /* 0x000762000c1e1900 */
[----:B--2---:R-:W-:-:S04]  /*14520*/  ISETP.NE.AND P0, PT, R12, RZ, PT ;  /* 0x000000ff0c00720c */ /* 0x004fc80003f05270 */
[----:B---3--:R-:W-:Y:S01]  /*14530*/  SEL R2, R12, c[0x0][0x3d4], P0 ;  /* 0x0000f5000c027a07 */ /* 0x008fe20000000000 */
[----:B------:R-:W-:Y:S05]  /*14540*/  @P1 BRA `(.L_x_342) ;  /* 0x0000004000001947 */ /* 0x000fea0003800000 */
[----:B-1----:R-:W-:Y:S05]  /*14550*/  @!P2 BRA `(.L_x_342) ;  /* 0x000000300000a947 */ /* 0x002fea0003800000 */
[----:B------:R1:W2:Y:S04]  /*14560*/  LDG.E R0, [R4.64] ;  /* 0x0000000a04007981 */ /* 0x0002a8000c1e1900 */
[----:B-1----:R-:W2:Y:S02]  /*14570*/  LDG.E R4, [R4.64+0x4] ;  /* 0x0000040a04047981 */ /* 0x002ea4000c1e1900 */
[----:B--2--5:R-:W-:Y:S02]  /*14580*/  IADD3 R14, -R0, R4, RZ ;  /* 0x00000004000e7210 */ /* 0x024fe40007ffe1ff */
.L_x_342:
[----:B-1----:R-:W2:Y:S01]  /*14590*/  LDL R24, [R1+0x4] ;  /* 0x0000040001187983 */ /* 0x002ea20000100800 */
[----:B------:R-:W-:Y:S01]  /*145a0*/  ISETP.GT.AND P2, PT, R2, 0x1, PT ;  /* 0x000000010200780c */ /* 0x000fe20003f44270 */
[----:B------:R-:W-:Y:S01]  /*145b0*/  IMAD.MOV.U32 R2, RZ, RZ, 0x368 ;  /* 0x00000368ff027424 */ /* 0x000fe200078e00ff */
[----:B------:R-:W-:-:S02]  /*145c0*/  SHF.R.S32.HI R0, RZ, 0x1f, R7 ;  /* 0x0000001fff007819 */ /* 0x000fc40000011407 */
[----:B------:R-:W-:Y:S02]  /*145d0*/  LOP3.LUT R3, R7, 0xffffffe0, RZ, 0xc0, !PT ;  /* 0xffffffe007037812 */ /* 0x000fe400078ec0ff */
[----:B------:R-:W-:Y:S02]  /*145e0*/  SEL R2, R2, 0x328, P2 ;  /* 0x0000032802027807 */ /* 0x000fe40001000000 */
[----:B------:R-:W-:Y:S01]  /*145f0*/  LEA.HI R0, R0, R10, RZ, 0x3 ;  /* 0x0000000a00007211 */ /* 0x000fe200078f18ff */
[----:B------:R-:W-:Y:S01]  /*14600*/  IMAD.IADD R16, R11, 0x1, -R3 ;  /* 0x000000010b107824 */ /* 0x000fe200078e0a03 */
[----:B------:R1:W3:Y:S01]  /*14610*/  LDC.64 R4, c[0x0][R2+0x170] ;  /* 0x00005c0002047b82 */ /* 0x0002e20000000a00 */
[----:B------:R-:W-:Y:S02]  /*14620*/  ISETP.NE.U32.AND P0, PT, RZ, c[0x0][0x500], PT ;  /* 0x00014000ff007a0c */ /* 0x000fe40003f05070 */
[----:B------:R-:W-:Y:S02]  /*14630*/  LOP3.LUT R0, R0, 0xffffff8, RZ, 0xc0, !PT ;  /* 0x0ffffff800007812 */ /* 0x000fe400078ec0ff */
[----:B------:R-:W-:-:S02]  /*14640*/  SHF.R.S32.HI R7, RZ, 0x1f, R16 ;  /* 0x0000001fff077819 */ /* 0x000fc40000011410 */
[----:B------:R-:W-:Y:S01]  /*14650*/  ISETP.NE.AND.EX P0, PT, RZ, c[0x0][0x504], PT, P0 ;  /* 0x00014100ff007a0c */ /* 0x000fe20003f05300 */
[----:B------:R1:W4:Y:S01]  /*14660*/  LDC.64 R12, c[0x0][R2+0x168] ;  /* 0x00005a00020c7b82 */ /* 0x0003220000000a00 */
[----:B------:R-:W-:Y:S01]  /*14670*/  IMAD.IADD R3, R10, 0x1, -R0 ;  /* 0x000000010a037824 */ /* 0x000fe200078e0a00 */
[----:B------:R-:W-:Y:S02]  /*14680*/  LEA.HI R0, R6, R6, RZ, 0x1 ;  /* 0x0000000606007211 */ /* 0x000fe400078f08ff */
[----:B------:R-:W-:Y:S01]  /*14690*/  LEA.HI R22, R7, R16, RZ, 0x2 ;  /* 0x0000001007167211 */ /* 0x000fe200078f10ff */
[----:B------:R-:W-:Y:S01]  /*146a0*/  IMAD.MOV.U32 R7, RZ, RZ, c[0x0][0x4e8] ;  /* 0x00013a00ff077624 */ /* 0x000fe200078e00ff */
[----:B------:R-:W-:Y:S02]  /*146b0*/  LOP3.LUT R0, R0, 0x1ffffffe, RZ, 0xc0, !PT ;  /* 0x1ffffffe00007812 */ /* 0x000fe400078ec0ff */
[----:B------:R1:W2:Y:S02]  /*146c0*/  LDC.64 R20, c[0x0][R2+0x178] ;  /* 0x00005e0002147b82 */ /* 0x0002a40000000a00 */
[----:B------:R-:W-:Y:S01]  /*146d0*/  ISETP.NE.AND P3, PT, R7, 0x1, PT ;  /* 0x000000010700780c */ /* 0x000fe20003f65270 */
[----:B------:R-:W-:Y:S01]  /*146e0*/  IMAD.IADD R0, R6, 0x1, -R0 ;  /* 0x0000000106007824 */ /* 0x000fe200078e0a00 */
[----:B------:R-:W-:-:S04]  /*146f0*/  SEL R7, R233, RZ, !P0 ;  /* 0x000000ffe9077207 */ /* 0x000fc80004000000 */
[----:B------:R1:W2:Y:S02]  /*14700*/  LDC.64 R18, c[0x0][R2+0x160] ;  /* 0x0000580002127b82 */ /* 0x0002a40000000a00 */
[----:B-1----:R-:W-:-:S05]  /*14710*/  SHF.R.S32.HI R2, RZ, 0x2, R22 ;  /* 0x00000002ff027819 */ /* 0x002fca0000011416 */
[----:B------:R-:W-:Y:S01]  /*14720*/  IMAD R15, R3, 0x10, R2 ;  /* 0x00000010030f7824 */ /* 0x000fe200078e0202 */
[----:B------:R-:W-:Y:S01]  /*14730*/  SEL R3, R9, RZ, !P0 ;  /* 0x000000ff09037207 */ /* 0x000fe20004000000 */
[----:B---3--:R-:W-:Y:S02]  /*14740*/  IMAD R2, R5, R7, RZ ;  /* 0x0000000705027224 */ /* 0x008fe400078e02ff */
[----:B------:R-:W-:Y:S02]  /*14750*/  IMAD R0, R0, 0x8, R15 ;  /* 0x0000000800007824 */ /* 0x000fe400078e020f */
[C---:B------:R-:W-:Y:S02]  /*14760*/  IMAD R9, R4.reuse, R3, R2 ;  /* 0x0000000304097224 */ /* 0x040fe400078e0202 */
[----:B------:R-:W-:Y:S02]  /*14770*/  IMAD R10, R241, 0x80, R0 ;  /* 0x00000080f10a7824 */ /* 0x000fe400078e0200 */
[----:B------:R-:W-:-:S04]  /*14780*/  IMAD.WIDE.U32 R2, R4, R7, RZ ;  /* 0x0000000704027225 */ /* 0x000fc800078e00ff */
[----:B------:R-:W-:-:S04]  /*14790*/  @P3 IMAD.HI.U32 R6, R10, c[0x0][0x4ec], RZ ;  /* 0x00013b000a063a27 */ /* 0x000fc800078e00ff */
[----:B----4-:R-:W-:-:S04]  /*147a0*/  IMAD.WIDE.U32 R4, R12, R235, RZ ;  /* 0x000000eb0c047225 */ /* 0x010fc800078e00ff */
[----:B------:R-:W-:Y:S01]  /*147b0*/  IMAD R11, R13, R235, RZ ;  /* 0x000000eb0d0b7224 */ /* 0x000fe200078e02ff */
[----:B-----5:R-:W-:Y:S01]  /*147c0*/  IADD3 R13, P1, P0, R2, R4, R8 ;  /* 0x00000004020d7210 */ /* 0x020fe2000783e008 */
[----:B------:R-:W-:Y:S01]  /*147d0*/  IMAD.MOV.U32 R0, RZ, RZ, R10 ;  /* 0x000000ffff007224 */ /* 0x000fe200078e000a */
[----:B------:R-:W-:Y:S01]  /*147e0*/  @P3 SHF.R.U32.HI R0, RZ, c[0x0][0x4f0], R6 ;  /* 0x00013c00ff003a19 */ /* 0x000fe20000011606 */
[----:B------:R-:W-:Y:S01]  /*147f0*/  IMAD.IADD R12, R3, 0x1, R9 ;  /* 0x00000001030c7824 */ /* 0x000fe200078e0209 */
[----:B------:R-:W-:Y:S01]  /*14800*/  SHF.R.S32.HI R9, RZ, 0x1f, R8 ;  /* 0x0000001fff097819 */ /* 0x000fe20000011408 */
[----:B------:R-:W-:Y:S02]  /*14810*/  IMAD.IADD R4, R5, 0x1, R11 ;  /* 0x0000000105047824 */ /* 0x000fe400078e020b */
[----:B------:R-:W-:Y:S01]  /*14820*/  IMAD R11, R14, c[0x0][0x4e8], RZ ;  /* 0x00013a000e0b7a24 */ /* 0x000fe200078e02ff */
[----:B--2---:R-:W-:-:S05]  /*14830*/  SEL R6, R24, RZ, P2 ;  /* 0x000000ff18067207 */ /* 0x004fca0001000000 */
[-C--:B------:R-:W-:Y:S02]  /*14840*/  IMAD R5, R21, R6.reuse, RZ ;  /* 0x0000000615057224 */ /* 0x080fe400078e02ff */
[----:B------:R-:W-:Y:S01]  /*14850*/  IMAD.WIDE.U32 R2, R20, R6, RZ ;  /* 0x0000000614027225 */ /* 0x000fe200078e00ff */
[----:B------:R-:W-:-:S03]  /*14860*/  IADD3.X R6, R12, R4, R9, P1, P0 ;  /* 0x000000040c067210 */ /* 0x000fc60000fe0409 */
[----:B------:R-:W-:Y:S01]  /*14870*/  IMAD.MOV R4, RZ, RZ, -R0 ;  /* 0x000000ffff047224 */ /* 0x000fe200078e0a00 */
[----:B------:R-:W-:Y:S01]  /*14880*/  IADD3 R2, P1, P0, R0, R13, R2 ;  /* 0x0000000d00027210 */ /* 0x000fe2000783e002 */
[----:B------:R-:W-:Y:S01]  /*14890*/  IMAD.IADD R5, R3, 0x1, R5 ;  /* 0x0000000103057824 */ /* 0x000fe200078e0205 */
[----:B------:R-:W-:Y:S01]  /*148a0*/  SHF.R.S32.HI R3, RZ, 0x1f, R0 ;  /* 0x0000001fff037819 */ /* 0x000fe20000011400 */
[----:B------:R-:W-:-:S03]  /*148b0*/  IMAD R0, R4, c[0x0][0x4e8], R10 ;  /* 0x00013a0004007a24 */ /* 0x000fc600078e020a */
[----:B------:R-:W-:Y:S01]  /*148c0*/  IADD3.X R3, R3, R6, R5, P1, P0 ;  /* 0x0000000603037210 */ /* 0x000fe20000fe0405 */
[-C--:B------:R-:W-:Y:S01]  /*148d0*/  IMAD R4, R19, R0.reuse, RZ ;  /* 0x0000000013047224 */ /* 0x080fe200078e02ff */
[----:B------:R-:W-:Y:S01]  /*148e0*/  SHF.R.S32.HI R5, RZ, 0x1f, R0 ;  /* 0x0000001fff057819 */ /* 0x000fe20000011400 */
[----:B------:R-:W-:Y:S02]  /*148f0*/  IMAD.MOV.U32 R6, RZ, RZ, c[0x0][0x4a8] ;  /* 0x00012a00ff067624 */ /* 0x000fe400078e00ff */
[----:B------:R-:W-:-:S04]  /*14900*/  IMAD.WIDE.U32 R2, R18, R0, R2 ;  /* 0x0000000012027225 */ /* 0x000fc800078e0002 */
[----:B------:R-:W-:Y:S01]  /*14910*/  IMAD R0, R18, R5, R4 ;  /* 0x0000000512007224 */ /* 0x000fe200078e0204 */
[----:B------:R-:W-:Y:S01]  /*14920*/  SEL R4, R6, c[0x0][0x450], P2 ;  /* 0x0001140006047a07 */ /* 0x000fe20001000000 */
[----:B------:R-:W-:Y:S02]  /*14930*/  IMAD.MOV.U32 R5, RZ, RZ, c[0x0][0x4ac] ;  /* 0x00012b00ff057624 */ /* 0x000fe400078e00ff */
[----:B------:R-:W-:Y:S01]  /*14940*/  IMAD.IADD R3, R3, 0x1, R0 ;  /* 0x0000000103037824 */ /* 0x000fe200078e0200 */
[----:B------:R-:W-:Y:S02]  /*14950*/  LEA R0, P0, R2, R4, 0x2 ;  /* 0x0000000402007211 */ /* 0x000fe400078010ff */
[----:B------:R-:W-:-:S03]  /*14960*/  SEL R5, R5, c[0x0][0x454], P2 ;  /* 0x0001150005057a07 */ /* 0x000fc60001000000 */
[----:B------:R-:W-:Y:S01]  /*14970*/  SHFL.IDX PT, R4, R0, RZ, 0x1c1f ;  /* 0x001c1fff00047589 */ /* 0x000fe200000e0000 */
[----:B------:R-:W-:Y:S02]  /*14980*/  LEA.HI.X R3, R2, R5, R3, 0x2, P0 ;  /* 0x0000000502037211 */ /* 0x000fe400000f1403 */
[----:B------:R-:W-:Y:S01]  /*14990*/  LOP3.LUT P0, RZ, R16, 0x3, RZ, 0xc0, !PT ;  /* 0x0000000310ff7812 */ /* 0x000fe2000780c0ff */
[----:B------:R1:W-:Y:S04]  /*149a0*/  SHFL.IDX PT, R2, R0, 0x1, 0x1c1f ;  /* 0x003c1f0000027f89 */ /* 0x0003e800000e0000 */
[----:B------:R-:W2:Y:S04]  /*149b0*/  SHFL.IDX PT, R5, R3, RZ, 0x1c1f ;  /* 0x001c1fff03057589 */ /* 0x000ea800000e0000 */
[----:B------:R-:W3:Y:S01]  /*149c0*/  SHFL.IDX PT, R3, R3, 0x1, 0x1c1f ;  /* 0x003c1f0003037f89 */ /* 0x000ee200000e0000 */
[----:B-1----:R-:W-:-:S05]  /*149d0*/  IMAD R0, R241, 0x80, R15 ;  /* 0x00000080f1007824 */ /* 0x002fca00078e020f */
[C---:B------:R-:W-:Y:S02]  /*149e0*/  IADD3 R6, R0.reuse, 0x8, RZ ;  /* 0x0000000800067810 */ /* 0x040fe40007ffe0ff */
[-C--:B------:R-:W-:Y:S02]  /*149f0*/  ISETP.GE.OR P1, PT, R0, R11.reuse, P0 ;  /* 0x0000000b0000720c */ /* 0x080fe40000726670 */
[----:B------:R-:W-:-:S11]  /*14a00*/  ISETP.GE.OR P0, PT, R6, R11, P0 ;  /* 0x0000000b0600720c */ /* 0x000fd60000706670 */
[----:B--2---:R1:W-:Y:S01]  /*14a10*/  @!P1 ST.E [R4.64], R23 ;  /* 0x0000001704009985 */ /* 0x0043e2000c10190a */
[----:B------:R-:W-:-:S03]  /*14a20*/  ISETP.GE.AND P1, PT, R6, R11, PT ;  /* 0x0000000b0600720c */ /* 0x000fc60003f26270 */
[----:B---3--:R1:W-:Y:S01]  /*14a30*/  @!P0 ST.E [R2.64], R17 ;  /* 0x0000001102008985 */ /* 0x0083e2000c10190a */
[----:B------:R-:W-:Y:S02]  /*14a40*/  ISETP.GE.AND P0, PT, R0, R11, PT ;  /* 0x0000000b0000720c */ /* 0x000fe40003f06270 */
[----:B------:R-:W-:Y:S01]  /*14a50*/  P2R R94, PR, RZ, 0x2 ;  /* 0x00000002ff5e7803 */ /* 0x000fe20000000000 */
[----:B------:R-:W-:Y:S05]  /*14a60*/  @P2 BRA `(.L_x_343) ;  /* 0x0000068000002947 */ /* 0x000fea0003800000 */
[----:B------:R-:W-:Y:S01]  /*14a70*/  IMAD R0, R9, c[0x0][0x3a0], RZ ;  /* 0x0000e80009007a24 */ /* 0x000fe200078e02ff */
[----:B-1----:R-:W-:Y:S01]  /*14a80*/  LEA R4, R232, R213, 0x5 ;  /* 0x000000d5e8047211 */ /* 0x002fe200078e28ff */
[C---:B------:R-:W-:Y:S01]  /*14a90*/  IMAD.WIDE.U32 R2, R8.reuse, c[0x0][0x3a0], RZ ;  /* 0x0000e80008027a25 */ /* 0x040fe200078e00ff */
[----:B------:R-:W-:Y:S01]  /*14aa0*/  SHF.R.S32.HI R5, RZ, 0x1f, R7 ;  /* 0x0000001fff057819 */ /* 0x000fe20000011407 */
[----:B------:R1:W2:Y:S01]  /*14ab0*/  LDS.128 R16, [R208+0x80] ;  /* 0x00008000d0107984 */ /* 0x0002a20000000c00 */
[----:B------:R-:W-:Y:S01]  /*14ac0*/  LEA R4, R241, R4, 0x7 ;  /* 0x00000004f1047211 */ /* 0x000fe200078e38ff */
[----:B------:R-:W-:-:S02]  /*14ad0*/  IMAD R0, R8, c[0x0][0x3a4], R0 ;  /* 0x0000e90008007a24 */ /* 0x000fc400078e0200 */
[----:B------:R1:W3:Y:S01]  /*14ae0*/  LDS.128 R24, [R208+0x1080] ;  /* 0x00108000d0187984 */ /* 0x0002e20000000c00 */
[----:B------:R-:W-:Y:S02]  /*14af0*/  IMAD R5, R5, c[0x0][0x3f0], RZ ;  /* 0x0000fc0005057a24 */ /* 0x000fe400078e02ff */
[----:B------:R-:W-:Y:S01]  /*14b00*/  IADD3 R3, R3, R0, RZ ;  /* 0x0000000003037210 */ /* 0x000fe20007ffe0ff */
[----:B------:R-:W-:Y:S01]  /*14b10*/  @P3 IMAD.HI.U32 R6, R4, c[0x0][0x4ec], RZ ;  /* 0x00013b0004063a27 */ /* 0x000fe200078e00ff */
[----:B------:R1:W4:Y:S01]  /*14b20*/  LDS.128 R36, [R208+0x2080] ;  /* 0x00208000d0247984 */ /* 0x0003220000000c00 */
[----:B------:R-:W-:Y:S02]  /*14b30*/  MOV R0, R4 ;  /* 0x0000000400007202 */ /* 0x000fe40000000f00 */
[----:B------:R-:W-:Y:S01]  /*14b40*/  IMAD.WIDE.U32 R2, R235, c[0x0][0x3e8], R2 ;  /* 0x0000fa00eb027a25 */ /* 0x000fe200078e0002 */
[----:B------:R1:W1:Y:S01]  /*14b50*/  LDS.128 R44, [R208+0x3080] ;  /* 0x00308000d02c7984 */ /* 0x0002620000000c00 */
[----:B------:R-:W-:-:S02]  /*14b60*/  @P3 SHF.R.U32.HI R0, RZ, c[0x0][0x4f0], R6 ;  /* 0x00013c00ff003a19 */ /* 0x000fc40000011606 */
[----:B------:R-:W-:Y:S01]  /*14b70*/  IMAD R3, R235, c[0x0][0x3ec], R3 ;  /* 0x0000fb00eb037a24 */ /* 0x000fe200078e0203 */
[----:B------:R1:W1:Y:S01]  /*14b80*/  LDS.128 R12, [R208+0x4080] ;  /* 0x00408000d00c7984 */ /* 0x0002620000000c00 */
[C---:B------:R-:W-:Y:S01]  /*14b90*/  IMAD R8, R7.reuse, c[0x0][0x3f4], R5 ;  /* 0x0000fd0007087a24 */ /* 0x040fe200078e0205 */
[----:B------:R-:W-:Y:S01]  /*14ba0*/  SHF.R.S32.HI R6, RZ, 0x1f, R0 ;  /* 0x0000001fff067819 */ /* 0x000fe20000011400 */
[----:B------:R-:W-:Y:S01]  /*14bb0*/  IMAD.WIDE.U32 R2, R7, c[0x0][0x3f0], R2 ;  /* 0x0000fc0007027a25 */ /* 0x000fe200078e0002 */
[----:B------:R1:W1:Y:S01]  /*14bc0*/  LDS.128 R20, [R208+0x5080] ;  /* 0x00508000d0147984 */ /* 0x0002620000000c00 */
[----:B------:R-:W-:Y:S02]  /*14bd0*/  IADD3 R5, -R0, RZ, RZ ;  /* 0x000000ff00057210 */ /* 0x000fe40007ffe1ff */
[----:B------:R-:W-:Y:S01]  /*14be0*/  IMAD R6, R6, c[0x0][0x3e0], RZ ;  /* 0x0000f80006067a24 */ /* 0x000fe200078e02ff */
[----:B------:R1:W1:Y:S01]  /*14bf0*/  LDS.128 R32, [R208+0x6080] ;  /* 0x00608000d0207984 */ /* 0x0002620000000c00 */
[----:B------:R-:W-:Y:S01]  /*14c00*/  IADD3 R3, R3, R8, RZ ;  /* 0x0000000803037210 */ /* 0x000fe20007ffe0ff */
[----:B------:R-:W-:-:S02]  /*14c10*/  IMAD R4, R5, c[0x0][0x4e8], R4 ;  /* 0x00013a0005047a24 */ /* 0x000fc400078e0204 */
        /* <DEDUP_REMOVED lines=14> */
.L_x_401:
[----:B------:R-:W-:Y:S05]  /*14d00*/  BRA.DIV ~URZ, `(.L_x_345) ;  /* 0x00002ce27f007947 */ /* 0x000fea000b800000 */
[----:B------:R4:W2:Y:S02]  /*14d10*/  SHFL.IDX PT, R0, R10, RZ, 0x181f ;  /* 0x00181fff0a007589 */ /* 0x0008a400000e0000 */
.L_x_402:
        /* <DEDUP_REMOVED lines=11> */
.L_x_347:
[----:B------:R-:W-:Y:S05]  /*14dd0*/  BSYNC B0 ;  /* 0x0000000000007941 */ /* 0x000fea0003800000 */
.L_x_346:
[----:B------:R-:W-:Y:S05]  /*14de0*/  BRA.DIV ~URZ, `(.L_x_348) ;  /* 0x00002c627f007947 */ /* 0x000fea000b800000 */
[----:B---3--:R3:W4:Y:S04]  /*14df0*/  SHFL.IDX PT, R8, R7, 0x1, 0x181f ;  /* 0x00381f0007087f89 */ /* 0x00872800000e0000 */
[----:B--2---:R3:W2:Y:S02]  /*14e00*/  SHFL.IDX PT, R0, R10, 0x1, 0x181f ;  /* 0x00381f000a007f89 */ /* 0x0046a400000e0000 */
.L_x_403:
        /* <DEDUP_REMOVED lines=12> */
.L_x_350:
[----:B------:R-:W-:Y:S05]  /*14ed0*/  BSYNC B0 ;  /* 0x0000000000007941 */ /* 0x000fea0003800000 */
.L_x_349:
[----:B------:R-:W-:Y:S05]  /*14ee0*/  BRA.DIV ~URZ, `(.L_x_351) ;  /* 0x00002c227f007947 */ /* 0x000fea000b800000 */
[----:B----4-:R4:W3:Y:S02]  /*14ef0*/  SHFL.IDX PT, R8, R7, 0x2, 0x181f ;  /* 0x00581f0007087f89 */ /* 0x0108e400000e0000 */
.L_x_404:
[----:B------:R-:W-:Y:S05]  /*14f00*/  BRA.DIV ~URZ, `(.L_x_352) ;  /* 0x00002c727f007947 */ /* 0x000fea000b800000 */
[----:B--2---:R2:W4:Y:S02]  /*14f10*/  SHFL.IDX PT, R0, R10, 0x2, 0x181f ;  /* 0x00581f000a007f89 */ /* 0x00452400000e0000 */
.L_x_405:
        /* <DEDUP_REMOVED lines=12> */
.L_x_354:
[----:B------:R-:W-:Y:S05]  /*14fe0*/  BSYNC B0 ;  /* 0x0000000000007941 */ /* 0x000fea0003800000 */
.L_x_353:
[----:B------:R-:W-:Y:S05]  /*14ff0*/  BRA.DIV ~URZ, `(.L_x_355) ;  /* 0x00002be27f007947 */ /* 0x000fea000b800000 */
[----:B---34-:R-:W3:Y:S04]  /*15000*/  SHFL.IDX PT, R7, R7, 0x3, 0x181f ;  /* 0x00781f0007077f89 */ /* 0x018ee800000e0000 */
[----:B------:R4:W2:Y:S02]  /*15010*/  SHFL.IDX PT, R0, R10, 0x3, 0x181f ;  /* 0x00781f000a007f89 */ /* 0x0008a400000e0000 */
.L_x_406:
        /* <DEDUP_REMOVED lines=13> */
.L_x_343:
[----:B------:R-:W2:Y:S01]  /*150f0*/  LDL.LU R6, [R1+0x4] ;  /* 0x0000040001067983 */ /* 0x000ea20000300800 */
[----:B------:R-:W-:Y:S02]  /*15100*/  IMAD R0, R9, c[0x0][0x408], RZ ;  /* 0x0001020009007a24 */ /* 0x000fe400078e02ff */
[----:B-1----:R-:W-:-:S04]  /*15110*/  IMAD.WIDE.U32 R2, R8, c[0x0][0x408], RZ ;  /* 0x0001020008027a25 */ /* 0x002fc800078e00ff */
        /* <DEDUP_REMOVED lines=30> */
.L_x_407:
[----:B------:R-:W-:Y:S05]  /*15300*/  BRA.DIV ~URZ, `(.L_x_358) ;  /* 0x00002a027f007947 */ /* 0x000fea000b800000 */
[----:B------:R3:W4:Y:S02]  /*15310*/  SHFL.IDX PT, R0, R28, RZ, 0x1c1f ;  /* 0x001c1fff1c007589 */ /* 0x00072400000e0000 */
.L_x_408:
[----:B------:R-:W-:Y:S01]  /*15320*/  LOP3.LUT R4, R22, 0x7ffffffc, RZ, 0xc0, !PT ;  /* 0x7ffffffc16047812 */ /* 0x000fe200078ec0ff */
[----:B------:R-:W-:Y:S04]  /*15330*/  BSSY B0, `(.L_x_359) ;  /* 0x0000063000007945 */ /* 0x000fe80003800000 */
[----:B------:R-:W-:-:S04]  /*15340*/  IMAD.IADD R4, R16, 0x1, -R4 ;  /* 0x0000000110047824 */ /* 0x000fc800078e0a04 */
[----:B------:R-:W-:-:S05]  /*15350*/  IMAD.SHL.U32 R4, R4, 0x2, RZ ;  /* 0x0000000204047824 */ /* 0x000fca00078e00ff */
        /* <DEDUP_REMOVED lines=40> */
[----:B------:R-:W-:Y:S02]  /*155e0*/  @!P0 LEA.HI.X R3, R12, R5, R30, 0x2, P2 ;  /* 0x000000050c038211 */ /* 0x000fe400010f141e */
[----:B------:R-:W-:Y:S02]  /*155f0*/  ISETP.GE.AND P2, PT, R16, c[0x0][0x3c8], PT ;  /* 0x0000f20010007a0c */ /* 0x000fe40003f46270 */
[----:B------:R2:W-:Y:S01]  /*15600*/  @!P1 ST.E.64 [R6.64], R112 ;  /* 0x0000007006009985 */ /* 0x0005e2000c101b0a */
[----:B------:R-:W-:-:S03]  /*15610*/  ISETP.GE.AND P1, PT, R17, c[0x0][0x3c8], PT ;  /* 0x0000f20011007a0c */ /* 0x000fc60003f26270 */
[----:B------:R4:W-:Y:S01]  /*15620*/  @!P0 ST.E.64 [R2.64], R48 ;  /* 0x0000003002008985 */ /* 0x0009e2000c101b0a */
[-C--:B--2---:R-:W-:Y:S02]  /*15630*/  @!P3 LEA R6, P5, R13, R0.reuse, 0x2 ;  /* 0x000000000d06b211 */ /* 0x084fe400078a10ff */
[----:B----4-:R-:W-:Y:S02]  /*15640*/  @!P4 LEA R2, P0, R15, R0, 0x2 ;  /* 0x000000000f02c211 */ /* 0x010fe400078010ff */
[-C--:B------:R-:W-:Y:S02]  /*15650*/  @!P3 LEA.HI.X R7, R13, R5.reuse, R29, 0x2, P5 ;  /* 0x000000050d07b211 */ /* 0x080fe400028f141d */
        /* <DEDUP_REMOVED lines=8> */
[----:B------:R-:W-:-:S03]  /*156e0*/  @!P1 LEA.HI.X R3, R17, R5, R33, 0x2, P0 ;  /* 0x0000000511039211 */ /* 0x000fc600000f1421 */
[----:B------:R2:W-:Y:S01]  /*156f0*/  @!P2 ST.E.64 [R6.64], R54 ;  /* 0x000000360600a985 */ /* 0x0005e2000c101b0a */
[----:B------:R-:W-:-:S03]  /*15700*/  ISETP.GE.AND P2, PT, R20, c[0x0][0x3c8], PT ;  /* 0x0000f20014007a0c */ /* 0x000fc60003f46270 */
[----:B------:R4:W-:Y:S01]  /*15710*/  @!P1 ST.E.64 [R2.64], R56 ;  /* 0x0000003802009985 */ /* 0x0009e2000c101b0a */
[----:B------:R-:W-:Y:S02]  /*15720*/  ISETP.GE.AND P1, PT, R21, c[0x0][0x3c8], PT ;  /* 0x0000f20015007a0c */ /* 0x000fe40003f26270 */
[CC--:B--2---:R-:W-:Y:S02]  /*15730*/  @!P3 LEA R6, P5, R18.reuse, R0.reuse, 0x2 ;  /* 0x000000001206b211 */ /* 0x0c4fe400078a10ff */
[CC--:B----4-:R-:W-:Y:S02]  /*15740*/  @!P4 LEA R2, P0, R19.reuse, R0.reuse, 0x2 ;  /* 0x000000001302c211 */ /* 0x0d0fe400078010ff */
[-C--:B------:R-:W-:Y:S02]  /*15750*/  @!P3 LEA.HI.X R7, R18, R5.reuse, R34, 0x2, P5 ;  /* 0x000000051207b211 */ /* 0x080fe400028f1422 */
[----:B------:R-:W-:Y:S02]  /*15760*/  @!P4 LEA.HI.X R3, R19, R5, R35, 0x2, P0 ;  /* 0x000000051303c211 */ /* 0x000fe400000f1423 */
[----:B------:R-:W-:Y:S01]  /*15770*/  @!P2 LEA R8, P0, R20, R0, 0x2 ;  /* 0x000000001408a211 */ /* 0x000fe200078010ff */
[----:B------:R2:W-:Y:S01]  /*15780*/  @!P3 ST.E.64 [R6.64], R58 ;  /* 0x0000003a0600b985 */ /* 0x0005e2000c101b0a */
[----:B------:R-:W-:-:S02]  /*15790*/  ISETP.GE.AND P5, PT, R23, c[0x0][0x3c8], PT ;  /* 0x0000f20017007a0c */ /* 0x000fc40003fa6270 */
[----:B------:R-:W-:Y:S01]  /*157a0*/  @!P2 LEA.HI.X R9, R20, R5, R36, 0x2, P0 ;  /* 0x000000051409a211 */ /* 0x000fe200000f1424 */
[----:B------:R4:W-:Y:S01]  /*157b0*/  @!P4 ST.E.64 [R2.64], R60 ;  /* 0x0000003c0200c985 */ /* 0x0009e2000c101b0a */
[----:B------:R-:W-:-:S03]  /*157c0*/  ISETP.GE.AND P4, PT, R24, c[0x0][0x3c8], PT ;  /* 0x0000f20018007a0c */ /* 0x000fc60003f86270 */
[----:B------:R-:W-:Y:S01]  /*157d0*/  @!P2 ST.E.64 [R8.64], R84 ;  /* 0x000000540800a985 */ /* 0x000fe2000c101b0a */
[----:B------:R-:W-:Y:S02]  /*157e0*/  ISETP.GE.AND P2, PT, R25, c[0x0][0x3c8], PT ;  /* 0x0000f20019007a0c */ /* 0x000fe40003f46270 */
[CC--:B--2---:R-:W-:Y:S02]  /*157f0*/  @!P6 LEA R6, P0, R22.reuse, R0.reuse, 0x2 ;  /* 0x000000001606e211 */ /* 0x0c4fe400078010ff */
[C---:B----4-:R-:W-:Y:S02]  /*15800*/  @!P1 LEA R2, P3, R21.reuse, R0, 0x2 ;  /* 0x0000000015029211 */ /* 0x050fe400078610ff */
[-C--:B------:R-:W-:Y:S02]  /*15810*/  @!P6 LEA.HI.X R7, R22, R5.reuse, R39, 0x2, P0 ;  /* 0x000000051607e211 */ /* 0x080fe400000f1427 */
[----:B------:R-:W-:Y:S02]  /*15820*/  @!P1 LEA.HI.X R3, R21, R5, R37, 0x2, P3 ;  /* 0x0000000515039211 */ /* 0x000fe400018f1425 */
[----:B------:R-:W-:-:S03]  /*15830*/  ISETP.GE.AND P0, PT, R27, c[0x0][0x3c8], PT ;  /* 0x0000f2001b007a0c */ /* 0x000fc60003f06270 */
[----:B------:R2:W-:Y:S01]  /*15840*/  @!P1 ST.E.64 [R2.64], R64 ;  /* 0x0000004002009985 */ /* 0x0005e2000c101b0a */
[----:B------:R-:W-:-:S03]  /*15850*/  ISETP.GE.AND P1, PT, R26, c[0x0][0x3c8], PT ;  /* 0x0000f2001a007a0c */ /* 0x000fc60003f26270 */
[----:B------:R4:W-:Y:S01]  /*15860*/  @!P6 ST.E.64 [R6.64], R68 ;  /* 0x000000440600e985 */ /* 0x0009e2000c101b0a */
[----:B------:R-:W-:-:S04]  /*15870*/  @!P4 LEA R10, P6, R24, R0, 0x2 ;  /* 0x00000000180ac211 */ /* 0x000fc800078c10ff */
[----:B------:R-:W-:Y:S02]  /*15880*/  @!P4 LEA.HI.X R11, R24, R5, R40, 0x2, P6 ;  /* 0x00000005180bc211 */ /* 0x000fe400030f1428 */
[----:B--2---:R-:W-:-:S04]  /*15890*/  @!P5 LEA R2, P3, R23, R0, 0x2 ;  /* 0x000000001702d211 */ /* 0x004fc800078610ff */
[----:B------:R-:W-:Y:S02]  /*158a0*/  @!P5 LEA.HI.X R3, R23, R5, R38, 0x2, P3 ;  /* 0x000000051703d211 */ /* 0x000fe400018f1426 */
[----:B------:R-:W-:-:S03]  /*158b0*/  @!P2 LEA R8, P3, R25, R0, 0x2 ;  /* 0x000000001908a211 */ /* 0x000fc600078610ff */
[----:B------:R2:W-:Y:S01]  /*158c0*/  @!P5 ST.E.64 [R2.64], R72 ;  /* 0x000000480200d985 */ /* 0x0005e2000c101b0a */
        /* <DEDUP_REMOVED lines=9> */
.L_x_360:
[----:B------:R-:W-:Y:S05]  /*15960*/  BSYNC B0 ;  /* 0x0000000000007941 */ /* 0x000fea0003800000 */
.L_x_359:
[----:B------:R-:W-:Y:S05]  /*15970*/  BRA.DIV ~URZ, `(.L_x_361) ;  /* 0x000023f27f007947 */ /* 0x000fea000b800000 */
[----:B--2---:R2:W1:Y:S04]  /*15980*/  SHFL.IDX PT, R5, R14, 0x1, 0x1c1f ;  /* 0x003c1f000e057f89 */ /* 0x00446800000e0000 */
[----:B----4-:R2:W4:Y:S02]  /*15990*/  SHFL.IDX PT, R0, R28, 0x1, 0x1c1f ;  /* 0x003c1f001c007f89 */ /* 0x01052400000e0000 */
.L_x_409:
[----:B------:R-:W-:-:S13]  /*159a0*/  ISETP.NE.AND P0, PT, R94, RZ, PT ;  /* 0x000000ff5e00720c */ /* 0x000fda0003f05270 */
[----:B------:R-:W-:Y:S05]  /*159b0*/  @P0 BRA `(.L_x_356) ;  /* 0x00000f2000000947 */ /* 0x000fea0003800000 */
[----:B------:R-:W-:Y:S02]  /*159c0*/  ISETP.GE.AND P2, PT, R4, c[0x0][0x3c8], PT ;  /* 0x0000f20004007a0c */ /* 0x000fe40003f46270 */
[----:B------:R-:W-:Y:S02]  /*159d0*/  ISETP.GE.AND P1, PT, R12, c[0x0][0x3c8], PT ;  /* 0x0000f2000c007a0c */ /* 0x000fe40003f26270 */
[----:B------:R-:W-:Y:S02]  /*159e0*/  ISETP.GE.AND P0, PT, R13, c[0x0][0x3c8], PT ;  /* 0x0000f2000d007a0c */ /* 0x000fe40003f06270 */
[----:B------:R-:W-:Y:S02]  /*159f0*/  ISETP.GE.AND P5, PT, R15, c[0x0][0x3c8], PT ;  /* 0x0000f2000f007a0c */ /* 0x000fe40003fa6270 */
[----:B------:R-:W-:-:S05]  /*15a00*/  ISETP.GE.AND P6, PT, R16, c[0x0][0x3c8], PT ;  /* 0x0000f20010007a0c */ /* 0x000fca0003fc6270 */
[----:B----4-:R-:W-:Y:S02]  /*15a10*/  @!P2 IMAD.MOV.U32 R2, RZ, RZ, R0 ;  /* 0x000000ffff02a224 */ /* 0x010fe400078e0000 */
[----:B-1----:R-:W-:Y:S01]  /*15a20*/  @!P2 IMAD.MOV.U32 R3, RZ, RZ, R5 ;  /* 0x000000ffff03a224 */ /* 0x002fe200078e0005 */
[----:B------:R-:W-:-:S03]  /*15a30*/  @!P1 LEA R6, P4, R12, R0, 0x2 ;  /* 0x000000000c069211 */ /* 0x000fc600078810ff */
[----:B------:R-:W-:Y:S01]  /*15a40*/  @!P2 IMAD.WIDE R8, R4, 0x4, R2 ;  /* 0x000000040408a825 */ /* 0x000fe200078e0202 */
[----:B------:R-:W-:Y:S02]  /*15a50*/  @!P0 LEA R2, P3, R13, R0, 0x2 ;  /* 0x000000000d028211 */ /* 0x000fe400078610ff */
[-C--:B------:R-:W-:Y:S02]  /*15a60*/  @!P1 LEA.HI.X R7, R12, R5.reuse, R30, 0x2, P4 ;  /* 0x000000050c079211 */ /* 0x080fe400020f141e */
[----:B------:R-:W-:Y:S01]  /*15a70*/  ISETP.GE.AND P4, PT, R17, c[0x0][0x3c8], PT ;  /* 0x0000f20011007a0c */ /* 0x000fe20003f86270 */
[----:B------:R1:W-:Y:S01]  /*15a80*/  @!P2 ST.E.64 [R8.64], R100 ;  /* 0x000000640800a985 */ /* 0x0003e2000c101b0a */
[----:B------:R-:W-:Y:S02]  /*15a90*/  @!P0 LEA.HI.X R3, R13, R5, R29, 0x2, P3 ;  /* 0x000000050d038211 */ /* 0x000fe400018f141d */
[----:B------:R-:W-:Y:S01]  /*15aa0*/  ISETP.GE.AND P3, PT, R18, c[0x0][0x3c8], PT ;  /* 0x0000f20012007a0c */ /* 0x000fe20003f66270 */
[----:B------:R4:W-:Y:S01]  /*15ab0*/  @!P1 ST.E.64 [R6.64], R92 ;  /* 0x0000005c06009985 */ /* 0x0009e2000c101b0a */
[----:B------:R-:W-:-:S02]  /*15ac0*/  ISETP.GE.AND P2, PT, R19, c[0x0][0x3c8], PT ;  /* 0x0000f20013007a0c */ /* 0x000fc40003f46270 */
[CC--:B------:R-:W-:Y:S01]  /*15ad0*/  @!P6 LEA R12, P1, R16.reuse, R0.reuse, 0x2 ;  /* 0x00000000100ce211 */ /* 0x0c0fe200078210ff */
[----:B------:R5:W-:Y:S01]  /*15ae0*/  @!P0 ST.E.64 [R2.64], R80 ;  /* 0x0000005002008985 */ /* 0x000be2000c101b0a */
[CC--:B--2---:R-:W-:Y:S02]  /*15af0*/  @!P5 LEA R14, P0, R15.reuse, R0.reuse, 0x2 ;  /* 0x000000000f0ed211 */ /* 0x0c4fe400078010ff */
[-C--:B------:R-:W-:Y:S02]  /*15b00*/  @!P6 LEA.HI.X R13, R16, R5.reuse, R32, 0x2, P1 ;  /* 0x00000005100de211 */ /* 0x080fe400008f1420 */
[-C--:B------:R-:W-:Y:S02]  /*15b10*/  @!P5 LEA.HI.X R15, R15, R5.reuse, R31, 0x2, P0 ;  /* 0x000000050f0fd211 */ /* 0x080fe400000f141f */
[C---:B------:R-:W-:Y:S02]  /*15b20*/  @!P4 LEA R10, P0, R17.reuse, R0, 0x2 ;  /* 0x00000000110ac211 */ /* 0x040fe400078010ff */
[----:B------:R-:W-:Y:S01]  /*15b30*/  ISETP.GE.AND P1, PT, R20, c[0x0][0x3c8], PT ;  /* 0x0000f20014007a0c */ /* 0x000fe20003f26270 */
[----:B------:R2:W-:Y:S01]  /*15b40*/  @!P5 ST.E.64 [R14.64], R118 ;  /* 0x000000760e00d985 */ /* 0x0005e2000c101b0a */
[----:B------:R-:W-:-:S02]  /*15b50*/  @!P4 LEA.HI.X R11, R17, R5, R33, 0x2, P0 ;  /* 0x00000005110bc211 */ /* 0x000fc400000f1421 */
[----:B------:R-:W-:Y:S02]  /*15b60*/  ISETP.GE.AND P6, PT, R21, c[0x0][0x3c8], PT ;  /* 0x0000f20015007a0c */ /* 0x000fe40003fc6270 */
[----:B------:R-:W-:Y:S02]  /*15b70*/  ISETP.GE.AND P5, PT, R22, c[0x0][0x3c8], PT ;  /* 0x0000f20016007a0c */ /* 0x000fe40003fa6270 */
[----:B-1----:R-:W-:-:S04]  /*15b80*/  @!P3 LEA R8, P0, R18, R0, 0x2 ;  /* 0x000000001208b211 */ /* 0x002fc800078010ff */
[----:B------:R-:W-:Y:S02]  /*15b90*/  @!P3 LEA.HI.X R9, R18, R5, R34, 0x2, P0 ;  /* 0x000000051209b211 */ /* 0x000fe400000f1422 */
[----:B----4-:R-:W-:-:S04]  /*15ba0*/  @!P2 LEA R6, P0, R19, R0, 0x2 ;  /* 0x000000001306a211 */ /* 0x010fc800078010ff */
[----:B------:R-:W-:Y:S02]  /*15bb0*/  @!P2 LEA.HI.X R7, R19, R5, R35, 0x2, P0 ;  /* 0x000000051307a211 */ /* 0x000fe400000f1423 */
[----:B-----5:R-:W-:-:S04]  /*15bc0*/  @!P1 LEA R2, P0, R20, R0, 0x2 ;  /* 0x0000000014029211 */ /* 0x020fc800078010ff */
[----:B------:R-:W-:Y:S02]  /*15bd0*/  @!P1 LEA.HI.X R3, R20, R5, R36, 0x2, P0 ;  /* 0x0000000514039211 */ /* 0x000fe400000f1424 */
[----:B------:R-:W-:-:S13]  /*15be0*/  ISETP.GE.AND P0, PT, R16, c[0x0][0x3c8], PT ;  /* 0x0000f20010007a0c */ /* 0x000fda0003f06270 */
[----:B------:R1:W-:Y:S01]  /*15bf0*/  @!P0 ST.E.64 [R12.64], R116 ;  /* 0x000000740c008985 */ /* 0x0003e2000c101b0a */
[----:B--2---:R-:W-:-:S03]  /*15c00*/  @!P6 LEA R14, P0, R21, R0, 0x2 ;  /* 0x00000000150ee211 */ /* 0x004fc600078010ff */
[----:B------:R2:W-:Y:S01]  /*15c10*/  @!P4 ST.E.64 [R10.64], R114 ;  /* 0x000000720a00c985 */ /* 0x0005e2000c101b0a */
[----:B------:R-:W-:Y:S02]  /*15c20*/  ISETP.GE.AND P4, PT, R23, c[0x0][0x3c8], PT ;  /* 0x0000f20017007a0c */ /* 0x000fe40003f86270 */
[----:B------:R-:W-:Y:S01]  /*15c30*/  @!P6 LEA.HI.X R15, R21, R5, R37, 0x2, P0 ;  /* 0x00000005150fe211 */ /* 0x000fe200000f1425 */
[----:B------:R4:W-:Y:S01]  /*15c40*/  @!P3 ST.E.64 [R8.64], R104 ;  /* 0x000000680800b985 */ /* 0x0009e2000c101b0a */
[----:B------:R-:W-:-:S03]  /*15c50*/  ISETP.GE.AND P3, PT, R24, c[0x0][0x3c8], PT ;  /* 0x0000f20018007a0c */ /* 0x000fc60003f66270 */
[----:B------:R5:W-:Y:S01]  /*15c60*/  @!P2 ST.E.64 [R6.64], R74 ;  /* 0x0000004a0600a985 */ /* 0x000be2000c101b0a */
[----:B------:R-:W-:-:S03]  /*15c70*/  ISETP.GE.AND P2, PT, R25, c[0x0][0x3c8], PT ;  /* 0x0000f20019007a0c */ /* 0x000fc60003f46270 */
[----:B------:R3:W-:Y:S04]  /*15c80*/  @!P1 ST.E.64 [R2.64], R62 ;  /* 0x0000003e02009985 */ /* 0x0007e8000c101b0a */
[----:B------:R3:W-:Y:S01]  /*15c90*/  @!P6 ST.E.64 [R14.64], R90 ;  /* 0x0000005a0e00e985 */ /* 0x0007e2000c101b0a */
[CC--:B-1----:R-:W-:Y:S02]  /*15ca0*/  @!P5 LEA R12, P1, R22.reuse, R0.reuse, 0x2 ;  /* 0x00000000160cd211 */ /* 0x0c2fe400078210ff */
[----:B--2---:R-:W-:Y:S02]  /*15cb0*/  @!P4 LEA R10, P0, R23, R0, 0x2 ;  /* 0x00000000170ac211 */ /* 0x004fe400078010ff */
[----:B------:R-:W-:Y:S02]  /*15cc0*/  @!P5 LEA.HI.X R13, R22, R5, R39, 0x2, P1 ;  /* 0x00000005160dd211 */ /* 0x000fe400008f1427 */
[----:B------:R-:W-:-:S02]  /*15cd0*/  ISETP.GE.AND P1, PT, R26, c[0x0][0x3c8], PT ;  /* 0x0000f2001a007a0c */ /* 0x000fc40003f26270 */
[----:B------:R-:W-:Y:S01]  /*15ce0*/  @!P4 LEA.HI.X R11, R23, R5, R38, 0x2, P0 ;  /* 0x00000005170bc211 */ /* 0x000fe200000f1426 */
[----:B------:R1:W-:Y:S01]  /*15cf0*/  @!P5 ST.E.64 [R12.64], R86 ;  /* 0x000000560c00d985 */ /* 0x0003e2000c101b0a */
[----:B----4-:R-:W-:-:S03]  /*15d00*/  @!P3 LEA R8, P0, R24, R0, 0x2 ;  /* 0x000000001808b211 */ /* 0x010fc600078010ff */
[----:B------:R1:W-:Y:S01]  /*15d10*/  @!P4 ST.E.64 [R10.64], R82 ;  /* 0x000000520a00c985 */ /* 0x0003e2000c101b0a */
[----:B------:R-:W-:Y:S02]  /*15d20*/  @!P3 LEA.HI.X R9, R24, R5, R40, 0x2, P0 ;  /* 0x000000051809b211 */ /* 0x000fe400000f1428 */
[----:B-----5:R-:W-:-:S03]  /*15d30*/  @!P2 LEA R6, P0, R25, R0, 0x2 ;  /* 0x000000001906a211 */ /* 0x020fc600078010ff */
[----:B------:R1:W-:Y:S01]  /*15d40*/  @!P3 ST.E.64 [R8.64], R78 ;  /* 0x0000004e0800b985 */ /* 0x0003e2000c101b0a */
[----:B------:R-:W-:Y:S02]  /*15d50*/  @!P2 LEA.HI.X R7, R25, R5, R41, 0x2, P0 ;  /* 0x000000051907a211 */ /* 0x000fe400000f1429 */
[----:B---3--:R-:W-:-:S03]  /*15d60*/  @!P1 LEA R2, P0, R26, R0, 0x2 ;  /* 0x000000001a029211 */ /* 0x008fc600078010ff */
[----:B------:R1:W-:Y:S01]  /*15d70*/  @!P2 ST.E.64 [R6.64], R70 ;  /* 0x000000460600a985 */ /* 0x0003e2000c101b0a */
[----:B------:R-:W-:Y:S02]  /*15d80*/  @!P1 LEA.HI.X R3, R26, R5, R42, 0x2, P0 ;  /* 0x000000051a039211 */ /* 0x000fe400000f142a */
[----:B------:R-:W-:-:S03]  /*15d90*/  ISETP.GE.AND P0, PT, R27, c[0x0][0x3c8], PT ;  /* 0x0000f2001b007a0c */ /* 0x000fc60003f06270 */
[----:B------:R1:W-:Y:S10]  /*15da0*/  @!P1 ST.E.64 [R2.64], R66 ;  /* 0x0000004202009985 */ /* 0x0003f4000c101b0a */
[----:B------:R-:W-:Y:S05]  /*15db0*/  @P0 BRA `(.L_x_356) ;  /* 0x00000b2000000947 */ /* 0x000fea0003800000 */
[----:B-1----:R-:W-:-:S04]  /*15dc0*/  LEA R2, P0, R27, R0, 0x2 ;  /* 0x000000001b027211 */ /* 0x002fc800078010ff */
[----:B------:R-:W-:-:S05]  /*15dd0*/  LEA.HI.X R3, R27, R5, R43, 0x2, P0 ;  /* 0x000000051b037211 */ /* 0x000fca00000f142b */
[----:B------:R1:W-:Y:S01]  /*15de0*/  ST.E.64 [R2.64], R46 ;  /* 0x0000002e02007985 */ /* 0x0003e2000c101b0a */
[----:B------:R-:W-:Y:S05]  /*15df0*/  BRA `(.L_x_356) ;  /* 0x00000ae000007947 */ /* 0x000fea0003800000 */
.L_x_341:
        /* <DEDUP_REMOVED lines=8> */
[----:B------:R-:W-:-:S08]  /*15e80*/  IMAD.WIDE R4, R233, R4, c[0x0][0x500] ;  /* 0x00014000e9047625 */ /* 0x000fd000078e0204 */
        /* <DEDUP_REMOVED lines=11> */
.L_x_362:
        /* <DEDUP_REMOVED lines=13> */
[----:B------:R-:W-:Y:S02]  /*16010*/  ISETP.GT.AND P2, PT, R18, 0x1, PT ;  /* 0x000000011200780c */ /* 0x000fe40003f44270 */
[----:B------:R-:W-:Y:S02]  /*16020*/  MOV R6, R14 ;  /* 0x0000000e00067202 */ /* 0x000fe40000000f00 */
[----:B------:R-:W-:-:S04]  /*16030*/  SEL R0, R0, 0x328, P2 ;  /* 0x0000032800007807 */ /* 0x000fc80001000000 */
[----:B------:R1:W3:Y:S08]  /*16040*/  LDC.64 R8, c[0x0][R0+0x170] ;  /* 0x00005c0000087b82 */ /* 0x0002f00000000a00 */
[----:B------:R1:W4:Y:S08]  /*16050*/  LDC.64 R4, c[0x0][R0+0x168] ;  /* 0x00005a0000047b82 */ /* 0x0003300000000a00 */
[----:B------:R1:W5:Y:S08]  /*16060*/  LDC.64 R10, c[0x0][R0+0x178] ;  /* 0x00005e00000a7b82 */ /* 0x0003700000000a00 */
[----:B------:R1:W2:Y:S02]  /*16070*/  LDC.64 R12, c[0x0][R0+0x160] ;  /* 0x00005800000c7b82 */ /* 0x0002a40000000a00 */
[----:B-1----:R-:W-:-:S02]  /*16080*/  IMAD.MOV.U32 R0, RZ, RZ, c[0x0][0x4e8] ;  /* 0x00013a00ff007624 */ /* 0x002fc400078e00ff */
[----:B---3--:R-:W-:-:S03]  /*16090*/  IMAD.WIDE.U32 R2, R8, R15, RZ ;  /* 0x0000000f08027225 */ /* 0x008fc600078e00ff */
[----:B------:R-:W-:Y:S01]  /*160a0*/  ISETP.NE.AND P0, PT, R0, 0x1, PT ;  /* 0x000000010000780c */ /* 0x000fe20003f05270 */
[----:B------:R-:W-:Y:S02]  /*160b0*/  IMAD R0, R9, R15, RZ ;  /* 0x0000000f09007224 */ /* 0x000fe400078e02ff */
[-C--:B----4-:R-:W-:Y:S02]  /*160c0*/  IMAD R9, R5, R235.reuse, RZ ;  /* 0x000000eb05097224 */ /* 0x090fe400078e02ff */
[----:B------:R-:W-:-:S04]  /*160d0*/  IMAD.WIDE.U32 R4, R4, R235, RZ ;  /* 0x000000eb04047225 */ /* 0x000fc800078e00ff */
[----:B------:R-:W-:Y:S02]  /*160e0*/  IMAD R8, R8, R20, R0 ;  /* 0x0000001408087224 */ /* 0x000fe400078e0200 */
[----:B------:R-:W-:Y:S02]  /*160f0*/  IMAD.IADD R9, R5, 0x1, R9 ;  /* 0x0000000105097824 */ /* 0x000fe400078e0209 */
[----:B------:R-:W-:Y:S01]  /*16100*/  @P0 IMAD.HI.U32 R16, R14, c[0x0][0x4ec], RZ ;  /* 0x00013b000e100a27 */ /* 0x000fe200078e00ff */
[----:B------:R-:W-:-:S04]  /*16110*/  IADD3 R5, R3, R8, RZ ;  /* 0x0000000803057210 */ /* 0x000fc80007ffe0ff */
[----:B------:R-:W-:Y:S02]  /*16120*/  @P0 SHF.R.U32.HI R6, RZ, c[0x0][0x4f0], R16 ;  /* 0x00013c00ff060a19 */ /* 0x000fe40000011610 */
[----:B------:R-:W-:-:S03]  /*16130*/  IADD3 R16, P1, P0, R2, R4, R7 ;  /* 0x0000000402107210 */ /* 0x000fc6000783e007 */
[----:B------:R-:W-:Y:S01]  /*16140*/  IMAD.MOV R4, RZ, RZ, -R6 ;  /* 0x000000ffff047224 */ /* 0x000fe200078e0a06 */
[----:B------:R-:W-:Y:S02]  /*16150*/  IADD3.X R9, R5, R9, R17, P1, P0 ;  /* 0x0000000905097210 */ /* 0x000fe40000fe0411 */
[----:B--2---:R-:W-:-:S05]  /*16160*/  SEL R0, R21, RZ, P2 ;  /* 0x000000ff15007207 */ /* 0x004fca0001000000 */
[----:B-----5:R-:W-:-:S04]  /*16170*/  IMAD.WIDE.U32 R2, R10, R0, RZ ;  /* 0x000000000a027225 */ /* 0x020fc800078e00ff */
[----:B------:R-:W-:Y:S01]  /*16180*/  IMAD R8, R11, R0, RZ ;  /* 0x000000000b087224 */ /* 0x000fe200078e02ff */
[----:B------:R-:W-:Y:S01]  /*16190*/  IADD3 R2, P1, P0, R6, R16, R2 ;  /* 0x0000001006027210 */ /* 0x000fe2000783e002 */
[----:B------:R-:W-:Y:S01]  /*161a0*/  IMAD R0, R4, c[0x0][0x4e8], R14 ;  /* 0x00013a0004007a24 */ /* 0x000fe200078e020e */
[----:B------:R-:W-:Y:S02]  /*161b0*/  SHF.R.S32.HI R6, RZ, 0x1f, R6 ;  /* 0x0000001fff067819 */ /* 0x000fe40000011406 */
[----:B------:R-:W-:Y:S01]  /*161c0*/  IADD3 R3, R3, R8, RZ ;  /* 0x0000000803037210 */ /* 0x000fe20007ffe0ff */
[-C--:B------:R-:W-:Y:S01]  /*161d0*/  IMAD R4, R13, R0.reuse, RZ ;  /* 0x000000000d047224 */ /* 0x080fe200078e02ff */
[----:B------:R-:W-:Y:S01]  /*161e0*/  SHF.R.S32.HI R5, RZ, 0x1f, R0 ;  /* 0x0000001fff057819 */ /* 0x000fe20000011400 */
[----:B------:R-:W-:Y:S01]  /*161f0*/  IMAD.MOV.U32 R8, RZ, RZ, c[0x0][0x4a8] ;  /* 0x00012a00ff087624 */ /* 0x000fe200078e00ff */
[----:B------:R-:W-:Y:S02]  /*16200*/  IADD3.X R3, R6, R9, R3, P1, P0 ;  /* 0x0000000906037210 */ /* 0x000fe40000fe0403 */
[----:B------:R-:W-:Y:S01]  /*16210*/  MOV R6, c[0x0][0x4ac] ;  /* 0x00012b0000067a02 */ /* 0x000fe20000000f00 */
[----:B------:R-:W-:Y:S01]  /*16220*/  IMAD R4, R12, R5, R4 ;  /* 0x000000050c047224 */ /* 0x000fe200078e0204 */
[----:B------:R-:W-:Y:S01]  /*16230*/  SEL R5, R8, c[0x0][0x450], P2 ;  /* 0x0001140008057a07 */ /* 0x000fe20001000000 */
[----:B------:R-:W-:Y:S01]  /*16240*/  IMAD.WIDE.U32 R2, R12, R0, R2 ;  /* 0x000000000c027225 */ /* 0x000fe200078e0002 */
[----:B------:R-:W-:-:S03]  /*16250*/  SEL R6, R6, c[0x0][0x454], P2 ;  /* 0x0001150006067a07 */ /* 0x000fc60001000000 */
[----:B------:R-:W-:Y:S01]  /*16260*/  IMAD.IADD R0, R3, 0x1, R4 ;  /* 0x0000000103007824 */ /* 0x000fe200078e0204 */
[----:B------:R-:W-:-:S04]  /*16270*/  LEA R4, P0, R2, R5, 0x2 ;  /* 0x0000000502047211 */ /* 0x000fc800078010ff */
[----:B------:R-:W-:Y:S02]  /*16280*/  LEA.HI.X R5, R2, R6, R0, 0x2, P0 ;  /* 0x0000000602057211 */ /* 0x000fe400000f1400 */
[----:B------:R-:W-:-:S05]  /*16290*/  MOV R0, 0xff800000 ;  /* 0xff80000000007802 */ /* 0x000fca0000000f00 */
[----:B------:R1:W-:Y:S02]  /*162a0*/  STG.E [R4.64], R0 ;  /* 0x0000000004007986 */ /* 0x0003e4000c10190a */
.L_x_364:
[----:B------:R-:W-:Y:S05]  /*162b0*/  BSYNC B0 ;  /* 0x0000000000007941 */ /* 0x000fea0003800000 */
.L_x_363:
[----:B------:R-:W-:-:S13]  /*162c0*/  ISETP.GT.AND P0, PT, R18, 0x1, PT ;  /* 0x000000011200780c */ /* 0x000fda0003f04270 */
[----:B------:R-:W-:Y:S05]  /*162d0*/  @P0 BRA `(.L_x_356) ;  /* 0x0000060000000947 */ /* 0x000fea0003800000 */
[----:B------:R-:W-:Y:S01]  /*162e0*/  MOV R2, c[0x0][0x4e8] ;  /* 0x00013a0000027a02 */ /* 0x000fe20000000f00 */
[----:B-1----:R-:W-:Y:S01]  /*162f0*/  IMAD R0, R17, c[0x0][0x3a0], RZ ;  /* 0x0000e80011007a24 */ /* 0x002fe200078e02ff */
[-C--:B------:R-:W-:Y:S01]  /*16300*/  LEA R4, R232, R213.reuse, 0x5 ;  /* 0x000000d5e8047211 */ /* 0x080fe200078e28ff */
[----:B------:R-:W-:Y:S01]  /*16310*/  IMAD R5, R20, c[0x0][0x3f0], RZ ;  /* 0x0000fc0014057a24 */ /* 0x000fe200078e02ff */
[----:B------:R-:W-:Y:S01]  /*16320*/  ISETP.NE.AND P0, PT, R2, 0x1, PT ;  /* 0x000000010200780c */ /* 0x000fe20003f05270 */
[----:B------:R-:W-:Y:S01]  /*16330*/  IMAD.WIDE.U32 R2, R7, c[0x0][0x3a0], RZ ;  /* 0x0000e80007027a25 */ /* 0x000fe200078e00ff */
[C---:B------:R-:W-:Y:S02]  /*16340*/  LEA R4, R241.reuse, R4, 0x7 ;  /* 0x00000004f1047211 */ /* 0x040fe400078e38ff */
[----:B------:R-:W-:Y:S01]  /*16350*/  LEA R8, R241, R213, 0x7 ;  /* 0x000000d5f1087211 */ /* 0x000fe200078e38ff */
[----:B------:R-:W-:Y:S02]  /*16360*/  IMAD R0, R7, c[0x0][0x3a4], R0 ;  /* 0x0000e90007007a24 */ /* 0x000fe400078e0200 */
[----:B------:R-:W-:-:S03]  /*16370*/  IMAD R7, R15, c[0x0][0x3f4], R5 ;  /* 0x0000fd000f077a24 */ /* 0x000fc600078e0205 */
[----:B------:R-:W-:Y:S02]  /*16380*/  IADD3 R3, R3, R0, RZ ;  /* 0x0000000003037210 */ /* 0x000fe40007ffe0ff */
[----:B------:R-:W-:Y:S01]  /*16390*/  MOV R0, R4 ;  /* 0x0000000400007202 */ /* 0x000fe20000000f00 */
        /* <DEDUP_REMOVED lines=22> */
.L_x_410:
[----:B------:R-:W-:Y:S05]  /*16500*/  BRA.DIV ~URZ, `(.L_x_366) ;  /* 0x000019927f007947 */ /* 0x000fea000b800000 */
[----:B------:R3:W4:Y:S02]  /*16510*/  SHFL.IDX PT, R0, R10, RZ, 0x181f ;  /* 0x00181fff0a007589 */ /* 0x00072400000e0000 */
.L_x_411:
        /* <DEDUP_REMOVED lines=12> */
.L_x_368:
[----:B------:R-:W-:Y:S05]  /*165e0*/  BSYNC B0 ;  /* 0x0000000000007941 */ /* 0x000fea0003800000 */
.L_x_367:
[----:B------:R-:W-:Y:S05]  /*165f0*/  BRA.DIV ~URZ, `(.L_x_369) ;  /* 0x000019027f007947 */ /* 0x000fea000b800000 */
[----:B--2---:R2:W1:Y:S04]  /*16600*/  SHFL.IDX PT, R11, R6, 0x1, 0x181f ;  /* 0x00381f00060b7f89 */ /* 0x00446800000e0000 */
[----:B----4-:R2:W4:Y:S02]  /*16610*/  SHFL.IDX PT, R0, R10, 0x1, 0x181f ;  /* 0x00381f000a007f89 */ /* 0x01052400000e0000 */
.L_x_412:
        /* <DEDUP_REMOVED lines=12> */
.L_x_371:
[----:B------:R-:W-:Y:S05]  /*166e0*/  BSYNC B0 ;  /* 0x0000000000007941 */ /* 0x000fea0003800000 */
.L_x_370:
[----:B------:R-:W-:Y:S05]  /*166f0*/  BRA.DIV ~URZ, `(.L_x_372) ;  /* 0x000018c27f007947 */ /* 0x000fea000b800000 */
[----:B-1----:R1:W2:Y:S02]  /*16700*/  SHFL.IDX PT, R11, R6, 0x2, 0x181f ;  /* 0x00581f00060b7f89 */ /* 0x0022a400000e0000 */
.L_x_413:
[----:B------:R-:W-:Y:S05]  /*16710*/  BRA.DIV ~URZ, `(.L_x_373) ;  /* 0x000019127f007947 */ /* 0x000fea000b800000 */
[----:B----4-:R4:W1:Y:S02]  /*16720*/  SHFL.IDX PT, R0, R10, 0x2, 0x181f ;  /* 0x00581f000a007f89 */ /* 0x01086400000e0000 */
.L_x_414:
        /* <DEDUP_REMOVED lines=12> */
.L_x_375:
[----:B------:R-:W-:Y:S05]  /*167f0*/  BSYNC B0 ;  /* 0x0000000000007941 */ /* 0x000fea0003800000 */
.L_x_374:
[----:B------:R-:W-:Y:S05]  /*16800*/  BRA.DIV ~URZ, `(.L_x_376) ;  /* 0x000018827f007947 */ /* 0x000fea000b800000 */
[----:B-12---:R-:W1:Y:S04]  /*16810*/  SHFL.IDX PT, R6, R6, 0x3, 0x181f ;  /* 0x00781f0006067f89 */ /* 0x006e6800000e0000 */
[----:B------:R2:W3:Y:S02]  /*16820*/  SHFL.IDX PT, R0, R10, 0x3, 0x181f ;  /* 0x00781f000a007f89 */ /* 0x0004e400000e0000 */
.L_x_415:
        /* <DEDUP_REMOVED lines=11> */
.L_x_356:
[----:B------:R-:W-:Y:S05]  /*168e0*/  BSYNC B1 ;  /* 0x0000000000017941 */ /* 0x000fea0003800000 */
.L_x_340:
        /* <DEDUP_REMOVED lines=13> */
.L_x_416:
[----:B------:R-:W-:Y:S05]  /*169c0*/  BRA.DIV ~URZ, `(.L_x_379) ;  /* 0x000017f27f007947 */ /* 0x000fea000b800000 */
[----:B------:R4:W2:Y:S02]  /*169d0*/  SHFL.IDX PT, R8, R95, 0x1, 0x1f ;  /* 0x00201f005f087f89 */ /* 0x0008a400000e0000 */
.L_x_417:
        /* <DEDUP_REMOVED lines=18> */
.L_x_418:
        /* <DEDUP_REMOVED lines=16> */
.L_x_419:
[----:B----4-:R-:W-:Y:S01]  /*16c00*/  IMAD R0, R0, c[0x0][0x538], RZ ;  /* 0x00014e0000007a24 */ /* 0x010fe200078e02ff */
[----:B------:R-:W-:Y:S04]  /*16c10*/  BSSY B1, `(.L_x_382) ;  /* 0x000007c000017945 */ /* 0x000fe80003800000 */
[----:B--2---:R-:W-:-:S04]  /*16c20*/  IADD3 R8, R0, R8, RZ ;  /* 0x0000000800087210 */ /* 0x004fc80007ffe0ff */
[----:B---3--:R-:W-:-:S13]  /*16c30*/  ISETP.GT.AND P0, PT, R8, R10, PT ;  /* 0x0000000a0800720c */ /* 0x008fda0003f04270 */
[----:B------:R-:W-:Y:S05]  /*16c40*/  @P0 BRA `(.L_x_383) ;  /* 0x0000024000000947 */ /* 0x000fea0003800000 */
.L_x_387:
        /* <DEDUP_REMOVED lines=16> */
.L_x_420:
        /* <DEDUP_REMOVED lines=16> */
.L_x_421:
[----:B--2---:R-:W-:-:S05]  /*16e50*/  IMAD R0, R0, c[0x0][0x538], RZ ;  /* 0x00014e0000007a24 */ /* 0x004fca00078e02ff */
[----:B------:R-:W-:-:S04]  /*16e60*/  IADD3 R8, R0, R8, RZ ;  /* 0x0000000800087210 */ /* 0x000fc80007ffe0ff */
[----:B------:R-:W-:-:S13]  /*16e70*/  ISETP.GT.AND P0, PT, R8, R10, PT ;  /* 0x0000000a0800720c */ /* 0x000fda0003f04270 */
[----:B-1----:R-:W-:Y:S05]  /*16e80*/  @!P0 BRA `(.L_x_387) ;  /* 0xfffffdc000008947 */ /* 0x002fea000383ffff */
.L_x_383:
[----:B------:R-:W-:-:S05]  /*16e90*/  IADD3 R11, -R0, R8, RZ ;  /* 0x00000008000b7210 */ /* 0x000fca0007ffe1ff */
[----:B------:R-:W-:-:S05]  /*16ea0*/  IMAD R0, R4, c[0x0][0x538], R11 ;  /* 0x00014e0004007a24 */ /* 0x000fca00078e020b */
[----:B------:R-:W-:Y:S01]  /*16eb0*/  ISETP.GT.AND P0, PT, R0, R10, PT ;  /* 0x0000000a0000720c */ /* 0x000fe20003f04270 */
[----:B------:R-:W-:-:S12]  /*16ec0*/  BRA.DIV ~URZ, `(.L_x_388) ;  /* 0x000017327f007947 */ /* 0x000fd8000b800000 */
[----:B------:R-:W-:-:S04]  /*16ed0*/  VOTE.ANY R5, PT, !P0 ;  /* 0x0000000000057806 */ /* 0x000fc800040e0100 */
.L_x_422:
[----:B------:R2:W3:Y:S01]  /*16ee0*/  POPC R12, R5 ;  /* 0x00000005000c7309 */ /* 0x0004e20000000000 */
[----:B------:R-:W-:Y:S05]  /*16ef0*/  BRA.DIV ~URZ, `(.L_x_389) ;  /* 0x000017527f007947 */ /* 0x000fea000b800000 */
[----:B---3--:R3:W4:Y:S04]  /*16f00*/  SHFL.IDX PT, R8, R6, R12, 0x1f ;  /* 0x00001f0c06087589 */ /* 0x00872800000e0000 */
[----:B------:R3:W1:Y:S02]  /*16f10*/  SHFL.IDX PT, R7, R7, R12, 0x1f ;  /* 0x00001f0c07077589 */ /* 0x00066400000e0000 */
.L_x_423:
[----:B------:R-:W-:Y:S01]  /*16f20*/  ISETP.NE.AND P0, PT, R5, RZ, PT ;  /* 0x000000ff0500720c */ /* 0x000fe20003f05270 */
[----:B------:R-:W-:-:S12]  /*16f30*/  BSSY B0, `(.L_x_390) ;  /* 0x0000005000007945 */ /* 0x000fd80003800000 */
[----:B------:R-:W-:Y:S05]  /*16f40*/  @!P0 BRA `(.L_x_391) ;  /* 0x0000003000008947 */ /* 0x000fea0003800000 */
[----:B------:R-:W-:Y:S01]  /*16f50*/  IADD3 R3, R12, -0x1, RZ ;  /* 0xffffffff0c037810 */ /* 0x000fe20007ffe0ff */
[----:B------:R-:W-:Y:S05]  /*16f60*/  BRA.DIV ~URZ, `(.L_x_392) ;  /* 0x000017b27f007947 */ /* 0x000fea000b800000 */
[----:B------:R2:W3:Y:S02]  /*16f70*/  SHFL.IDX PT, R13, R4, R3, 0x1f ;  /* 0x00001f03040d7589 */ /* 0x0004e400000e0000 */
.L_x_391:
[----:B------:R-:W-:Y:S05]  /*16f80*/  BSYNC B0 ;  /* 0x0000000000007941 */ /* 0x000fea0003800000 */
.L_x_390:
        /* <DEDUP_REMOVED lines=41> */
[----:B------:R-:W-:-:S03]  /*17220*/  IABS R9, R0 ;  /* 0x0000000000097213 */ /* 0x000fc60000000000 */
[----:B------:R-:W-:Y:S01]  /*17230*/  IMAD.HI.U32 R2, R3, R4, R2 ;  /* 0x0000000403027227 */ /* 0x000fe200078e0002 */
[----:B------:R-:W-:-:S03]  /*17240*/  MOV R4, R6 ;  /* 0x0000000600047202 */ /* 0x000fc60000000f00 */
[----:B------:R-:W-:-:S04]  /*17250*/  IMAD.MOV.U32 R3, RZ, RZ, R9 ;  /* 0x000000ffff037224 */ /* 0x000fc800078e0009 */
        /* <DEDUP_REMOVED lines=19> */
.L_x_384:
[----:B------:R-:W-:Y:S01]  /*17390*/  IMAD.MOV.U32 R240, RZ, RZ, R10 ;  /* 0x000000fffff07224 */ /* 0x000fe200078e000a */
[----:B------:R-:W-:Y:S01]  /*173a0*/  MOV R242, RZ ;  /* 0x000000ff00f27202 */ /* 0x000fe20000000f00 */
[----:B------:R-:W-:Y:S01]  /*173b0*/  IMAD.MOV.U32 R241, RZ, RZ, RZ ;  /* 0x000000fffff17224 */ /* 0x000fe200078e00ff */
[----:B------:R-:W-:Y:S02]  /*173c0*/  MOV R243, c[0x0][0x53c] ;  /* 0x00014f0000f37a02 */ /* 0x000fe40000000f00 */
.L_x_393:
[----:B------:R-:W-:Y:S05]  /*173d0*/  BSYNC B1 ;  /* 0x0000000000017941 */ /* 0x000fea0003800000 */
.L_x_382:
[----:B------:R-:W-:Y:S01]  /*173e0*/  WARPSYNC 0xffffffff ;  /* 0xffffffff00007948 */ /* 0x000fe20003800000 */
[----:B------:R-:W-:Y:S01]  /*173f0*/  BAR.SYNC.DEFER_BLOCKING 0x4, 0x100 ;  /* 0x0104000000007b1d */ /* 0x000fe20000010000 */
[----:B------:R-:W-:-:S13]  /*17400*/  ISETP.NE.AND P0, PT, R14, RZ, PT ;  /* 0x000000ff0e00720c */ /* 0x000fda0003f05270 */
[----:B------:R2:W-:Y:S04]  /*17410*/  @!P0 STS.128 [0xf100], R240 ;  /* 0x00f100f0ff008388 */ /* 0x0005e80000000c00 */
[----:B------:R-:W-:Y:S06]  /*17420*/  BAR.ARV 0x5, 0x100 ;  /* 0x0144000000007b1d */ /* 0x000fec0000002000 */
.L_x_377:
[----:B-1----:R-:W-:-:S13]  /*17430*/  ISETP.GE.AND P0, PT, R243, c[0x0][0x53c], PT ;  /* 0x00014f00f3007a0c */ /* 0x002fda0003f06270 */
[----:B--2---:R-:W-:Y:S01]  /*17440*/  @P0 CALL.REL.NOINC `(.L_x_394) ;  /* 0x0000001000000944 */ /* 0x004fe20003c00000 */
[----:B------:R-:W-:Y:S05]  /*17450*/  BRA `(.L_x_395) ;  /* 0xfffe9d4000007947 */ /* 0x000fea000383ffff */
.L_x_394:
[----:B------:R-:W-:Y:S05]  /*17460*/  EXIT ;  /* 0x000000000000794d */ /* 0x000fea0003800000 */
.L_x_236:
[----:B------:R-:W-:Y:S01]  /*17470*/  IMAD.MOV.U32 R0, RZ, RZ, R5 ;  /* 0x000000ffff007224 */ /* 0x000fe200078e0005 */
[----:B------:R-:W-:Y:S02]  /*17480*/  MOV R2, 0x1 ;  /* 0x0000000100027802 */ /* 0x000fe40000000f00 */
[----:B------:R-:W-:Y:S02]  /*17490*/  MOV R3, 0x174b0 ;  /* 0x000174b000037802 */ /* 0x000fe40000000f00 */
[----:B--2---:R-:W-:Y:S05]  /*174a0*/  CALL.REL.NOINC `($__internal_8_$__cuda_sm70_shflsync_up_p) ;  /* 0x0000136000007944 */ /* 0x004fea0003c00000 */
[----:B------:R-:W-:Y:S01]  /*174b0*/  MOV R0, R4 ;  /* 0x0000000400007202 */ /* 0x000fe20000000f00 */
[----:B------:R-:W-:Y:S05]  /*174c0*/  BRA `(.L_x_396) ;  /* 0xfffe8f9000007947 */ /* 0x000fea000383ffff */
.L_x_237:
[----:B------:R-:W-:Y:S01]  /*174d0*/  IMAD.MOV.U32 R0, RZ, RZ, R5 ;  /* 0x000000ffff007224 */ /* 0x000fe200078e0005 */
[----:B------:R-:W-:Y:S02]  /*174e0*/  MOV R2, 0x2 ;  /* 0x0000000200027802 */ /* 0x000fe40000000f00 */
[----:B------:R-:W-:Y:S02]  /*174f0*/  MOV R3, 0x17510 ;  /* 0x0001751000037802 */ /* 0x000fe40000000f00 */
[----:B--2---:R-:W-:Y:S05]  /*17500*/  CALL.REL.NOINC `($__internal_8_$__cuda_sm70_shflsync_up_p) ;  /* 0x0000130000007944 */ /* 0x004fea0003c00000 */
[----:B------:R-:W-:Y:S01]  /*17510*/  SEL R0, R4, RZ, P4 ;  /* 0x000000ff04007207 */ /* 0x000fe20002000000 */
[----:B------:R-:W-:Y:S01]  /*17520*/  IMAD.MOV.U32 R2, RZ, RZ, 0x4 ;  /* 0x00000004ff027424 */ /* 0x000fe200078e00ff */
[----:B------:R-:W-:-:S03]  /*17530*/  MOV R3, 0x17560 ;  /* 0x0001756000037802 */ /* 0x000fc60000000f00 */
[----:B------:R-:W-:Y:S02]  /*17540*/  IMAD.IADD R0, R5, 0x1, R0 ;  /* 0x0000000105007824 */ /* 0x000fe400078e0200 */
[----:B------:R-:W-:Y:S05]  /*17550*/  CALL.REL.NOINC `($__internal_8_$__cuda_sm70_shflsync_up_p) ;  /* 0x000012b000007944 */ /* 0x000fea0003c00000 */
        /* <DEDUP_REMOVED lines=13> */
[----:B------:R-:W-:Y:S01]  /*17630*/  IMAD.IADD R4, R0, 0x1, R4 ;  /* 0x0000000100047824 */ /* 0x000fe200078e0204 */
[----:B------:R-:W-:-:S03]  /*17640*/  MOV R0, 0x1f ;  /* 0x0000001f00007802 */ /* 0x000fc60000000f00 */
[----:B------:R-:W-:Y:S02]  /*17650*/  IMAD.MOV.U32 R9, RZ, RZ, R4 ;  /* 0x000000ffff097224 */ /* 0x000fe400078e0004 */
[----:B------:R-:W-:Y:S05]  /*17660*/  CALL.REL.NOINC `($__internal_7_$__cuda_sm70_shflsync_idx_p) ;  /* 0x0000115000007944 */ /* 0x000fea0003c00000 */
[----:B------:R-:W-:Y:S05]  /*17670*/  BRA `(.L_x_397) ;  /* 0xfffe8ee000007947 */ /* 0x000fea000383ffff */
.L_x_239:
[----:B------:R-:W-:Y:S02]  /*17680*/  SEL R0, RZ, 0x1, P0 ;  /* 0x00000001ff007807 */ /* 0x000fe40000000000 */
[----:B------:R-:W-:Y:S02]  /*17690*/  MOV R2, 0x176b0 ;  /* 0x000176b000027802 */ /* 0x000fe40000000f00 */
[----:B--2---:R-:W-:Y:S05]  /*176a0*/  CALL.REL.NOINC `($__internal_9_$__cuda_sm70_votesync_ballot) ;  /* 0x000011d000007944 */ /* 0x004fea0003c00000 */
[----:B------:R-:W-:Y:S01]  /*176b0*/  MOV R5, R0 ;  /* 0x0000000000057202 */ /* 0x000fe20000000f00 */
[----:B------:R-:W-:Y:S05]  /*176c0*/  BRA `(.L_x_398) ;  /* 0xfffe8f2000007947 */ /* 0x000fea000383ffff */
.L_x_240:
[----:B------:R-:W-:Y:S01]  /*176d0*/  IMAD.MOV.U32 R9, RZ, RZ, R8 ;  /* 0x000000ffff097224 */ /* 0x000fe200078e0008 */
[----:B---3--:R-:W-:Y:S01]  /*176e0*/  MOV R3, R14 ;  /* 0x0000000e00037202 */ /* 0x008fe20000000f00 */
[----:B------:R-:W-:Y:S01]  /*176f0*/  IMAD.MOV.U32 R0, RZ, RZ, 0x1f ;  /* 0x0000001fff007424 */ /* 0x000fe200078e00ff */
[----:B------:R-:W-:Y:S02]  /*17700*/  MOV R2, 0x17720 ;  /* 0x0001772000027802 */ /* 0x000fe40000000f00 */
[----:B-12---:R-:W-:Y:S05]  /*17710*/  CALL.REL.NOINC `($__internal_7_$__cuda_sm70_shflsync_idx_p) ;  /* 0x000010a000007944 */ /* 0x006fea0003c00000 */
[----:B------:R-:W-:Y:S01]  /*17720*/  IMAD.MOV.U32 R12, RZ, RZ, R0 ;  /* 0x000000ffff0c7224 */ /* 0x000fe200078e0000 */
[----:B------:R-:W-:Y:S01]  /*17730*/  MOV R9, R7 ;  /* 0x0000000700097202 */ /* 0x000fe20000000f00 */
[----:B------:R-:W-:Y:S01]  /*17740*/  IMAD.MOV.U32 R6, RZ, RZ, RZ ;  /* 0x000000ffff067224 */ /* 0x000fe200078e00ff */
[----:B------:R-:W-:Y:S01]  /*17750*/  MOV R3, R14 ;  /* 0x0000000e00037202 */ /* 0x000fe20000000f00 */
[----:B------:R-:W-:Y:S01]  /*17760*/  IMAD.MOV.U32 R0, RZ, RZ, 0x1f ;  /* 0x0000001fff007424 */ /* 0x000fe200078e00ff */
[----:B------:R-:W-:-:S02]  /*17770*/  MOV R2, 0x17790 ;  /* 0x0001779000027802 */ /* 0x000fc40000000f00 */
[----:B------:R-:W-:Y:S05]  /*17780*/  CALL.REL.NOINC `($__internal_7_$__cuda_sm70_shflsync_idx_p) ;  /* 0x0000103000007944 */ /* 0x000fea0003c00000 */
[----:B------:R-:W-:Y:S01]  /*17790*/  MOV R11, R0 ;  /* 0x00000000000b7202 */ /* 0x000fe20000000f00 */
[----:B------:R-:W-:Y:S05]  /*177a0*/  BRA `(.L_x_399) ;  /* 0xfffe8e9000007947 */ /* 0x000fea000383ffff */
.L_x_243:
[----:B------:R-:W-:Y:S01]  /*177b0*/  IMAD.MOV.U32 R9, RZ, RZ, R4 ;  /* 0x000000ffff097224 */ /* 0x000fe200078e0004 */
[----:B------:R-:W-:-:S02]  /*177c0*/  MOV R0, 0x1f ;  /* 0x0000001f00007802 */ /* 0x000fc40000000f00 */
[----:B------:R-:W-:Y:S02]  /*177d0*/  MOV R2, 0x177f0 ;  /* 0x000177f000027802 */ /* 0x000fe40000000f00 */
[----:B-1234-:R-:W-:Y:S05]  /*177e0*/  CALL.REL.NOINC `($__internal_7_$__cuda_sm70_shflsync_idx_p) ;  /* 0x00000fd000007944 */ /* 0x01efea0003c00000 */
[----:B------:R-:W-:Y:S01]  /*177f0*/  MOV R6, R0 ;  /* 0x0000000000067202 */ /* 0x000fe20000000f00 */
[----:B------:R-:W-:Y:S05]  /*17800*/  BRA `(.L_x_242) ;  /* 0xfffe8e9000007947 */ /* 0x000fea000383ffff */
.L_x_337:
[----:B------:R-:W-:Y:S01]  /*17810*/  IMAD.MOV.U32 R2, RZ, RZ, R228 ;  /* 0x000000ffff027224 */ /* 0x000fe200078e00e4 */
[----:B------:R-:W-:Y:S01]  /*17820*/  MOV R7, 0x1f ;  /* 0x0000001f00077802 */ /* 0x000fe20000000f00 */
[----:B------:R-:W-:Y:S01]  /*17830*/  IMAD.MOV.U32 R5, RZ, RZ, 0x2 ;  /* 0x00000002ff057424 */ /* 0x000fe200078e00ff */
[----:B------:R-:W-:Y:S02]  /*17840*/  MOV R6, 0xffffffff ;  /* 0xffffffff00067802 */ /* 0x000fe40000000f00 */
[----:B------:R-:W-:Y:S02]  /*17850*/  MOV R4, 0x17870 ;  /* 0x0001787000047802 */ /* 0x000fe40000000f00 */
[----:B------:R-:W-:Y:S05]  /*17860*/  CALL.REL.NOINC `($__internal_6_$__cuda_sm70_shflsync_bfly_p) ;  /* 0x00000f1000007944 */ /* 0x000fea0003c00000 */
[----:B------:R-:W-:Y:S01]  /*17870*/  FADD.FTZ R3, R228, R2 ;  /* 0x00000002e4037221 */ /* 0x000fe20000010000 */
[----:B------:R-:W-:Y:S02]  /*17880*/  MOV R5, 0x1 ;  /* 0x0000000100057802 */ /* 0x000fe40000000f00 */
[----:B------:R-:W-:Y:S02]  /*17890*/  MOV R4, 0x178c0 ;  /* 0x000178c000047802 */ /* 0x000fe40000000f00 */
[----:B------:R-:W-:-:S02]  /*178a0*/  MOV R2, R3 ;  /* 0x0000000300027202 */ /* 0x000fc40000000f00 */
[----:B------:R-:W-:Y:S05]  /*178b0*/  CALL.REL.NOINC `($__internal_6_$__cuda_sm70_shflsync_bfly_p) ;  /* 0x00000ec000007944 */ /* 0x000fea0003c00000 */
[----:B------:R-:W-:Y:S01]  /*178c0*/  FADD.FTZ R0, R3, R2 ;  /* 0x0000000203007221 */ /* 0x000fe20000010000 */
[----:B------:R-:W-:-:S02]  /*178d0*/  MOV R2, R229 ;  /* 0x000000e500027202 */ /* 0x000fc40000000f00 */
[----:B------:R-:W-:Y:S02]  /*178e0*/  MOV R5, 0x2 ;  /* 0x0000000200057802 */ /* 0x000fe40000000f00 */
[----:B------:R-:W-:Y:S02]  /*178f0*/  MOV R4, 0x17910 ;  /* 0x0001791000047802 */ /* 0x000fe40000000f00 */
[----:B------:R-:W-:Y:S05]  /*17900*/  CALL.REL.NOINC `($__internal_6_$__cuda_sm70_shflsync_bfly_p) ;  /* 0x00000e7000007944 */ /* 0x000fea0003c00000 */
[----:B------:R-:W-:Y:S01]  /*17910*/  FADD.FTZ R3, R229, R2 ;  /* 0x00000002e5037221 */ /* 0x000fe20000010000 */
[----:B------:R-:W-:Y:S02]  /*17920*/  MOV R5, 0x1 ;  /* 0x0000000100057802 */ /* 0x000fe40000000f00 */
[----:B------:R-:W-:Y:S02]  /*17930*/  MOV R4, 0x17960 ;  /* 0x0001796000047802 */ /* 0x000fe40000000f00 */
[----:B------:R-:W-:Y:S02]  /*17940*/  MOV R2, R3 ;  /* 0x0000000300027202 */ /* 0x000fe40000000f00 */
[----:B------:R-:W-:Y:S05]  /*17950*/  CALL.REL.NOINC `($__internal_6_$__cuda_sm70_shflsync_bfly_p) ;  /* 0x00000e2000007944 */ /* 0x000fea0003c00000 */
[----:B------:R-:W-:Y:S01]  /*17960*/  MOV R4, R2 ;  /* 0x0000000200047202 */ /* 0x000fe20000000f00 */
[----:B------:R-:W-:Y:S05]  /*17970*/  BRA `(.L_x_400) ;  /* 0xffffbe1000007947 */ /* 0x000fea000383ffff */
.L_x_344:
[----:B--234-:R-:W-:Y:S01]  /*17980*/  IMAD.MOV.U32 R9, RZ, RZ, R7 ;  /* 0x000000ffff097224 */ /* 0x01cfe200078e0007 */
[----:B------:R-:W-:Y:S01]  /*17990*/  MOV R3, RZ ;  /* 0x000000ff00037202 */ /* 0x000fe20000000f00 */
[----:B------:R-:W-:Y:S01]  /*179a0*/  IMAD.MOV.U32 R0, RZ, RZ, 0x181f ;  /* 0x0000181fff007424 */ /* 0x000fe200078e00ff */
[----:B------:R-:W-:-:S02]  /*179b0*/  MOV R2, 0x179d0 ;  /* 0x000179d000027802 */ /* 0x000fc40000000f00 */
[----:B-1----:R-:W-:Y:S05]  /*179c0*/  CALL.REL.NOINC `($__internal_7_$__cuda_sm70_shflsync_idx_p) ;  /* 0x00000df000007944 */ /* 0x002fea0003c00000 */
[----:B------:R-:W-:Y:S01]  /*179d0*/  MOV R8, R0 ;  /* 0x0000000000087202 */ /* 0x000fe20000000f00 */
[----:B------:R-:W-:Y:S05]  /*179e0*/  BRA `(.L_x_401) ;  /* 0xffffd31000007947 */ /* 0x000fea000383ffff */
.L_x_345:
[----:B------:R-:W-:Y:S01]  /*179f0*/  IMAD.MOV.U32 R9, RZ, RZ, R10 ;  /* 0x000000ffff097224 */ /* 0x000fe200078e000a */
[----:B------:R-:W-:Y:S01]  /*17a00*/  MOV R3, RZ ;  /* 0x000000ff00037202 */ /* 0x000fe20000000f00 */
[----:B------:R-:W-:Y:S01]  /*17a10*/  IMAD.MOV.U32 R0, RZ, RZ, 0x181f ;  /* 0x0000181fff007424 */ /* 0x000fe200078e00ff */
[----:B------:R-:W-:-:S02]  /*17a20*/  MOV R2, 0x17a40 ;  /* 0x00017a4000027802 */ /* 0x000fc40000000f00 */
[----:B-123--:R-:W-:Y:S05]  /*17a30*/  CALL.REL.NOINC `($__internal_7_$__cuda_sm70_shflsync_idx_p) ;  /* 0x00000d8000007944 */ /* 0x00efea0003c00000 */
[----:B------:R-:W-:Y:S05]  /*17a40*/  BRA `(.L_x_402) ;  /* 0xffffd2d000007947 */ /* 0x000fea000383ffff */
.L_x_348:
[----:B------:R-:W-:Y:S01]  /*17a50*/  IMAD.MOV.U32 R9, RZ, RZ, R7 ;  /* 0x000000ffff097224 */ /* 0x000fe200078e0007 */
[----:B--2---:R-:W-:Y:S01]  /*17a60*/  MOV R3, 0x1 ;  /* 0x0000000100037802 */ /* 0x004fe20000000f00 */
[----:B------:R-:W-:Y:S01]  /*17a70*/  IMAD.MOV.U32 R0, RZ, RZ, 0x181f ;  /* 0x0000181fff007424 */ /* 0x000fe200078e00ff */
[----:B------:R-:W-:-:S02]  /*17a80*/  MOV R2, 0x17aa0 ;  /* 0x00017aa000027802 */ /* 0x000fc40000000f00 */
[----:B-1-34-:R-:W-:Y:S05]  /*17a90*/  CALL.REL.NOINC `($__internal_7_$__cuda_sm70_shflsync_idx_p) ;  /* 0x00000d2000007944 */ /* 0x01afea0003c00000 */
[----:B------:R-:W-:Y:S01]  /*17aa0*/  IMAD.MOV.U32 R8, RZ, RZ, R0 ;  /* 0x000000ffff087224 */ /* 0x000fe200078e0000 */
[----:B------:R-:W-:Y:S01]  /*17ab0*/  MOV R3, 0x1 ;  /* 0x0000000100037802 */ /* 0x000fe20000000f00 */
[----:B------:R-:W-:Y:S01]  /*17ac0*/  IMAD.MOV.U32 R9, RZ, RZ, R10 ;  /* 0x000000ffff097224 */ /* 0x000fe200078e000a */
[----:B------:R-:W-:-:S02]  /*17ad0*/  MOV R0, 0x181f ;  /* 0x0000181f00007802 */ /* 0x000fc40000000f00 */
[----:B------:R-:W-:Y:S02]  /*17ae0*/  MOV R2, 0x17b00 ;  /* 0x00017b0000027802 */ /* 0x000fe40000000f00 */
[----:B------:R-:W-:Y:S05]  /*17af0*/  CALL.REL.NOINC `($__internal_7_$__cuda_sm70_shflsync_idx_p) ;  /* 0x00000cc000007944 */ /* 0x000fea0003c00000 */
[----:B------:R-:W-:Y:S05]  /*17b00*/  BRA `(.L_x_403) ;  /* 0xffffd30000007947 */ /* 0x000fea000383ffff */
.L_x_351:
[----:B------:R-:W-:Y:S01]  /*17b10*/  IMAD.MOV.U32 R9, RZ, RZ, R7 ;  /* 0x000000ffff097224 */ /* 0x000fe200078e0007 */
[----:B--2---:R-:W-:Y:S01]  /*17b20*/  MOV R3, 0x2 ;  /* 0x0000000200037802 */ /* 0x004fe20000000f00 */
[----:B------:R-:W-:Y:S01]  /*17b30*/  IMAD.MOV.U32 R0, RZ, RZ, 0x181f ;  /* 0x0000181fff007424 */ /* 0x000fe200078e00ff */
[----:B------:R-:W-:Y:S02]  /*17b40*/  MOV R2, 0x17b60 ;  /* 0x00017b6000027802 */ /* 0x000fe40000000f00 */
[----:B-1-34-:R-:W-:Y:S05]  /*17b50*/  CALL.REL.NOINC `($__internal_7_$__cuda_sm70_shflsync_idx_p) ;  /* 0x00000c6000007944 */ /* 0x01afea0003c00000 */
[----:B------:R-:W-:Y:S01]  /*17b60*/  MOV R8, R0 ;  /* 0x0000000000087202 */ /* 0x000fe20000000f00 */
[----:B------:R-:W-:Y:S05]  /*17b70*/  BRA `(.L_x_404) ;  /* 0xffffd38000007947 */ /* 0x000fea000383ffff */
.L_x_352:
[----:B------:R-:W-:Y:S01]  /*17b80*/  IMAD.MOV.U32 R9, RZ, RZ, R10 ;  /* 0x000000ffff097224 */ /* 0x000fe200078e000a */
[----:B--2---:R-:W-:Y:S01]  /*17b90*/  MOV R3, 0x2 ;  /* 0x0000000200037802 */ /* 0x004fe20000000f00 */
[----:B------:R-:W-:Y:S01]  /*17ba0*/  IMAD.MOV.U32 R0, RZ, RZ, 0x181f ;  /* 0x0000181fff007424 */ /* 0x000fe200078e00ff */
[----:B------:R-:W-:Y:S02]  /*17bb0*/  MOV R2, 0x17bd0 ;  /* 0x00017bd000027802 */ /* 0x000fe40000000f00 */
[----:B-1-34-:R-:W-:Y:S05]  /*17bc0*/  CALL.REL.NOINC `($__internal_7_$__cuda_sm70_shflsync_idx_p) ;  /* 0x00000bf000007944 */ /* 0x01afea0003c00000 */
[----:B------:R-:W-:Y:S05]  /*17bd0*/  BRA `(.L_x_405) ;  /* 0xffffd34000007947 */ /* 0x000fea000383ffff */
.L_x_355:
[----:B------:R-:W-:Y:S01]  /*17be0*/  IMAD.MOV.U32 R9, RZ, RZ, R7 ;  /* 0x000000ffff097224 */ /* 0x000fe200078e0007 */
[----:B---3--:R-:W-:Y:S01]  /*17bf0*/  MOV R3, 0x3 ;  /* 0x0000000300037802 */ /* 0x008fe20000000f00 */
[----:B----4-:R-:W-:Y:S01]  /*17c00*/  IMAD.MOV.U32 R0, RZ, RZ, 0x181f ;  /* 0x0000181fff007424 */ /* 0x010fe200078e00ff */
[----:B------:R-:W-:-:S02]  /*17c10*/  MOV R2, 0x17c30 ;  /* 0x00017c3000027802 */ /* 0x000fc40000000f00 */
[----:B-12---:R-:W-:Y:S05]  /*17c20*/  CALL.REL.NOINC `($__internal_7_$__cuda_sm70_shflsync_idx_p) ;  /* 0x00000b9000007944 */ /* 0x006fea0003c00000 */
[----:B------:R-:W-:Y:S01]  /*17c30*/  IMAD.MOV.U32 R7, RZ, RZ, R0 ;  /* 0x000000ffff077224 */ /* 0x000fe200078e0000 */
[----:B------:R-:W-:Y:S01]  /*17c40*/  MOV R3, 0x3 ;  /* 0x0000000300037802 */ /* 0x000fe20000000f00 */
[----:B------:R-:W-:Y:S01]  /*17c50*/  IMAD.MOV.U32 R9, RZ, RZ, R10 ;  /* 0x000000ffff097224 */ /* 0x000fe200078e000a */
[----:B------:R-:W-:-:S02]  /*17c60*/  MOV R0, 0x181f ;  /* 0x0000181f00007802 */ /* 0x000fc40000000f00 */
[----:B------:R-:W-:Y:S02]  /*17c70*/  MOV R2, 0x17c90 ;  /* 0x00017c9000027802 */ /* 0x000fe40000000f00 */
[----:B------:R-:W-:Y:S05]  /*17c80*/  CALL.REL.NOINC `($__internal_7_$__cuda_sm70_shflsync_idx_p) ;  /* 0x00000b3000007944 */ /* 0x000fea0003c00000 */
[----:B------:R-:W-:Y:S05]  /*17c90*/  BRA `(.L_x_406) ;  /* 0xffffd38000007947 */ /* 0x000fea000383ffff */
.L_x_357:
[----:B------:R-:W-:Y:S01]  /*17ca0*/  IMAD.MOV.U32 R9, RZ, RZ, R14 ;  /* 0x000000ffff097224 */ /* 0x000fe200078e000e */
[----:B------:R-:W-:Y:S01]  /*17cb0*/  MOV R3, RZ ;  /* 0x000000ff00037202 */ /* 0x000fe20000000f00 */
[----:B------:R-:W-:Y:S01]  /*17cc0*/  IMAD.MOV.U32 R0, RZ, RZ, 0x1c1f ;  /* 0x00001c1fff007424 */ /* 0x000fe200078e00ff */
[----:B------:R-:W-:Y:S02]  /*17cd0*/  MOV R2, 0x17cf0 ;  /* 0x00017cf000027802 */ /* 0x000fe40000000f00 */
[----:B------:R-:W-:Y:S05]  /*17ce0*/  CALL.REL.NOINC `($__internal_7_$__cuda_sm70_shflsync_idx_p) ;  /* 0x00000ad000007944 */ /* 0x000fea0003c00000 */
[----:B------:R-:W-:Y:S01]  /*17cf0*/  MOV R5, R0 ;  /* 0x0000000000057202 */ /* 0x000fe20000000f00 */
[----:B------:R-:W-:Y:S05]  /*17d00*/  BRA `(.L_x_407) ;  /* 0xffffd5f000007947 */ /* 0x000fea000383ffff */
.L_x_358:
[----:B------:R-:W-:Y:S01]  /*17d10*/  IMAD.MOV.U32 R9, RZ, RZ, R28 ;  /* 0x000000ffff097224 */ /* 0x000fe200078e001c */
[----:B------:R-:W-:Y:S01]  /*17d20*/  MOV R3, RZ ;  /* 0x000000ff00037202 */ /* 0x000fe20000000f00 */
[----:B------:R-:W-:Y:S01]  /*17d30*/  IMAD.MOV.U32 R0, RZ, RZ, 0x1c1f ;  /* 0x00001c1fff007424 */ /* 0x000fe200078e00ff */
[----:B------:R-:W-:Y:S02]  /*17d40*/  MOV R2, 0x17d60 ;  /* 0x00017d6000027802 */ /* 0x000fe40000000f00 */
[----:B-12---:R-:W-:Y:S05]  /*17d50*/  CALL.REL.NOINC `($__internal_7_$__cuda_sm70_shflsync_idx_p) ;  /* 0x00000a6000007944 */ /* 0x006fea0003c00000 */
[----:B------:R-:W-:Y:S05]  /*17d60*/  BRA `(.L_x_408) ;  /* 0xffffd5b000007947 */ /* 0x000fea000383ffff */
.L_x_361:
[----:B----4-:R-:W-:Y:S01]  /*17d70*/  IMAD.MOV.U32 R9, RZ, RZ, R14 ;  /* 0x000000ffff097224 */ /* 0x010fe200078e000e */
[----:B------:R-:W-:Y:S01]  /*17d80*/  MOV R3, 0x1 ;  /* 0x0000000100037802 */ /* 0x000fe20000000f00 */
[----:B------:R-:W-:Y:S01]  /*17d90*/  IMAD.MOV.U32 R0, RZ, RZ, 0x1c1f ;  /* 0x00001c1fff007424 */ /* 0x000fe200078e00ff */
[----:B------:R-:W-:-:S02]  /*17da0*/  MOV R2, 0x17dc0 ;  /* 0x00017dc000027802 */ /* 0x000fc40000000f00 */
[----:B-123--:R-:W-:Y:S05]  /*17db0*/  CALL.REL.NOINC `($__internal_7_$__cuda_sm70_shflsync_idx_p) ;  /* 0x00000a0000007944 */ /* 0x00efea0003c00000 */
[----:B------:R-:W-:Y:S01]  /*17dc0*/  IMAD.MOV.U32 R5, RZ, RZ, R0 ;  /* 0x000000ffff057224 */ /* 0x000fe200078e0000 */
[----:B------:R-:W-:Y:S01]  /*17dd0*/  MOV R3, 0x1 ;  /* 0x0000000100037802 */ /* 0x000fe20000000f00 */
[----:B------:R-:W-:Y:S01]  /*17de0*/  IMAD.MOV.U32 R9, RZ, RZ, R28 ;  /* 0x000000ffff097224 */ /* 0x000fe200078e001c */
[----:B------:R-:W-:-:S02]  /*17df0*/  MOV R0, 0x1c1f ;  /* 0x00001c1f00007802 */ /* 0x000fc40000000f00 */
[----:B------:R-:W-:Y:S02]  /*17e00*/  MOV R2, 0x17e20 ;  /* 0x00017e2000027802 */ /* 0x000fe40000000f00 */
[----:B------:R-:W-:Y:S05]  /*17e10*/  CALL.REL.NOINC `($__internal_7_$__cuda_sm70_shflsync_idx_p) ;  /* 0x000009a000007944 */ /* 0x000fea0003c00000 */
[----:B------:R-:W-:Y:S05]  /*17e20*/  BRA `(.L_x_409) ;  /* 0xffffdb7000007947 */ /* 0x000fea000383ffff */
.L_x_365:
[----:B------:R-:W-:Y:S01]  /*17e30*/  IMAD.MOV.U32 R9, RZ, RZ, R6 ;  /* 0x000000ffff097224 */ /* 0x000fe200078e0006 */
[----:B------:R-:W-:Y:S01]  /*17e40*/  MOV R3, RZ ;  /* 0x000000ff00037202 */ /* 0x000fe20000000f00 */
[----:B------:R-:W-:Y:S01]  /*17e50*/  IMAD.MOV.U32 R0, RZ, RZ, 0x181f ;  /* 0x0000181fff007424 */ /* 0x000fe200078e00ff */
[----:B------:R-:W-:Y:S02]  /*17e60*/  MOV R2, 0x17e80 ;  /* 0x00017e8000027802 */ /* 0x000fe40000000f00 */
[----:B------:R-:W-:Y:S05]  /*17e70*/  CALL.REL.NOINC `($__internal_7_$__cuda_sm70_shflsync_idx_p) ;  /* 0x0000094000007944 */ /* 0x000fea0003c00000 */
[----:B------:R-:W-:Y:S01]  /*17e80*/  MOV R11, R0 ;  /* 0x00000000000b7202 */ /* 0x000fe20000000f00 */
[----:B------:R-:W-:Y:S05]  /*17e90*/  BRA `(.L_x_410) ;  /* 0xffffe66000007947 */ /* 0x000fea000383ffff */
.L_x_366:
[----:B------:R-:W-:Y:S01]  /*17ea0*/  IMAD.MOV.U32 R9, RZ, RZ, R10 ;  /* 0x000000ffff097224 */ /* 0x000fe200078e000a */
[----:B------:R-:W-:Y:S01]  /*17eb0*/  MOV R3, RZ ;  /* 0x000000ff00037202 */ /* 0x000fe20000000f00 */
[----:B------:R-:W-:Y:S01]  /*17ec0*/  IMAD.MOV.U32 R0, RZ, RZ, 0x181f ;  /* 0x0000181fff007424 */ /* 0x000fe200078e00ff */
[----:B------:R-:W-:Y:S02]  /*17ed0*/  MOV R2, 0x17ef0 ;  /* 0x00017ef000027802 */ /* 0x000fe40000000f00 */
[----:B-12---:R-:W-:Y:S05]  /*17ee0*/  CALL.REL.NOINC `($__internal_7_$__cuda_sm70_shflsync_idx_p) ;  /* 0x000008d000007944 */ /* 0x006fea0003c00000 */
[----:B------:R-:W-:Y:S05]  /*17ef0*/  BRA `(.L_x_411) ;  /* 0xffffe62000007947 */ /* 0x000fea000383ffff */
.L_x_369:
[----:B------:R-:W-:Y:S01]  /*17f00*/  IMAD.MOV.U32 R9, RZ, RZ, R6 ;  /* 0x000000ffff097224 */ /* 0x000fe200078e0006 */
[----:B--2---:R-:W-:Y:S01]  /*17f10*/  MOV R3, 0x1 ;  /* 0x0000000100037802 */ /* 0x004fe20000000f00 */
[----:B----4-:R-:W-:Y:S01]  /*17f20*/  IMAD.MOV.U32 R0, RZ, RZ, 0x181f ;  /* 0x0000181fff007424 */ /* 0x010fe200078e00ff */
[----:B------:R-:W-:-:S02]  /*17f30*/  MOV R2, 0x17f50 ;  /* 0x00017f5000027802 */ /* 0x000fc40000000f00 */
[----:B-1-3--:R-:W-:Y:S05]  /*17f40*/  CALL.REL.NOINC `($__internal_7_$__cuda_sm70_shflsync_idx_p) ;  /* 0x0000087000007944 */ /* 0x00afea0003c00000 */
[----:B------:R-:W-:Y:S01]  /*17f50*/  IMAD.MOV.U32 R11, RZ, RZ, R0 ;  /* 0x000000ffff0b7224 */ /* 0x000fe200078e0000 */
[----:B------:R-:W-:Y:S01]  /*17f60*/  MOV R3, 0x1 ;  /* 0x0000000100037802 */ /* 0x000fe20000000f00 */
[----:B------:R-:W-:Y:S01]  /*17f70*/  IMAD.MOV.U32 R9, RZ, RZ, R10 ;  /* 0x000000ffff097224 */ /* 0x000fe200078e000a */
[----:B------:R-:W-:-:S02]  /*17f80*/  MOV R0, 0x181f ;  /* 0x0000181f00007802 */ /* 0x000fc40000000f00 */
[----:B------:R-:W-:Y:S02]  /*17f90*/  MOV R2, 0x17fb0 ;  /* 0x00017fb000027802 */ /* 0x000fe40000000f00 */
[----:B------:R-:W-:Y:S05]  /*17fa0*/  CALL.REL.NOINC `($__internal_7_$__cuda_sm70_shflsync_idx_p) ;  /* 0x0000081000007944 */ /* 0x000fea0003c00000 */
[----:B------:R-:W-:Y:S05]  /*17fb0*/  BRA `(.L_x_412) ;  /* 0xffffe66000007947 */ /* 0x000fea000383ffff */
.L_x_372:
[----:B------:R-:W-:Y:S01]  /*17fc0*/  IMAD.MOV.U32 R9, RZ, RZ, R6 ;  /* 0x000000ffff097224 */ /* 0x000fe200078e0006 */
[----:B-1----:R-:W-:Y:S01]  /*17fd0*/  MOV R3, 0x2 ;  /* 0x0000000200037802 */ /* 0x002fe20000000f00 */
[----:B----4-:R-:W-:Y:S01]  /*17fe0*/  IMAD.MOV.U32 R0, RZ, RZ, 0x181f ;  /* 0x0000181fff007424 */ /* 0x010fe200078e00ff */
[----:B------:R-:W-:Y:S02]  /*17ff0*/  MOV R2, 0x18010 ;  /* 0x0001801000027802 */ /* 0x000fe40000000f00 */
[----:B--23--:R-:W-:Y:S05]  /*18000*/  CALL.REL.NOINC `($__internal_7_$__cuda_sm70_shflsync_idx_p) ;  /* 0x000007b000007944 */ /* 0x00cfea0003c00000 */
[----:B------:R-:W-:Y:S01]  /*18010*/  MOV R11, R0 ;  /* 0x00000000000b7202 */ /* 0x000fe20000000f00 */
[----:B------:R-:W-:Y:S05]  /*18020*/  BRA `(.L_x_413) ;  /* 0xffffe6e000007947 */ /* 0x000fea000383ffff */
.L_x_373:
[----:B------:R-:W-:Y:S01]  /*18030*/  IMAD.MOV.U32 R9, RZ, RZ, R10 ;  /* 0x000000ffff097224 */ /* 0x000fe200078e000a */
[----:B------:R-:W-:Y:S01]  /*18040*/  MOV R3, 0x2 ;  /* 0x0000000200037802 */ /* 0x000fe20000000f00 */
[----:B----4-:R-:W-:Y:S01]  /*18050*/  IMAD.MOV.U32 R0, RZ, RZ, 0x181f ;  /* 0x0000181fff007424 */ /* 0x010fe200078e00ff */
[----:B------:R-:W-:Y:S02]  /*18060*/  MOV R2, 0x18080 ;  /* 0x0001808000027802 */ /* 0x000fe40000000f00 */
[----:B-123--:R-:W-:Y:S05]  /*18070*/  CALL.REL.NOINC `($__internal_7_$__cuda_sm70_shflsync_idx_p) ;  /* 0x0000074000007944 */ /* 0x00efea0003c00000 */
[----:B------:R-:W-:Y:S05]  /*18080*/  BRA `(.L_x_414) ;  /* 0xffffe6a000007947 */ /* 0x000fea000383ffff */
.L_x_376:
[----:B------:R-:W-:Y:S01]  /*18090*/  IMAD.MOV.U32 R9, RZ, RZ, R6 ;  /* 0x000000ffff097224 */ /* 0x000fe200078e0006 */
[----:B-1----:R-:W-:Y:S01]  /*180a0*/  MOV R3, 0x3 ;  /* 0x0000000300037802 */ /* 0x002fe20000000f00 */
[----:B------:R-:W-:Y:S01]  /*180b0*/  IMAD.MOV.U32 R0, RZ, RZ, 0x181f ;  /* 0x0000181fff007424 */ /* 0x000fe200078e00ff */
[----:B------:R-:W-:-:S02]  /*180c0*/  MOV R2, 0x180e0 ;  /* 0x000180e000027802 */ /* 0x000fc40000000f00 */
[----:B--234-:R-:W-:Y:S05]  /*180d0*/  CALL.REL.NOINC `($__internal_7_$__cuda_sm70_shflsync_idx_p) ;  /* 0x000006e000007944 */ /* 0x01cfea0003c00000 */
[----:B------:R-:W-:Y:S01]  /*180e0*/  IMAD.MOV.U32 R6, RZ, RZ, R0 ;  /* 0x000000ffff067224 */ /* 0x000fe200078e0000 */
[----:B------:R-:W-:Y:S01]  /*180f0*/  MOV R3, 0x3 ;  /* 0x0000000300037802 */ /* 0x000fe20000000f00 */
[----:B------:R-:W-:Y:S01]  /*18100*/  IMAD.MOV.U32 R9, RZ, RZ, R10 ;  /* 0x000000ffff097224 */ /* 0x000fe200078e000a */
[----:B------:R-:W-:-:S02]  /*18110*/  MOV R0, 0x181f ;  /* 0x0000181f00007802 */ /* 0x000fc40000000f00 */
[----:B------:R-:W-:Y:S02]  /*18120*/  MOV R2, 0x18140 ;  /* 0x0001814000027802 */ /* 0x000fe40000000f00 */
[----:B------:R-:W-:Y:S05]  /*18130*/  CALL.REL.NOINC `($__internal_7_$__cuda_sm70_shflsync_idx_p) ;  /* 0x0000068000007944 */ /* 0x000fea0003c00000 */
[----:B------:R-:W-:Y:S05]  /*18140*/  BRA `(.L_x_415) ;  /* 0xffffe6e000007947 */ /* 0x000fea000383ffff */
.L_x_378:
[----:B------:R-:W-:Y:S01]  /*18150*/  IMAD.MOV.U32 R9, RZ, RZ, R95 ;  /* 0x000000ffff097224 */ /* 0x000fe200078e005f */
[----:B------:R-:W-:Y:S01]  /*18160*/  MOV R3, RZ ;  /* 0x000000ff00037202 */ /* 0x000fe20000000f00 */
[----:B------:R-:W-:Y:S01]  /*18170*/  IMAD.MOV.U32 R0, RZ, RZ, 0x1f ;  /* 0x0000001fff007424 */ /* 0x000fe200078e00ff */
[----:B------:R-:W-:Y:S02]  /*18180*/  MOV R2, 0x181a0 ;  /* 0x000181a000027802 */ /* 0x000fe40000000f00 */
[----:B-1----:R-:W-:Y:S05]  /*18190*/  CALL.REL.NOINC `($__internal_7_$__cuda_sm70_shflsync_idx_p) ;  /* 0x0000062000007944 */ /* 0x002fea0003c00000 */
[----:B------:R-:W-:Y:S01]  /*181a0*/  MOV R10, R0 ;  /* 0x00000000000a7202 */ /* 0x000fe20000000f00 */
[----:B------:R-:W-:Y:S05]  /*181b0*/  BRA `(.L_x_416) ;  /* 0xffffe80000007947 */ /* 0x000fea000383ffff */
.L_x_379:
[----:B------:R-:W-:Y:S01]  /*181c0*/  IMAD.MOV.U32 R9, RZ, RZ, R95 ;  /* 0x000000ffff097224 */ /* 0x000fe200078e005f */
[----:B------:R-:W-:Y:S01]  /*181d0*/  MOV R3, 0x1 ;  /* 0x0000000100037802 */ /* 0x000fe20000000f00 */
[----:B------:R-:W-:Y:S01]  /*181e0*/  IMAD.MOV.U32 R0, RZ, RZ, 0x1f ;  /* 0x0000001fff007424 */ /* 0x000fe200078e00ff */
[----:B------:R-:W-:Y:S02]  /*181f0*/  MOV R2, 0x18210 ;  /* 0x0001821000027802 */ /* 0x000fe40000000f00 */
[----:B-123--:R-:W-:Y:S05]  /*18200*/  CALL.REL.NOINC `($__internal_7_$__cuda_sm70_shflsync_idx_p) ;  /* 0x000005b000007944 */ /* 0x00efea0003c00000 */
[----:B------:R-:W-:Y:S01]  /*18210*/  MOV R8, R0 ;  /* 0x0000000000087202 */ /* 0x000fe20000000f00 */
[----:B------:R-:W-:Y:S05]  /*18220*/  BRA `(.L_x_417) ;  /* 0xffffe7b000007947 */ /* 0x000fea000383ffff */
.L_x_380:
[----:B------:R-:W-:Y:S02]  /*18230*/  MOV R2, 0x1 ;  /* 0x0000000100027802 */ /* 0x000fe40000000f00 */
[----:B------:R-:W-:-:S02]  /*18240*/  MOV R3, 0x18260 ;  /* 0x0001826000037802 */ /* 0x000fc40000000f00 */
[----:B--234-:R-:W-:Y:S05]  /*18250*/  CALL.REL.NOINC `($__internal_8_$__cuda_sm70_shflsync_up_p) ;  /* 0x000005b000007944 */ /* 0x01cfea0003c00000 */
[----:B------:R-:W-:Y:S05]  /*18260*/  BRA `(.L_x_418) ;  /* 0xffffe89000007947 */ /* 0x000fea000383ffff */
.L_x_381:
[----:B------:R-:W-:Y:S02]  /*18270*/  MOV R2, 0x2 ;  /* 0x0000000200027802 */ /* 0x000fe40000000f00 */
[----:B------:R-:W-:-:S02]  /*18280*/  MOV R3, 0x182a0 ;  /* 0x000182a000037802 */ /* 0x000fc40000000f00 */
[----:B--23--:R-:W-:Y:S05]  /*18290*/  CALL.REL.NOINC `($__internal_8_$__cuda_sm70_shflsync_up_p) ;  /* 0x0000057000007944 */ /* 0x00cfea0003c00000 */
        /* <DEDUP_REMOVED lines=23> */
.L_x_385:
[----:B------:R-:W-:Y:S02]  /*18410*/  MOV R2, 0x1 ;  /* 0x0000000100027802 */ /* 0x000fe40000000f00 */
[----:B------:R-:W-:Y:S02]  /*18420*/  MOV R3, 0x18440 ;  /* 0x0001844000037802 */ /* 0x000fe40000000f00 */
[----:B------:R-:W-:Y:S05]  /*18430*/  CALL.REL.NOINC `($__internal_8_$__cuda_sm70_shflsync_up_p) ;  /* 0x000003d000007944 */ /* 0x000fea0003c00000 */
[----:B------:R-:W-:Y:S01]  /*18440*/  MOV R2, R4 ;  /* 0x0000000400027202 */ /* 0x000fe20000000f00 */
[----:B------:R-:W-:Y:S05]  /*18450*/  BRA `(.L_x_420) ;  /* 0xffffe8f000007947 */ /* 0x000fea000383ffff */
.L_x_386:
[----:B------:R-:W-:Y:S02]  /*18460*/  MOV R2, 0x2 ;  /* 0x0000000200027802 */ /* 0x000fe40000000f00 */
[----:B------:R-:W-:Y:S02]  /*18470*/  MOV R3, 0x18490 ;  /* 0x0001849000037802 */ /* 0x000fe40000000f00 */
        /* <DEDUP_REMOVED lines=24> */
.L_x_388:
[----:B------:R-:W-:Y:S02]  /*18600*/  SEL R0, RZ, 0x1, P0 ;  /* 0x00000001ff007807 */ /* 0x000fe40000000000 */
[----:B------:R-:W-:Y:S02]  /*18610*/  MOV R2, 0x18630 ;  /* 0x0001863000027802 */ /* 0x000fe40000000f00 */
[----:B-1----:R-:W-:Y:S05]  /*18620*/  CALL.REL.NOINC `($__internal_9_$__cuda_sm70_votesync_ballot) ;  /* 0x0000025000007944 */ /* 0x002fea0003c00000 */
[----:B------:R-:W-:Y:S01]  /*18630*/  MOV R5, R0 ;  /* 0x0000000000057202 */ /* 0x000fe20000000f00 */
[----:B------:R-:W-:Y:S05]  /*18640*/  BRA `(.L_x_422) ;  /* 0xffffe89000007947 */ /* 0x000fea000383ffff */
.L_x_389:
[----:B------:R-:W-:Y:S01]  /*18650*/  IMAD.MOV.U32 R9, RZ, RZ, R6 ;  /* 0x000000ffff097224 */ /* 0x000fe200078e0006 */
[----:B---3--:R-:W-:Y:S01]  /*18660*/  MOV R3, R12 ;  /* 0x0000000c00037202 */ /* 0x008fe20000000f00 */
[----:B------:R-:W-:Y:S01]  /*18670*/  IMAD.MOV.U32 R0, RZ, RZ, 0x1f ;  /* 0x0000001fff007424 */ /* 0x000fe200078e00ff */
[----:B------:R-:W-:Y:S02]  /*18680*/  MOV R2, 0x186a0 ;  /* 0x000186a000027802 */ /* 0x000fe40000000f00 */
[----:B-12---:R-:W-:Y:S05]  /*18690*/  CALL.REL.NOINC `($__internal_7_$__cuda_sm70_shflsync_idx_p) ;  /* 0x0000012000007944 */ /* 0x006fea0003c00000 */
[----:B------:R-:W-:Y:S01]  /*186a0*/  IMAD.MOV.U32 R8, RZ, RZ, R0 ;  /* 0x000000ffff087224 */ /* 0x000fe200078e0000 */
[----:B------:R-:W-:Y:S01]  /*186b0*/  MOV R3, R12 ;  /* 0x0000000c00037202 */ /* 0x000fe20000000f00 */
[----:B------:R-:W-:Y:S01]  /*186c0*/  IMAD.MOV.U32 R9, RZ, RZ, R7 ;  /* 0x000000ffff097224 */ /* 0x000fe200078e0007 */
[----:B------:R-:W-:Y:S02]  /*186d0*/  MOV R0, 0x1f ;  /* 0x0000001f00007802 */ /* 0x000fe40000000f00 */
[----:B------:R-:W-:-:S02]  /*186e0*/  MOV R2, 0x18700 ;  /* 0x0001870000027802 */ /* 0x000fc40000000f00 */
[----:B------:R-:W-:Y:S05]  /*186f0*/  CALL.REL.NOINC `($__internal_7_$__cuda_sm70_shflsync_idx_p) ;  /* 0x000000c000007944 */ /* 0x000fea0003c00000 */
[----:B------:R-:W-:Y:S01]  /*18700*/  MOV R7, R0 ;  /* 0x0000000000077202 */ /* 0x000fe20000000f00 */
[----:B------:R-:W-:Y:S05]  /*18710*/  BRA `(.L_x_423) ;  /* 0xffffe80000007947 */ /* 0x000fea000383ffff */
.L_x_392:
[----:B------:R-:W-:Y:S01]  /*18720*/  IMAD.MOV.U32 R9, RZ, RZ, R4 ;  /* 0x000000ffff097224 */ /* 0x000fe200078e0004 */
[----:B------:R-:W-:-:S02]  /*18730*/  MOV R0, 0x1f ;  /* 0x0000001f00007802 */ /* 0x000fc40000000f00 */
[----:B------:R-:W-:Y:S02]  /*18740*/  MOV R2, 0x18760 ;  /* 0x0001876000027802 */ /* 0x000fe40000000f00 */
[----:B-1234-:R-:W-:Y:S05]  /*18750*/  CALL.REL.NOINC `($__internal_7_$__cuda_sm70_shflsync_idx_p) ;  /* 0x0000006000007944 */ /* 0x01efea0003c00000 */
[----:B------:R-:W-:Y:S01]  /*18760*/  MOV R13, R0 ;  /* 0x00000000000d7202 */ /* 0x000fe20000000f00 */
[----:B------:R-:W-:Y:S05]  /*18770*/  BRA `(.L_x_391) ;  /* 0xffffe80000007947 */ /* 0x000fea000383ffff */
        .weak           $__internal_6_$__cuda_sm70_shflsync_bfly_p
        .type           $__internal_6_$__cuda_sm70_shflsync_bfly_p,@function
        .size           $__internal_6_$__cuda_sm70_shflsync_bfly_p,($__internal_7_$__cuda_sm70_shflsync_idx_p - $__internal_6_$__cuda_sm70_shflsync_bfly_p)
$__internal_6_$__cuda_sm70_shflsync_bfly_p:
[----:B------:R-:W-:Y:S04]  /*18780*/  WARPSYNC R6 ;  /* 0x0000000600007348 */ /* 0x000fe80003800000 */
[----:B------:R1:W2:Y:S02]  /*18790*/  SHFL.BFLY PT, R2, R2, R5, R7 ;  /* 0x0c00000502027389 */ /* 0x0002a400000e0007 */
[----:B-1----:R-:W-:-:S04]  /*187a0*/  MOV R5, 0x0 ;  /* 0x0000000000057802 */ /* 0x002fc80000000f00 */
[----:B--2---:R-:W-:Y:S05]  /*187b0*/  RET.REL.NODEC R4 `(_ZN7cutlass13device_kernelIN5flash19enable_sm80_to_sm89INS1_16FlashAttnFwdSm80INS1_25CollectiveMainloopFwdSm80ILi8ELi1ELb1EN4cute5tupleIJNS5_1CILi128EEENS7_ILi112EEES8_EEELi128ENS_6half_tEfNS_4arch4Sm80ELb0ELb0ELb0ELb1ELb0ELb1ELb1ELb1EEENS1_21CollectiveEpilogueFwdINS6_IJS8_S8_S9_EEENS6_IJNS7_ILi1EEESH_SH_EEESB_SD_Li256ELb1ELb1ELb1ELb0EEENS1_36VarlenDynamicPersistentTileSchedulerILi128ELi112ELi256ELi256ELb1ELb1ELb0ELb0ELb1ELb1EEEEEEEEEvNT_6ParamsE) ;  /* 0xfffe784004007950 */ /* 0x004fea0003c3ffff */
        .weak           $__internal_7_$__cuda_sm70_shflsync_idx_p
        .type           $__internal_7_$__cuda_sm70_shflsync_idx_p,@function
        .size           $__internal_7_$__cuda_sm70_shflsync_idx_p,($__internal_8_$__cuda_sm70_shflsync_up_p - $__internal_7_$__cuda_sm70_shflsync_idx_p)
$__internal_7_$__cuda_sm70_shflsync_idx_p:
[----:B------:R-:W-:-:S04]  /*187c0*/  MOV R98, 0xffffffff ;  /* 0xffffffff00627802 */ /* 0x000fc80000000f00 */
[----:B------:R-:W-:Y:S04]  /*187d0*/  WARPSYNC R98 ;  /* 0x0000006200007348 */ /* 0x000fe80003800000 */
[----:B------:R1:W2:Y:S02]  /*187e0*/  SHFL.IDX PT, R0, R9, R3, R0 ;  /* 0x0000000309007389 */ /* 0x0002a400000e0000 */
[----:B-1----:R-:W-:-:S04]  /*187f0*/  MOV R3, 0x0 ;  /* 0x0000000000037802 */ /* 0x002fc80000000f00 */
[----:B--2---:R-:W-:Y:S05]  /*18800*/  RET.REL.NODEC R2 `(_ZN7cutlass13device_kernelIN5flash19enable_sm80_to_sm89INS1_16FlashAttnFwdSm80INS1_25CollectiveMainloopFwdSm80ILi8ELi1ELb1EN4cute5tupleIJNS5_1CILi128EEENS7_ILi112EEES8_EEELi128ENS_6half_tEfNS_4arch4Sm80ELb0ELb0ELb0ELb1ELb0ELb1ELb1ELb1EEENS1_21CollectiveEpilogueFwdINS6_IJS8_S8_S9_EEENS6_IJNS7_ILi1EEESH_SH_EEESB_SD_Li256ELb1ELb1ELb1ELb0EEENS1_36VarlenDynamicPersistentTileSchedulerILi128ELi112ELi256ELi256ELb1ELb1ELb0ELb0ELb1ELb1EEEEEEEEEvNT_6ParamsE) ;  /* 0xfffe77f002007950 */ /* 0x004fea0003c3ffff */
        .weak           $__internal_8_$__cuda_sm70_shflsync_up_p
        .type           $__internal_8_$__cuda_sm70_shflsync_up_p,@function
        .size           $__internal_8_$__cuda_sm70_shflsync_up_p,($__internal_9_$__cuda_sm70_votesync_ballot - $__internal_8_$__cuda_sm70_shflsync_up_p)
$__internal_8_$__cuda_sm70_shflsync_up_p:
[----:B------:R-:W-:Y:S02]  /*18810*/  IMAD.MOV.U32 R4, RZ, RZ, RZ ;  /* 0x000000ffff047224 */ /* 0x000fe400078e00ff */
[----:B------:R-:W-:-:S04]  /*18820*/  IMAD.MOV.U32 R9, RZ, RZ, -0x1 ;  /* 0xffffffffff097424 */ /* 0x000fc800078e00ff */
[----:B------:R-:W-:Y:S04]  /*18830*/  WARPSYNC R9 ;  /* 0x0000000900007348 */ /* 0x000fe80003800000 */
[----:B------:R1:W2:Y:S02]  /*18840*/  SHFL.UP PT, R4, R0, R2, R4 ;  /* 0x0400000200047389 */ /* 0x0002a400000e0004 */
[----:B-1----:R-:W-:Y:S02]  /*18850*/  MOV R2, R3 ;  /* 0x0000000300027202 */ /* 0x002fe40000000f00 */
[----:B------:R-:W-:-:S04]  /*18860*/  MOV R3, 0x0 ;  /* 0x0000000000037802 */ /* 0x000fc80000000f00 */
[----:B--2---:R-:W-:Y:S05]  /*18870*/  RET.REL.NODEC R2 `(_ZN7cutlass13device_kernelIN5flash19enable_sm80_to_sm89INS1_16FlashAttnFwdSm80INS1_25CollectiveMainloopFwdSm80ILi8ELi1ELb1EN4cute5tupleIJNS5_1CILi128EEENS7_ILi112EEES8_EEELi128ENS_6half_tEfNS_4arch4Sm80ELb0ELb0ELb0ELb1ELb0ELb1ELb1ELb1EEENS1_21CollectiveEpilogueFwdINS6_IJS8_S8_S9_EEENS6_IJNS7_ILi1EEESH_SH_EEESB_SD_Li256ELb1ELb1ELb1ELb0EEENS1_36VarlenDynamicPersistentTileSchedulerILi128ELi112ELi256ELi256ELb1ELb1ELb0ELb0ELb1ELb1EEEEEEEEEvNT_6ParamsE) ;  /* 0xfffe778002007950 */ /* 0x004fea0003c3ffff */
        .weak           $__internal_9_$__cuda_sm70_votesync_ballot
        .type           $__internal_9_$__cuda_sm70_votesync_ballot,@function
        .size           $__internal_9_$__cuda_sm70_votesync_ballot,(.L_x_1347 - $__internal_9_$__cuda_sm70_votesync_ballot)
$__internal_9_$__cuda_sm70_votesync_ballot:
[----:B------:R-:W-:Y:S01]  /*18880*/  ISETP.NE.U32.AND P0, PT, R0, 0x1, PT ;  /* 0x000000010000780c */ /* 0x000fe20003f05070 */
[----:B------:R-:W-:-:S04]  /*18890*/  IMAD.MOV.U32 R3, RZ, RZ, -0x1 ;  /* 0xffffffffff037424 */ /* 0x000fc800078e00ff */
[----:B------:R-:W-:Y:S08]  /*188a0*/  WARPSYNC R3 ;  /* 0x0000000300007348 */ /* 0x000ff00003800000 */
[----:B------:R-:W-:-:S04]  /*188b0*/  VOTE.ANY R0, PT, !P0 ;  /* 0x0000000000007806 */ /* 0x000fc800040e0100 */
[----:B------:R-:W-:Y:S01]  /*188c0*/  LOP3.LUT R0, R0, R3, RZ, 0xc0, !PT ;  /* 0x0000000300007212 */ /* 0x000fe200078ec0ff */
[----:B------:R-:W-:-:S04]  /*188d0*/  IMAD.MOV.U32 R3, RZ, RZ, 0x0 ;  /* 0x00000000ff037424 */ /* 0x000fc800078e00ff */
[----:B------:R-:W-:Y:S05]  /*188e0*/  RET.REL.NODEC R2 `(_ZN7cutlass13device_kernelIN5flash19enable_sm80_to_sm89INS1_16FlashAttnFwdSm80INS1_25CollectiveMainloopFwdSm80ILi8ELi1ELb1EN4cute5tupleIJNS5_1CILi128EEENS7_ILi112EEES8_EEELi128ENS_6half_tEfNS_4arch4Sm80ELb0ELb0ELb0ELb1ELb0ELb1ELb1ELb1EEENS1_21CollectiveEpilogueFwdINS6_IJS8_S8_S9_EEENS6_IJNS7_ILi1EEESH_SH_EEESB_SD_Li256ELb1ELb1ELb1ELb0EEENS1_36VarlenDynamicPersistentTileSchedulerILi128ELi112ELi256ELi256ELb1ELb1ELb0ELb0ELb1ELb1EEEEEEEEEvNT_6ParamsE) ;  /* 0xfffe771002007950 */ /* 0x000fea0003c3ffff */
.L_x_424:
        /* <DEDUP_REMOVED lines=9> */
.L_x_1347:


//--------------------- .text._ZN7cutlass13device_kernelIN5flash19enable_sm80_to_sm89INS1_16FlashAttnFwdSm80INS1_25CollectiveMainloopFwdSm80ILi4ELi1ELb0EN4cute5tupleIJNS5_1CILi128EEENS7_ILi48EEES8_EEELi128ENS_6half_tEfNS_4arch4Sm80ELb0ELb1ELb0ELb0ELb0ELb0ELb1ELb1EEENS1_21CollectiveEpilogueFwdINS6_IJS8_S8_S9_EEENS6_IJNS7_ILi1EEESH_SH_EEESB_SD_Li128ELb0ELb1ELb1ELb0EEENS1_19SingleTileSchedulerILb0ELb1ELb1ELi128EEEEEEEEEvNT_6ParamsE --------------------------
	.section	.text._ZN7cutlass13device_kernelIN5flash19enable_sm80_to_sm89INS1_16FlashAttnFwdSm80INS1_25CollectiveMainloopFwdSm80ILi4ELi1ELb0EN4cute5tupleIJNS5_1CILi128EEENS7_ILi48EEES8_EEELi128ENS_6half_tEfNS_4arch4Sm80ELb0ELb1ELb0ELb0ELb0ELb0ELb1ELb1EEENS1_21CollectiveEpilogueFwdINS6_IJS8_S8_S9_EEENS6_IJNS7_ILi1EEESH_SH_EEESB_SD_Li128ELb0ELb1ELb1ELb0EEENS1_19SingleTileSchedulerILb0ELb1ELb1ELi128EEEEEEEEEvNT_6ParamsE,"ax",@progbits
	.sectioninfo	@"SHI_REGISTERS=255"
	.align	128
.text._ZN7cutlass13device_kernelIN5flash19enable_sm80_to_sm89INS1_16FlashAttnFwdSm80INS1_25CollectiveMainloopFwdSm80ILi4ELi1ELb0EN4cute5tupleIJNS5_1CILi128EEENS7_ILi48EEES8_EEELi128ENS_6half_tEfNS_4arch4Sm80ELb0ELb1ELb0ELb0ELb0ELb0ELb1ELb1EEENS1_21CollectiveEpilogueFwdINS6_IJS8_S8_S9_EEENS6_IJNS7_ILi1EEESH_SH_EEESB_SD_Li128ELb0ELb1ELb1ELb0EEENS1_19SingleTileSchedulerILb0ELb1ELb1ELi128EEEEEEEEEvNT_6ParamsE:
        .type           _ZN7cutlass13device_kernelIN5flash19enable_sm80_to_sm89INS1_16FlashAttnFwdSm80INS1_25CollectiveMainloopFwdSm80ILi4ELi1ELb0EN4cute5tupleIJNS5_1CILi128EEENS7_ILi48EEES8_EEELi128ENS_6half_tEfNS_4arch4Sm80ELb0ELb1ELb0ELb0ELb0ELb0ELb1ELb1EEENS1_21CollectiveEpilogueFwdINS6_IJS8_S8_S9_EEENS6_IJNS7_ILi1EEESH_SH_EEESB_SD_Li128ELb0ELb1ELb1ELb0EEENS1_19SingleTileSchedulerILb0ELb1ELb1ELi128EEEEEEEEEvNT_6ParamsE,@function
        .size           _ZN7cutlass13device_kernelIN5flash19enable_sm80_to_sm89INS1_16FlashAttnFwdSm80INS1_25CollectiveMainloopFwdSm80ILi4ELi1ELb0EN4cute5tupleIJNS5_1CILi128EEENS7_ILi48EEES8_EEELi128ENS_6half_tEfNS_4arch4Sm80ELb0ELb1ELb0ELb0ELb0ELb0ELb1ELb1EEENS1_21CollectiveEpilogueFwdINS6_IJS8_S8_S9_EEENS6_IJNS7_ILi1EEESH_SH_EEESB_SD_Li128ELb0ELb1ELb1ELb0EEENS1_19SingleTileSchedulerILb0ELb1ELb1ELi128EEEEEEEEEvNT_6ParamsE,(.L_x_1352 - _ZN7cutlass13device_kernelIN5flash19enable_sm80_to_sm89INS1_16FlashAttnFwdSm80INS1_25CollectiveMainloopFwdSm80ILi4ELi1ELb0EN4cute5tupleIJNS5_1CILi128EEENS7_ILi48EEES8_EEELi128ENS_6half_tEfNS_4arch4Sm80ELb0ELb1ELb0ELb0ELb0ELb0ELb1ELb1EEENS1_21CollectiveEpilogueFwdINS6_IJS8_S8_S9_EEENS6_IJNS7_ILi1EEESH_SH_EEESB_SD_Li128ELb0ELb1ELb1ELb0EEENS1_19SingleTileSchedulerILb0ELb1ELb1ELi128EEEEEEEEEvNT_6ParamsE)
        .other          _ZN7cutlass13device_kernelIN5flash19enable_sm80_to_sm89INS1_16FlashAttnFwdSm80INS1_25CollectiveMainloopFwdSm80ILi4ELi1ELb0EN4cute5tupleIJNS5_1CILi128EEENS7_ILi48EEES8_EEELi128ENS_6half_tEfNS_4arch4Sm80ELb0ELb1ELb0ELb0ELb0ELb0ELb1ELb1EEENS1_21CollectiveEpilogueFwdINS6_IJS8_S8_S9_EEENS6_IJNS7_ILi1EEESH_SH_EEESB_SD_Li128ELb0ELb1ELb1ELb0EEENS1_19SingleTileSchedulerILb0ELb1ELb1ELi128EEEEEEEEEvNT_6ParamsE,@"STO_CUDA_ENTRY STV_DEFAULT"
_ZN7cutlass13device_kernelIN5flash19enable_sm80_to_sm89INS1_16FlashAttnFwdSm80INS1_25CollectiveMainloopFwdSm80ILi4ELi1ELb0EN4cute5tupleIJNS5_1CILi128EEENS7_ILi48EEES8_EEELi128ENS_6half_tEfNS_4arch4Sm80ELb0ELb1ELb0ELb0ELb0ELb0ELb1ELb1EEENS1_21CollectiveEpilogueFwdINS6_IJS8_S8_S9_EEENS6_IJNS7_ILi1EEESH_SH_EEESB_SD_Li128ELb0ELb1ELb1ELb0EEENS1_19SingleTileSchedulerILb0ELb1ELb1ELi128EEEEEEEEEvNT_6ParamsE:
        /* <DEDUP_REMOVED lines=18> */
.L_x_425:
[----:B---3--:R-:W-:Y:S02]  /*0120*/  ULDC.64 UR4, c[0x0][0x550] ;  /* 0x0001540000047ab9 */ /* 0x008fe40000000a00 */
[----:B------:R-:W-:Y:S02]  /*0130*/  UISETP.NE.AND UP0, UPT, UR4, 0x1, UPT ;  /* 0x000000010400788c */ /* 0x000fe4000bf05270 */
[----:B------:R-:W-:-:S02]  /*0140*/  UIMAD.WIDE.U32 UR8, UR6, UR5, URZ ;  /* 0x00000005060872a5 */ /* 0x000fc4000f8e003f */
[----:B------:R-:W-:Y:S02]  /*0150*/  ULDC UR4, c[0x0][0x558] ;  /* 0x0001560000047ab9 */ /* 0x000fe40000000800 */
[----:B------:R-:W-:-:S05]  /*0160*/  UMOV UR10, UR6 ;  /* 0x00000006000a7c82 */ /* 0x000fca0008000000 */
[----:B------:R-:W-:-:S03]  /*0170*/  @UP0 USHF.R.U32.HI UR10, URZ, UR4, UR9 ;  /* 0x000000043f0a0299 */ /* 0x000fc60008011609 */
.L_x_426:
        /* <DEDUP_REMOVED lines=35> */
.L_x_428:
[----:B------:R-:W-:Y:S02]  /*03b0*/  ULDC UR4, c[0x0][0x32c] ;  /* 0x0000cb0000047ab9 */ /* 0x000fe40000000800 */
[----:B------:R-:W-:-:S03]  /*03c0*/  UISETP.NE.AND UP0, UPT, UR9, UR4, UPT ;  /* 0x000000040900728c */ /* 0x000fc6000bf05270 */
[----:B------:R-:W-:Y:S02]  /*03d0*/  ULDC.64 UR4, c[0x0][0x330] ;  /* 0x0000cc0000047ab9 */ /* 0x000fe40000000a00 */
[----:B------:R-:W-:-:S06]  /*03e0*/  UIMAD.WIDE.U32 UR12, UR7, UR4, URZ ;  /* 0x00000004070c72a5 */ /* 0x000fcc000f8e003f */
[----:B------:R-:W-:Y:S02]  /*03f0*/  @UP0 USHF.R.U32.HI UR7, URZ, UR5, UR13 ;  /* 0x000000053f070299 */ /* 0x000fe4000801160d */
.L_x_429:
[----:B------:R-:W-:Y:S02]  /*0400*/  ULDC UR4, c[0x0][0x32c] ;  /* 0x0000cb0000047ab9 */ /* 0x000fe40000000800 */
[----:B------:R-:W-:-:S04]  /*0410*/  UIMAD UR4, UR7, UR4, UR4 ;  /* 0x00000004070472a4 */ /* 0x000fc8000f8e0204 */
[----:B------:R-:W-:-:S04]  /*0420*/  UISETP.LT.AND UP0, UPT, UR6, UR4, UPT ;  /* 0x000000040600728c */ /* 0x000fc8000bf01270 */
[----:B------:R-:W-:Y:S02]  /*0430*/  USEL UR6, UR6, UR4, UP0 ;  /* 0x0000000406067287 */ /* 0x000fe40008000000 */
.L_x_427:
[----:B------:R-:W-:Y:S01]  /*0440*/  UMOV UR14, 0x2f ;  /* 0x0000002f000e7882 */ /* 0x000fe20000000000 */
[----:B------:R-:W-:Y:S01]  /*0450*/  PLOP3.LUT P0, PT, PT, PT, UP2, 0x40, 0x0 ;  /* 0x000000000000781c */ /* 0x000fe20003f0e828 */
[----:B------:R-:W-:Y:S02]  /*0460*/  ULDC UR16, c[0x0][0x1d0] ;  /* 0x0000740000107ab9 */ /* 0x000fe40000000800 */
[----:B------:R-:W-:Y:S02]  /*0470*/  ULDC.64 UR4, c[0x0][0x2c8] ;  /* 0x0000b20000047ab9 */ /* 0x000fe40000000a00 */
[----:B------:R-:W-:Y:S02]  /*0480*/  UIADD3 UR14, UR14, UR16, URZ ;  /* 0x000000100e0e7290 */ /* 0x000fe4000fffe03f */
[----:B------:R-:W-:Y:S02]  /*0490*/  UIMAD.WIDE.U32 UR12, UR17, UR4, URZ ;  /* 0x00000004110c72a5 */ /* 0x000fe4000f8e003f */
[----:B------:R-:W-:-:S02]  /*04a0*/  UIMAD.WIDE UR14, UR14, 0x2aaaaaab, URZ ;  /* 0x2aaaaaab0e0e78a5 */ /* 0x000fc4000f8e023f */
[----:B------:R-:W-:Y:S02]  /*04b0*/  UIADD3 UR6, UR6, 0x2f, URZ ;  /* 0x0000002f06067890 */ /* 0x000fe4000fffe03f */
[----:B------:R-:W-:Y:S02]  /*04c0*/  UMOV UR4, UR17 ;  /* 0x0000001100047c82 */ /* 0x000fe40008000000 */
[----:B------:R-:W-:Y:S02]  /*04d0*/  UIMAD.WIDE UR6, UR6, 0x2aaaaaab, URZ ;  /* 0x2aaaaaab060678a5 */ /* 0x000fe4000f8e023f */
[----:B------:R-:W-:Y:S02]  /*04e0*/  @UP3 UMOV UR9, UR13 ;  /* 0x0000000d00093c82 */ /* 0x000fe40008000000 */
[----:B------:R-:W-:Y:S02]  /*04f0*/  ULDC UR12, c[0x0][0x168] ;  /* 0x00005a00000c7ab9 */ /* 0x000fe40000000800 */
[----:B------:R-:W-:-:S02]  /*0500*/  @UP3 USHF.R.U32.HI UR4, URZ, UR5, UR9 ;  /* 0x000000053f043299 */ /* 0x000fc40008011609 */
[----:B------:R-:W-:Y:S02]  /*0510*/  UMOV UR11, UR15 ;  /* 0x0000000f000b7c82 */ /* 0x000fe40008000000 */
[----:B------:R-:W-:Y:S02]  /*0520*/  UIADD3 UR16, UR16, -UR12, URZ ;  /* 0x8000000c10107290 */ /* 0x000fe4000fffe03f */
[----:B------:R-:W-:Y:S02]  /*0530*/  USHF.R.U32.HI UR6, URZ, 0x1f, UR7 ;  /* 0x0000001f3f067899 */ /* 0x000fe40008011607 */
[----:B------:R-:W-:Y:S02]  /*0540*/  USHF.R.U32.HI UR9, URZ, 0x1f, UR11 ;  /* 0x0000001f3f097899 */ /* 0x000fe4000801160b */
[----:B------:R-:W-:Y:S02]  /*0550*/  UIADD3 UR4, UR16, UR4, URZ ;  /* 0x0000000410047290 */ /* 0x000fe4000fffe03f */
[----:B------:R-:W-:-:S02]  /*0560*/  ULDC UR5, c[0x0][0x324] ;  /* 0x0000c90000057ab9 */ /* 0x000fc40000000800 */
[----:B------:R-:W-:Y:S02]  /*0570*/  ULEA.HI.SX32 UR6, UR7, UR6, 0x1d ;  /* 0x0000000607067291 */ /* 0x000fe4000f8fea3f */
        /* <DEDUP_REMOVED lines=16> */
.L_x_431:
[----:B------:R-:W-:-:S04]  /*0680*/  MOV R2, c[0x0][0x32c] ;  /* 0x0000cb0000027a02 */ /* 0x000fc80000000f00 */
[----:B------:R-:W-:-:S13]  /*0690*/  ISETP.NE.AND P0, PT, R2, 0x1, PT ;  /* 0x000000010200780c */ /* 0x000fda0003f05270 */
[----:B------:R-:W-:-:S05]  /*06a0*/  @P0 IMAD.HI.U32 R2, R0, c[0x0][0x330], RZ ;  /* 0x0000cc0000020a27 */ /* 0x000fca00078e00ff */
[----:B------:R-:W-:-:S05]  /*06b0*/  @P0 SHF.R.U32.HI R0, RZ, c[0x0][0x334], R2 ;  /* 0x0000cd00ff000a19 */ /* 0x000fca0000011602 */
.L_x_432:
[----:B------:R-:W-:-:S05]  /*06c0*/  IMAD R0, R0, c[0x0][0x32c], RZ ;  /* 0x0000cb0000007a24 */ /* 0x000fca00078e02ff */
[----:B------:R-:W-:-:S05]  /*06d0*/  IMNMX R3, R3, R0, !PT ;  /* 0x0000000003037217 */ /* 0x000fca0007800200 */
.L_x_430:
[----:B------:R-:W-:Y:S01]  /*06e0*/  IMAD.HI R0, R3, 0x2aaaaaab, RZ ;  /* 0x2aaaaaab03007827 */ /* 0x000fe200078e02ff */
[----:B------:R-:W-:Y:S02]  /*06f0*/  USHF.R.U32.HI UR5, URZ, 0x10, UR8 ;  /* 0x000000103f057899 */ /* 0x000fe40008011608 */
[----:B------:R-:W-:Y:S02]  /*0700*/  ULDC UR4, c[0x0][0x338] ;  /* 0x0000ce0000047ab9 */ /* 0x000fe40000000800 */
[----:B------:R-:W-:Y:S01]  /*0710*/  SHF.R.U32.HI R2, RZ, 0x1f, R0 ;  /* 0x0000001fff027819 */ /* 0x000fe20000011600 */
[----:B------:R-:W-:-:S03]  /*0720*/  UISETP.NE.AND UP0, UPT, UR5, URZ, UPT ;  /* 0x0000003f0500728c */ /* 0x000fc6000bf05270 */
[----:B------:R-:W-:Y:S01]  /*0730*/  LEA.HI.SX32 R0, R0, R2, 0x1d ;  /* 0x0000000200007211 */ /* 0x000fe200078feaff */
[----:B------:R-:W-:-:S03]  /*0740*/  USEL UR4, UR5, UR4, UP0 ;  /* 0x0000000405047287 */ /* 0x000fc60008000000 */
[----:B------:R-:W-:Y:S01]  /*0750*/  IMNMX R9, RZ, R0, !PT ;  /* 0x00000000ff097217 */ /* 0x000fe20007800200 */
[----:B------:R-:W-:-:S03]  /*0760*/  IMAD.MOV.U32 R0, RZ, RZ, RZ ;  /* 0x000000ffff007224 */ /* 0x000fc600078e00ff */
[----:B------:R-:W-:-:S13]  /*0770*/  ISETP.LT.AND P0, PT, R9, UR6, PT ;  /* 0x0000000609007c0c */ /* 0x000fda000bf01270 */
[----:B------:R-:W-:Y:S05]  /*0780*/  @!P0 BRA `(.L_x_433) ;  /* 0x000001f000008947 */ /* 0x000fea0003800000 */
[----:B------:R-:W-:Y:S01]  /*0790*/  IMAD.U32 R5, RZ, RZ, UR4 ;  /* 0x00000004ff057e24 */ /* 0x000fe2000f8e00ff */
[----:B------:R-:W-:-:S04]  /*07a0*/  UIADD3 UR5, UR4, -0x1, UR6 ;  /* 0xffffffff04057890 */ /* 0x000fc8000fffe006 */
[----:B------:R-:W-:Y:S02]  /*07b0*/  IABS R0, R5 ;  /* 0x0000000500007213 */ /* 0x000fe40000000000 */
[----:B------:R-:W-:-:S03]  /*07c0*/  IADD3 R8, -R9, UR5, RZ ;  /* 0x0000000509087c10 */ /* 0x000fc6000fffe1ff */
        /* <DEDUP_REMOVED lines=9> */
[----:B------:R-:W-:Y:S01]  /*0860*/  IMAD R5, R2, R4, RZ ;  /* 0x0000000402057224 */ /* 0x000fe200078e02ff */
[----:B------:R-:W-:Y:S01]  /*0870*/  MOV R2, RZ ;  /* 0x000000ff00027202 */ /* 0x000fe20000000f00 */
[----:B------:R-:W-:-:S04]  /*0880*/  IMAD.MOV R6, RZ, RZ, -R0 ;  /* 0x000000ffff067224 */ /* 0x000fc800078e0a00 */
[----:B------:R-:W-:-:S04]  /*0890*/  IMAD.HI.U32 R0, R3, R5, R2 ;  /* 0x0000000503007227 */ /* 0x000fc800078e0002 */
[----:B------:R-:W-:Y:S02]  /*08a0*/  IMAD.MOV.U32 R2, RZ, RZ, R7 ;  /* 0x000000ffff027224 */ /* 0x000fe400078e0007 */
[----:B------:R-:W-:Y:S02]  /*08b0*/  IMAD.MOV.U32 R3, RZ, RZ, R6 ;  /* 0x000000ffff037224 */ /* 0x000fe400078e0006 */
[----:B------:R-:W-:-:S04]  /*08c0*/  IMAD.HI.U32 R0, R0, R2, RZ ;  /* 0x0000000200007227 */ /* 0x000fc800078e00ff */
[----:B------:R-:W-:-:S05]  /*08d0*/  IMAD R2, R0, R3, R2 ;  /* 0x0000000300027224 */ /* 0x000fca00078e0202 */
[----:B------:R-:W-:-:S13]  /*08e0*/  ISETP.GT.U32.AND P1, PT, R4, R2, PT ;  /* 0x000000020400720c */ /* 0x000fda0003f24070 */
[-C--:B------:R-:W-:Y:S02]  /*08f0*/  @!P1 IADD3 R2, R2, -R4.reuse, RZ ;  /* 0x8000000402029210 */ /* 0x080fe40007ffe0ff */
[----:B------:R-:W-:Y:S02]  /*0900*/  @!P1 IADD3 R0, R0, 0x1, RZ ;  /* 0x0000000100009810 */ /* 0x000fe40007ffe0ff */
[----:B------:R-:W-:Y:S02]  /*0910*/  ISETP.GE.U32.AND P2, PT, R2, R4, PT ;  /* 0x000000040200720c */ /* 0x000fe40003f46070 */
[----:B------:R-:W-:Y:S02]  /*0920*/  LOP3.LUT R2, R8, UR4, RZ, 0x3c, !PT ;  /* 0x0000000408027c12 */ /* 0x000fe4000f8e3cff */
[----:B------:R-:W-:Y:S02]  /*0930*/  ISETP.NE.AND P1, PT, RZ, UR4, PT ;  /* 0x00000004ff007c0c */ /* 0x000fe4000bf25270 */
[----:B------:R-:W-:-:S07]  /*0940*/  ISETP.GE.AND P0, PT, R2, RZ, PT ;  /* 0x000000ff0200720c */ /* 0x000fce0003f06270 */
[----:B------:R-:W-:-:S06]  /*0950*/  @P2 IADD3 R0, R0, 0x1, RZ ;  /* 0x0000000100002810 */ /* 0x000fcc0007ffe0ff */
[----:B------:R-:W-:Y:S01]  /*0960*/  @!P0 IMAD.MOV R0, RZ, RZ, -R0 ;  /* 0x000000ffff008224 */ /* 0x000fe200078e0a00 */
[----:B------:R-:W-:Y:S02]  /*0970*/  @!P1 LOP3.LUT R0, RZ, UR4, RZ, 0x33, !PT ;  /* 0x00000004ff009c12 */ /* 0x000fe4000f8e33ff */
.L_x_433:
[----:B------:R-:W-:Y:S01]  /*0980*/  ULOP3.LUT UR8, UR8, 0xffff, URZ, 0xc0, !UPT ;  /* 0x0000ffff08087892 */ /* 0x000fe2000f8ec03f */
[----:B------:R-:W-:Y:S01]  /*0990*/  PLOP3.LUT P4, PT, PT, PT, PT, 0x80, 0x0 ;  /* 0x000000000000781c */ /* 0x000fe20003f8f070 */
[----:B------:R-:W-:Y:S01]  /*09a0*/  ULDC.64 UR14, c[0x0][0x118] ;  /* 0x00004600000e7ab9 */ /* 0x000fe20000000a00 */
[----:B------:R-:W-:Y:S01]  /*09b0*/  CS2R R20, SRZ ;  /* 0x0000000000147805 */ /* 0x000fe2000001ff00 */
[----:B------:R-:W-:Y:S01]  /*09c0*/  CS2R R18, SRZ ;  /* 0x0000000000127805 */ /* 0x000fe2000001ff00 */
        /* <DEDUP_REMOVED lines=75> */
[----:B------:R-:W-:-:S05]  /*0e80*/  @P1 IMAD.WIDE R2, R25, R2, c[0x0][0x340] ;  /* 0x0000d00019021625 */ /* 0x000fca00078e0202 */
[----:B------:R1:W2:Y:S01]  /*0e90*/  @P1 LDG.E R18, [R2.64] ;  /* 0x0000000e02121981 */ /* 0x0002a2000c1e1900 */
[----:B------:R-:W-:Y:S01]  /*0ea0*/  PLOP3.LUT P2, PT, PT, PT, UP3, 0x80, 0x0 ;  /* 0x000000000000781c */ /* 0x000fe20003f4f038 */
[----:B------:R-:W-:Y:S01]  /*0eb0*/  UIMAD.WIDE.U32 UR6, UR10, UR4, URZ ;  /* 0x000000040a0672a5 */ /* 0x000fe2000f8e003f */
[----:B------:R-:W-:Y:S01]  /*0ec0*/  PLOP3.LUT P0, PT, PT, PT, UP3, 0x80, 0x0 ;  /* 0x000000000000781c */ /* 0x000fe20003f0f038 */
[----:B------:R-:W-:Y:S01]  /*0ed0*/  UIMAD UR4, UR8, UR4, URZ ;  /* 0x00000004080472a4 */ /* 0x000fe2000f8e023f */
[----:B------:R-:W-:Y:S01]  /*0ee0*/  SHF.R.S32.HI R24, RZ, 0x1f, R25 ;  /* 0x0000001fff187819 */ /* 0x000fe20000011419 */
[----:B------:R-:W-:Y:S01]  /*0ef0*/  BSSY B0, `(.L_x_435) ;  /* 0x0000075000007945 */ /* 0x000fe20003800000 */
[----:B------:R-:W-:Y:S01]  /*0f00*/  LEA.HI R23, R126, R164, RZ, 0x4 ;  /* 0x000000a47e177211 */ /* 0x000fe200078f20ff */
[----:B------:R-:W-:Y:S02]  /*0f10*/  UIMAD UR4, UR10, UR5, UR4 ;  /* 0x000000050a0472a4 */ /* 0x000fe4000f8e0204 */
[----:B------:R-:W-:-:S02]  /*0f20*/  IMAD R12, R24, c[0x0][0x1c0], RZ ;  /* 0x00007000180c7a24 */ /* 0x000fc400078e02ff */
[----:B------:R-:W-:Y:S02]  /*0f30*/  UIADD3 UR4, UR7, UR4, URZ ;  /* 0x0000000407047290 */ /* 0x000fe4000fffe03f */
[C---:B------:R-:W-:Y:S01]  /*0f40*/  IMAD R12, R25.reuse, c[0x0][0x1c4], R12 ;  /* 0x00007100190c7a24 */ /* 0x040fe200078e020c */
[----:B-1----:R-:W-:Y:S02]  /*0f50*/  LEA.HI R2, R126, R164, RZ, 0x3 ;  /* 0x000000a47e027211 */ /* 0x002fe400078f18ff */
[----:B------:R-:W-:Y:S01]  /*0f60*/  MOV R3, UR7 ;  /* 0x0000000700037c02 */ /* 0x000fe20008000f00 */
[----:B------:R-:W-:Y:S01]  /*0f70*/  IMAD.U32 R3, RZ, RZ, UR4 ;  /* 0x00000004ff037e24 */ /* 0x000fe2000f8e00ff */
[----:B------:R-:W-:Y:S01]  /*0f80*/  LOP3.LUT R0, R2, 0xfffffff8, RZ, 0xc0, !PT ;  /* 0xfffffff802007812 */ /* 0x000fe200078ec0ff */
[----:B------:R-:W-:Y:S01]  /*0f90*/  ULDC.64 UR4, c[0x0][0x210] ;  /* 0x0000840000047ab9 */ /* 0x000fe20000000a00 */
[----:B------:R-:W-:Y:S01]  /*0fa0*/  SHF.R.S32.HI R19, RZ, 0x3, R2 ;  /* 0x00000003ff137819 */ /* 0x000fe20000011402 */
[----:B------:R-:W-:Y:S01]  /*0fb0*/  IMAD.U32 R2, RZ, RZ, UR6 ;  /* 0x00000006ff027e24 */ /* 0x000fe2000f8e00ff */
[----:B------:R-:W-:Y:S01]  /*0fc0*/  ULDC.64 UR6, c[0x0][0x1e8] ;  /* 0x00007a0000067ab9 */ /* 0x000fe20000000a00 */
[----:B------:R-:W-:Y:S01]  /*0fd0*/  IMAD.IADD R26, R164, 0x1, -R0 ;  /* 0x00000001a41a7824 */ /* 0x000fe200078e0a00 */
[----:B------:R-:W-:Y:S01]  /*0fe0*/  SHF.R.S32.HI R4, RZ, 0x1f, R19 ;  /* 0x0000001fff047819 */ /* 0x000fe20000011413 */
[----:B------:R-:W-:Y:S01]  /*0ff0*/  IMAD.WIDE.U32 R2, R25, c[0x0][0x1c0], R2 ;  /* 0x0000700019027a25 */ /* 0x000fe200078e0002 */
[----:B------:R-:W-:-:S02]  /*1000*/  UIMAD UR6, UR8, UR6, URZ ;  /* 0x00000006080672a4 */ /* 0x000fc4000f8e023f */
[C---:B------:R-:W-:Y:S01]  /*1010*/  SHF.L.U32 R10, R26.reuse, 0x3, RZ ;  /* 0x000000031a0a7819 */ /* 0x040fe200000006ff */
[----:B------:R-:W-:Y:S01]  /*1020*/  IMAD R0, R26, 0x10, R19 ;  /* 0x000000101a007824 */ /* 0x000fe200078e0213 */
[----:B------:R-:W-:Y:S01]  /*1030*/  UIMAD UR4, UR8, UR4, URZ ;  /* 0x00000004080472a4 */ /* 0x000fe2000f8e023f */
[----:B------:R-:W-:Y:S01]  /*1040*/  IMAD R5, R4, c[0x0][0x1e0], RZ ;  /* 0x0000780004057a24 */ /* 0x000fe200078e02ff */
[----:B------:R-:W-:Y:S01]  /*1050*/  SHF.R.S32.HI R11, RZ, 0x1f, R10 ;  /* 0x0000001fff0b7819 */ /* 0x000fe2000001140a */
[----:B------:R-:W-:Y:S01]  /*1060*/  IMAD.IADD R3, R3, 0x1, R12 ;  /* 0x0000000103037824 */ /* 0x000fe200078e020c */
[----:B------:R-:W-:Y:S01]  /*1070*/  IADD3 R9, R0, UR17, RZ ;  /* 0x0000001100097c10 */ /* 0x000fe2000fffe0ff */
[C---:B------:R-:W-:Y:S01]  /*1080*/  IMAD R14, R19.reuse, c[0x0][0x1e4], R5 ;  /* 0x00007900130e7a24 */ /* 0x040fe200078e0205 */
[----:B------:R-:W-:Y:S01]  /*1090*/  UIMAD UR6, UR10, UR7, UR6 ;  /* 0x000000070a0672a4 */ /* 0x000fe2000f8e0206 */
[----:B------:R-:W-:Y:S01]  /*10a0*/  IMAD.WIDE.U32 R6, R19, c[0x0][0x1e0], R10 ;  /* 0x0000780013067a25 */ /* 0x000fe200078e000a */
[----:B------:R-:W-:Y:S01]  /*10b0*/  UIMAD UR4, UR10, UR5, UR4 ;  /* 0x000000050a0472a4 */ /* 0x000fe2000f8e0204 */
[----:B------:R-:W-:-:S02]  /*10c0*/  ISETP.GE.AND P4, PT, R10, c[0x0][0x1d4], PT ;  /* 0x000075000a007a0c */ /* 0x000fc40003f86270 */
[----:B------:R-:W-:Y:S01]  /*10d0*/  @P2 IMAD.HI.U32 R0, R9, c[0x0][0x2c8], RZ ;  /* 0x0000b20009002a27 */ /* 0x000fe200078e00ff */
[----:B------:R-:W-:-:S03]  /*10e0*/  ULDC UR5, c[0x0][0x2c4] ;  /* 0x0000b10000057ab9 */ /* 0x000fc60000000800 */
[--C-:B------:R-:W-:Y:S01]  /*10f0*/  IMAD.MOV.U32 R8, RZ, RZ, R9.reuse ;  /* 0x000000ffff087224 */ /* 0x100fe200078e0009 */
[----:B------:R-:W-:Y:S01]  /*1100*/  @P0 SHF.R.U32.HI R8, RZ, c[0x0][0x2cc], R0 ;  /* 0x0000b300ff080a19 */ /* 0x000fe20000011600 */
[----:B------:R-:W-:Y:S02]  /*1110*/  IMAD.SHL.U32 R0, R19, 0x40, RZ ;  /* 0x0000004013007824 */ /* 0x000fe400078e00ff */
[----:B------:R-:W-:Y:S02]  /*1120*/  IMAD.IADD R7, R7, 0x1, R14 ;  /* 0x0000000107077824 */ /* 0x000fe400078e020e */
[----:B------:R-:W-:Y:S01]  /*1130*/  IMAD.MOV R12, RZ, RZ, -R8 ;  /* 0x000000ffff0c7224 */ /* 0x000fe200078e0a08 */
[----:B------:R-:W-:Y:S01]  /*1140*/  LOP3.LUT R0, R0, 0x1c0, RZ, 0xc0, !PT ;  /* 0x000001c000007812 */ /* 0x000fe200078ec0ff */
[----:B------:R-:W-:Y:S02]  /*1150*/  IMAD R4, R4, c[0x0][0x208], RZ ;  /* 0x0000820004047a24 */ /* 0x000fe400078e02ff */
[----:B------:R-:W-:Y:S01]  /*1160*/  IMAD R12, R12, c[0x0][0x2c4], R9 ;  /* 0x0000b1000c0c7a24 */ /* 0x000fe200078e0209 */
[----:B------:R-:W-:Y:S01]  /*1170*/  LOP3.LUT R13, R0, 0x38, R10, 0xf8, !PT ;  /* 0x00000038000d7812 */ /* 0x000fe200078ef80a */
[----:B------:R-:W-:Y:S01]  /*1180*/  IMAD.WIDE.U32 R2, R8, c[0x0][0x1b0], R2 ;  /* 0x00006c0008027a25 */ /* 0x000fe200078e0002 */
[----:B------:R-:W-:-:S03]  /*1190*/  SHF.R.U32.HI R0, RZ, 0x3, R0 ;  /* 0x00000003ff007819 */ /* 0x000fc60000011600 */
[----:B------:R-:W-:Y:S01]  /*11a0*/  IMAD R15, R19, c[0x0][0x20c], R4 ;  /* 0x00008300130f7a24 */ /* 0x000fe200078e0204 */
[----:B------:R-:W-:Y:S01]  /*11b0*/  LOP3.LUT R20, R13, R0, RZ, 0x3c, !PT ;  /* 0x000000000d147212 */ /* 0x000fe200078e3cff */
[----:B------:R-:W-:Y:S01]  /*11c0*/  IMAD.U32 R0, RZ, RZ, UR10 ;  /* 0x0000000aff007e24 */ /* 0x000fe2000f8e00ff */
[----:B------:R-:W-:Y:S01]  /*11d0*/  SHF.R.S32.HI R13, RZ, 0x1f, R8 ;  /* 0x0000001fff0d7819 */ /* 0x000fe20000011408 */
[----:B------:R-:W-:-:S04]  /*11e0*/  IMAD.WIDE.U32 R4, R19, c[0x0][0x208], R10 ;  /* 0x0000820013047a25 */ /* 0x000fc800078e000a */
[----:B------:R-:W-:Y:S01]  /*11f0*/  IMAD.WIDE.U32 R6, R0, c[0x0][0x1e8], R6 ;  /* 0x00007a0000067a25 */ /* 0x000fe200078e0006 */
[----:B------:R-:W-:Y:S02]  /*1200*/  LOP3.LUT R0, R23, 0xfffffff0, RZ, 0xc0, !PT ;  /* 0xfffffff017007812 */ /* 0x000fe400078ec0ff */
[----:B------:R-:W-:Y:S01]  /*1210*/  IADD3 R5, R5, R15, RZ ;  /* 0x0000000f05057210 */ /* 0x000fe20007ffe0ff */
[----:B------:R-:W-:Y:S01]  /*1220*/  IMAD R9, R13, c[0x0][0x1b0], RZ ;  /* 0x00006c000d097a24 */ /* 0x000fe200078e02ff */
[----:B------:R-:W-:Y:S01]  /*1230*/  IADD3 R7, R7, UR6, RZ ;  /* 0x0000000607077c10 */ /* 0x000fe2000fffe0ff */
[----:B------:R-:W-:Y:S01]  /*1240*/  IMAD.IADD R0, R164, 0x1, -R0 ;  /* 0x00000001a4007824 */ /* 0x000fe200078e0a00 */
[----:B------:R-:W-:Y:S01]  /*1250*/  IADD3 R15, R19, UR17, RZ ;  /* 0x00000011130f7c10 */ /* 0x000fe2000fffe0ff */
[----:B------:R-:W-:Y:S01]  /*1260*/  IMAD R9, R8, c[0x0][0x1b4], R9 ;  /* 0x00006d0008097a24 */ /* 0x000fe200078e0209 */
[----:B------:R-:W-:Y:S01]  /*1270*/  SHF.R.S32.HI R8, RZ, 0x1f, R12 ;  /* 0x0000001fff087819 */ /* 0x000fe2000001140c */
[----:B------:R-:W-:-:S02]  /*1280*/  IMAD.U32 R13, RZ, RZ, UR10 ;  /* 0x0000000aff0d7e24 */ /* 0x000fc4000f8e00ff */
[----:B------:R-:W-:Y:S01]  /*1290*/  IMAD.SHL.U32 R14, R26, 0x8, RZ ;  /* 0x000000081a0e7824 */ /* 0x000fe200078e00ff */
[----:B------:R-:W-:Y:S01]  /*12a0*/  IADD3 R3, R3, R9, RZ ;  /* 0x0000000903037210 */ /* 0x000fe20007ffe0ff */
[----:B------:R-:W-:Y:S01]  /*12b0*/  IMAD R8, R8, c[0x0][0x1a8], RZ ;  /* 0x00006a0008087a24 */ /* 0x000fe200078e02ff */
[----:B------:R-:W-:Y:S01]  /*12c0*/  SHF.R.S32.HI R9, RZ, 0x1f, R0 ;  /* 0x0000001fff097819 */ /* 0x000fe20000011400 */
[----:B------:R-:W-:Y:S01]  /*12d0*/  IMAD.WIDE.U32 R4, R13, c[0x0][0x210], R4 ;  /* 0x000084000d047a25 */ /* 0x000fe200078e0004 */
[----:B------:R-:W-:Y:S02]  /*12e0*/  ISETP.GE.AND P6, PT, R14, c[0x0][0x198], PT ;  /* 0x000066000e007a0c */ /* 0x000fe40003fc6270 */
        /* <DEDUP_REMOVED lines=13> */
[----:B------:R1:W3:Y:S01]  /*13c0*/  SHFL.IDX PT, R8, R17, RZ, 0x181f ;  /* 0x00181fff11087589 */ /* 0x0002e200000e0000 */
[----:B------:R-:W-:Y:S01]  /*13d0*/  ISETP.GE.AND P5, PT, R15, UR4, PT ;  /* 0x000000040f007c0c */ /* 0x000fe2000bfa6270 */
[----:B------:R-:W-:Y:S01]  /*13e0*/  IMAD.SHL.U32 R13, R13, 0x8, RZ ;  /* 0x000000080d0d7824 */ /* 0x000fe200078e00ff */
[----:B------:R-:W-:-:S04]  /*13f0*/  LEA.HI.X R16, R2, c[0x0][0x164], R0, 0x1, P0 ;  /* 0x0000590002107a11 */ /* 0x000fc800000f0c00 */
[----:B------:R-:W-:Y:S01]  /*1400*/  LOP3.LUT R13, R20, 0xfffffe00, R13, 0xf8, !PT ;  /* 0xfffffe00140d7812 */ /* 0x000fe200078ef80d */
[----:B------:R1:W4:Y:S01]  /*1410*/  SHFL.IDX PT, R9, R16, RZ, 0x181f ;  /* 0x00181fff10097589 */ /* 0x00032200000e0000 */
[----:B--2---:R-:W-:Y:S01]  /*1420*/  @P1 SHF.R.S32.HI R3, RZ, 0x1f, R18 ;  /* 0x0000001fff031819 */ /* 0x004fe20000011412 */
[----:B------:R-:W-:Y:S02]  /*1430*/  @!P1 IMAD.MOV.U32 R3, RZ, RZ, R24 ;  /* 0x000000ffff039224 */ /* 0x000fe400078e0018 */
[----:B------:R-:W-:Y:S01]  /*1440*/  @P1 IMAD.MOV.U32 R2, RZ, RZ, R18 ;  /* 0x000000ffff021224 */ /* 0x000fe200078e0012 */
[----:B------:R-:W-:Y:S01]  /*1450*/  @!P1 MOV R2, R25 ;  /* 0x0000001900029202 */ /* 0x000fe20000000f00 */
[C---:B------:R-:W-:Y:S01]  /*1460*/  IMAD R12, R3.reuse, c[0x0][0x1f0], RZ ;  /* 0x00007c00030c7a24 */ /* 0x040fe200078e02ff */
[----:B------:R-:W-:Y:S01]  /*1470*/  IADD3 R18, R14, 0x40, RZ ;  /* 0x000000400e127810 */ /* 0x000fe20007ffe0ff */
[----:B------:R-:W-:Y:S01]  /*1480*/  IMAD R0, R3, c[0x0][0x218], RZ ;  /* 0x0000860003007a24 */ /* 0x000fe200078e02ff */
[----:B------:R-:W-:Y:S01]  /*1490*/  MOV R25, 0x20 ;  /* 0x0000002000197802 */ /* 0x000fe20000000f00 */
[----:B------:R-:W-:Y:S01]  /*14a0*/  IMAD R12, R2, c[0x0][0x1f4], R12 ;  /* 0x00007d00020c7a24 */ /* 0x000fe200078e020c */
[----:B------:R-:W-:Y:S01]  /*14b0*/  ISETP.GE.AND P0, PT, R18, c[0x0][0x198], PT ;  /* 0x0000660012007a0c */ /* 0x000fe20003f06270 */
[----:B------:R-:W-:-:S02]  /*14c0*/  IMAD R0, R2, c[0x0][0x21c], R0 ;  /* 0x0000870002007a24 */ /* 0x000fc400078e0200 */
[----:B------:R-:W-:Y:S01]  /*14d0*/  IMAD.WIDE.U32 R30, R2, c[0x0][0x1f0], R6 ;  /* 0x00007c00021e7a25 */ /* 0x000fe200078e0006 */
[----:B------:R-:W-:-:S03]  /*14e0*/  R2P PR, R21, 0x6 ;  /* 0x0000000615007804 */ /* 0x000fc60000000000 */
[----:B------:R-:W-:Y:S01]  /*14f0*/  IMAD.WIDE.U32 R78, R2, c[0x0][0x218], R4 ;  /* 0x00008600024e7a25 */ /* 0x000fe200078e0004 */
[----:B------:R-:W-:Y:S01]  /*1500*/  IADD3 R33, R31, R12, RZ ;  /* 0x0000000c1f217210 */ /* 0x000fe20007ffe0ff */
[----:B------:R1:W-:Y:S01]  /*1510*/  STL.64 [R1+0x40], R30 ;  /* 0x0000401e01007387 */ /* 0x0003e20000100a00 */
[----:B------:R-:W-:Y:S01]  /*1520*/  SEL R2, R25, 0xffffffe0, !P2 ;  /* 0xffffffe019027807 */ /* 0x000fe20005000000 */
[----:B------:R-:W-:Y:S02]  /*1530*/  IMAD.IADD R29, R79, 0x1, R0 ;  /* 0x000000014f1d7824 */ /* 0x000fe400078e0200 */
[----:B------:R1:W-:Y:S01]  /*1540*/  STL.64 [R1+0x48], R78 ;  /* 0x0000484e01007387 */ /* 0x0003e20000100a00 */
[----:B------:R-:W-:-:S03]  /*1550*/  IMAD.MOV.U32 R24, RZ, RZ, 0x10 ;  /* 0x00000010ff187424 */ /* 0x000fc600078e00ff */
[----:B------:R1:W-:Y:S02]  /*1560*/  STL [R1+0x3c], R29 ;  /* 0x00003c1d01007387 */ /* 0x0003e40000100800 */
[----:B------:R-:W-:Y:S02]  /*1570*/  SEL R3, R24, 0xfffffff0, !P1 ;  /* 0xfffffff018037807 */ /* 0x000fe40004800000 */
[----:B------:R1:W-:Y:S01]  /*1580*/  STL [R1+0x34], R33 ;  /* 0x0000342101007387 */ /* 0x0003e20000100800 */
[----:B------:R-:W-:Y:S05]  /*1590*/  @P5 BRA `(.L_x_436) ;  /* 0x000000a000005947 */ /* 0x000fea0003800000 */
[----:B---34-:R-:W-:Y:S02]  /*15a0*/  SHF.R.S32.HI R0, RZ, 0x1f, R18 ;  /* 0x0000001fff007819 */ /* 0x018fe40000011412 */
[----:B------:R-:W-:Y:S02]  /*15b0*/  LEA R4, P1, R14, R8, 0x1 ;  /* 0x000000080e047211 */ /* 0x000fe400078208ff */
[----:B------:R-:W-:Y:S02]  /*15c0*/  LEA.HI R0, R0, R18, RZ, 0x3 ;  /* 0x0000001200007211 */ /* 0x000fe400078f18ff */
[----:B------:R-:W-:-:S02]  /*15d0*/  LEA.HI.X R5, R14, R9, R11, 0x1, P1 ;  /* 0x000000090e057211 */ /* 0x000fc400008f0c0b */
[----:B------:R-:W-:Y:S01]  /*15e0*/  LOP3.LUT R6, R0, 0xfffffff8, RZ, 0xc0, !PT ;  /* 0xfffffff800067812 */ /* 0x000fe200078ec0ff */
[----:B------:R-:W-:-:S04]  /*15f0*/  IMAD.SHL.U32 R0, R13, 0x2, RZ ;  /* 0x000000020d007824 */ /* 0x000fc800078e00ff */
[----:B------:R-:W-:Y:S01]  /*1600*/  IMAD.WIDE R8, R6, 0x2, R8 ;  /* 0x0000000206087825 */ /* 0x000fe200078e0208 */
[----:B------:R-:W-:Y:S01]  /*1610*/  @!PT LDS RZ, [RZ] ;  /* 0x00000000fffff984 */ /* 0x000fe20000000800 */
[----:B------:R2:W-:Y:S04]  /*1620*/  LDGSTS.E.BYPASS.LTC128B.128 [R0+0x6100], [R4.64], !P6 ;  /* 0x0610000004007fae */ /* 0x0005e8000f101d4e */
[----:B------:R2:W-:Y:S02]  /*1630*/  LDGSTS.E.BYPASS.LTC128B.128 [R0+0xa100], [R8.64], !P0 ;  /* 0x0a10000008007fae */ /* 0x0005e4000c101d4e */
.L_x_436:
[----:B---34-:R-:W-:Y:S05]  /*1640*/  BSYNC B0 ;  /* 0x0000000000007941 */ /* 0x018fea0003800000 */
.L_x_435:
[----:B--2---:R-:W-:Y:S01]  /*1650*/  IADD3 R0, R15, 0x10, RZ ;  /* 0x000000100f007810 */ /* 0x004fe20007ffe0ff */
[----:B------:R2:W3:Y:S01]  /*1660*/  SHFL.IDX PT, R5, R16, 0x1, 0x181f ;  /* 0x00381f0010057f89 */ /* 0x0004e200000e0000 */
[----:B------:R-:W-:Y:S02]  /*1670*/  BSSY B0, `(.L_x_437) ;  /* 0x000000e000007945 */ /* 0x000fe40003800000 */
[----:B------:R-:W-:Y:S01]  /*1680*/  ISETP.GE.AND P1, PT, R0, UR4, PT ;  /* 0x0000000400007c0c */ /* 0x000fe2000bf26270 */
[----:B------:R2:W4:-:S12]  /*1690*/  SHFL.IDX PT, R4, R17, 0x1, 0x181f ;  /* 0x00381f0011047f89 */ /* 0x00051800000e0000 */
[----:B------:R-:W-:Y:S05]  /*16a0*/  @P1 BRA `(.L_x_438) ;  /* 0x000000a000001947 */ /* 0x000fea0003800000 */
[----:B------:R-:W-:Y:S02]  /*16b0*/  SHF.R.S32.HI R0, RZ, 0x1f, R18 ;  /* 0x0000001fff007819 */ /* 0x000fe40000011412 */
[----:B----4-:R-:W-:Y:S02]  /*16c0*/  LEA R6, P1, R14, R4, 0x1 ;  /* 0x000000040e067211 */ /* 0x010fe400078208ff */
        /* <DEDUP_REMOVED lines=8> */
.L_x_438:
[----:B------:R-:W-:Y:S05]  /*1750*/  BSYNC B0 ;  /* 0x0000000000007941 */ /* 0x000fea0003800000 */
.L_x_437:
[----:B---3--:R-:W-:Y:S01]  /*1760*/  IADD3 R0, R15, 0x20, RZ ;  /* 0x000000200f007810 */ /* 0x008fe20007ffe0ff */
[----:B------:R3:W1:Y:S01]  /*1770*/  SHFL.IDX PT, R5, R16, 0x2, 0x181f ;  /* 0x00581f0010057f89 */ /* 0x00066200000e0000 */
[----:B------:R-:W-:Y:S02]  /*1780*/  BSSY B0, `(.L_x_439) ;  /* 0x000000e000007945 */ /* 0x000fe40003800000 */
[----:B------:R-:W-:Y:S01]  /*1790*/  ISETP.GE.AND P1, PT, R0, UR4, PT ;  /* 0x0000000400007c0c */ /* 0x000fe2000bf26270 */
[----:B----4-:R3:W4:-:S12]  /*17a0*/  SHFL.IDX PT, R4, R17, 0x2, 0x181f ;  /* 0x00581f0011047f89 */ /* 0x01071800000e0000 */
[----:B------:R-:W-:Y:S05]  /*17b0*/  @P1 BRA `(.L_x_440) ;  /* 0x000000a000001947 */ /* 0x000fea0003800000 */
[----:B------:R-:W-:Y:S02]  /*17c0*/  SHF.R.S32.HI R0, RZ, 0x1f, R18 ;  /* 0x0000001fff007819 */ /* 0x000fe40000011412 */
[----:B----4-:R-:W-:Y:S02]  /*17d0*/  LEA R6, P1, R14, R4, 0x1 ;  /* 0x000000040e067211 */ /* 0x010fe400078208ff */
        /* <DEDUP_REMOVED lines=8> */
.L_x_440:
[----:B------:R-:W-:Y:S05]  /*1860*/  BSYNC B0 ;  /* 0x0000000000007941 */ /* 0x000fea0003800000 */
.L_x_439:
[----:B-1----:R-:W-:Y:S01]  /*1870*/  IADD3 R0, R15, 0x30, RZ ;  /* 0x000000300f007810 */ /* 0x002fe20007ffe0ff */
[----:B------:R1:W2:Y:S01]  /*1880*/  SHFL.IDX PT, R5, R16, 0x3, 0x181f ;  /* 0x00781f0010057f89 */ /* 0x0002a200000e0000 */
[----:B------:R-:W-:Y:S02]  /*1890*/  BSSY B0, `(.L_x_441) ;  /* 0x000000e000007945 */ /* 0x000fe40003800000 */
[----:B------:R-:W-:Y:S01]  /*18a0*/  ISETP.GE.AND P1, PT, R0, UR4, PT ;  /* 0x0000000400007c0c */ /* 0x000fe2000bf26270 */
[----:B----4-:R1:W4:-:S12]  /*18b0*/  SHFL.IDX PT, R4, R17, 0x3, 0x181f ;  /* 0x00781f0011047f89 */ /* 0x01031800000e0000 */
[----:B------:R-:W-:Y:S05]  /*18c0*/  @P1 BRA `(.L_x_442) ;  /* 0x000000a000001947 */ /* 0x000fea0003800000 */
[----:B------:R-:W-:Y:S02]  /*18d0*/  SHF.R.S32.HI R0, RZ, 0x1f, R18 ;  /* 0x0000001fff007819 */ /* 0x000fe40000011412 */
[----:B----4-:R-:W-:Y:S02]  /*18e0*/  LEA R6, P1, R14, R4, 0x1 ;  /* 0x000000040e067211 */ /* 0x010fe400078208ff */
        /* <DEDUP_REMOVED lines=8> */
.L_x_442:
[----:B------:R-:W-:Y:S05]  /*1970*/  BSYNC B0 ;  /* 0x0000000000007941 */ /* 0x000fea0003800000 */
.L_x_441:
[----:B--2---:R-:W-:Y:S01]  /*1980*/  IADD3 R0, R15, 0x40, RZ ;  /* 0x000000400f007810 */ /* 0x004fe20007ffe0ff */
        /* <DEDUP_REMOVED lines=15> */
.L_x_444:
[----:B------:R-:W-:Y:S05]  /*1a80*/  BSYNC B0 ;  /* 0x0000000000007941 */ /* 0x000fea0003800000 */
.L_x_443:
        /* <DEDUP_REMOVED lines=16> */
.L_x_446:
[----:B------:R-:W-:Y:S05]  /*1b90*/  BSYNC B0 ;  /* 0x0000000000007941 */ /* 0x000fea0003800000 */
.L_x_445:
        /* <DEDUP_REMOVED lines=16> */
.L_x_448:
[----:B------:R-:W-:Y:S05]  /*1ca0*/  BSYNC B0 ;  /* 0x0000000000007941 */ /* 0x000fea0003800000 */
.L_x_447:
[----:B-1--4-:R-:W1:Y:S01]  /*1cb0*/  SHFL.IDX PT, R4, R17, 0x7, 0x181f ;  /* 0x00f81f0011047f89 */ /* 0x012e6200000e0000 */
[----:B------:R-:W-:Y:S01]  /*1cc0*/  IADD3 R0, R15, 0x70, RZ ;  /* 0x000000700f007810 */ /* 0x000fe20007ffe0ff */
[----:B------:R-:W-:Y:S01]  /*1cd0*/  IMAD.MOV.U32 R8, RZ, RZ, 0x30 ;  /* 0x00000030ff087424 */ /* 0x000fe200078e00ff */
[----:B------:R-:W-:Y:S01]  /*1ce0*/  IADD3 R122, R242, -0x1, RZ ;  /* 0xfffffffff27a7810 */ /* 0x000fe20007ffe0ff */
[----:B------:R-:W4:Y:S01]  /*1cf0*/  SHFL.IDX PT, R5, R16, 0x7, 0x181f ;  /* 0x00f81f0010057f89 */ /* 0x000f2200000e0000 */
[----:B------:R-:W-:Y:S01]  /*1d00*/  ISETP.GE.AND P1, PT, R0, UR4, PT ;  /* 0x0000000400007c0c */ /* 0x000fe2000bf26270 */
[----:B------:R-:W-:Y:S01]  /*1d10*/  IMAD R24, R242, -0x30, R8 ;  /* 0xffffffd0f2187824 */ /* 0x000fe200078e0208 */
[----:B------:R-:W-:Y:S01]  /*1d20*/  SHF.R.S32.HI R27, RZ, 0x1f, R122 ;  /* 0x0000001fff1b7819 */ /* 0x000fe2000001147a */
[----:B------:R-:W-:Y:S01]  /*1d30*/  IMAD.SHL.U32 R243, R13, 0x2, RZ ;  /* 0x000000020df37824 */ /* 0x000fe200078e00ff */
[----:B------:R-:W-:Y:S01]  /*1d40*/  ULDC.64 UR6, c[0x0][0x1e0] ;  /* 0x0000780000067ab9 */ /* 0x000fe20000000a00 */
[----:B------:R-:W-:Y:S01]  /*1d50*/  IMAD R9, R8, c[0x0][0x1e4], RZ ;  /* 0x0000790008097a24 */ /* 0x000fe200078e02ff */
[----:B------:R-:W-:Y:S01]  /*1d60*/  IADD3 R25, R24, c[0x0][0x1d0], -R19 ;  /* 0x0000740018197a10 */ /* 0x000fe20007ffe813 */
[----:B------:R-:W-:Y:S01]  /*1d70*/  IMAD.WIDE.U32 R128, R8, c[0x0][0x1e0], RZ ;  /* 0x0000780008807a25 */ /* 0x000fe200078e00ff */
[----:B------:R-:W-:Y:S01]  /*1d80*/  UIMAD.WIDE.U32 UR12, UR6, 0x20, URZ ;  /* 0x00000020060c78a5 */ /* 0x000fe2000f8e003f */
[----:B------:R-:W-:Y:S01]  /*1d90*/  LEA.HI R124, R126, R164, RZ, 0x5 ;  /* 0x000000a47e7c7211 */ /* 0x000fe200078f28ff */
[----:B------:R-:W-:Y:S01]  /*1da0*/  USHF.L.U32 UR8, UR7, 0x5, URZ ;  /* 0x0000000507087899 */ /* 0x000fe2000800063f */
[----:B------:R-:W-:Y:S01]  /*1db0*/  IMAD.IADD R125, R129, 0x1, R9 ;  /* 0x00000001817d7824 */ /* 0x000fe200078e0209 */
[C---:B------:R-:W-:Y:S01]  /*1dc0*/  ISETP.GE.AND P5, PT, R25.reuse, 0x11, PT ;  /* 0x000000111900780c */ /* 0x040fe20003fa6270 */
[----:B------:R-:W-:Y:S01]  /*1dd0*/  IMAD.MOV.U32 R130, RZ, RZ, R32 ;  /* 0x000000ffff827224 */ /* 0x000fe200078e0020 */
[----:B------:R-:W-:Y:S01]  /*1de0*/  @!P1 SHF.R.S32.HI R0, RZ, 0x1f, R18 ;  /* 0x0000001fff009819 */ /* 0x000fe20000011412 */
[----:B------:R-:W-:Y:S01]  /*1df0*/  IMAD.MOV.U32 R131, RZ, RZ, R33 ;  /* 0x000000ffff837224 */ /* 0x000fe200078e0021 */
[----:B------:R-:W-:Y:S01]  /*1e00*/  UIADD3 UR8, UR13, UR8, URZ ;  /* 0x000000080d087290 */ /* 0x000fe2000fffe03f */
[----:B------:R-:W-:Y:S01]  /*1e10*/  IMAD.MOV.U32 R130, RZ, RZ, R30 ;  /* 0x000000ffff827224 */ /* 0x000fe200078e001e */
[----:B------:R-:W-:Y:S01]  /*1e20*/  @!P1 LEA.HI R0, R0, R18, RZ, 0x3 ;  /* 0x0000001200009211 */ /* 0x000fe200078f18ff */
[----:B------:R-:W-:Y:S01]  /*1e30*/  IMAD.MOV.U32 R10, RZ, RZ, c[0x0][0x1e0] ;  /* 0x00007800ff0a7624 */ /* 0x000fe200078e00ff */
[----:B-1----:R-:W-:Y:S01]  /*1e40*/  @!P1 LEA R6, P2, R14, R4, 0x1 ;  /* 0x000000040e069211 */ /* 0x002fe200078408ff */
[----:B------:R-:W-:Y:S01]  /*1e50*/  IMAD.MOV.U32 R76, RZ, RZ, R28 ;  /* 0x000000ffff4c7224 */ /* 0x000fe200078e001c */
[----:B------:R-:W-:Y:S01]  /*1e60*/  @!P1 LOP3.LUT R0, R0, 0xfffffff8, RZ, 0xc0, !PT ;  /* 0xfffffff800009812 */ /* 0x000fe200078ec0ff */
[----:B------:R-:W-:Y:S01]  /*1e70*/  IMAD.MOV.U32 R77, RZ, RZ, R29 ;  /* 0x000000ffff4d7224 */ /* 0x000fe200078e001d */
[----:B----4-:R-:W-:Y:S01]  /*1e80*/  @!P1 LEA.HI.X R7, R14, R5, R11, 0x1, P2 ;  /* 0x000000050e079211 */ /* 0x010fe200010f0c0b */
[----:B------:R-:W-:Y:S01]  /*1e90*/  IMAD.MOV.U32 R76, RZ, RZ, R78 ;  /* 0x000000ffff4c7224 */ /* 0x000fe200078e004e */
[C---:B------:R-:W-:Y:S01]  /*1ea0*/  ISETP.GE.AND P2, PT, R25.reuse, 0x21, PT ;  /* 0x000000211900780c */ /* 0x040fe20003f46270 */
[----:B------:R-:W-:Y:S01]  /*1eb0*/  @!P1 IMAD.WIDE R4, R0, 0x2, R4 ;  /* 0x0000000200049825 */ /* 0x000fe200078e0204 */
[----:B------:R-:W-:Y:S01]  /*1ec0*/  SHF.R.S32.HI R11, RZ, 0x4, R23 ;  /* 0x00000004ff0b7819 */ /* 0x000fe20000011417 */
[----:B------:R-:W-:Y:S01]  /*1ed0*/  @!PT LDS RZ, [RZ] ;  /* 0x00000000fffff984 */ /* 0x000fe20000000800 */
[----:B------:R1:W-:Y:S01]  /*1ee0*/  @!P1 LDGSTS.E.BYPASS.LTC128B.128 [R243+0x9900], [R6.64], !P6 ;  /* 0x0990000006f39fae */ /* 0x0003e2000f101d4e */
[----:B------:R-:W-:Y:S01]  /*1ef0*/  ISETP.GE.AND P6, PT, R25, 0x1, PT ;  /* 0x000000011900780c */ /* 0x000fe20003fc6270 */
[----:B------:R-:W-:Y:S01]  /*1f00*/  IMAD R0, R125, R122, RZ ;  /* 0x0000007a7d007224 */ /* 0x000fe200078e02ff */
[----:B------:R-:W-:Y:S01]  /*1f10*/  LEA.HI R12, R23, R11, RZ, 0x1 ;  /* 0x0000000b170c7211 */ /* 0x000fe200078f08ff */
[----:B------:R4:W-:Y:S01]  /*1f20*/  @!P1 LDGSTS.E.BYPASS.LTC128B.128 [R243+0xd900], [R4.64], !P0 ;  /* 0x0d90000004f39fae */ /* 0x0009e2000c101d4e */
[----:B------:R-:W-:Y:S01]  /*1f30*/  SHF.R.S32.HI R123, RZ, 0x5, R124 ;  /* 0x00000005ff7b7819 */ /* 0x000fe2000001147c */
[----:B------:R-:W-:Y:S01]  /*1f40*/  IMAD R0, R27, R128, R0 ;  /* 0x000000801b007224 */ /* 0x000fe200078e0200 */
[----:B------:R-:W-:Y:S01]  /*1f50*/  ULDC.64 UR4, c[0x0][0x208] ;  /* 0x0000820000047ab9 */ /* 0x000fe20000000a00 */
[----:B------:R-:W0:Y:S01]  /*1f60*/  LDGDEPBAR ;  /* 0x00000000000079af */ /* 0x000e220000000000 */
[----:B------:R-:W-:-:S02]  /*1f70*/  USHF.L.U32 UR9, UR4, 0x5, URZ ;  /* 0x0000000504097899 */ /* 0x000fc4000800063f */
[----:B------:R-:W-:Y:S01]  /*1f80*/  UMOV UR11, 0x5 ;  /* 0x00000005000b7882 */ /* 0x000fe20000000000 */
[----:B------:R-:W-:Y:S01]  /*1f90*/  STL.64 [R1+0x30], R130 ;  /* 0x0000308201007387 */ /* 0x000fe20000100a00 */
[----:B------:R-:W-:-:S03]  /*1fa0*/  USHF.L.U64.HI UR11, UR4, UR11, UR5 ;  /* 0x0000000b040b7299 */ /* 0x000fc60008010205 */
[----:B------:R-:W-:Y:S01]  /*1fb0*/  STL.64 [R1+0x38], R76 ;  /* 0x0000384c01007387 */ /* 0x000fe20000100a00 */
[----:B-1----:R-:W-:Y:S02]  /*1fc0*/  IMAD.MOV.U32 R6, RZ, RZ, c[0x0][0x1e4] ;  /* 0x00007900ff067624 */ /* 0x002fe400078e00ff */
[----:B----4-:R-:W-:-:S04]  /*1fd0*/  IMAD.WIDE.U32 R4, R122, R128, R130 ;  /* 0x000000807a047225 */ /* 0x010fc800078e0082 */
[----:B------:R-:W-:Y:S01]  /*1fe0*/  IMAD.IADD R0, R5, 0x1, R0 ;  /* 0x0000000105007824 */ /* 0x000fe200078e0200 */
[----:B------:R-:W-:Y:S01]  /*1ff0*/  BAR.SYNC.DEFER_BLOCKING 0x0 ;  /* 0x0000000000007b1d */ /* 0x000fe20000010000 */
[----:B------:R-:W-:Y:S02]  /*2000*/  @P5 LEA R7, P0, R10, R4, 0x4 ;  /* 0x000000040a075211 */ /* 0x000fe400078020ff */
[----:B------:R-:W-:Y:S02]  /*2010*/  @P6 LEA R8, P1, R4, c[0x0][0x1c8], 0x1 ;  /* 0x0000720004086a11 */ /* 0x000fe400078208ff */
[----:B------:R-:W-:Y:S02]  /*2020*/  @P5 LEA.HI.X R10, R10, R0, R6, 0x4, P0 ;  /* 0x000000000a0a5211 */ /* 0x000fe400000f2406 */
[----:B------:R-:W-:Y:S02]  /*2030*/  @P6 LEA.HI.X R9, R4, c[0x0][0x1cc], R0, 0x1, P1 ;  /* 0x0000730004096a11 */ /* 0x000fe400008f0c00 */
[----:B------:R-:W-:-:S02]  /*2040*/  @P5 LEA R6, P0, R7, c[0x0][0x1c8], 0x1 ;  /* 0x0000720007065a11 */ /* 0x000fc400078008ff */
[----:B------:R-:W-:Y:S02]  /*2050*/  @P2 IADD3 R5, P1, R4, UR12, RZ ;  /* 0x0000000c04052c10 */ /* 0x000fe4000ff3e0ff */
[----:B------:R-:W-:Y:S02]  /*2060*/  @P5 LEA.HI.X R7, R7, c[0x0][0x1cc], R10, 0x1, P0 ;  /* 0x0000730007075a11 */ /* 0x000fe400000f0c0a */
[C---:B------:R-:W-:Y:S02]  /*2070*/  @P2 LEA R4, P0, R5.reuse, c[0x0][0x1c8], 0x1 ;  /* 0x0000720005042a11 */ /* 0x040fe400078008ff */
[----:B------:R-:W-:Y:S02]  /*2080*/  @P2 IADD3.X R0, R0, UR8, RZ, P1, !PT ;  /* 0x0000000800002c10 */ /* 0x000fe40008ffe4ff */
[----:B------:R-:W-:Y:S02]  /*2090*/  LOP3.LUT R10, R12, 0xfffffffe, RZ, 0xc0, !PT ;  /* 0xfffffffe0c0a7812 */ /* 0x000fe400078ec0ff */
[----:B------:R-:W-:Y:S01]  /*20a0*/  @P2 LEA.HI.X R5, R5, c[0x0][0x1cc], R0, 0x1, P0 ;  /* 0x0000730005052a11 */ /* 0x000fe200000f0c00 */
[C---:B------:R-:W-:Y:S01]  /*20b0*/  IMAD.SHL.U32 R0, R26.reuse, 0x40, RZ ;  /* 0x000000401a007824 */ /* 0x040fe200078e00ff */
[----:B------:R-:W-:Y:S01]  /*20c0*/  LOP3.LUT P0, RZ, R26, 0x2, RZ, 0xc0, !PT ;  /* 0x000000021aff7812 */ /* 0x000fe2000780c0ff */
[----:B------:R-:W-:Y:S01]  /*20d0*/  @!PT LDS RZ, [RZ] ;  /* 0x00000000fffff984 */ /* 0x000fe20000000800 */
[----:B------:R-:W-:Y:S01]  /*20e0*/  @!PT LDS RZ, [RZ] ;  /* 0x00000000fffff984 */ /* 0x000fe20000000800 */
[----:B------:R-:W-:Y:S01]  /*20f0*/  @!PT LDS RZ, [RZ] ;  /* 0x00000000fffff984 */ /* 0x000fe20000000800 */
[----:B------:R1:W-:Y:S01]  /*2100*/  @P6 LDGSTS.E.BYPASS.LTC128B.128 [R243+0x3100], [R8.64], !P4 ;  /* 0x0310000008f36fae */ /* 0x0003e2000e101d4e */
[----:B------:R-:W-:Y:S01]  /*2110*/  IMAD.IADD R10, R11, 0x1, -R10 ;  /* 0x000000010b0a7824 */ /* 0x000fe200078e0a0a */
[----:B------:R-:W-:-:S02]  /*2120*/  ISETP.LT.OR P1, PT, R25, 0x1, P4 ;  /* 0x000000011900780c */ /* 0x000fc40002721670 */
[----:B------:R1:W-:Y:S01]  /*2130*/  @P6 LDGSTS.E.BYPASS.LTC128B.128 [R243+0x4900], [R8.64+0x80], !P3 ;  /* 0x0490008008f36fae */ /* 0x0003e2000d901d4e */
[----:B------:R-:W-:Y:S02]  /*2140*/  LOP3.LUT R0, R0, 0x1c0, RZ, 0xc0, !PT ;  /* 0x000001c000007812 */ /* 0x000fe400078ec0ff */
[----:B------:R-:W-:Y:S01]  /*2150*/  ISETP.LT.OR P6, PT, R25, 0x1, P3 ;  /* 0x000000011900780c */ /* 0x000fe20001fc1670 */
[----:B------:R4:W-:Y:S04]  /*2160*/  @P5 LDGSTS.E.BYPASS.LTC128B.128 [R243+0x3900], [R6.64], !P4 ;  /* 0x0390000006f35fae */ /* 0x0009e8000e101d4e */
[----:B------:R4:W-:Y:S04]  /*2170*/  @P5 LDGSTS.E.BYPASS.LTC128B.128 [R243+0x5100], [R6.64+0x80], !P3 ;  /* 0x0510008006f35fae */ /* 0x0009e8000d901d4e */
[----:B------:R5:W-:Y:S04]  /*2180*/  @P2 LDGSTS.E.BYPASS.LTC128B.128 [R243+0x4100], [R4.64], !P4 ;  /* 0x0410000004f32fae */ /* 0x000be8000e101d4e */
[----:B------:R5:W-:Y:S04]  /*2190*/  @P2 LDGSTS.E.BYPASS.LTC128B.128 [R243+0x5900], [R4.64+0x80], !P3 ;  /* 0x0590008004f32fae */ /* 0x000be8000d901d4e */
[----:B------:R-:W0:Y:S01]  /*21a0*/  LDGDEPBAR ;  /* 0x00000000000079af */ /* 0x000e220000000000 */
[----:B----4-:R-:W-:-:S02]  /*21b0*/  IMAD.SHL.U32 R6, R21, 0x40, RZ ;  /* 0x0000004015067824 */ /* 0x010fc400078e00ff */
[----:B------:R-:W-:-:S05]  /*21c0*/  IMAD.SHL.U32 R7, R19, 0x8, RZ ;  /* 0x0000000813077824 */ /* 0x000fca00078e00ff */
[----:B------:R-:W-:Y:S01]  /*21d0*/  LOP3.LUT R7, R0, 0x8, R7, 0xf8, !PT ;  /* 0x0000000800077812 */ /* 0x000fe200078ef807 */
[----:B-----5:R-:W-:Y:S01]  /*21e0*/  IMAD.SHL.U32 R5, R22, 0x40, RZ ;  /* 0x0000004016057824 */ /* 0x020fe200078e00ff */
[----:B------:R-:W-:-:S04]  /*21f0*/  DEPBAR.LE SB0, 0x1 ;  /* 0x000080400000791a */ /* 0x000fc80000000000 */
[----:B------:R-:W-:Y:S01]  /*2200*/  LOP3.LUT R4, R6, 0x1c0, RZ, 0xc0, !PT ;  /* 0x000001c006047812 */ /* 0x000fe200078ec0ff */
[----:B------:R-:W-:-:S04]  /*2210*/  DEPBAR.LE SB0, 0x0 ;  /* 0x000080000000791a */ /* 0x000fc80000000000 */
[----:B------:R-:W-:Y:S01]  /*2220*/  IMAD.SHL.U32 R6, R10, 0x8, RZ ;  /* 0x000000080a067824 */ /* 0x000fe200078e00ff */
[----:B------:R-:W-:Y:S02]  /*2230*/  LOP3.LUT R121, R5, 0xfffffe00, RZ, 0xc0, !PT ;  /* 0xfffffe0005797812 */ /* 0x000fe400078ec0ff */
[----:B------:R-:W-:Y:S02]  /*2240*/  SHF.R.U32.HI R0, RZ, 0x3, R0 ;  /* 0x00000003ff007819 */ /* 0x000fe40000011600 */
[----:B------:R-:W-:Y:S02]  /*2250*/  LOP3.LUT R5, R4, 0x8, R6, 0xf8, !PT ;  /* 0x0000000804057812 */ /* 0x000fe400078ef806 */
[----:B------:R-:W-:Y:S02]  /*2260*/  SHF.R.U32.HI R4, RZ, 0x3, R4 ;  /* 0x00000003ff047819 */ /* 0x000fe40000011604 */
[----:B------:R-:W-:Y:S02]  /*2270*/  LOP3.LUT R0, R7, R0, RZ, 0x3c, !PT ;  /* 0x0000000007007212 */ /* 0x000fe400078e3cff */
[----:B------:R-:W-:Y:S01]  /*2280*/  LOP3.LUT R120, R5, R4, RZ, 0x3c, !PT ;  /* 0x0000000405787212 */ /* 0x000fe200078e3cff */
[----:B------:R-:W-:-:S02]  /*2290*/  IMAD R4, R123, 0x400, R121 ;  /* 0x000004007b047824 */ /* 0x000fc400078e0279 */
[----:B------:R-:W-:Y:S02]  /*22a0*/  IMAD R0, R10, 0x200, R0 ;  /* 0x000002000a007824 */ /* 0x000fe400078e0200 */
[----:B------:R-:W-:Y:S02]  /*22b0*/  IMAD.IADD R4, R120, 0x1, R4 ;  /* 0x0000000178047824 */ /* 0x000fe400078e0204 */
[----:B------:R-:W-:Y:S01]  /*22c0*/  IMAD.SHL.U32 R224, R0, 0x2, RZ ;  /* 0x0000000200e07824 */ /* 0x000fe200078e00ff */
[----:B------:R-:W-:Y:S01]  /*22d0*/  BAR.SYNC.DEFER_BLOCKING 0x0 ;  /* 0x0000000000007b1d */ /* 0x000fe20000010000 */
[----:B------:R-:W-:-:S03]  /*22e0*/  IMAD.SHL.U32 R231, R4, 0x2, RZ ;  /* 0x0000000204e77824 */ /* 0x000fc600078e00ff */
[C---:B------:R-:W-:Y:S01]  /*22f0*/  IADD3 R0, R224.reuse, 0x3100, RZ ;  /* 0x00003100e0007810 */ /* 0x040fe20007ffe0ff */
[--C-:B------:R-:W-:Y:S01]  /*2300*/  IMAD R233, R3, 0x2, R231.reuse ;  /* 0x0000000203e97824 */ /* 0x100fe200078e02e7 */
[----:B------:R-:W-:Y:S01]  /*2310*/  IADD3 R235, R224, 0x3120, RZ ;  /* 0x00003120e0eb7810 */ /* 0x000fe20007ffe0ff */
[----:B------:R-:W-:Y:S01]  /*2320*/  IMAD R232, R2, 0x2, R231 ;  /* 0x0000000202e87824 */ /* 0x000fe200078e02e7 */
[----:B------:R-:W-:Y:S01]  /*2330*/  @P0 IADD3 R235, R0, -0x20, RZ ;  /* 0xffffffe000eb0810 */ /* 0x000fe20007ffe0ff */
[----:B------:R-:W-:Y:S02]  /*2340*/  IMAD R0, R27, c[0x0][0x208], RZ ;  /* 0x000082001b007a24 */ /* 0x000fe400078e02ff */
[----:B------:R-:W-:Y:S01]  /*2350*/  IMAD R234, R2, 0x2, R233 ;  /* 0x0000000202ea7824 */ /* 0x000fe200078e02e9 */
[C---:B------:R-:W-:Y:S01]  /*2360*/  IADD3 R241, R235.reuse, 0x800, RZ ;  /* 0x00000800ebf17810 */ /* 0x040fe20007ffe0ff */
[----:B------:R-:W-:Y:S01]  /*2370*/  IMAD R0, R122, c[0x0][0x20c], R0 ;  /* 0x000083007a007a24 */ /* 0x000fe200078e0200 */
[----:B------:R-:W-:Y:S01]  /*2380*/  IADD3 R240, R235, 0x1000, RZ ;  /* 0x00001000ebf07810 */ /* 0x000fe20007ffe0ff */
[----:B------:R-:W-:Y:S01]  /*2390*/  IMAD R236, R3, 0x2, R232 ;  /* 0x0000000203ec7824 */ /* 0x000fe200078e02e8 */
[----:B------:R-:W-:-:S02]  /*23a0*/  IADD3 R239, R235, 0x1800, RZ ;  /* 0x00001800ebef7810 */ /* 0x000fc40007ffe0ff */
[C---:B------:R-:W-:Y:S02]  /*23b0*/  IADD3 R238, R235.reuse, 0x2000, RZ ;  /* 0x00002000ebee7810 */ /* 0x040fe40007ffe0ff */
[----:B------:R-:W-:Y:S01]  /*23c0*/  IADD3 R237, R235, 0x2800, RZ ;  /* 0x00002800ebed7810 */ /* 0x000fe20007ffe0ff */
[----:B-1----:R-:W-:Y:S04]  /*23d0*/  LDSM.16.M88.4 R8, [R231+0x6100] ;  /* 0x00610000e708783b */ /* 0x002fe80000000200 */
[----:B------:R-:W-:Y:S04]  /*23e0*/  LDSM.16.M88.4 R4, [R231+0x8100] ;  /* 0x00810000e704783b */ /* 0x000fe80000000200 */
[----:B--23--:R-:W1:Y:S04]  /*23f0*/  LDSM.16.M88.4 R16, [R224+0x3900] ;  /* 0x00390000e010783b */ /* 0x00ce680000000200 */
[----:B------:R-:W2:Y:S04]  /*2400*/  LDSM.16.M88.4 R12, [R224+0x3100] ;  /* 0x00310000e00c783b */ /* 0x000ea80000000200 */
[----:B------:R-:W3:Y:S04]  /*2410*/  LDSM.16.M88.4 R20, [R224+0x4100] ;  /* 0x00410000e014783b */ /* 0x000ee80000000200 */
[----:B------:R-:W-:Y:S04]  /*2420*/  LDSM.16.M88.4 R40, [R235] ;  /* 0x00000000eb28783b */ /* 0x000fe80000000200 */
[----:B------:R-:W-:Y:S04]  /*2430*/  LDSM.16.M88.4 R44, [R235+0x800] ;  /* 0x00080000eb2c783b */ /* 0x000fe80000000200 */
[----:B------:R-:W-:Y:S01]  /*2440*/  LDSM.16.M88.4 R52, [R235+0x1000] ;  /* 0x00100000eb34783b */ /* 0x000fe20000000200 */
[-C--:B-1----:R-:W-:Y:S08]  /*2450*/  HMMA.16816.F32 R68, R8, R16.reuse, RZ ;  /* 0x000000100844723c */ /* 0x082ff000000018ff */
[----:B------:R-:W-:Y:S07]  /*2460*/  HMMA.16816.F32 R36, R4, R16, RZ ;  /* 0x000000100424723c */ /* 0x000fee00000018ff */
[----:B------:R-:W-:Y:S01]  /*2470*/  IMAD.WIDE.U32 R16, R122, c[0x0][0x208], RZ ;  /* 0x000082007a107a25 */ /* 0x000fe200078e00ff */
[----:B--2---:R-:W-:Y:S03]  /*2480*/  HMMA.16816.F32 R72, R8, R12, RZ ;  /* 0x0000000c0848723c */ /* 0x004fe600000018ff */
[----:B------:R-:W-:-:S04]  /*2490*/  IMAD.IADD R0, R17, 0x1, R0 ;  /* 0x0000000111007824 */ /* 0x000fc800078e0200 */
[----:B------:R-:W-:Y:S01]  /*24a0*/  IMAD R0, R0, 0x30, RZ ;  /* 0x0000003000007824 */ /* 0x000fe200078e02ff */
[C---:B------:R-:W-:Y:S08]  /*24b0*/  HMMA.16816.F32 R32, R4.reuse, R12, RZ ;  /* 0x0000000c0420723c */ /* 0x040ff000000018ff */
[-C--:B------:R-:W-:Y:S08]  /*24c0*/  HMMA.16816.F32 R56, R4, R14.reuse, RZ ;  /* 0x0000000e0438723c */ /* 0x080ff000000018ff */
[----:B------:R-:W-:Y:S01]  /*24d0*/  HMMA.16816.F32 R88, R8, R14, RZ ;  /* 0x0000000e0858723c */ /* 0x000fe200000018ff */
[----:B------:R-:W1:Y:S07]  /*24e0*/  LDSM.16.M88.4 R12, [R233+0x8100] ;  /* 0x00810000e90c783b */ /* 0x000e6e0000000200 */
[C---:B------:R-:W-:Y:S08]  /*24f0*/  HMMA.16816.F32 R48, R4.reuse, R18, RZ ;  /* 0x000000120430723c */ /* 0x040ff000000018ff */
[C---:B---3--:R-:W-:Y:S08]  /*2500*/  HMMA.16816.F32 R28, R4.reuse, R20, RZ ;  /* 0x00000014041c723c */ /* 0x048ff000000018ff */
[----:B------:R-:W-:Y:S07]  /*2510*/  HMMA.16816.F32 R60, R4, R22, RZ ;  /* 0x00000016043c723c */ /* 0x000fee00000018ff */
[----:B------:R-:W-:Y:S01]  /*2520*/  IMAD.WIDE.U32 R6, R16, 0x30, R76 ;  /* 0x0000003010067825 */ /* 0x000fe200078e004c */
[----:B------:R-:W-:Y:S03]  /*2530*/  HMMA.16816.F32 R64, R8, R20, RZ ;  /* 0x000000140840723c */ /* 0x000fe600000018ff */
[----:B------:R-:W-:Y:S01]  /*2540*/  IMAD.IADD R0, R7, 0x1, R0 ;  /* 0x0000000107007824 */ /* 0x000fe200078e0200 */
[----:B------:R-:W-:-:S04]  /*2550*/  LEA R4, P0, R6, c[0x0][0x1f8], 0x1 ;  /* 0x00007e0006047a11 */ /* 0x000fc800078008ff */
[----:B------:R-:W-:Y:S01]  /*2560*/  LEA.HI.X R5, R6, c[0x0][0x1fc], R0, 0x1, P0 ;  /* 0x00007f0006057a11 */ /* 0x000fe200000f0c00 */
[----:B------:R-:W-:Y:S01]  /*2570*/  IMAD.U32 R0, RZ, RZ, UR9 ;  /* 0x00000009ff007e24 */ /* 0x000fe2000f8e00ff */
[----:B------:R-:W-:Y:S01]  /*2580*/  IADD3 R6, P2, R4, UR9, RZ ;  /* 0x0000000904067c10 */ /* 0x000fe2000ff5e0ff */
[----:B------:R-:W-:Y:S01]  /*2590*/  HMMA.16816.F32 R96, R8, R18, RZ ;  /* 0x000000120860723c */ /* 0x000fe200000018ff */
[----:B------:R-:W-:Y:S01]  /*25a0*/  ISETP.LT.OR P0, PT, R25, 0x11, P4 ;  /* 0x000000111900780c */ /* 0x000fe20002701670 */
[----:B------:R-:W2:Y:S01]  /*25b0*/  LDSM.16.M88.4 R16, [R233+0x6100] ;  /* 0x00610000e910783b */ /* 0x000ea20000000200 */
[----:B------:R-:W-:-:S03]  /*25c0*/  IADD3.X R7, R5, UR11, RZ, P2, !PT ;  /* 0x0000000b05077c10 */ /* 0x000fc600097fe4ff */
[----:B------:R-:W-:Y:S01]  /*25d0*/  @!PT LDS RZ, [RZ] ;  /* 0x00000000fffff984 */ /* 0x000fe20000000800 */
[----:B------:R-:W-:Y:S01]  /*25e0*/  @!PT LDS RZ, [RZ] ;  /* 0x00000000fffff984 */ /* 0x000fe20000000800 */
[----:B------:R-:W-:Y:S01]  /*25f0*/  @!PT LDS RZ, [RZ] ;  /* 0x00000000fffff984 */ /* 0x000fe20000000800 */
[----:B------:R3:W-:Y:S01]  /*2600*/  LDGSTS.E.BYPASS.LTC128B.128 [R243+0x100], [R4.64], !P1 ;  /* 0x0010000004f37fae */ /* 0x0007e2000c901d4e */
[----:B------:R-:W-:Y:S01]  /*2610*/  LOP3.LUT P1, RZ, R26, 0x4, RZ, 0xc0, !PT ;  /* 0x000000041aff7812 */ /* 0x000fe2000782c0ff */
[----:B------:R-:W-:Y:S02]  /*2620*/  HMMA.16816.F32 R20, R8, R22, RZ ;  /* 0x000000160814723c */ /* 0x000fe400000018ff */
[----:B------:R3:W-:Y:S01]  /*2630*/  LDGSTS.E.BYPASS.LTC128B.128 [R243+0x1900], [R4.64+0x80], !P6 ;  /* 0x0190008004f37fae */ /* 0x0007e2000f101d4e */
[----:B------:R-:W-:-:S03]  /*2640*/  ISETP.LT.OR P6, PT, R25, 0x11, P3 ;  /* 0x000000111900780c */ /* 0x000fc60001fc1670 */
[----:B------:R4:W-:Y:S01]  /*2650*/  LDGSTS.E.BYPASS.LTC128B.128 [R243+0x900], [R6.64], !P0 ;  /* 0x0090000006f37fae */ /* 0x0009e2000c101d4e */
[----:B------:R-:W-:Y:S01]  /*2660*/  IADD3 R8, P5, P2, R0, 0x80, R4 ;  /* 0x0000008000087810 */ /* 0x000fe20007abe004 */
[----:B------:R-:W-:Y:S01]  /*2670*/  IMAD.MOV.U32 R0, RZ, RZ, 0x40 ;  /* 0x00000040ff007424 */ /* 0x000fe200078e00ff */
[C---:B-1----:R-:W-:Y:S02]  /*2680*/  HMMA.16816.F32 R104, R12.reuse, R40, R32 ;  /* 0x000000280c68723c */ /* 0x042fe40000001820 */
[----:B------:R-:W-:Y:S02]  /*2690*/  IADD3.X R9, RZ, UR11, R5, P5, P2 ;  /* 0x0000000bff097c10 */ /* 0x000fe4000afe4405 */
[C---:B------:R-:W-:Y:S02]  /*26a0*/  ISETP.LT.OR P5, PT, R25.reuse, 0x21, P4 ;  /* 0x000000211900780c */ /* 0x040fe400027a1670 */
[----:B------:R-:W-:Y:S01]  /*26b0*/  ISETP.LT.OR P2, PT, R25, 0x21, P3 ;  /* 0x000000211900780c */ /* 0x000fe20001f41670 */
[----:B------:R1:W-:Y:S01]  /*26c0*/  LDGSTS.E.BYPASS.LTC128B.128 [R243+0x2100], [R8.64], !P6 ;  /* 0x0210000008f37fae */ /* 0x0003e2000f101d4e */
[----:B------:R-:W-:Y:S01]  /*26d0*/  SEL R0, R0, 0xffffffc0, !P1 ;  /* 0xffffffc000007807 */ /* 0x000fe20004800000 */
[----:B------:R-:W-:Y:S04]  /*26e0*/  HMMA.16816.F32 R100, R12, R44, R36 ;  /* 0x0000002c0c64723c */ /* 0x000fe80000001824 */
[----:B------:R-:W-:-:S02]  /*26f0*/  IMAD.IADD R230, R224, 0x1, R0 ;  /* 0x00000001e0e67824 */ /* 0x000fc400078e0200 */
[----:B------:R-:W-:Y:S02]  /*2700*/  IMAD.IADD R229, R0, 0x1, R235 ;  /* 0x0000000100e57824 */ /* 0x000fe400078e02eb */
[----:B------:R-:W-:Y:S01]  /*2710*/  HMMA.16816.F32 R92, R12, R52, R28 ;  /* 0x000000340c5c723c */ /* 0x000fe2000000181c */
[----:B---3--:R-:W-:-:S04]  /*2720*/  IADD3 R4, P0, R6, UR9, RZ ;  /* 0x0000000906047c10 */ /* 0x008fc8000ff1e0ff */
[----:B------:R-:W-:-:S03]  /*2730*/  IADD3.X R5, R7, UR11, RZ, P0, !PT ;  /* 0x0000000b07057c10 */ /* 0x000fc600087fe4ff */
[C---:B------:R-:W-:Y:S01]  /*2740*/  HMMA.16816.F32 R84, R12.reuse, R42, R56 ;  /* 0x0000002a0c54723c */ /* 0x040fe20000001838 */
[----:B------:R-:W-:Y:S01]  /*2750*/  ISETP.GT.AND P0, PT, R122, R249, PT ;  /* 0x000000f97a00720c */ /* 0x000fe20003f04270 */
[----:B------:R4:W-:Y:S04]  /*2760*/  LDGSTS.E.BYPASS.LTC128B.128 [R243+0x1100], [R4.64], !P5 ;  /* 0x0110000004f37fae */ /* 0x0009e8000e901d4e */
[----:B------:R4:W-:Y:S02]  /*2770*/  LDGSTS.E.BYPASS.LTC128B.128 [R243+0x2900], [R4.64+0x80], !P2 ;  /* 0x0290008004f37fae */ /* 0x0009e4000d101d4e */
[C---:B------:R-:W-:Y:S02]  /*2780*/  HMMA.16816.F32 R80, R12.reuse, R46, R48 ;  /* 0x0000002e0c50723c */ /* 0x040fe40000001830 */
[----:B-1----:R-:W-:Y:S04]  /*2790*/  LDSM.16.M88.4 R8, [R232+0x8100] ;  /* 0x00810000e808783b */ /* 0x002fe80000000200 */
[----:B------:R-:W1:Y:S02]  /*27a0*/  LDSM.16.M88.4 R32, [R230+0x3100] ;  /* 0x00310000e620783b */ /* 0x000e640000000200 */
[----:B------:R-:W-:Y:S02]  /*27b0*/  HMMA.16816.F32 R76, R12, R54, R60 ;  /* 0x000000360c4c723c */ /* 0x000fe4000000183c */
[----:B------:R-:W3:Y:S04]  /*27c0*/  LDSM.16.M88.4 R36, [R230+0x4100] ;  /* 0x00410000e624783b */ /* 0x000ee80000000200 */
[----:B------:R-:W5:Y:S02]  /*27d0*/  LDSM.16.M88.4 R28, [R230+0x3900] ;  /* 0x00390000e61c783b */ /* 0x000f640000000200 */
[C---:B--2---:R-:W-:Y:S02]  /*27e0*/  HMMA.16816.F32 R72, R16.reuse, R40, R72 ;  /* 0x000000281048723c */ /* 0x044fe40000001848 */
[----:B------:R-:W2:Y:S04]  /*27f0*/  LDSM.16.M88.4 R12, [R232+0x6100] ;  /* 0x00610000e80c783b */ /* 0x000ea80000000200 */
[----:B------:R-:W0:Y:S02]  /*2800*/  LDGDEPBAR ;  /* 0x00000000000079af */ /* 0x000e240000000000 */
[C---:B------:R-:W-:Y:S02]  /*2810*/  HMMA.16816.F32 R60, R16.reuse, R44, R68 ;  /* 0x0000002c103c723c */ /* 0x040fe40000001844 */
[----:B----4-:R-:W-:Y:S04]  /*2820*/  LDSM.16.M88.4 R4, [R234+0x8100] ;  /* 0x00810000ea04783b */ /* 0x010fe80000000200 */
[----:B------:R-:W-:Y:S02]  /*2830*/  LDSM.16.M88.4 R68, [R229+0x1000] ;  /* 0x00100000e544783b */ /* 0x000fe40000000200 */
[C---:B------:R-:W-:Y:S02]  /*2840*/  HMMA.16816.F32 R56, R16.reuse, R52, R64 ;  /* 0x000000341038723c */ /* 0x040fe40000001840 */
[----:B------:R-:W-:Y:S06]  /*2850*/  LDSM.16.M88.4 R64, [R229+0x800] ;  /* 0x00080000e540783b */ /* 0x000fec0000000200 */
[C---:B------:R-:W-:Y:S01]  /*2860*/  HMMA.16816.F32 R48, R16.reuse, R42, R88 ;  /* 0x0000002a1030723c */ /* 0x040fe20000001858 */
[----:B------:R-:W4:Y:S07]  /*2870*/  LDSM.16.M88.4 R40, [R229] ;  /* 0x00000000e528783b */ /* 0x000f2e0000000200 */
[C---:B------:R-:W-:Y:S08]  /*2880*/  HMMA.16816.F32 R44, R16.reuse, R46, R96 ;  /* 0x0000002e102c723c */ /* 0x040ff00000001860 */
[----:B------:R-:W-:Y:S01]  /*2890*/  HMMA.16816.F32 R52, R16, R54, R20 ;  /* 0x000000361034723c */ /* 0x000fe20000001814 */
[----:B------:R-:W2:Y:S04]  /*28a0*/  LDSM.16.M88.4 R20, [R234+0x6100] ;  /* 0x00610000ea14783b */ /* 0x000ea80000000200 */
[----:B------:R-:W-:Y:S03]  /*28b0*/  LDSM.16.M88.4 R16, [R231+0xc100] ;  /* 0x00c10000e710783b */ /* 0x000fe60000000200 */
[C---:B-1----:R-:W-:Y:S08]  /*28c0*/  HMMA.16816.F32 R88, R8.reuse, R32, R104 ;  /* 0x000000200858723c */ /* 0x042ff00000001868 */
[C---:B---3--:R-:W-:Y:S08]  /*28d0*/  HMMA.16816.F32 R104, R8.reuse, R36, R92 ;  /* 0x000000240868723c */ /* 0x048ff0000000185c */
[C---:B-----5:R-:W-:Y:S08]  /*28e0*/  HMMA.16816.F32 R92, R8.reuse, R30, R80 ;  /* 0x0000001e085c723c */ /* 0x060ff00000001850 */
[C---:B------:R-:W-:Y:S08]  /*28f0*/  HMMA.16816.F32 R96, R8.reuse, R28, R100 ;  /* 0x0000001c0860723c */ /* 0x040ff00000001864 */
[C---:B------:R-:W-:Y:S08]  /*2900*/  HMMA.16816.F32 R84, R8.reuse, R34, R84 ;  /* 0x000000220854723c */ /* 0x040ff00000001854 */
[----:B------:R-:W-:Y:S08]  /*2910*/  HMMA.16816.F32 R80, R8, R38, R76 ;  /* 0x000000260850723c */ /* 0x000ff0000000184c */
[C---:B--2---:R-:W-:Y:S08]  /*2920*/  HMMA.16816.F32 R8, R12.reuse, R32, R72 ;  /* 0x000000200c08723c */ /* 0x044ff00000001848 */
[C---:B------:R-:W-:Y:S01]  /*2930*/  HMMA.16816.F32 R48, R12.reuse, R34, R48 ;  /* 0x000000220c30723c */ /* 0x040fe20000001830 */
[----:B------:R-:W1:Y:S07]  /*2940*/  LDSM.16.M88.4 R32, [R224+0x4900] ;  /* 0x00490000e020783b */ /* 0x000e6e0000000200 */
[C---:B------:R-:W-:Y:S08]  /*2950*/  HMMA.16816.F32 R112, R12.reuse, R36, R56 ;  /* 0x000000240c70723c */ /* 0x040ff00000001838 */
[C---:B------:R-:W-:Y:S08]  /*2960*/  HMMA.16816.F32 R60, R12.reuse, R28, R60 ;  /* 0x0000001c0c3c723c */ /* 0x040ff0000000183c */
[C---:B------:R-:W-:Y:S01]  /*2970*/  HMMA.16816.F32 R108, R12.reuse, R30, R44 ;  /* 0x0000001e0c6c723c */ /* 0x040fe2000000182c */
[----:B------:R-:W2:Y:S07]  /*2980*/  LDSM.16.M88.4 R28, [R224+0x5100] ;  /* 0x00510000e01c783b */ /* 0x000eae0000000200 */
[----:B------:R-:W-:Y:S01]  /*2990*/  HMMA.16816.F32 R56, R12, R38, R52 ;  /* 0x000000260c38723c */ /* 0x000fe20000001834 */
[----:B------:R-:W3:Y:S04]  /*29a0*/  LDSM.16.M88.4 R12, [R224+0x5900] ;  /* 0x00590000e00c783b */ /* 0x000ee80000000200 */
[----:B------:R-:W-:Y:S03]  /*29b0*/  LDSM.16.M88.4 R52, [R235+0x1800] ;  /* 0x00180000eb34783b */ /* 0x000fe60000000200 */
[C---:B----4-:R-:W-:Y:S08]  /*29c0*/  HMMA.16816.F32 R44, R4.reuse, R40, R88 ;  /* 0x00000028042c723c */ /* 0x050ff00000001858 */
[C---:B------:R-:W-:Y:S08]  /*29d0*/  HMMA.16816.F32 R36, R4.reuse, R42, R84 ;  /* 0x0000002a0424723c */ /* 0x040ff00000001854 */
[C---:B------:R-:W-:Y:S08]  /*29e0*/  HMMA.16816.F32 R72, R4.reuse, R64, R96 ;  /* 0x000000400448723c */ /* 0x040ff00000001860 */
[----:B------:R-:W-:Y:S08]  /*29f0*/  HMMA.16816.F32 R104, R4, R68, R104 ;  /* 0x000000440468723c */ /* 0x000ff00000001868 */
[----:B------:R-:W-:Y:S01]  /*2a00*/  HMMA.16816.F32 R96, R20, R40, R8 ;  /* 0x000000281460723c */ /* 0x000fe20000001808 */
[----:B------:R-:W4:Y:S07]  /*2a10*/  LDSM.16.M88.4 R8, [R231+0xa100] ;  /* 0x00a10000e708783b */ /* 0x000f2e0000000200 */
[C---:B------:R-:W-:Y:S08]  /*2a20*/  HMMA.16816.F32 R76, R4.reuse, R66, R92 ;  /* 0x00000042044c723c */ /* 0x040ff0000000185c */
[----:B------:R-:W-:Y:S01]  /*2a30*/  HMMA.16816.F32 R100, R4, R70, R80 ;  /* 0x000000460464723c */ /* 0x000fe20000001850 */
[----:B------:R-:W-:Y:S07]  /*2a40*/  LDSM.16.M88.4 R4, [R233+0xc100] ;  /* 0x00c10000e904783b */ /* 0x000fee0000000200 */
[C---:B------:R-:W-:Y:S01]  /*2a50*/  HMMA.16816.F32 R88, R20.reuse, R42, R48 ;  /* 0x0000002a1458723c */ /* 0x040fe20000001830 */
[----:B------:R-:W5:Y:S07]  /*2a60*/  LDSM.16.M88.4 R48, [R235+0x2000] ;  /* 0x00200000eb30783b */ /* 0x000f6e0000000200 */
[C---:B------:R-:W-:Y:S01]  /*2a70*/  HMMA.16816.F32 R92, R20.reuse, R64, R60 ;  /* 0x00000040145c723c */ /* 0x040fe2000000183c */
[----:B------:R-:W2:Y:S07]  /*2a80*/  LDSM.16.M88.4 R60, [R235+0x2800] ;  /* 0x00280000eb3c783b */ /* 0x000eae0000000200 */
[C---:B------:R-:W-:Y:S08]  /*2a90*/  HMMA.16816.F32 R108, R20.reuse, R66, R108 ;  /* 0x00000042146c723c */ /* 0x040ff0000000186c */
[C---:B------:R-:W-:Y:S08]  /*2aa0*/  HMMA.16816.F32 R112, R20.reuse, R68, R112 ;  /* 0x000000441470723c */ /* 0x040ff00000001870 */
[----:B------:R-:W-:Y:S01]  /*2ab0*/  HMMA.16816.F32 R84, R20, R70, R56 ;  /* 0x000000461454723c */ /* 0x000fe20000001838 */
[----:B------:R-:W4:Y:S07]  /*2ac0*/  LDSM.16.M88.4 R20, [R233+0xa100] ;  /* 0x00a10000e914783b */ /* 0x000f2e0000000200 */
[C---:B-1----:R-:W-:Y:S08]  /*2ad0*/  HMMA.16816.F32 R80, R16.reuse, R32, R44 ;  /* 0x000000201050723c */ /* 0x042ff0000000182c */
[C---:B------:R-:W-:Y:S08]  /*2ae0*/  HMMA.16816.F32 R56, R16.reuse, R34, R36 ;  /* 0x000000221038723c */ /* 0x040ff00000001824 */
[C---:B--2---:R-:W-:Y:S08]  /*2af0*/  HMMA.16816.F32 R44, R16.reuse, R28, R72 ;  /* 0x0000001c102c723c */ /* 0x044ff00000001848 */
[C---:B---3--:R-:W-:Y:S08]  /*2b00*/  HMMA.16816.F32 R36, R16.reuse, R12, R104 ;  /* 0x0000000c1024723c */ /* 0x048ff00000001868 */
[C---:B------:R-:W-:Y:S08]  /*2b10*/  HMMA.16816.F32 R40, R16.reuse, R30, R76 ;  /* 0x0000001e1028723c */ /* 0x040ff0000000184c */
[----:B------:R-:W-:Y:S01]  /*2b20*/  HMMA.16816.F32 R68, R16, R14, R100 ;  /* 0x0000000e1044723c */ /* 0x000fe20000001864 */
[----:B------:R-:W-:Y:S07]  /*2b30*/  LDSM.16.M88.4 R16, [R232+0xc100] ;  /* 0x00c10000e810783b */ /* 0x000fee0000000200 */
[C---:B----4-:R-:W-:Y:S08]  /*2b40*/  HMMA.16816.F32 R76, R8.reuse, R32, R96 ;  /* 0x00000020084c723c */ /* 0x050ff00000001860 */
[C---:B------:R-:W-:Y:S08]  /*2b50*/  HMMA.16816.F32 R72, R8.reuse, R34, R88 ;  /* 0x000000220848723c */ /* 0x040ff00000001858 */
[C---:B------:R-:W-:Y:S08]  /*2b60*/  HMMA.16816.F32 R64, R8.reuse, R28, R92 ;  /* 0x0000001c0840723c */ /* 0x040ff0000000185c */
[C---:B------:R-:W-:Y:S08]  /*2b70*/  HMMA.16816.F32 R32, R8.reuse, R30, R108 ;  /* 0x0000001e0820723c */ /* 0x040ff0000000186c */
[C---:B------:R-:W-:Y:S08]  /*2b80*/  HMMA.16816.F32 R28, R8.reuse, R12, R112 ;  /* 0x0000000c081c723c */ /* 0x040ff00000001870 */
[----:B------:R-:W-:Y:S01]  /*2b90*/  HMMA.16816.F32 R84, R8, R14, R84 ;  /* 0x0000000e0854723c */ /* 0x000fe20000001854 */
[----:B------:R-:W-:Y:S04]  /*2ba0*/  LDSM.16.M88.4 R12, [R232+0xa100] ;  /* 0x00a10000e80c783b */ /* 0x000fe80000000200 */
[----:B------:R-:W-:Y:S03]  /*2bb0*/  LDSM.16.M88.4 R8, [R234+0xa100] ;  /* 0x00a10000ea08783b */ /* 0x000fe60000000200 */
[C---:B-----5:R-:W-:Y:S01]  /*2bc0*/  HMMA.16816.F32 R112, R4.reuse, R48, R44 ;  /* 0x000000300470723c */ /* 0x060fe2000000182c */
[----:B------:R-:W1:Y:S07]  /*2bd0*/  LDSM.16.M88.4 R44, [R230+0x4900] ;  /* 0x00490000e62c783b */ /* 0x000e6e0000000200 */
[C---:B------:R-:W-:Y:S01]  /*2be0*/  HMMA.16816.F32 R104, R4.reuse, R60, R36 ;  /* 0x0000003c0468723c */ /* 0x040fe20000001824 */
[----:B------:R-:W2:Y:S07]  /*2bf0*/  LDSM.16.M88.4 R36, [R230+0x5900] ;  /* 0x00590000e624783b */ /* 0x000eae0000000200 */
[C---:B------:R-:W-:Y:S01]  /*2c00*/  HMMA.16816.F32 R108, R4.reuse, R50, R40 ;  /* 0x00000032046c723c */ /* 0x040fe20000001828 */
[----:B------:R-:W3:Y:S07]  /*2c10*/  LDSM.16.M88.4 R40, [R230+0x5100] ;  /* 0x00510000e628783b */ /* 0x000eee0000000200 */
[C---:B------:R-:W-:Y:S08]  /*2c20*/  HMMA.16816.F32 R116, R4.reuse, R52, R80 ;  /* 0x000000340474723c */ /* 0x040ff00000001850 */
[C---:B------:R-:W-:Y:S08]  /*2c30*/  HMMA.16816.F32 R80, R4.reuse, R54, R56 ;  /* 0x000000360450723c */ /* 0x040ff00000001838 */
[----:B------:R-:W-:Y:S01]  /*2c40*/  HMMA.16816.F32 R56, R4, R62, R68 ;  /* 0x0000003e0438723c */ /* 0x000fe20000001844 */
[----:B------:R-:W-:Y:S07]  /*2c50*/  LDSM.16.M88.4 R4, [R236+0xc100] ;  /* 0x00c10000ec04783b */ /* 0x000fee0000000200 */
[C---:B------:R-:W-:Y:S08]  /*2c60*/  HMMA.16816.F32 R100, R20.reuse, R52, R76 ;  /* 0x000000341464723c */ /* 0x040ff0000000184c */
[C---:B------:R-:W-:Y:S08]  /*2c70*/  HMMA.16816.F32 R96, R20.reuse, R54, R72 ;  /* 0x000000361460723c */ /* 0x040ff00000001848 */
[C---:B------:R-:W-:Y:S08]  /*2c80*/  HMMA.16816.F32 R92, R20.reuse, R48, R64 ;  /* 0x00000030145c723c */ /* 0x040ff00000001840 */
[C---:B------:R-:W-:Y:S01]  /*2c90*/  HMMA.16816.F32 R88, R20.reuse, R50, R32 ;  /* 0x000000321458723c */ /* 0x040fe20000001820 */
[----:B------:R-:W-:Y:S07]  /*2ca0*/  LDSM.16.M88.4 R32, [R229+0x1800] ;  /* 0x00180000e520783b */ /* 0x000fee0000000200 */
[C---:B------:R-:W-:Y:S01]  /*2cb0*/  HMMA.16816.F32 R64, R20.reuse, R60, R28 ;  /* 0x0000003c1440723c */ /* 0x040fe2000000181c */
[----:B------:R-:W-:Y:S07]  /*2cc0*/  LDSM.16.M88.4 R28, [R229+0x2000] ;  /* 0x00200000e51c783b */ /* 0x000fee0000000200 */
[----:B------:R-:W-:Y:S01]  /*2cd0*/  HMMA.16816.F32 R60, R20, R62, R84 ;  /* 0x0000003e143c723c */ /* 0x000fe20000001854 */
[----:B------:R-:W4:Y:S01]  /*2ce0*/  LDSM.16.M88.4 R20, [R229+0x2800] ;  /* 0x00280000e514783b */ /* 0x000f220000000200 */
[----:B------:R-:W-:-:S06]  /*2cf0*/  DEPBAR.LE SB0, 0x0 ;  /* 0x000080000000791a */ /* 0x000fcc0000000000 */
[C---:B-1----:R-:W-:Y:S08]  /*2d00*/  HMMA.16816.F32 R84, R16.reuse, R44, R116 ;  /* 0x0000002c1054723c */ /* 0x042ff00000001874 */
[C---:B------:R-:W-:Y:S08]  /*2d10*/  HMMA.16816.F32 R80, R16.reuse, R46, R80 ;  /* 0x0000002e1050723c */ /* 0x040ff00000001850 */
[----:B--2---:R-:W-:Y:S08]  /*2d20*/  HMMA.16816.F32 R56, R16, R38, R56 ;  /* 0x000000261038723c */ /* 0x004ff00000001838 */
[C---:B------:R-:W-:Y:S08]  /*2d30*/  HMMA.16816.F32 R52, R12.reuse, R44, R100 ;  /* 0x0000002c0c34723c */ /* 0x040ff00000001864 */
[----:B------:R-:W-:Y:S08]  /*2d40*/  HMMA.16816.F32 R48, R12, R46, R96 ;  /* 0x0000002e0c30723c */ /* 0x000ff00000001860 */
[C---:B---3--:R-:W-:Y:S08]  /*2d50*/  HMMA.16816.F32 R76, R16.reuse, R40, R112 ;  /* 0x00000028104c723c */ /* 0x048ff00000001870 */
[C---:B------:R-:W-:Y:S08]  /*2d60*/  HMMA.16816.F32 R72, R16.reuse, R42, R108 ;  /* 0x0000002a1048723c */ /* 0x040ff0000000186c */
[----:B------:R-:W-:Y:S08]  /*2d70*/  HMMA.16816.F32 R68, R16, R36, R104 ;  /* 0x000000241044723c */ /* 0x000ff00000001868 */
[C---:B------:R-:W-:Y:S08]  /*2d80*/  HMMA.16816.F32 R44, R12.reuse, R40, R92 ;  /* 0x000000280c2c723c */ /* 0x040ff0000000185c */
[C---:B------:R-:W-:Y:S08]  /*2d90*/  HMMA.16816.F32 R40, R12.reuse, R42, R88 ;  /* 0x0000002a0c28723c */ /* 0x040ff00000001858 */
[C---:B------:R-:W-:Y:S08]  /*2da0*/  HMMA.16816.F32 R16, R12.reuse, R36, R64 ;  /* 0x000000240c10723c */ /* 0x040ff00000001840 */
[----:B------:R-:W-:Y:S08]  /*2db0*/  HMMA.16816.F32 R12, R12, R38, R60 ;  /* 0x000000260c0c723c */ /* 0x000ff0000000183c */
[----:B----4-:R-:W-:Y:S08]  /*2dc0*/  HMMA.16816.F32 R160, R4, R22, R56 ;  /* 0x0000001604a0723c */ /* 0x010ff00000001838 */
[C---:B------:R-:W-:Y:S08]  /*2dd0*/  HMMA.16816.F32 R56, R8.reuse, R32, R52 ;  /* 0x000000200838723c */ /* 0x040ff00000001834 */
[----:B------:R-:W-:Y:S08]  /*2de0*/  HMMA.16816.F32 R36, R8, R28, R44 ;  /* 0x0000001c0824723c */ /* 0x000ff0000000182c */
[C---:B------:R-:W-:Y:S08]  /*2df0*/  HMMA.16816.F32 R84, R4.reuse, R32, R84 ;  /* 0x000000200454723c */ /* 0x040ff00000001854 */
[-C--:B------:R-:W-:Y:S08]  /*2e00*/  HMMA.16816.F32 R80, R4, R34.reuse, R80 ;  /* 0x000000220450723c */ /* 0x080ff00000001850 */
[C---:B------:R-:W-:Y:S08]  /*2e10*/  HMMA.16816.F32 R52, R8.reuse, R34, R48 ;  /* 0x000000220834723c */ /* 0x040ff00000001830 */
[----:B------:R-:W-:Y:S08]  /*2e20*/  HMMA.16816.F32 R44, R8, R30, R40 ;  /* 0x0000001e082c723c */ /* 0x000ff00000001828 */
[C---:B------:R-:W-:Y:S08]  /*2e30*/  HMMA.16816.F32 R76, R4.reuse, R28, R76 ;  /* 0x0000001c044c723c */ /* 0x040ff0000000184c */
[C---:B------:R-:W-:Y:S08]  /*2e40*/  HMMA.16816.F32 R72, R4.reuse, R30, R72 ;  /* 0x0000001e0448723c */ /* 0x040ff00000001848 */
[-C--:B------:R-:W-:Y:S08]  /*2e50*/  HMMA.16816.F32 R64, R4, R20.reuse, R68 ;  /* 0x000000140440723c */ /* 0x080ff00000001844 */
        /* <DEDUP_REMOVED lines=14> */
[----:B------:R-:W-:Y:S02]  /*2f40*/  IADD3 R6, P5, R4, UR4, RZ ;  /* 0x0000000404067c10 */ /* 0x000fe4000ffbe0ff */
[----:B------:R-:W-:Y:S02]  /*2f50*/  IADD3 R10, P2, P1, R7, 0x80, R4 ;  /* 0x00000080070a7810 */ /* 0x000fe4000795e004 */
[----:B------:R-:W-:Y:S02]  /*2f60*/  LEA.HI.X R5, R8, c[0x0][0x1cc], R0, 0x1, P0 ;  /* 0x0000730008057a11 */ /* 0x000fe400000f0c00 */
[----:B------:R-:W-:-:S02]  /*2f70*/  IADD3 R8, P0, R6, UR4, RZ ;  /* 0x0000000406087c10 */ /* 0x000fc4000ff1e0ff */
[----:B------:R-:W-:Y:S01]  /*2f80*/  IADD3.X R7, R5, UR6, RZ, P5, !PT ;  /* 0x0000000605077c10 */ /* 0x000fe2000affe4ff */
[----:B------:R-:W-:Y:S01]  /*2f90*/  @!PT LDS RZ, [RZ] ;  /* 0x00000000fffff984 */ /* 0x000fe20000000800 */
[----:B------:R-:W-:Y:S01]  /*2fa0*/  @!PT LDS RZ, [RZ] ;  /* 0x00000000fffff984 */ /* 0x000fe20000000800 */
[----:B------:R-:W-:Y:S01]  /*2fb0*/  @!PT LDS RZ, [RZ] ;  /* 0x00000000fffff984 */ /* 0x000fe20000000800 */
[----:B------:R1:W-:Y:S01]  /*2fc0*/  LDGSTS.E.BYPASS.LTC128B.128 [R243+0x3100], [R4.64], !P4 ;  /* 0x0310000004f37fae */ /* 0x0003e2000e101d4e */
[----:B------:R-:W-:Y:S02]  /*2fd0*/  IADD3.X R11, RZ, UR6, R5, P2, P1 ;  /* 0x00000006ff0b7c10 */ /* 0x000fe400097e2405 */
[----:B------:R-:W-:Y:S01]  /*2fe0*/  IADD3.X R9, R7, UR6, RZ, P0, !PT ;  /* 0x0000000607097c10 */ /* 0x000fe200087fe4ff */
[----:B------:R1:W-:Y:S04]  /*2ff0*/  LDGSTS.E.BYPASS.LTC128B.128 [R243+0x4900], [R4.64+0x80], !P3 ;  /* 0x0490008004f37fae */ /* 0x0003e8000d901d4e */
[----:B------:R1:W-:Y:S04]  /*3000*/  LDGSTS.E.BYPASS.LTC128B.128 [R243+0x3900], [R6.64], !P4 ;  /* 0x0390000006f37fae */ /* 0x0003e8000e101d4e */
[----:B------:R1:W-:Y:S04]  /*3010*/  LDGSTS.E.BYPASS.LTC128B.128 [R243+0x5100], [R10.64], !P3 ;  /* 0x051000000af37fae */ /* 0x0003e8000d901d4e */
[----:B------:R1:W-:Y:S04]  /*3020*/  LDGSTS.E.BYPASS.LTC128B.128 [R243+0x4100], [R8.64], !P4 ;  /* 0x0410000008f37fae */ /* 0x0003e8000e101d4e */
[----:B------:R1:W-:Y:S02]  /*3030*/  LDGSTS.E.BYPASS.LTC128B.128 [R243+0x5900], [R8.64+0x80], !P3 ;  /* 0x0590008008f37fae */ /* 0x0003e4000d901d4e */
.L_x_449:
[----:B------:R-:W-:Y:S01]  /*3040*/  LOP3.LUT R0, R124, 0xffffffe0, RZ, 0xc0, !PT ;  /* 0xffffffe07c007812 */ /* 0x000fe200078ec0ff */
[----:B------:R-:W-:Y:S01]  /*3050*/  ULDC UR6, c[0x0][0x324] ;  /* 0x0000c90000067ab9 */ /* 0x000fe20000000800 */
[----:B-1----:R-:W-:Y:S01]  /*3060*/  LEA.HI R5, R126, R164, RZ, 0x2 ;  /* 0x000000a47e057211 */ /* 0x002fe200078f10ff */
[----:B------:R-:W-:Y:S01]  /*3070*/  ULOP3.LUT UR6, URZ, UR6, URZ, 0x33, !UPT ;  /* 0x000000063f067292 */ /* 0x000fe2000f8e333f */
[----:B------:R-:W-:Y:S01]  /*3080*/  SHF.R.S32.HI R4, RZ, 0x1f, R123 ;  /* 0x0000001fff047819 */ /* 0x000fe2000001147b */
[----:B------:R-:W-:Y:S01]  /*3090*/  IMAD.IADD R0, R164, 0x1, -R0 ;  /* 0x00000001a4007824 */ /* 0x000fe200078e0a00 */
[----:B------:R-:W-:Y:S01]  /*30a0*/  LOP3.LUT R5, R5, 0xfffffffc, RZ, 0xc0, !PT ;  /* 0xfffffffc05057812 */ /* 0x000fe200078ec0ff */
[----:B------:R-:W0:Y:S01]  /*30b0*/  LDGDEPBAR ;  /* 0x00000000000079af */ /* 0x000e220000000000 */
[----:B------:R-:W-:-:S02]  /*30c0*/  LEA.HI R4, R4, R123, RZ, 0x2 ;  /* 0x0000007b04047211 */ /* 0x000fc400078f10ff */
[----:B------:R-:W-:Y:S01]  /*30d0*/  SHF.R.S32.HI R7, RZ, 0x1f, R0 ;  /* 0x0000001fff077819 */ /* 0x000fe20000011400 */
[----:B------:R-:W-:Y:S01]  /*30e0*/  IMAD.IADD R5, R164, 0x1, -R5 ;  /* 0x00000001a4057824 */ /* 0x000fe200078e0a05 */
[----:B------:R-:W-:Y:S02]  /*30f0*/  LOP3.LUT R6, R4, 0xffffffc, RZ, 0xc0, !PT ;  /* 0x0ffffffc04067812 */ /* 0x000fe400078ec0ff */
[----:B------:R-:W-:Y:S02]  /*3100*/  LEA.HI R7, R7, R0, RZ, 0x2 ;  /* 0x0000000007077211 */ /* 0x000fe400078f10ff */
[----:B------:R-:W-:Y:S01]  /*3110*/  LEA.HI R4, R5, R5, RZ, 0x1 ;  /* 0x0000000505047211 */ /* 0x000fe200078f08ff */
[----:B------:R-:W-:Y:S01]  /*3120*/  IMAD.IADD R8, R123, 0x1, -R6 ;  /* 0x000000017b087824 */ /* 0x000fe200078e0a06 */
[----:B------:R-:W-:Y:S02]  /*3130*/  LEA.HI.SX32 R6, R7, UR17, 0x1e ;  /* 0x0000001107067c11 */ /* 0x000fe4000f8ff2ff */
[----:B------:R-:W-:Y:S01]  /*3140*/  PLOP3.LUT P1, PT, PT, PT, UP3, 0x80, 0x0 ;  /* 0x000000000000781c */ /* 0x000fe20003f2f038 */
[C---:B------:R-:W-:Y:S01]  /*3150*/  IMAD.SHL.U32 R9, R4.reuse, 0x20, RZ ;  /* 0x0000002004097824 */ /* 0x040fe200078e00ff */
[----:B------:R-:W-:Y:S01]  /*3160*/  LOP3.LUT R4, R4, 0x1ffffffe, RZ, 0xc0, !PT ;  /* 0x1ffffffe04047812 */ /* 0x000fe200078ec0ff */
[----:B------:R-:W-:Y:S01]  /*3170*/  IMAD R8, R8, 0x10, R6 ;  /* 0x0000001008087824 */ /* 0x000fe200078e0206 */
[----:B------:R-:W-:-:S02]  /*3180*/  PLOP3.LUT P0, PT, PT, PT, UP3, 0x80, 0x0 ;  /* 0x000000000000781c */ /* 0x000fc40003f0f038 */
[----:B------:R-:W-:Y:S01]  /*3190*/  LOP3.LUT R6, R9, 0xffffffc0, RZ, 0xc0, !PT ;  /* 0xffffffc009067812 */ /* 0x000fe200078ec0ff */
[----:B------:R-:W-:-:S04]  /*31a0*/  IMAD.IADD R5, R5, 0x1, -R4 ;  /* 0x0000000105057824 */ /* 0x000fc800078e0a04 */
[----:B------:R-:W-:-:S04]  /*31b0*/  IMAD.IADD R4, R6, 0x1, R8 ;  /* 0x0000000106047824 */ /* 0x000fc800078e0208 */
[----:B------:R-:W-:-:S04]  /*31c0*/  IMAD R10, R5, 0x8, R4 ;  /* 0x00000008050a7824 */ /* 0x000fc800078e0204 */
[----:B------:R-:W-:Y:S01]  /*31d0*/  @P1 IMAD.HI.U32 R4, R10, c[0x0][0x2c8], RZ ;  /* 0x0000b2000a041a27 */ /* 0x000fe200078e00ff */
[----:B------:R1:W-:Y:S03]  /*31e0*/  STL [R1+0x28], R10 ;  /* 0x0000280a01007387 */ /* 0x0003e60000100800 */
[----:B------:R-:W-:Y:S01]  /*31f0*/  IMAD.MOV.U32 R9, RZ, RZ, R10 ;  /* 0x000000ffff097224 */ /* 0x000fe200078e000a */
[----:B------:R-:W-:Y:S02]  /*3200*/  @P0 SHF.R.U32.HI R9, RZ, c[0x0][0x2cc], R4 ;  /* 0x0000b300ff090a19 */ /* 0x000fe40000011604 */
[----:B------:R-:W-:Y:S02]  /*3210*/  LOP3.LUT R4, R7, 0x7ffffffc, RZ, 0xc0, !PT ;  /* 0x7ffffffc07047812 */ /* 0x000fe400078ec0ff */
[----:B------:R-:W-:Y:S01]  /*3220*/  PLOP3.LUT P0, PT, PT, PT, UP2, 0x40, 0x0 ;  /* 0x000000000000781c */ /* 0x000fe20003f0e828 */
[----:B------:R-:W2:Y:S02]  /*3230*/  SHFL.IDX PT, R6, R9, RZ, 0x1c1f ;  /* 0x001c1fff09067589 */ /* 0x000ea400000e0000 */
[----:B------:R-:W-:Y:S01]  /*3240*/  IMAD.IADD R4, R0, 0x1, -R4 ;  /* 0x0000000100047824 */ /* 0x000fe200078e0a04 */
[----:B------:R-:W-:-:S03]  /*3250*/  IADD3.X R0, R24, c[0x0][0x1d0], RZ, PT, !PT ;  /* 0x0000740018007a10 */ /* 0x000fc60003ffe4ff */
[----:B------:R-:W-:-:S04]  /*3260*/  IMAD.SHL.U32 R8, R4, 0x2, RZ ;  /* 0x0000000204087824 */ /* 0x000fc800078e00ff */
[--C-:B------:R-:W-:Y:S01]  /*3270*/  IMAD.IADD R13, R24, 0x1, -R8.reuse ;  /* 0x00000001180d7824 */ /* 0x100fe200078e0a08 */
[----:B------:R3:W-:Y:S01]  /*3280*/  STL [R1+0x8], R8 ;  /* 0x0000080801007387 */ /* 0x0007e20000100800 */
[----:B------:R-:W-:Y:S02]  /*3290*/  IADD3 R0, R0, -c[0x0][0x168], -R8 ;  /* 0x80005a0000007a10 */ /* 0x000fe40007ffe808 */
[----:B------:R-:W-:Y:S02]  /*32a0*/  IADD3 R11, -R8, c[0x0][0x1d0], R24 ;  /* 0x00007400080b7a10 */ /* 0x000fe40007ffe118 */
[C---:B-1----:R-:W-:Y:S02]  /*32b0*/  IADD3 R10, R0.reuse, c[0x0][0x328], RZ ;  /* 0x0000ca00000a7a10 */ /* 0x042fe40007ffe0ff */
[----:B------:R-:W-:Y:S01]  /*32c0*/  IADD3 R12, R0, UR6, RZ ;  /* 0x00000006000c7c10 */ /* 0x000fe2000fffe0ff */
[----:B------:R-:W-:Y:S02]  /*32d0*/  IMAD.IADD R0, R121, 0x1, R120 ;  /* 0x0000000179007824 */ /* 0x000fe400078e0278 */
[----:B--2---:R-:W-:-:S02]  /*32e0*/  IMAD.IADD R5, R10, 0x1, R6 ;  /* 0x000000010a057824 */ /* 0x004fc400078e0206 */
        /* <DEDUP_REMOVED lines=15> */
.L_x_452:
[----:B------:R-:W-:-:S04]  /*33e0*/  MOV R7, c[0x0][0x32c] ;  /* 0x0000cb0000077a02 */ /* 0x000fc80000000f00 */
[----:B------:R-:W-:-:S13]  /*33f0*/  ISETP.NE.AND P0, PT, R7, 0x1, PT ;  /* 0x000000010700780c */ /* 0x000fda0003f05270 */
[----:B------:R-:W-:-:S05]  /*3400*/  @P0 IMAD.HI.U32 R7, R6, c[0x0][0x330], RZ ;  /* 0x0000cc0006070a27 */ /* 0x000fca00078e00ff */
[----:B------:R-:W-:Y:S02]  /*3410*/  @P0 SHF.R.U32.HI R6, RZ, c[0x0][0x334], R7 ;  /* 0x0000cd00ff060a19 */ /* 0x000fe40000011607 */
.L_x_453:
[----:B------:R-:W-:Y:S05]  /*3420*/  BSYNC B0 ;  /* 0x0000000000007941 */ /* 0x000fea0003800000 */
.L_x_451:
[----:B------:R-:W-:-:S05]  /*3430*/  IMAD R6, R6, c[0x0][0x32c], R13 ;  /* 0x0000cb0006067a24 */ /* 0x000fca00078e020d */
[----:B------:R-:W-:Y:S02]  /*3440*/  IADD3 R7, R6, c[0x0][0x32c], RZ ;  /* 0x0000cb0006077a10 */ /* 0x000fe40007ffe0ff */
[----:B------:R-:W-:Y:S02]  /*3450*/  IMNMX R4, R4, R6, !PT ;  /* 0x0000000604047217 */ /* 0x000fe40007800200 */
[----:B------:R-:W-:Y:S02]  /*3460*/  IMNMX R5, R5, R7, PT ;  /* 0x0000000705057217 */ /* 0x000fe40003800200 */
.L_x_450:
[----:B---3--:R-:W1:Y:S01]  /*3470*/  SHFL.IDX PT, R8, R9, 0x1, 0x1c1f ;  /* 0x003c1f0009087f89 */ /* 0x008e6200000e0000 */
        /* <DEDUP_REMOVED lines=17> */
.L_x_456:
[----:B------:R-:W-:-:S04]  /*3590*/  MOV R14, c[0x0][0x32c] ;  /* 0x0000cb00000e7a02 */ /* 0x000fc80000000f00 */
[----:B------:R-:W-:-:S13]  /*35a0*/  ISETP.NE.AND P0, PT, R14, 0x1, PT ;  /* 0x000000010e00780c */ /* 0x000fda0003f05270 */
[----:B------:R-:W-:-:S05]  /*35b0*/  @P0 IMAD.HI.U32 R14, R8, c[0x0][0x330], RZ ;  /* 0x0000cc00080e0a27 */ /* 0x000fca00078e00ff */
[----:B------:R-:W-:Y:S02]  /*35c0*/  @P0 SHF.R.U32.HI R8, RZ, c[0x0][0x334], R14 ;  /* 0x0000cd00ff080a19 */ /* 0x000fe4000001160e */
.L_x_457:
[----:B------:R-:W-:Y:S05]  /*35d0*/  BSYNC B0 ;  /* 0x0000000000007941 */ /* 0x000fea0003800000 */
.L_x_455:
[----:B------:R-:W-:-:S05]  /*35e0*/  IMAD R8, R8, c[0x0][0x32c], R13 ;  /* 0x0000cb0008087a24 */ /* 0x000fca00078e020d */
[----:B------:R-:W-:Y:S02]  /*35f0*/  IADD3 R14, R8, c[0x0][0x32c], RZ ;  /* 0x0000cb00080e7a10 */ /* 0x000fe40007ffe0ff */
[----:B------:R-:W-:Y:S02]  /*3600*/  IMNMX R6, R6, R8, !PT ;  /* 0x0000000806067217 */ /* 0x000fe40007800200 */
[----:B------:R-:W-:Y:S02]  /*3610*/  IMNMX R7, R7, R14, PT ;  /* 0x0000000e07077217 */ /* 0x000fe40003800200 */
.L_x_454:
[C---:B------:R-:W-:Y:S01]  /*3620*/  ISETP.GE.AND P0, PT, R24.reuse, 0x2, PT ;  /* 0x000000021800780c */ /* 0x040fe20003f06270 */
[----:B------:R-:W1:Y:S01]  /*3630*/  SHFL.IDX PT, R8, R9, 0x2, 0x1c1f ;  /* 0x005c1f0009087f89 */ /* 0x000e6200000e0000 */
        /* <DEDUP_REMOVED lines=10> */
[----:B------:R-:W-:Y:S02]  /*36e0*/  ISETP.GT.AND P1, PT, R4, 0x8, !P1 ;  /* 0x000000080400780c */ /* 0x000fe40004f24270 */
        /* <DEDUP_REMOVED lines=19> */
[C---:B------:R-:W-:Y:S02]  /*3820*/  ISETP.GE.AND P6, PT, R24.reuse, 0x21, PT ;  /* 0x000000211800780c */ /* 0x040fe40003fc6270 */
        /* <DEDUP_REMOVED lines=8> */
[----:B------:R-:W-:Y:S02]  /*38b0*/  ISETP.GT.AND P0, PT, R4, 0x21, !P5 ;  /* 0x000000210400780c */ /* 0x000fe40006f04270 */
[----:B------:R-:W-:Y:S02]  /*38c0*/  P2R R29, PR, RZ, 0x2 ;  /* 0x00000002ff1d7803 */ /* 0x000fe40000000000 */
[----:B------:R-:W-:Y:S02]  /*38d0*/  ISETP.LT.OR P0, PT, R5, 0x22, P0 ;  /* 0x000000220500780c */ /* 0x000fe40000701670 */
[----:B------:R-:W-:Y:S02]  /*38e0*/  ISETP.GE.AND P1, PT, R24, 0x1, PT ;  /* 0x000000011800780c */ /* 0x000fe40003f26270 */
[----:B------:R-:W-:Y:S02]  /*38f0*/  FSEL R170, R41, -INF , !P0 ;  /* 0xff80000029aa7808 */ /* 0x000fe40004000000 */
[----:B------:R-:W-:-:S02]  /*3900*/  ISETP.GT.AND P0, PT, R4, 0x28, !P2 ;  /* 0x000000280400780c */ /* 0x000fc40005704270 */
[----:B------:R-:W-:Y:S02]  /*3910*/  P2R R22, PR, RZ, 0x2 ;  /* 0x00000002ff167803 */ /* 0x000fe40000000000 */
[----:B------:R-:W-:-:S04]  /*3920*/  ISETP.LT.OR P0, PT, R5, 0x29, P0 ;  /* 0x000000290500780c */ /* 0x000fc80000701670 */
[----:B------:R-:W-:Y:S02]  /*3930*/  FSEL R166, R32, -INF , !P0 ;  /* 0xff80000020a67808 */ /* 0x000fe40004000000 */
[----:B------:R-:W-:Y:S02]  /*3940*/  ISETP.GT.AND P0, PT, R4, RZ, !P1 ;  /* 0x000000ff0400720c */ /* 0x000fe40004f04270 */
[----:B------:R-:W-:Y:S02]  /*3950*/  ISETP.GE.AND P1, PT, R24, 0x2a, PT ;  /* 0x0000002a1800780c */ /* 0x000fe40003f26270 */
[----:B------:R-:W-:-:S04]  /*3960*/  ISETP.LT.OR P0, PT, R5, 0x1, P0 ;  /* 0x000000010500780c */ /* 0x000fc80000701670 */
[----:B------:R-:W-:Y:S02]  /*3970*/  FSEL R25, R56, -INF , !P0 ;  /* 0xff80000038197808 */ /* 0x000fe40004000000 */
[----:B------:R-:W-:Y:S01]  /*3980*/  ISETP.GT.AND P0, PT, R4, 0x29, !P1 ;  /* 0x000000290400780c */ /* 0x000fe20004f04270 */
[----:B-1----:R-:W-:-:S03]  /*3990*/  IMAD.IADD R4, R12, 0x1, R8 ;  /* 0x000000010c047824 */ /* 0x002fc600078e0208 */
[----:B------:R-:W-:Y:S01]  /*39a0*/  ISETP.LT.OR P0, PT, R5, 0x2a, P0 ;  /* 0x0000002a0500780c */ /* 0x000fe20000701670 */
[----:B------:R-:W-:-:S03]  /*39b0*/  IMAD.IADD R5, R10, 0x1, R8 ;  /* 0x000000010a057824 */ /* 0x000fc600078e0208 */
[----:B------:R-:W-:Y:S02]  /*39c0*/  FSEL R158, R33, -INF , !P0 ;  /* 0xff800000219e7808 */ /* 0x000fe40004000000 */
[----:B------:R-:W-:Y:S02]  /*39d0*/  PLOP3.LUT P0, PT, PT, PT, UP2, 0x40, 0x0 ;  /* 0x000000000000781c */ /* 0x000fe40003f0e828 */
[----:B------:R-:W-:-:S11]  /*39e0*/  IMNMX R5, R5, R11, PT ;  /* 0x0000000b05057217 */ /* 0x000fd60003800200 */
        /* <DEDUP_REMOVED lines=13> */
.L_x_460:
[----:B------:R-:W-:-:S04]  /*3ac0*/  MOV R19, c[0x0][0x32c] ;  /* 0x0000cb0000137a02 */ /* 0x000fc80000000f00 */
[----:B------:R-:W-:-:S13]  /*3ad0*/  ISETP.NE.AND P0, PT, R19, 0x1, PT ;  /* 0x000000011300780c */ /* 0x000fda0003f05270 */
[----:B------:R-:W-:-:S05]  /*3ae0*/  @P0 IMAD.HI.U32 R19, R8, c[0x0][0x330], RZ ;  /* 0x0000cc0008130a27 */ /* 0x000fca00078e00ff */
[----:B------:R-:W-:Y:S02]  /*3af0*/  @P0 SHF.R.U32.HI R8, RZ, c[0x0][0x334], R19 ;  /* 0x0000cd00ff080a19 */ /* 0x000fe40000011613 */
.L_x_461:
[----:B------:R-:W-:Y:S05]  /*3b00*/  BSYNC B0 ;  /* 0x0000000000007941 */ /* 0x000fea0003800000 */
.L_x_459:
[----:B------:R-:W-:-:S05]  /*3b10*/  IMAD R8, R8, c[0x0][0x32c], R13 ;  /* 0x0000cb0008087a24 */ /* 0x000fca00078e020d */
[----:B------:R-:W-:Y:S02]  /*3b20*/  IADD3 R19, R8, c[0x0][0x32c], RZ ;  /* 0x0000cb0008137a10 */ /* 0x000fe40007ffe0ff */
[----:B------:R-:W-:Y:S02]  /*3b30*/  IMNMX R4, R4, R8, !PT ;  /* 0x0000000804047217 */ /* 0x000fe40007800200 */
[----:B------:R-:W-:Y:S02]  /*3b40*/  IMNMX R5, R5, R19, PT ;  /* 0x0000001305057217 */ /* 0x000fe40003800200 */
.L_x_458:
[----:B------:R-:W-:Y:S02]  /*3b50*/  ISETP.NE.AND P0, PT, R17, RZ, PT ;  /* 0x000000ff1100720c */ /* 0x000fe40003f05270 */
[----:B------:R-:W-:Y:S02]  /*3b60*/  P2R R19, PR, RZ, 0x10 ;  /* 0x00000010ff137803 */ /* 0x000fe40000000000 */
[----:B------:R-:W-:Y:S02]  /*3b70*/  ISETP.GT.AND P0, PT, R6, 0x8, !P0 ;  /* 0x000000080600780c */ /* 0x000fe40004704270 */
[----:B------:R-:W-:-:S02]  /*3b80*/  ISETP.NE.AND P4, PT, R21, RZ, PT ;  /* 0x000000ff1500720c */ /* 0x000fc40003f85270 */
[----:B------:R-:W-:Y:S02]  /*3b90*/  ISETP.LT.OR P0, PT, R7, 0x9, P0 ;  /* 0x000000090700780c */ /* 0x000fe40000701670 */
[----:B------:R-:W-:Y:S02]  /*3ba0*/  P2R R8, PR, RZ, 0x8 ;  /* 0x00000008ff087803 */ /* 0x000fe40000000000 */
[----:B------:R-:W-:Y:S02]  /*3bb0*/  FSEL R27, R54, -INF , !P0 ;  /* 0xff800000361b7808 */ /* 0x000fe40004000000 */
[----:B------:R-:W-:Y:S02]  /*3bc0*/  ISETP.NE.AND P0, PT, R16, RZ, PT ;  /* 0x000000ff1000720c */ /* 0x000fe40003f05270 */
[----:B------:R-:W-:Y:S02]  /*3bd0*/  ISETP.NE.AND P3, PT, R29, RZ, PT ;  /* 0x000000ff1d00720c */ /* 0x000fe40003f65270 */
[----:B------:R-:W-:-:S02]  /*3be0*/  ISETP.GT.AND P0, PT, R6, 0x9, !P0 ;  /* 0x000000090600780c */ /* 0x000fc40004704270 */
[----:B------:R-:W-:Y:S02]  /*3bf0*/  P2R R20, PR, RZ, 0x10 ;  /* 0x00000010ff147803 */ /* 0x000fe40000000000 */
        /* <DEDUP_REMOVED lines=10> */
[----:B------:R-:W-:Y:S02]  /*3ca0*/  ISETP.GT.AND P0, PT, R6, 0x18, !P4 ;  /* 0x000000180600780c */ /* 0x000fe40006704270 */
[----:B------:R-:W-:Y:S02]  /*3cb0*/  ISETP.NE.AND P4, PT, R22, RZ, PT ;  /* 0x000000ff1600720c */ /* 0x000fe40003f85270 */
[----:B------:R-:W-:-:S04]  /*3cc0*/  ISETP.LT.OR P0, PT, R7, 0x19, P0 ;  /* 0x000000190700780c */ /* 0x000fc80000701670 */
[----:B------:R-:W-:Y:S02]  /*3cd0*/  FSEL R49, R46, -INF , !P0 ;  /* 0xff8000002e317808 */ /* 0x000fe40004000000 */
[----:B------:R-:W-:-:S04]  /*3ce0*/  ISETP.GT.AND P0, PT, R6, 0x19, !P3 ;  /* 0x000000190600780c */ /* 0x000fc80005f04270 */
        /* <DEDUP_REMOVED lines=8> */
[----:B------:R-:W-:-:S04]  /*3d70*/  ISETP.NE.AND P0, PT, R18, RZ, PT ;  /* 0x000000ff1200720c */ /* 0x000fc80003f05270 */
[----:B------:R-:W-:-:S04]  /*3d80*/  ISETP.GT.AND P0, PT, R6, 0x1, !P0 ;  /* 0x000000010600780c */ /* 0x000fc80004704270 */
[----:B------:R-:W-:-:S04]  /*3d90*/  ISETP.LT.OR P0, PT, R7, 0x2, P0 ;  /* 0x000000020700780c */ /* 0x000fc80000701670 */
[----:B------:R-:W-:Y:S02]  /*3da0*/  FSEL R24, R59, -INF , !P0 ;  /* 0xff8000003b187808 */ /* 0x000fe40004000000 */
[----:B------:R-:W-:-:S04]  /*3db0*/  ISETP.GT.AND P0, PT, R6, RZ, !P4 ;  /* 0x000000ff0600720c */ /* 0x000fc80006704270 */
        /* <DEDUP_REMOVED lines=8> */
[----:B------:R-:W-:Y:S02]  /*3e40*/  ISETP.GT.AND P0, PT, R4, RZ, !P4 ;  /* 0x000000ff0400720c */ /* 0x000fe40006704270 */
[----:B------:R-:W-:Y:S02]  /*3e50*/  ISETP.NE.AND P4, PT, R20, RZ, PT ;  /* 0x000000ff1400720c */ /* 0x000fe40003f85270 */
        /* <DEDUP_REMOVED lines=39> */
[----:B------:R-:W-:Y:S02]  /*40d0*/  ISETP.GT.AND P0, PT, R4, 0x29, !P1 ;  /* 0x000000290400780c */ /* 0x000fe40004f04270 */
[----:B------:R-:W1:Y:S02]  /*40e0*/  SHFL.IDX PT, R4, R9, 0x3, 0x1c1f ;  /* 0x007c1f0009047f89 */ /* 0x000e6400000e0000 */
[----:B------:R-:W-:-:S04]  /*40f0*/  ISETP.LT.OR P0, PT, R5, 0x2a, P0 ;  /* 0x0000002a0500780c */ /* 0x000fc80000701670 */
        /* <DEDUP_REMOVED lines=18> */
.L_x_464:
[----:B------:R-:W-:-:S04]  /*4220*/  MOV R5, c[0x0][0x32c] ;  /* 0x0000cb0000057a02 */ /* 0x000fc80000000f00 */
[----:B------:R-:W-:-:S13]  /*4230*/  ISETP.NE.AND P0, PT, R5, 0x1, PT ;  /* 0x000000010500780c */ /* 0x000fda0003f05270 */
[----:B------:R-:W-:-:S05]  /*4240*/  @P0 IMAD.HI.U32 R5, R4, c[0x0][0x330], RZ ;  /* 0x0000cc0004050a27 */ /* 0x000fca00078e00ff */
[----:B------:R-:W-:Y:S02]  /*4250*/  @P0 SHF.R.U32.HI R4, RZ, c[0x0][0x334], R5 ;  /* 0x0000cd00ff040a19 */ /* 0x000fe40000011605 */
.L_x_465:
[----:B------:R-:W-:Y:S05]  /*4260*/  BSYNC B0 ;  /* 0x0000000000007941 */ /* 0x000fea0003800000 */
.L_x_463:
[----:B------:R-:W-:-:S05]  /*4270*/  IMAD R4, R4, c[0x0][0x32c], R13 ;  /* 0x0000cb0004047a24 */ /* 0x000fca00078e020d */
[----:B------:R-:W-:Y:S02]  /*4280*/  IADD3 R5, R4, c[0x0][0x32c], RZ ;  /* 0x0000cb0004057a10 */ /* 0x000fe40007ffe0ff */
[----:B------:R-:W-:Y:S02]  /*4290*/  IMNMX R8, R8, R4, !PT ;  /* 0x0000000408087217 */ /* 0x000fe40007800200 */
[----:B------:R-:W-:Y:S02]  /*42a0*/  IMNMX R9, R9, R5, PT ;  /* 0x0000000509097217 */ /* 0x000fe40003800200 */
.L_x_462:
[----:B------:R-:W-:Y:S01]  /*42b0*/  FMNMX.FTZ R169, R25, R26, !PT ;  /* 0x0000001a19a97209 */ /* 0x000fe20007810000 */
[----:B------:R-:W-:Y:S01]  /*42c0*/  IMAD.SHL.U32 R225, R0, 0x2, RZ ;  /* 0x0000000200e17824 */ /* 0x000fe200078e00ff */
[----:B------:R-:W-:Y:S01]  /*42d0*/  FMNMX.FTZ R168, R23, R24, !PT ;  /* 0x0000001817a87209 */ /* 0x000fe20007810000 */
[----:B------:R-:W-:Y:S01]  /*42e0*/  STL [R1+0x68], R234 ;  /* 0x000068ea01007387 */ /* 0x000fe20000100800 */
[----:B------:R-:W-:Y:S01]  /*42f0*/  FMNMX.FTZ R169, R30, R169, !PT ;  /* 0x000000a91ea97209 */ /* 0x000fe20007810000 */
[----:B------:R-:W-:Y:S01]  /*4300*/  IMAD R226, R3, 0x2, R225 ;  /* 0x0000000203e27824 */ /* 0x000fe200078e02e1 */
[----:B------:R-:W-:Y:S01]  /*4310*/  FMNMX.FTZ R168, R27, R168, !PT ;  /* 0x000000a81ba87209 */ /* 0x000fe20007810000 */
[----:B------:R-:W-:Y:S01]  /*4320*/  STL [R1+0x64], R233 ;  /* 0x000064e901007387 */ /* 0x000fe20000100800 */
[----:B------:R-:W-:Y:S01]  /*4330*/  FMNMX.FTZ R169, R31, R169, !PT ;  /* 0x000000a91fa97209 */ /* 0x000fe20007810000 */
[----:B------:R-:W-:Y:S01]  /*4340*/  IMAD R227, R2, 0x2, R226 ;  /* 0x0000000202e37824 */ /* 0x000fe200078e02e2 */
[----:B------:R-:W-:Y:S01]  /*4350*/  ISETP.NE.AND P0, PT, R17, RZ, PT ;  /* 0x000000ff1100720c */ /* 0x000fe20003f05270 */
[----:B------:R-:W-:Y:S01]  /*4360*/  LDSM.16.MT88.4 R44, [R225+0x100] ;  /* 0x00010000e12c783b */ /* 0x000fe20000004200 */
[----:B------:R-:W-:Y:S01]  /*4370*/  FMNMX.FTZ R169, R36, R169, !PT ;  /* 0x000000a924a97209 */ /* 0x000fe20007810000 */
[----:B------:R-:W-:Y:S01]  /*4380*/  ULDC.64 UR4, c[0x0][0x2c8] ;  /* 0x0000b20000047ab9 */ /* 0x000fe20000000a00 */
[----:B------:R-:W-:Y:S01]  /*4390*/  FMNMX.FTZ R168, R28, R168, !PT ;  /* 0x000000a81ca87209 */ /* 0x000fe20007810000 */
[----:B------:R-:W-:Y:S01]  /*43a0*/  LDSM.16.MT88.4 R60, [R227+0x100] ;  /* 0x00010000e33c783b */ /* 0x000fe20000004200 */
[----:B------:R-:W-:-:S02]  /*43b0*/  FMNMX.FTZ R169, R37, R169, !PT ;  /* 0x000000a925a97209 */ /* 0x000fc40007810000 */
[----:B------:R-:W-:Y:S01]  /*43c0*/  ISETP.GT.AND P0, PT, R8, 0x8, !P0 ;  /* 0x000000080800780c */ /* 0x000fe20004704270 */
[----:B------:R-:W-:Y:S01]  /*43d0*/  STL [R1+0x60], R232 ;  /* 0x000060e801007387 */ /* 0x000fe20000100800 */
[----:B------:R-:W-:Y:S02]  /*43e0*/  FMNMX.FTZ R169, R48, R169, !PT ;  /* 0x000000a930a97209 */ /* 0x000fe40007810000 */
[----:B------:R-:W-:Y:S01]  /*43f0*/  FMNMX.FTZ R168, R38, R168, !PT ;  /* 0x000000a826a87209 */ /* 0x000fe20007810000 */
[----:B------:R-:W-:Y:S01]  /*4400*/  STL [R1+0x5c], R231 ;  /* 0x00005ce701007387 */ /* 0x000fe20000100800 */
[----:B------:R-:W-:Y:S02]  /*4410*/  FMNMX.FTZ R169, R50, R169, !PT ;  /* 0x000000a932a97209 */ /* 0x000fe40007810000 */
[----:B------:R-:W-:Y:S01]  /*4420*/  ISETP.LT.OR P0, PT, R9, 0x9, P0 ;  /* 0x000000090900780c */ /* 0x000fe20000701670 */
[----:B------:R-:W-:Y:S01]  /*4430*/  STL [R1+0x58], R230 ;  /* 0x000058e601007387 */ /* 0x000fe20000100800 */
[----:B------:R-:W-:-:S02]  /*4440*/  FMNMX.FTZ R169, R171, R169, !PT ;  /* 0x000000a9aba97209 */ /* 0x000fc40007810000 */
[----:B------:R-:W-:Y:S01]  /*4450*/  FMNMX.FTZ R168, R39, R168, !PT ;  /* 0x000000a827a87209 */ /* 0x000fe20007810000 */
[----:B------:R-:W-:Y:S01]  /*4460*/  STL [R1+0x54], R229 ;  /* 0x000054e501007387 */ /* 0x000fe20000100800 */
[----:B------:R-:W-:Y:S02]  /*4470*/  FMNMX.FTZ R169, R170, R169, !PT ;  /* 0x000000a9aaa97209 */ /* 0x000fe40007810000 */
[----:B------:R-:W-:Y:S01]  /*4480*/  FSEL R104, R82, -INF , !P0 ;  /* 0xff80000052687808 */ /* 0x000fe20004000000 */
[----:B------:R-:W-:Y:S01]  /*4490*/  STL [R1+0x50], R224 ;  /* 0x000050e001007387 */ /* 0x000fe20000100800 */
[----:B------:R-:W-:Y:S02]  /*44a0*/  FMNMX.FTZ R169, R166, R169, !PT ;  /* 0x000000a9a6a97209 */ /* 0x000fe40007810000 */
[----:B------:R-:W-:Y:S01]  /*44b0*/  FMNMX.FTZ R168, R49, R168, !PT ;  /* 0x000000a831a87209 */ /* 0x000fe20007810000 */
[----:B------:R-:W-:Y:S01]  /*44c0*/  LDSM.16.MT88.4 R32, [R226+0x100] ;  /* 0x00010000e220783b */ /* 0x000fe20000004200 */
[----:B------:R-:W-:-:S02]  /*44d0*/  FMNMX.FTZ R169, R158, R169, !PT ;  /* 0x000000a99ea97209 */ /* 0x000fc40007810000 */
[----:B------:R-:W-:Y:S01]  /*44e0*/  ISETP.NE.AND P0, PT, R16, RZ, PT ;  /* 0x000000ff1000720c */ /* 0x000fe20003f05270 */
[----:B------:R-:W-:Y:S01]  /*44f0*/  LDSM.16.MT88.4 R120, [R227+0x1900] ;  /* 0x00190000e378783b */ /* 0x000fe20000004200 */
[----:B------:R-:W-:Y:S02]  /*4500*/  FMNMX.FTZ R168, R51, R168, !PT ;  /* 0x000000a833a87209 */ /* 0x000fe40007810000 */
[----:B------:R-:W-:Y:S01]  /*4510*/  ISETP.GT.AND P0, PT, R8, 0x9, !P0 ;  /* 0x000000090800780c */ /* 0x000fe20004704270 */
[----:B------:R-:W1:Y:S01]  /*4520*/  SHFL.BFLY PT, R4, R169, 0x2, 0x1f ;  /* 0x0c401f00a9047f89 */ /* 0x000e6200000e0000 */
[----:B------:R-:W-:Y:S02]  /*4530*/  FMNMX.FTZ R168, R156, R168, !PT ;  /* 0x000000a89ca87209 */ /* 0x000fe40007810000 */
[----:B------:R-:W-:Y:S01]  /*4540*/  ISETP.LT.OR P0, PT, R9, 0xa, P0 ;  /* 0x0000000a0900780c */ /* 0x000fe20000701670 */
[----:B------:R-:W-:Y:S01]  /*4550*/  LDSM.16.MT88.4 R52, [R227+0x900] ;  /* 0x00090000e334783b */ /* 0x000fe20000004200 */
[----:B------:R-:W-:-:S02]  /*4560*/  FMNMX.FTZ R168, R157, R168, !PT ;  /* 0x000000a89da87209 */ /* 0x000fc40007810000 */
[----:B------:R-:W-:Y:S02]  /*4570*/  FSEL R71, R83, -INF , !P0 ;  /* 0xff80000053477808 */ /* 0x000fe40004000000 */
[----:B------:R-:W-:Y:S01]  /*4580*/  ISETP.NE.AND P0, PT, R15, RZ, PT ;  /* 0x000000ff0f00720c */ /* 0x000fe20003f05270 */
[----:B------:R-:W-:Y:S01]  /*4590*/  LDSM.16.MT88.4 R80, [R225+0x900] ;  /* 0x00090000e150783b */ /* 0x000fe20000004200 */
[----:B------:R-:W-:Y:S02]  /*45a0*/  FMNMX.FTZ R168, R165, R168, !PT ;  /* 0x000000a8a5a87209 */ /* 0x000fe40007810000 */
[----:B------:R-:W-:Y:S02]  /*45b0*/  ISETP.GT.AND P0, PT, R8, 0x10, !P0 ;  /* 0x000000100800780c */ /* 0x000fe40004704270 */
[----:B------:R-:W-:Y:S02]  /*45c0*/  FMNMX.FTZ R168, R159, R168, !PT ;  /* 0x000000a89fa87209 */ /* 0x000fe40007810000 */
[----:B------:R-:W-:-:S02]  /*45d0*/  ISETP.LT.OR P0, PT, R9, 0x11, P0 ;  /* 0x000000110900780c */ /* 0x000fc40000701670 */
[----:B------:R-:W-:Y:S02]  /*45e0*/  LEA R228, R2, R225, 0x1 ;  /* 0x000000e102e47211 */ /* 0x000fe400078e08ff */
[----:B------:R-:W-:Y:S02]  /*45f0*/  FSEL R117, R78, -INF , !P0 ;  /* 0xff8000004e757808 */ /* 0x000fe40004000000 */
[----:B------:R-:W-:Y:S01]  /*4600*/  ISETP.NE.AND P0, PT, R14, RZ, PT ;  /* 0x000000ff0e00720c */ /* 0x000fe20003f05270 */
[----:B------:R-:W-:Y:S01]  /*4610*/  LDSM.16.MT88.4 R40, [R228+0x100] ;  /* 0x00010000e428783b */ /* 0x000fe20000004200 */
[----:B-1----:R-:W-:Y:S02]  /*4620*/  FMNMX.FTZ R169, R169, R4, !PT ;  /* 0x00000004a9a97209 */ /* 0x002fe40007810000 */
[C---:B------:R-:W-:Y:S01]  /*4630*/  ISETP.GT.AND P0, PT, R8.reuse, 0x11, !P0 ;  /* 0x000000110800780c */ /* 0x040fe20004704270 */
[----:B------:R-:W-:Y:S01]  /*4640*/  LDSM.16.MT88.4 R100, [R228+0x1900] ;  /* 0x00190000e464783b */ /* 0x000fe20000004200 */
[----:B------:R-:W-:-:S02]  /*4650*/  ISETP.GT.AND P6, PT, R8, 0x20, !P6 ;  /* 0x000000200800780c */ /* 0x000fc400077c4270 */
[----:B------:R-:W-:Y:S01]  /*4660*/  ISETP.LT.OR P0, PT, R9, 0x12, P0 ;  /* 0x000000120900780c */ /* 0x000fe20000701670 */
[----:B------:R-:W1:Y:S01]  /*4670*/  SHFL.BFLY PT, R4, R169, 0x1, 0x1f ;  /* 0x0c201f00a9047f89 */ /* 0x000e6200000e0000 */
[----:B------:R-:W-:Y:S02]  /*4680*/  ISETP.GT.AND P5, PT, R8, 0x21, !P5 ;  /* 0x000000210800780c */ /* 0x000fe40006fa4270 */
[----:B------:R-:W-:Y:S01]  /*4690*/  FSEL R119, R79, -INF , !P0 ;  /* 0xff8000004f777808 */ /* 0x000fe20004000000 */
[----:B------:R-:W-:Y:S01]  /*46a0*/  LDSM.16.MT88.4 R56, [R228+0x900] ;  /* 0x00090000e438783b */ /* 0x000fe20000004200 */
[----:B------:R-:W-:Y:S02]  /*46b0*/  ISETP.NE.AND P0, PT, R18, RZ, PT ;  /* 0x000000ff1200720c */ /* 0x000fe40003f05270 */
[C---:B------:R-:W-:Y:S02]  /*46c0*/  ISETP.GT.AND P2, PT, R8.reuse, 0x28, !P2 ;  /* 0x000000280800780c */ /* 0x040fe40005744270 */
[----:B------:R-:W-:-:S02]  /*46d0*/  ISETP.GT.AND P0, PT, R8, 0x1, !P0 ;  /* 0x000000010800780c */ /* 0x000fc40004704270 */
[----:B------:R-:W-:Y:S02]  /*46e0*/  ISETP.GT.AND P1, PT, R8, 0x29, !P1 ;  /* 0x000000290800780c */ /* 0x000fe40004f24270 */
[C---:B------:R-:W-:Y:S02]  /*46f0*/  ISETP.LT.OR P0, PT, R9.reuse, 0x2, P0 ;  /* 0x000000020900780c */ /* 0x040fe40000701670 */
[----:B------:R-:W-:Y:S02]  /*4700*/  ISETP.LT.OR P6, PT, R9, 0x21, P6 ;  /* 0x000000210900780c */ /* 0x000fe400037c1670 */
[----:B------:R-:W-:Y:S02]  /*4710*/  FSEL R70, R87, -INF , !P0 ;  /* 0xff80000057467808 */ /* 0x000fe40004000000 */
[----:B------:R-:W-:Y:S02]  /*4720*/  ISETP.NE.AND P0, PT, R22, RZ, PT ;  /* 0x000000ff1600720c */ /* 0x000fe40003f05270 */
[----:B------:R-:W-:-:S02]  /*4730*/  ISETP.LT.OR P5, PT, R9, 0x22, P5 ;  /* 0x000000220900780c */ /* 0x000fc40002fa1670 */
[----:B------:R-:W-:Y:S02]  /*4740*/  ISETP.GT.AND P0, PT, R8, RZ, !P0 ;  /* 0x000000ff0800720c */ /* 0x000fe40004704270 */
[----:B-1----:R-:W-:Y:S02]  /*4750*/  FMNMX.FTZ R169, R169, R4, !PT ;  /* 0x00000004a9a97209 */ /* 0x002fe40007810000 */
[----:B------:R-:W1:Y:S01]  /*4760*/  SHFL.BFLY PT, R4, R168, 0x2, 0x1f ;  /* 0x0c401f00a8047f89 */ /* 0x000e6200000e0000 */
[----:B------:R-:W-:Y:S02]  /*4770*/  ISETP.LT.OR P0, PT, R9, 0x1, P0 ;  /* 0x000000010900780c */ /* 0x000fe40000701670 */
[----:B------:R-:W-:Y:S01]  /*4780*/  FMUL.FTZ R13, R169, c[0x0][0x2d0] ;  /* 0x0000b400a90d7a20 */ /* 0x000fe20000410000 */
[----:B------:R-:W-:Y:S02]  /*4790*/  FSEL R160, R66, -INF , !P6 ;  /* 0xff80000042a07808 */ /* 0x000fe40007000000 */
[----:B------:R-:W-:-:S02]  /*47a0*/  FSEL R69, R86, -INF , !P0 ;  /* 0xff80000056457808 */ /* 0x000fc40004000000 */
[----:B------:R-:W-:Y:S01]  /*47b0*/  ISETP.NE.AND P0, PT, R21, RZ, PT ;  /* 0x000000ff1500720c */ /* 0x000fe20003f05270 */
[----:B------:R-:W-:Y:S01]  /*47c0*/  LDSM.16.MT88.4 R84, [R226+0x1900] ;  /* 0x00190000e254783b */ /* 0x000fe20000004200 */
[----:B------:R-:W-:Y:S02]  /*47d0*/  FMNMX.FTZ R3, R69, R70, !PT ;  /* 0x0000004645037209 */ /* 0x000fe40007810000 */
[----:B------:R-:W-:Y:S02]  /*47e0*/  ISETP.GT.AND P0, PT, R8, 0x18, !P0 ;  /* 0x000000180800780c */ /* 0x000fe40004704270 */
[C---:B------:R-:W-:Y:S02]  /*47f0*/  ISETP.LT.OR P2, PT, R9.reuse, 0x29, P2 ;  /* 0x000000290900780c */ /* 0x040fe40001741670 */
[----:B------:R-:W-:Y:S02]  /*4800*/  ISETP.LT.OR P0, PT, R9, 0x19, P0 ;  /* 0x000000190900780c */ /* 0x000fe40000701670 */
[----:B------:R-:W-:-:S02]  /*4810*/  FSEL R161, R67, -INF , !P5 ;  /* 0xff80000043a17808 */ /* 0x000fc40006800000 */
[----:B------:R-:W-:Y:S01]  /*4820*/  FSEL R137, R74, -INF , !P0 ;  /* 0xff8000004a897808 */ /* 0x000fe20004000000 */
[----:B------:R-:W-:Y:S01]  /*4830*/  LDSM.16.MT88.4 R64, [R226+0x900] ;  /* 0x00090000e240783b */ /* 0x000fe20000004200 */
[----:B------:R-:W-:Y:S02]  /*4840*/  FSETP.NEU.FTZ.AND P0, PT, R169, -INF , PT ;  /* 0xff800000a900780b */ /* 0x000fe40003f1d000 */
[----:B-1----:R-:W-:Y:S02]  /*4850*/  FMNMX.FTZ R168, R168, R4, !PT ;  /* 0x00000004a8a87209 */ /* 0x002fe40007810000 */
[----:B------:R-:W-:Y:S02]  /*4860*/  FSEL R13, R13, RZ, P0 ;  /* 0x000000ff0d0d7208 */ /* 0x000fe40000000000 */
[----:B------:R-:W-:Y:S01]  /*4870*/  ISETP.LT.OR P1, PT, R9, 0x2a, P1 ;  /* 0x0000002a0900780c */ /* 0x000fe20000f21670 */
[----:B------:R-:W1:Y:S01]  /*4880*/  SHFL.BFLY PT, R4, R168, 0x1, 0x1f ;  /* 0x0c201f00a8047f89 */ /* 0x000e6200000e0000 */
[----:B------:R-:W-:Y:S01]  /*4890*/  FSEL R162, R162, -INF , !P2 ;  /* 0xff800000a2a27808 */ /* 0x000fe20005000000 */
[----:B------:R-:W-:Y:S01]  /*48a0*/  FFMA.FTZ R2, R36, c[0x0][0x2d0], -R13 ;  /* 0x0000b40024027a23 */ /* 0x000fe2000001080d */
[----:B------:R-:W-:-:S03]  /*48b0*/  FSEL R163, R163, -INF , !P1 ;  /* 0xff800000a3a37808 */ /* 0x000fc60004800000 */
[----:B------:R2:W-:Y:S02]  /*48c0*/  MUFU.EX2 R195, R2 ;  /* 0x0000000200c37308 */ /* 0x0005e40000000800 */
[--C-:B--2---:R-:W-:Y:S01]  /*48d0*/  FFMA.FTZ R2, R37, c[0x0][0x2d0], -R13.reuse ;  /* 0x0000b40025027a23 */ /* 0x104fe2000001080d */
[----:B-1----:R-:W-:Y:S01]  /*48e0*/  FMNMX.FTZ R168, R168, R4, !PT ;  /* 0x00000004a8a87209 */ /* 0x002fe20007810000 */
[----:B------:R-:W-:-:S04]  /*48f0*/  FFMA.FTZ R4, R25, c[0x0][0x2d0], -R13 ;  /* 0x0000b40019047a23 */ /* 0x000fc8000001080d */
[----:B------:R1:W-:Y:S01]  /*4900*/  MUFU.EX2 R186, R2 ;  /* 0x0000000200ba7308 */ /* 0x0003e20000000800 */
[C---:B------:R-:W-:Y:S01]  /*4910*/  FSETP.NEU.FTZ.AND P0, PT, R168.reuse, -INF , PT ;  /* 0xff800000a800780b */ /* 0x040fe20003f1d000 */
[----:B------:R-:W-:-:S05]  /*4920*/  FMUL.FTZ R12, R168, c[0x0][0x2d0] ;  /* 0x0000b400a80c7a20 */ /* 0x000fca0000410000 */
[----:B------:R-:W-:Y:S01]  /*4930*/  FSEL R12, R12, RZ, P0 ;  /* 0x000000ff0c0c7208 */ /* 0x000fe20000000000 */
[----:B------:R2:W-:Y:S01]  /*4940*/  MUFU.EX2 R183, R4 ;  /* 0x0000000400b77308 */ /* 0x0005e20000000800 */
[----:B------:R-:W-:-:S03]  /*4950*/  ISETP.NE.AND P0, PT, R29, RZ, PT ;  /* 0x000000ff1d00720c */ /* 0x000fc60003f05270 */
[--C-:B------:R-:W-:Y:S01]  /*4960*/  FFMA.FTZ R0, R24, c[0x0][0x2d0], -R12.reuse ;  /* 0x0000b40018007a23 */ /* 0x100fe2000001080c */
[----:B------:R-:W-:Y:S02]  /*4970*/  ISETP.GT.AND P0, PT, R8, 0x19, !P0 ;  /* 0x000000190800780c */ /* 0x000fe40004704270 */
[----:B-1----:R-:W-:Y:S01]  /*4980*/  FMNMX.FTZ R2, R104, R3, !PT ;  /* 0x0000000368027209 */ /* 0x002fe20007810000 */
[----:B------:R1:W-:Y:S01]  /*4990*/  MUFU.EX2 R233, R0 ;  /* 0x0000000000e97308 */ /* 0x0003e20000000800 */
[--C-:B------:R-:W-:Y:S01]  /*49a0*/  FFMA.FTZ R3, R48, c[0x0][0x2d0], -R13.reuse ;  /* 0x0000b40030037a23 */ /* 0x100fe2000001080d */
[----:B------:R-:W-:Y:S02]  /*49b0*/  ISETP.LT.OR P0, PT, R9, 0x1a, P0 ;  /* 0x0000001a0900780c */ /* 0x000fe40000701670 */
[----:B------:R-:W-:Y:S02]  /*49c0*/  FMNMX.FTZ R2, R71, R2, !PT ;  /* 0x0000000247027209 */ /* 0x000fe40007810000 */
[----:B------:R-:W-:Y:S01]  /*49d0*/  FSEL R68, R75, -INF , !P0 ;  /* 0xff8000004b447808 */ /* 0x000fe20004000000 */
[----:B--2---:R-:W-:Y:S01]  /*49e0*/  FFMA.FTZ R4, R26, c[0x0][0x2d0], -R13 ;  /* 0x0000b4001a047a23 */ /* 0x004fe2000001080d */
[----:B------:R2:W-:Y:S01]  /*49f0*/  MUFU.EX2 R193, R3 ;  /* 0x0000000300c17308 */ /* 0x0005e20000000800 */
[----:B-1----:R-:W-:-:S07]  /*4a00*/  FFMA.FTZ R0, R27, c[0x0][0x2d0], -R12 ;  /* 0x0000b4001b007a23 */ /* 0x002fce000001080c */
[----:B------:R1:W-:Y:S01]  /*4a10*/  MUFU.EX2 R234, R4 ;  /* 0x0000000400ea7308 */ /* 0x0003e20000000800 */
[----:B------:R-:W-:Y:S07]  /*4a20*/  LDSM.16.MT88.4 R24, [R228+0x2100] ;  /* 0x00210000e418783b */ /* 0x000fee0000004200 */
[----:B------:R3:W-:Y:S01]  /*4a30*/  MUFU.EX2 R252, R0 ;  /* 0x0000000000fc7308 */ /* 0x0007e20000000800 */
[----:B--2---:R-:W-:Y:S01]  /*4a40*/  FMNMX.FTZ R3, R117, R2, !PT ;  /* 0x0000000275037209 */ /* 0x004fe20007810000 */
[----:B------:R-:W-:-:S02]  /*4a50*/  FFMA.FTZ R2, R50, c[0x0][0x2d0], -R13 ;  /* 0x0000b40032027a23 */ /* 0x000fc4000001080d */
[----:B-1----:R-:W-:-:S04]  /*4a60*/  FFMA.FTZ R4, R30, c[0x0][0x2d0], -R13 ;  /* 0x0000b4001e047a23 */ /* 0x002fc8000001080d */
[----:B------:R1:W2:Y:S01]  /*4a70*/  MUFU.EX2 R185, R2 ;  /* 0x0000000200b97308 */ /* 0x0002a20000000800 */
[----:B---3--:R-:W-:-:S07]  /*4a80*/  FFMA.FTZ R0, R28, c[0x0][0x2d0], -R12 ;  /* 0x0000b4001c007a23 */ /* 0x008fce000001080c */
[----:B------:R3:W-:Y:S08]  /*4a90*/  MUFU.EX2 R192, R4 ;  /* 0x0000000400c07308 */ /* 0x0007f00000000800 */
[----:B------:R4:W4:Y:S01]  /*4aa0*/  MUFU.EX2 R164, R0 ;  /* 0x0000000000a47308 */ /* 0x0009220000000800 */
[----:B-1----:R-:W-:Y:S01]  /*4ab0*/  FMNMX.FTZ R2, R119, R3, !PT ;  /* 0x0000000377027209 */ /* 0x002fe20007810000 */
[----:B------:R-:W-:Y:S01]  /*4ac0*/  FFMA.FTZ R3, R38, c[0x0][0x2d0], -R12 ;  /* 0x0000b40026037a23 */ /* 0x000fe2000001080c */
[----:B--2---:R-:W-:-:S02]  /*4ad0*/  F2FP.PACK_AB R10, R185, R193 ;  /* 0x000000c1b90a723e */ /* 0x004fc400000000ff */
[----:B------:R-:W-:Y:S01]  /*4ae0*/  FMNMX.FTZ R2, R137, R2, !PT ;  /* 0x0000000289027209 */ /* 0x000fe20007810000 */
[----:B---3--:R-:W-:Y:S02]  /*4af0*/  FFMA.FTZ R4, R31, c[0x0][0x2d0], -R13 ;  /* 0x0000b4001f047a23 */ /* 0x008fe4000001080d */
[----:B------:R1:W-:Y:S01]  /*4b00*/  MUFU.EX2 R224, R3 ;  /* 0x0000000300e07308 */ /* 0x0003e20000000800 */
[----:B------:R-:W-:Y:S01]  /*4b10*/  LDSM.16.MT88.4 R28, [R225+0x1900] ;  /* 0x00190000e11c783b */ /* 0x000fe20000004200 */
[----:B----4-:R-:W-:-:S06]  /*4b20*/  FMNMX.FTZ R0, R105, R106, !PT ;  /* 0x0000006a69007209 */ /* 0x010fcc0007810000 */
[----:B------:R2:W3:Y:S01]  /*4b30*/  MUFU.EX2 R180, R4 ;  /* 0x0000000400b47308 */ /* 0x0004e20000000800 */
[----:B------:R-:W-:Y:S02]  /*4b40*/  F2FP.PACK_AB R7, R164, R252 ;  /* 0x000000fca407723e */ /* 0x000fe400000000ff */
[----:B------:R-:W-:-:S04]  /*4b50*/  FMNMX.FTZ R0, R107, R0, !PT ;  /* 0x000000006b007209 */ /* 0x000fc80007810000 */
[----:B------:R-:W-:Y:S02]  /*4b60*/  FMNMX.FTZ R0, R116, R0, !PT ;  /* 0x0000000074007209 */ /* 0x000fe40007810000 */
[----:B-1----:R-:W-:Y:S01]  /*4b70*/  FMNMX.FTZ R3, R68, R2, !PT ;  /* 0x0000000244037209 */ /* 0x002fe20007810000 */
[--C-:B------:R-:W-:Y:S01]  /*4b80*/  FFMA.FTZ R2, R39, c[0x0][0x2d0], -R12.reuse ;  /* 0x0000b40027027a23 */ /* 0x100fe2000001080c */
[----:B------:R-:W-:Y:S01]  /*4b90*/  FMNMX.FTZ R0, R118, R0, !PT ;  /* 0x0000000076007209 */ /* 0x000fe20007810000 */
[----:B------:R-:W-:Y:S01]  /*4ba0*/  LDSM.16.MT88.4 R36, [R226+0x2100] ;  /* 0x00210000e224783b */ /* 0x000fe20000004200 */
[----:B------:R-:W-:Y:S01]  /*4bb0*/  FMNMX.FTZ R3, R160, R3, !PT ;  /* 0x00000003a0037209 */ /* 0x000fe20007810000 */
[----:B------:R1:W4:Y:S01]  /*4bc0*/  MUFU.EX2 R251, R2 ;  /* 0x0000000200fb7308 */ /* 0x0003220000000800 */
[----:B------:R-:W-:Y:S01]  /*4bd0*/  FMNMX.FTZ R0, R136, R0, !PT ;  /* 0x0000000088007209 */ /* 0x000fe20007810000 */
[----:B--2---:R-:W-:Y:S01]  /*4be0*/  FFMA.FTZ R4, R23, c[0x0][0x2d0], -R12 ;  /* 0x0000b40017047a23 */ /* 0x004fe2000001080c */
[----:B------:R-:W-:-:S02]  /*4bf0*/  FMNMX.FTZ R3, R161, R3, !PT ;  /* 0x00000003a1037209 */ /* 0x000fc40007810000 */
[----:B------:R-:W-:Y:S02]  /*4c00*/  FMNMX.FTZ R0, R138, R0, !PT ;  /* 0x000000008a007209 */ /* 0x000fe40007810000 */
[----:B---3--:R-:W-:Y:S01]  /*4c10*/  F2FP.PACK_AB R6, R180, R192 ;  /* 0x000000c0b406723e */ /* 0x008fe200000000ff */
[----:B------:R2:W3:Y:S01]  /*4c20*/  MUFU.EX2 R182, R4 ;  /* 0x0000000400b67308 */ /* 0x0004e20000000800 */
[----:B------:R-:W-:Y:S02]  /*4c30*/  FMNMX.FTZ R0, R139, R0, !PT ;  /* 0x000000008b007209 */ /* 0x000fe40007810000 */
[----:B------:R-:W-:Y:S02]  /*4c40*/  FMNMX.FTZ R3, R162, R3, !PT ;  /* 0x00000003a2037209 */ /* 0x000fe40007810000 */
[----:B------:R-:W-:Y:S02]  /*4c50*/  FMNMX.FTZ R0, R172, R0, !PT ;  /* 0x00000000ac007209 */ /* 0x000fe40007810000 */
[----:B------:R-:W-:Y:S01]  /*4c60*/  FMNMX.FTZ R3, R163, R3, !PT ;  /* 0x00000003a3037209 */ /* 0x000fe20007810000 */
[----:B-1----:R-:W-:Y:S01]  /*4c70*/  FFMA.FTZ R2, R49, c[0x0][0x2d0], -R12 ;  /* 0x0000b40031027a23 */ /* 0x002fe2000001080c */
[----:B------:R-:W-:-:S02]  /*4c80*/  FMNMX.FTZ R0, R173, R0, !PT ;  /* 0x00000000ad007209 */ /* 0x000fc40007810000 */
[----:B----4-:R-:W-:Y:S01]  /*4c90*/  F2FP.PACK_AB R9, R251, R224 ;  /* 0x000000e0fb09723e */ /* 0x010fe200000000ff */
[----:B------:R1:W-:Y:S01]  /*4ca0*/  MUFU.EX2 R229, R2 ;  /* 0x0000000200e57308 */ /* 0x0003e20000000800 */
[----:B------:R-:W-:Y:S01]  /*4cb0*/  FMNMX.FTZ R0, R174, R0, !PT ;  /* 0x00000000ae007209 */ /* 0x000fe20007810000 */
[----:B------:R-:W4:Y:S01]  /*4cc0*/  SHFL.BFLY PT, R14, R3, 0x2, 0x1f ;  /* 0x0c401f00030e7f89 */ /* 0x000f2200000e0000 */
[----:B--2---:R-:W-:Y:S02]  /*4cd0*/  F2FP.PACK_AB R4, R234, R183 ;  /* 0x000000b7ea04723e */ /* 0x004fe400000000ff */
[----:B------:R-:W-:Y:S02]  /*4ce0*/  FMNMX.FTZ R0, R175, R0, !PT ;  /* 0x00000000af007209 */ /* 0x000fe40007810000 */
[----:B---3--:R-:W-:-:S03]  /*4cf0*/  F2FP.PACK_AB R5, R233, R182 ;  /* 0x000000b6e905723e */ /* 0x008fc600000000ff */
[----:B------:R-:W2:Y:S04]  /*4d00*/  SHFL.BFLY PT, R8, R0, 0x2, 0x1f ;  /* 0x0c401f0000087f89 */ /* 0x000ea800000e0000 */
[C---:B------:R-:W-:Y:S01]  /*4d10*/  HMMA.16816.F32 R20, R4.reuse, R44, RZ ;  /* 0x0000002c0414723c */ /* 0x040fe200000018ff */
[----:B-1----:R-:W-:Y:S02]  /*4d20*/  FFMA.FTZ R2, R51, c[0x0][0x2d0], -R12 ;  /* 0x0000b40033027a23 */ /* 0x002fe4000001080c */
[----:B------:R-:W-:Y:S02]  /*4d30*/  LDSM.16.MT88.4 R48, [R225+0x2100] ;  /* 0x00210000e130783b */ /* 0x000fe40000004200 */
[----:B------:R-:W1:Y:S03]  /*4d40*/  MUFU.EX2 R184, R2 ;  /* 0x0000000200b87308 */ /* 0x000e660000000800 */
[----:B------:R-:W-:Y:S01]  /*4d50*/  HMMA.16816.F32 R148, R4, R60, RZ ;  /* 0x0000003c0494723c */ /* 0x000fe200000018ff */
[----:B----4-:R-:W-:-:S07]  /*4d60*/  FMNMX.FTZ R3, R3, R14, !PT ;  /* 0x0000000e03037209 */ /* 0x010fce0007810000 */
[----:B------:R-:W-:Y:S01]  /*4d70*/  HMMA.16816.F32 R144, R4, R28, RZ ;  /* 0x0000001c0490723c */ /* 0x000fe200000018ff */
[----:B--2---:R-:W-:Y:S02]  /*4d80*/  FMNMX.FTZ R0, R0, R8, !PT ;  /* 0x0000000800007209 */ /* 0x004fe40007810000 */
[----:B------:R-:W-:-:S05]  /*4d90*/  F2FP.PACK_AB R8, R186, R195 ;  /* 0x000000c3ba08723e */ /* 0x000fca00000000ff */
[----:B------:R-:W-:Y:S01]  /*4da0*/  HMMA.16816.F32 R140, R4, R40, RZ ;  /* 0x00000028048c723c */ /* 0x000fe200000018ff */
[----:B------:R-:W2:Y:S01]  /*4db0*/  SHFL.BFLY PT, R15, R0, 0x1, 0x1f ;  /* 0x0c201f00000f7f89 */ /* 0x000ea200000e0000 */
[----:B-1----:R-:W-:-:S06]  /*4dc0*/  F2FP.PACK_AB R11, R184, R229 ;  /* 0x000000e5b80b723e */ /* 0x002fcc00000000ff */
[----:B------:R-:W-:Y:S08]  /*4dd0*/  HMMA.16816.F32 R128, R4, R32, RZ ;  /* 0x000000200480723c */ /* 0x000ff000000018ff */
[----:B------:R-:W-:Y:S01]  /*4de0*/  HMMA.16816.F32 R176, R8, R80, R20 ;  /* 0x0000005008b0723c */ /* 0x000fe20000001814 */
[----:B------:R-:W-:Y:S07]  /*4df0*/  LDSM.16.MT88.4 R20, [R227+0x2100] ;  /* 0x00210000e314783b */ /* 0x000fee0000004200 */
[----:B------:R-:W-:Y:S01]  /*4e00*/  HMMA.16816.F32 R152, R4, R84, RZ ;  /* 0x000000540498723c */ /* 0x000fe200000018ff */
[----:B--2---:R-:W-:-:S04]  /*4e10*/  FMNMX.FTZ R167, R0, R15, !PT ;  /* 0x0000000f00a77209 */ /* 0x004fc80007810000 */
[C---:B------:R-:W-:Y:S01]  /*4e20*/  FSETP.NEU.FTZ.AND P0, PT, R167.reuse, -INF , PT ;  /* 0xff800000a700780b */ /* 0x040fe20003f1d000 */
[----:B------:R-:W-:Y:S02]  /*4e30*/  FMUL.FTZ R0, R167, c[0x0][0x2d0] ;  /* 0x0000b400a7007a20 */ /* 0x000fe40000410000 */
[----:B------:R-:W-:Y:S03]  /*4e40*/  HMMA.16816.F32 R132, R4, R100, RZ ;  /* 0x000000640484723c */ /* 0x000fe600000018ff */
[----:B------:R-:W-:-:S05]  /*4e50*/  FSEL R0, R0, RZ, P0 ;  /* 0x000000ff00007208 */ /* 0x000fca0000000000 */
[----:B------:R-:W-:Y:S01]  /*4e60*/  HMMA.16816.F32 R124, R4, R120, RZ ;  /* 0x00000078047c723c */ /* 0x000fe200000018ff */
[----:B------:R-:W-:-:S04]  /*4e70*/  FFMA.FTZ R2, R105, c[0x0][0x2d0], -R0 ;  /* 0x0000b40069027a23 */ /* 0x000fc80000010800 */
[----:B------:R1:W-:Y:S03]  /*4e80*/  MUFU.EX2 R231, R2 ;  /* 0x0000000200e77308 */ /* 0x0003e60000000800 */
[C---:B------:R-:W-:Y:S08]  /*4e90*/  HMMA.16816.F32 R112, R4.reuse, R46, RZ ;  /* 0x0000002e0470723c */ /* 0x040ff000000018ff */
[----:B------:R-:W-:Y:S01]  /*4ea0*/  HMMA.16816.F32 R108, R4, R34, RZ ;  /* 0x00000022046c723c */ /* 0x000fe200000018ff */
[----:B-1----:R-:W-:-:S07]  /*4eb0*/  FFMA.FTZ R2, R106, c[0x0][0x2d0], -R0 ;  /* 0x0000b4006a027a23 */ /* 0x002fce0000010800 */
[C---:B------:R-:W-:Y:S01]  /*4ec0*/  HMMA.16816.F32 R96, R4.reuse, R42, RZ ;  /* 0x0000002a0460723c */ /* 0x040fe200000018ff */
[----:B------:R1:W-:Y:S07]  /*4ed0*/  MUFU.EX2 R232, R2 ;  /* 0x0000000200e87308 */ /* 0x0003ee0000000800 */
[C---:B------:R-:W-:Y:S08]  /*4ee0*/  HMMA.16816.F32 R92, R4.reuse, R62, RZ ;  /* 0x0000003e045c723c */ /* 0x040ff000000018ff */
[----:B------:R-:W-:Y:S01]  /*4ef0*/  HMMA.16816.F32 R88, R4, R30, RZ ;  /* 0x0000001e0458723c */ /* 0x000fe200000018ff */
[----:B-1----:R-:W-:-:S07]  /*4f00*/  FFMA.FTZ R2, R107, c[0x0][0x2d0], -R0 ;  /* 0x0000b4006b027a23 */ /* 0x002fce0000010800 */
[C---:B------:R-:W-:Y:S08]  /*4f10*/  HMMA.16816.F32 R76, R4.reuse, R86, RZ ;  /* 0x00000056044c723c */ /* 0x040ff000000018ff */
[C---:B------:R-:W-:Y:S08]  /*4f20*/  HMMA.16816.F32 R72, R4.reuse, R102, RZ ;  /* 0x000000660448723c */ /* 0x040ff000000018ff */
[----:B------:R-:W-:Y:S01]  /*4f30*/  HMMA.16816.F32 R16, R4, R122, RZ ;  /* 0x0000007a0410723c */ /* 0x000fe200000018ff */
[----:B------:R-:W1:Y:S01]  /*4f40*/  SHFL.BFLY PT, R4, R3, 0x1, 0x1f ;  /* 0x0c201f0003047f89 */ /* 0x000e6200000e0000 */
[----:B------:R-:W2:Y:S06]  /*4f50*/  MUFU.EX2 R5, R2 ;  /* 0x0000000200057308 */ /* 0x000eac0000000800 */
[C---:B------:R-:W-:Y:S08]  /*4f60*/  HMMA.16816.F32 R148, R8.reuse, R52, R148 ;  /* 0x000000340894723c */ /* 0x040ff00000001894 */
[C---:B------:R-:W-:Y:S08]  /*4f70*/  HMMA.16816.F32 R144, R8.reuse, R48, R144 ;  /* 0x000000300890723c */ /* 0x040ff00000001890 */
[----:B------:R-:W-:Y:S01]  /*4f80*/  HMMA.16816.F32 R196, R8, R56, R140 ;  /* 0x0000003808c4723c */ /* 0x000fe2000000188c */
[----:B-1----:R-:W-:Y:S01]  /*4f90*/  FMNMX.FTZ R3, R3, R4, !PT ;  /* 0x0000000403037209 */ /* 0x002fe20007810000 */
[----:B------:R-:W-:-:S02]  /*4fa0*/  FFMA.FTZ R4, R116, c[0x0][0x2d0], -R0 ;  /* 0x0000b40074047a23 */ /* 0x000fc40000010800 */
[----:B--2---:R-:W-:Y:S01]  /*4fb0*/  IMAD.MOV.U32 R116, RZ, RZ, R5 ;  /* 0x000000ffff747224 */ /* 0x004fe200078e0005 */
[C---:B------:R-:W-:Y:S01]  /*4fc0*/  FSETP.NEU.FTZ.AND P0, PT, R3.reuse, -INF , PT ;  /* 0xff8000000300780b */ /* 0x040fe20003f1d000 */
[----:B------:R-:W-:Y:S01]  /*4fd0*/  FMUL.FTZ R2, R3, c[0x0][0x2d0] ;  /* 0x0000b40003027a20 */ /* 0x000fe20000410000 */
[----:B------:R-:W1:Y:S01]  /*4fe0*/  MUFU.EX2 R181, R4 ;  /* 0x0000000400b57308 */ /* 0x000e620000000800 */
[----:B------:R-:W-:Y:S01]  /*4ff0*/  HMMA.16816.F32 R188, R8, R64, R128 ;  /* 0x0000004008bc723c */ /* 0x000fe20000001880 */
[----:B------:R-:W-:Y:S01]  /*5000*/  MOV R141, R149 ;  /* 0x00000095008d7202 */ /* 0x000fe20000000f00 */
[----:B------:R-:W-:Y:S01]  /*5010*/  IMAD.MOV.U32 R140, RZ, RZ, R150 ;  /* 0x000000ffff8c7224 */ /* 0x000fe200078e0096 */
[----:B------:R-:W-:-:S04]  /*5020*/  FSEL R2, R2, RZ, P0 ;  /* 0x000000ff02027208 */ /* 0x000fc80000000000 */
[----:B------:R-:W-:Y:S01]  /*5030*/  MOV R130, R148 ;  /* 0x0000009400827202 */ /* 0x000fe20000000f00 */
[----:B------:R-:W-:Y:S01]  /*5040*/  IMAD.MOV.U32 R150, RZ, RZ, R145 ;  /* 0x000000ffff967224 */ /* 0x000fe200078e0091 */
[----:B------:R-:W-:Y:S01]  /*5050*/  MOV R148, R147 ;  /* 0x0000009300947202 */ /* 0x000fe20000000f00 */
[----:B------:R-:W-:Y:S01]  /*5060*/  IMAD.MOV.U32 R149, RZ, RZ, R146 ;  /* 0x000000ffff957224 */ /* 0x000fe200078e0092 */
[C---:B------:R-:W-:Y:S01]  /*5070*/  HMMA.16816.F32 R244, R8.reuse, R36, R152 ;  /* 0x0000002408f4723c */ /* 0x040fe20000001898 */
[----:B------:R-:W-:Y:S02]  /*5080*/  IMAD.MOV.U32 R143, RZ, RZ, R144 ;  /* 0x000000ffff8f7224 */ /* 0x000fe400078e0090 */
[----:B------:R-:W-:Y:S01]  /*5090*/  IMAD.MOV.U32 R131, RZ, RZ, R151 ;  /* 0x000000ffff837224 */ /* 0x000fe200078e0097 */
[----:B-1----:R-:W-:Y:S01]  /*50a0*/  F2FP.PACK_AB R6, R181, R116 ;  /* 0x00000074b506723e */ /* 0x002fe200000000ff */
[----:B------:R-:W-:Y:S01]  /*50b0*/  IMAD.MOV.U32 R129, RZ, RZ, R196 ;  /* 0x000000ffff817224 */ /* 0x000fe200078e00c4 */
[----:B------:R-:W-:Y:S01]  /*50c0*/  MOV R128, R197 ;  /* 0x000000c500807202 */ /* 0x000fe20000000f00 */
[----:B------:R-:W-:Y:S01]  /*50d0*/  IMAD.MOV.U32 R15, RZ, RZ, R198 ;  /* 0x000000ffff0f7224 */ /* 0x000fe200078e00c6 */
[----:B------:R-:W-:Y:S01]  /*50e0*/  HMMA.16816.F32 R144, R8, R20, R124 ;  /* 0x000000140890723c */ /* 0x000fe2000000187c */
[----:B------:R-:W-:-:S02]  /*50f0*/  IMAD.MOV.U32 R14, RZ, RZ, R199 ;  /* 0x000000ffff0e7224 */ /* 0x000fc400078e00c7 */
[----:B------:R-:W-:-:S04]  /*5100*/  FFMA.FTZ R4, R69, c[0x0][0x2d0], -R2 ;  /* 0x0000b40045047a23 */ /* 0x000fc80000010802 */
[----:B------:R1:W-:Y:S01]  /*5110*/  MUFU.EX2 R248, R4 ;  /* 0x0000000400f87308 */ /* 0x0003e20000000800 */
[C---:B------:R-:W-:Y:S07]  /*5120*/  HMMA.16816.F32 R212, R8.reuse, R24, R132 ;  /* 0x0000001808d4723c */ /* 0x040fee0000001884 */
[----:B------:R-:W-:Y:S01]  /*5130*/  MOV R135, R180 ;  /* 0x000000b400877202 */ /* 0x000fe20000000f00 */
[----:B------:R-:W-:Y:S01]  /*5140*/  HMMA.16816.F32 R220, R8, R82, R112 ;  /* 0x0000005208dc723c */ /* 0x000fe20000001870 */
[----:B------:R-:W-:-:S02]  /*5150*/  IMAD.MOV.U32 R134, RZ, RZ, R164 ;  /* 0x000000ffff867224 */ /* 0x000fc400078e00a4 */
[----:B-1----:R-:W-:-:S05]  /*5160*/  FFMA.FTZ R4, R70, c[0x0][0x2d0], -R2 ;  /* 0x0000b40046047a23 */ /* 0x002fca0000010802 */
[C---:B------:R-:W-:Y:S01]  /*5170*/  HMMA.16816.F32 R216, R8.reuse, R66, R108 ;  /* 0x0000004208d8723c */ /* 0x040fe2000000186c */
[----:B------:R1:W2:Y:S07]  /*5180*/  MUFU.EX2 R180, R4 ;  /* 0x0000000400b47308 */ /* 0x0002ae0000000800 */
[C---:B------:R-:W-:Y:S08]  /*5190*/  HMMA.16816.F32 R208, R8.reuse, R58, R96 ;  /* 0x0000003a08d0723c */ /* 0x040ff00000001860 */
[----:B------:R-:W-:Y:S01]  /*51a0*/  HMMA.16816.F32 R204, R8, R54, R92 ;  /* 0x0000003608cc723c */ /* 0x000fe2000000185c */
[----:B-1----:R-:W-:Y:S01]  /*51b0*/  FFMA.FTZ R4, R104, c[0x0][0x2d0], -R2 ;  /* 0x0000b40068047a23 */ /* 0x002fe20000010802 */
[----:B--2---:R-:W-:-:S03]  /*51c0*/  F2FP.PACK_AB R5, R180, R248 ;  /* 0x000000f8b405723e */ /* 0x004fc600000000ff */
[----:B------:R1:W-:Y:S03]  /*51d0*/  MUFU.EX2 R142, R4 ;  /* 0x00000004008e7308 */ /* 0x0003e60000000800 */
[C---:B------:R-:W-:Y:S08]  /*51e0*/  HMMA.16816.F32 R200, R8.reuse, R50, R88 ;  /* 0x0000003208c8723c */ /* 0x040ff00000001858 */
[----:B------:R-:W-:Y:S01]  /*51f0*/  HMMA.16816.F32 R196, R8, R38, R76 ;  /* 0x0000002608c4723c */ /* 0x000fe2000000184c */
[----:B-1----:R-:W-:-:S07]  /*5200*/  FFMA.FTZ R4, R71, c[0x0][0x2d0], -R2 ;  /* 0x0000b40047047a23 */ /* 0x002fce0000010802 */
[C---:B------:R-:W-:Y:S01]  /*5210*/  HMMA.16816.F32 R152, R8.reuse, R26, R72 ;  /* 0x0000001a0898723c */ /* 0x040fe20000001848 */
[----:B------:R1:W2:Y:S07]  /*5220*/  MUFU.EX2 R250, R4 ;  /* 0x0000000400fa7308 */ /* 0x0002ae0000000800 */
[----:B------:R-:W-:Y:S07]  /*5230*/  HMMA.16816.F32 R124, R8, R22, R16 ;  /* 0x00000016087c723c */ /* 0x000fee0000001810 */
[----:B------:R-:W-:-:S02]  /*5240*/  FFMA.FTZ R8, R118, c[0x0][0x2d0], -R0 ;  /* 0x0000b40076087a23 */ /* 0x000fc40000010800 */
[----:B------:R-:W-:Y:S02]  /*5250*/  IMAD.MOV.U32 R118, RZ, RZ, R134 ;  /* 0x000000ffff767224 */ /* 0x000fe400078e0086 */
[----:B------:R3:W4:Y:S01]  /*5260*/  MUFU.EX2 R132, R8 ;  /* 0x0000000800847308 */ /* 0x0007220000000800 */
[----:B-1----:R-:W-:Y:S02]  /*5270*/  F2FP.PACK_AB R4, R232, R231 ;  /* 0x000000e7e804723e */ /* 0x002fe400000000ff */
[----:B--2---:R-:W-:-:S07]  /*5280*/  F2FP.PACK_AB R7, R250, R142 ;  /* 0x0000008efa07723e */ /* 0x004fce00000000ff */
[----:B------:R-:W-:Y:S01]  /*5290*/  HMMA.16816.F32 R88, R4, R32, RZ ;  /* 0x000000200458723c */ /* 0x000fe200000018ff */
[----:B---3--:R-:W-:Y:S01]  /*52a0*/  FFMA.FTZ R8, R136, c[0x0][0x2d0], -R0 ;  /* 0x0000b40088087a23 */ /* 0x008fe20000010800 */
[----:B------:R-:W-:-:S06]  /*52b0*/  MOV R136, R135 ;  /* 0x0000008700887202 */ /* 0x000fcc0000000f00 */
[C---:B------:R-:W-:Y:S01]  /*52c0*/  HMMA.16816.F32 R104, R4.reuse, R34, RZ ;  /* 0x000000220468723c */ /* 0x040fe200000018ff */
[----:B------:R1:W-:Y:S07]  /*52d0*/  MUFU.EX2 R194, R8 ;  /* 0x0000000800c27308 */ /* 0x0003ee0000000800 */
[C---:B------:R-:W-:Y:S08]  /*52e0*/  HMMA.16816.F32 R32, R4.reuse, R28, RZ ;  /* 0x0000001c0420723c */ /* 0x040ff000000018ff */
[----:B------:R-:W-:Y:S01]  /*52f0*/  HMMA.16816.F32 R76, R4, R30, RZ ;  /* 0x0000001e044c723c */ /* 0x000fe200000018ff */
[----:B-1----:R-:W-:-:S02]  /*5300*/  FFMA.FTZ R8, R138, c[0x0][0x2d0], -R0 ;  /* 0x0000b4008a087a23 */ /* 0x002fc40000010800 */
[----:B------:R-:W-:Y:S02]  /*5310*/  IMAD.MOV.U32 R138, RZ, RZ, R116 ;  /* 0x000000ffff8a7224 */ /* 0x000fe400078e0074 */
[----:B------:R1:W-:Y:S01]  /*5320*/  MUFU.EX2 R230, R8 ;  /* 0x0000000800e67308 */ /* 0x0003e20000000800 */
[----:B------:R-:W-:Y:S02]  /*5330*/  IMAD.MOV.U32 R116, RZ, RZ, R192 ;  /* 0x000000ffff747224 */ /* 0x000fe400078e00c0 */
[C---:B------:R-:W-:Y:S07]  /*5340*/  HMMA.16816.F32 R28, R4.reuse, R84, RZ ;  /* 0x00000054041c723c */ /* 0x040fee00000018ff */
[----:B------:R-:W-:Y:S01]  /*5350*/  MOV R84, R182 ;  /* 0x000000b600547202 */ /* 0x000fe20000000f00 */
[----:B------:R-:W-:Y:S01]  /*5360*/  HMMA.16816.F32 R108, R4, R44, RZ ;  /* 0x0000002c046c723c */ /* 0x000fe200000018ff */
[----:B-1----:R-:W-:-:S07]  /*5370*/  FFMA.FTZ R8, R139, c[0x0][0x2d0], -R0 ;  /* 0x0000b4008b087a23 */ /* 0x002fce0000010800 */
[C---:B------:R-:W-:Y:S01]  /*5380*/  HMMA.16816.F32 R112, R4.reuse, R46, RZ ;  /* 0x0000002e0470723c */ /* 0x040fe200000018ff */
[----:B------:R-:W-:Y:S01]  /*5390*/  IMAD.MOV.U32 R139, RZ, RZ, R252 ;  /* 0x000000ffff8b7224 */ /* 0x000fe200078e00fc */
[----:B------:R1:W-:Y:S06]  /*53a0*/  MUFU.EX2 R151, R8 ;  /* 0x0000000800977308 */ /* 0x0003ec0000000800 */
[C---:B------:R-:W-:Y:S08]  /*53b0*/  HMMA.16816.F32 R44, R4.reuse, R60, RZ ;  /* 0x0000003c042c723c */ /* 0x040ff000000018ff */
[----:B------:R-:W-:Y:S01]  /*53c0*/  HMMA.16816.F32 R92, R4, R62, RZ ;  /* 0x0000003e045c723c */ /* 0x000fe200000018ff */
[----:B-1----:R-:W-:Y:S01]  /*53d0*/  FFMA.FTZ R8, R117, c[0x0][0x2d0], -R2 ;  /* 0x0000b40075087a23 */ /* 0x002fe20000010802 */
[----:B------:R-:W-:-:S03]  /*53e0*/  MOV R117, R251 ;  /* 0x000000fb00757202 */ /* 0x000fc60000000f00 */
[----:B------:R1:W2:Y:S03]  /*53f0*/  MUFU.EX2 R133, R8 ;  /* 0x0000000800857308 */ /* 0x0002a60000000800 */
[C---:B------:R-:W-:Y:S07]  /*5400*/  HMMA.16816.F32 R60, R4.reuse, R102, RZ ;  /* 0x00000066043c723c */ /* 0x040fee00000018ff */
[----:B----4-:R-:W-:Y:S01]  /*5410*/  IMAD.MOV.U32 R103, RZ, RZ, R132 ;  /* 0x000000ffff677224 */ /* 0x010fe200078e0084 */
[----:B------:R-:W-:Y:S01]  /*5420*/  HMMA.16816.F32 R72, R4, R40, RZ ;  /* 0x000000280448723c */ /* 0x000fe200000018ff */
[----:B-1----:R-:W-:Y:S01]  /*5430*/  FFMA.FTZ R8, R119, c[0x0][0x2d0], -R2 ;  /* 0x0000b40077087a23 */ /* 0x002fe20000010802 */
[----:B--2---:R-:W-:-:S06]  /*5440*/  MOV R102, R133 ;  /* 0x0000008500667202 */ /* 0x004fcc0000000f00 */
[C---:B------:R-:W-:Y:S01]  /*5450*/  HMMA.16816.F32 R96, R4.reuse, R42, RZ ;  /* 0x0000002a0460723c */ /* 0x040fe200000018ff */
[----:B------:R-:W-:Y:S01]  /*5460*/  IMAD.MOV.U32 R119, RZ, RZ, R250 ;  /* 0x000000ffff777224 */ /* 0x000fe200078e00fa */
[----:B------:R1:W-:Y:S06]  /*5470*/  MUFU.EX2 R187, R8 ;  /* 0x0000000800bb7308 */ /* 0x0003ec0000000800 */
[C---:B------:R-:W-:Y:S07]  /*5480*/  HMMA.16816.F32 R16, R4.reuse, R100, RZ ;  /* 0x000000640410723c */ /* 0x040fee00000018ff */
[----:B------:R-:W-:Y:S01]  /*5490*/  IMAD.MOV.U32 R101, RZ, RZ, R142 ;  /* 0x000000ffff657224 */ /* 0x000fe200078e008e */
[----:B------:R-:W-:Y:S01]  /*54a0*/  HMMA.16816.F32 R40, R4, R122, RZ ;  /* 0x0000007a0428723c */ /* 0x000fe200000018ff */
[----:B------:R-:W-:Y:S01]  /*54b0*/  MOV R100, R186 ;  /* 0x000000ba00647202 */ /* 0x000fe20000000f00 */
[----:B-1----:R-:W-:-:S02]  /*54c0*/  FFMA.FTZ R8, R137, c[0x0][0x2d0], -R2 ;  /* 0x0000b40089087a23 */ /* 0x002fc40000010802 */
[----:B------:R-:W-:Y:S02]  /*54d0*/  IMAD.MOV.U32 R137, RZ, RZ, R183 ;  /* 0x000000ffff897224 */ /* 0x000fe400078e00b7 */
[----:B------:R1:W2:Y:S02]  /*54e0*/  MUFU.EX2 R164, R8 ;  /* 0x0000000800a47308 */ /* 0x0002a40000000800 */
[----:B-1----:R-:W-:Y:S02]  /*54f0*/  FFMA.FTZ R8, R68, c[0x0][0x2d0], -R2 ;  /* 0x0000b40044087a23 */ /* 0x002fe40000010802 */
[----:B--2---:R-:W-:Y:S01]  /*5500*/  IMAD.MOV.U32 R85, RZ, RZ, R164 ;  /* 0x000000ffff557224 */ /* 0x004fe200078e00a4 */
[----:B------:R-:W-:Y:S03]  /*5510*/  HMMA.16816.F32 R68, R4, R86, RZ ;  /* 0x000000560444723c */ /* 0x000fe600000018ff */
[----:B------:R1:W2:Y:S04]  /*5520*/  MUFU.EX2 R164, R8 ;  /* 0x0000000800a47308 */ /* 0x0002a80000000800 */
[----:B------:R-:W-:-:S02]  /*5530*/  IMAD.MOV.U32 R87, RZ, RZ, R181 ;  /* 0x000000ffff577224 */ /* 0x000fc400078e00b5 */
[----:B------:R-:W-:Y:S01]  /*5540*/  IMAD.MOV.U32 R86, RZ, RZ, R180 ;  /* 0x000000ffff567224 */ /* 0x000fe200078e00b4 */
[----:B-1----:R-:W-:Y:S07]  /*5550*/  HMMA.16816.F32 R8, R4, R120, RZ ;  /* 0x000000780408723c */ /* 0x002fee00000018ff */
[----:B------:R-:W-:Y:S02]  /*5560*/  F2FP.PACK_AB R4, R194, R103 ;  /* 0x00000067c204723e */ /* 0x000fe400000000ff */
[----:B------:R-:W-:-:S02]  /*5570*/  F2FP.PACK_AB R6, R151, R230 ;  /* 0x000000e69706723e */ /* 0x000fc400000000ff */
[----:B------:R-:W-:Y:S02]  /*5580*/  F2FP.PACK_AB R5, R187, R102 ;  /* 0x00000066bb05723e */ /* 0x000fe400000000ff */
[----:B--2---:R-:W-:-:S07]  /*5590*/  F2FP.PACK_AB R7, R164, R85 ;  /* 0x00000055a407723e */ /* 0x004fce00000000ff */
[C---:B------:R-:W-:Y:S01]  /*55a0*/  HMMA.16816.F32 R180, R4.reuse, R80, R108 ;  /* 0x0000005004b4723c */ /* 0x040fe2000000186c */
[----:B------:R-:W-:Y:S06]  /*55b0*/  LDSM.16.MT88.4 R108, [R228+0x2900] ;  /* 0x00290000e46c783b */ /* 0x000fec0000004200 */
[----:B------:R-:W-:Y:S01]  /*55c0*/  IMAD.MOV.U32 R80, RZ, RZ, R195 ;  /* 0x000000ffff507224 */ /* 0x000fe200078e00c3 */
[----:B------:R-:W-:Y:S01]  /*55d0*/  HMMA.16816.F32 R88, R4, R64, R88 ;  /* 0x000000400458723c */ /* 0x000fe20000001858 */
[----:B------:R-:W-:-:S06]  /*55e0*/  MOV R81, R248 ;  /* 0x000000f800517202 */ /* 0x000fcc0000000f00 */
[----:B------:R-:W-:Y:S01]  /*55f0*/  IMAD.MOV.U32 R65, RZ, RZ, R194 ;  /* 0x000000ffff417224 */ /* 0x000fe200078e00c2 */
[----:B------:R-:W-:Y:S01]  /*5600*/  MOV R64, R193 ;  /* 0x000000c100407202 */ /* 0x000fe20000000f00 */
[C---:B------:R-:W-:Y:S08]  /*5610*/  HMMA.16816.F32 R120, R4.reuse, R24, R16 ;  /* 0x000000180478723c */ /* 0x040ff00000001810 */
[C---:B------:R-:W-:Y:S07]  /*5620*/  HMMA.16816.F32 R192, R4.reuse, R20, R8 ;  /* 0x0000001404c0723c */ /* 0x040fee0000001808 */
[----:B------:R-:W-:Y:S01]  /*5630*/  FFMA.FTZ R8, R171, c[0x0][0x2d0], -R13 ;  /* 0x0000b400ab087a23 */ /* 0x000fe2000001080d */
[C---:B------:R-:W-:Y:S01]  /*5640*/  HMMA.16816.F32 R16, R4.reuse, R82, R112 ;  /* 0x000000520410723c */ /* 0x040fe20000001870 */
[----:B------:R-:W-:Y:S01]  /*5650*/  MOV R21, R185 ;  /* 0x000000b900157202 */ /* 0x000fe20000000f00 */
[----:B------:R-:W-:Y:S01]  /*5660*/  IMAD.MOV.U32 R20, RZ, RZ, R184 ;  /* 0x000000ffff147224 */ /* 0x000fe200078e00b8 */
[----:B------:R1:W-:Y:S04]  /*5670*/  MUFU.EX2 R248, R8 ;  /* 0x0000000800f87308 */ /* 0x0003e80000000800 */
[----:B------:R-:W-:Y:S01]  /*5680*/  MOV R114, R151 ;  /* 0x0000009700727202 */ /* 0x000fe20000000f00 */
[----:B------:R-:W-:Y:S01]  /*5690*/  IMAD.MOV.U32 R83, RZ, RZ, R150 ;  /* 0x000000ffff537224 */ /* 0x000fe200078e0096 */
[----:B------:R-:W-:Y:S01]  /*56a0*/  HMMA.16816.F32 R104, R4, R66, R104 ;  /* 0x000000420468723c */ /* 0x000fe20000001868 */
[----:B------:R-:W-:Y:S01]  /*56b0*/  IMAD.MOV.U32 R150, RZ, RZ, R15 ;  /* 0x000000ffff967224 */ /* 0x000fe200078e000f */
[----:B------:R-:W-:Y:S01]  /*56c0*/  MOV R113, R148 ;  /* 0x0000009400717202 */ /* 0x000fe20000000f00 */
[----:B------:R-:W-:-:S02]  /*56d0*/  IMAD.MOV.U32 R151, RZ, RZ, R14 ;  /* 0x000000ffff977224 */ /* 0x000fc400078e000e */
[----:B------:R-:W-:Y:S01]  /*56e0*/  IMAD.MOV.U32 R112, RZ, RZ, R149 ;  /* 0x000000ffff707224 */ /* 0x000fe200078e0095 */
[----:B------:R-:W-:Y:S01]  /*56f0*/  MOV R149, R128 ;  /* 0x0000008000957202 */ /* 0x000fe20000000f00 */
[----:B------:R-:W-:Y:S01]  /*5700*/  IMAD.MOV.U32 R82, RZ, RZ, R143 ;  /* 0x000000ffff527224 */ /* 0x000fe200078e008f */
[----:B------:R-:W-:Y:S01]  /*5710*/  MOV R67, R131 ;  /* 0x0000008300437202 */ /* 0x000fe20000000f00 */
[----:B------:R-:W-:Y:S01]  /*5720*/  IMAD.MOV.U32 R66, RZ, RZ, R140 ;  /* 0x000000ffff427224 */ /* 0x000fe200078e008c */
[C---:B------:R-:W-:Y:S01]  /*5730*/  HMMA.16816.F32 R72, R4.reuse, R56, R72 ;  /* 0x000000380448723c */ /* 0x040fe20000001848 */
[----:B-1----:R-:W-:Y:S02]  /*5740*/  FFMA.FTZ R8, R170, c[0x0][0x2d0], -R13 ;  /* 0x0000b400aa087a23 */ /* 0x002fe4000001080d */
[----:B------:R-:W-:Y:S02]  /*5750*/  IMAD.MOV.U32 R115, RZ, RZ, R187 ;  /* 0x000000ffff737224 */ /* 0x000fe400078e00bb */
[----:B------:R1:W2:Y:S01]  /*5760*/  MUFU.EX2 R251, R8 ;  /* 0x0000000800fb7308 */ /* 0x0002a20000000800 */
[----:B------:R-:W-:Y:S01]  /*5770*/  IMAD.MOV.U32 R148, RZ, RZ, R129 ;  /* 0x000000ffff947224 */ /* 0x000fe200078e0081 */
[----:B------:R-:W-:Y:S01]  /*5780*/  LDSM.16.MT88.4 R184, [R225+0x1100] ;  /* 0x00110000e1b8783b */ /* 0x000fe20000004200 */
[C---:B------:R-:W-:Y:S08]  /*5790*/  HMMA.16816.F32 R32, R4.reuse, R48, R32 ;  /* 0x000000300420723c */ /* 0x040ff00000001820 */
[----:B------:R-:W-:Y:S01]  /*57a0*/  HMMA.16816.F32 R28, R4, R36, R28 ;  /* 0x00000024041c723c */ /* 0x000fe2000000181c */
[----:B-1----:R-:W-:Y:S01]  /*57b0*/  FFMA.FTZ R8, R166, c[0x0][0x2d0], -R13 ;  /* 0x0000b400a6087a23 */ /* 0x002fe2000001080d */
[----:B--2---:R-:W-:-:S06]  /*57c0*/  F2FP.PACK_AB R128, R251, R248 ;  /* 0x000000f8fb80723e */ /* 0x004fcc00000000ff */
[C---:B------:R-:W-:Y:S01]  /*57d0*/  HMMA.16816.F32 R56, R4.reuse, R58, R96 ;  /* 0x0000003a0438723c */ /* 0x040fe20000001860 */
[----:B------:R1:W-:Y:S06]  /*57e0*/  MUFU.EX2 R252, R8 ;  /* 0x0000000800fc7308 */ /* 0x0003ec0000000800 */
[----:B------:R-:W-:Y:S01]  /*57f0*/  IMAD.MOV.U32 R98, RZ, RZ, R82 ;  /* 0x000000ffff627224 */ /* 0x000fe200078e0052 */
[----:B------:R-:W-:Y:S01]  /*5800*/  HMMA.16816.F32 R44, R4, R52, R44 ;  /* 0x00000034042c723c */ /* 0x000fe2000000182c */
[----:B------:R-:W-:Y:S01]  /*5810*/  IMAD.MOV.U32 R99, RZ, RZ, R83 ;  /* 0x000000ffff637224 */ /* 0x000fe200078e0053 */
[----:B------:R-:W-:Y:S01]  /*5820*/  MOV R83, R115 ;  /* 0x0000007300537202 */ /* 0x000fe20000000f00 */
[----:B------:R-:W-:Y:S01]  /*5830*/  IMAD.MOV.U32 R82, RZ, RZ, R114 ;  /* 0x000000ffff527224 */ /* 0x000fe200078e0072 */
[----:B------:R-:W-:Y:S01]  /*5840*/  MOV R114, R80 ;  /* 0x0000005000727202 */ /* 0x000fe20000000f00 */
[----:B------:R-:W-:-:S02]  /*5850*/  IMAD.MOV.U32 R115, RZ, RZ, R81 ;  /* 0x000000ffff737224 */ /* 0x000fc400078e0051 */
[----:B------:R-:W-:Y:S01]  /*5860*/  IMAD.MOV.U32 R53, RZ, RZ, R141 ;  /* 0x000000ffff357224 */ /* 0x000fe200078e008d */
[C---:B------:R-:W-:Y:S01]  /*5870*/  HMMA.16816.F32 R48, R4.reuse, R50, R76 ;  /* 0x000000320430723c */ /* 0x040fe2000000184c */
[----:B-1----:R-:W-:Y:S01]  /*5880*/  FFMA.FTZ R8, R158, c[0x0][0x2d0], -R13 ;  /* 0x0000b4009e087a23 */ /* 0x002fe2000001080d */
[----:B------:R-:W1:Y:S01]  /*5890*/  LDSM.16.MT88.4 R140, [R226+0x1100] ;  /* 0x00110000e28c783b */ /* 0x000e620000004200 */
[----:B------:R-:W-:Y:S02]  /*58a0*/  IMAD.MOV.U32 R52, RZ, RZ, R130 ;  /* 0x000000ffff347224 */ /* 0x000fe400078e0082 */
[----:B------:R2:W3:Y:S01]  /*58b0*/  MUFU.EX2 R250, R8 ;  /* 0x0000000800fa7308 */ /* 0x0004e20000000800 */
[----:B------:R-:W-:Y:S01]  /*58c0*/  IMAD.MOV.U32 R80, RZ, RZ, R84 ;  /* 0x000000ffff507224 */ /* 0x000fe200078e0054 */
[----:B------:R-:W-:Y:S01]  /*58d0*/  LDSM.16.MT88.4 R76, [R225+0x2900] ;  /* 0x00290000e14c783b */ /* 0x000fe20000004200 */
[----:B------:R-:W-:Y:S01]  /*58e0*/  HMMA.16816.F32 R36, R4, R38, R68 ;  /* 0x000000260424723c */ /* 0x000fe20000001844 */
[----:B------:R-:W-:Y:S01]  /*58f0*/  IMAD.MOV.U32 R81, RZ, RZ, R85 ;  /* 0x000000ffff517224 */ /* 0x000fe200078e0055 */
[----:B------:R-:W-:Y:S01]  /*5900*/  MOV R85, R139 ;  /* 0x0000008b00557202 */ /* 0x000fe20000000f00 */
[----:B------:R-:W-:-:S05]  /*5910*/  IMAD.MOV.U32 R84, RZ, RZ, R117 ;  /* 0x000000ffff547224 */ /* 0x000fca00078e0075 */
[----:B------:R-:W-:Y:S01]  /*5920*/  HMMA.16816.F32 R24, R4, R26, R60 ;  /* 0x0000001a0418723c */ /* 0x000fe2000000183c */
[----:B--2---:R-:W-:-:S07]  /*5930*/  FFMA.FTZ R8, R156, c[0x0][0x2d0], -R12 ;  /* 0x0000b4009c087a23 */ /* 0x004fce000001080c */
[----:B------:R-:W-:Y:S01]  /*5940*/  HMMA.16816.F32 R40, R4, R22, R40 ;  /* 0x000000160428723c */ /* 0x000fe20000001828 */
[----:B------:R2:W-:Y:S01]  /*5950*/  MUFU.EX2 R171, R8 ;  /* 0x0000000800ab7308 */ /* 0x0005e20000000800 */
[----:B------:R-:W-:Y:S01]  /*5960*/  MOV R69, R99 ;  /* 0x0000006300457202 */ /* 0x000fe20000000f00 */
[----:B------:R-:W-:Y:S01]  /*5970*/  LDSM.16.MT88.4 R60, [R227+0x1100] ;  /* 0x00110000e33c783b */ /* 0x000fe20000004200 */
[----:B---3--:R-:W-:Y:S01]  /*5980*/  F2FP.PACK_AB R130, R250, R252 ;  /* 0x000000fcfa82723e */ /* 0x008fe200000000ff */
[----:B------:R-:W-:Y:S01]  /*5990*/  IMAD.MOV.U32 R68, RZ, RZ, R98 ;  /* 0x000000ffff447224 */ /* 0x000fe200078e0062 */
[----:B------:R-:W-:Y:S01]  /*59a0*/  MOV R96, R100 ;  /* 0x0000006400607202 */ /* 0x000fe20000000f00 */
[----:B------:R-:W-:Y:S01]  /*59b0*/  IMAD.MOV.U32 R139, RZ, RZ, R233 ;  /* 0x000000ffff8b7224 */ /* 0x000fe200078e00e9 */
[----:B------:R-:W-:Y:S01]  /*59c0*/  MOV R117, R118 ;  /* 0x0000007600757202 */ /* 0x000fe20000000f00 */
[----:B--2---:R-:W-:-:S04]  /*59d0*/  FFMA.FTZ R8, R157, c[0x0][0x2d0], -R12 ;  /* 0x0000b4009d087a23 */ /* 0x004fc8000001080c */
[----:B------:R2:W3:Y:S02]  /*59e0*/  MUFU.EX2 R166, R8 ;  /* 0x0000000800a67308 */ /* 0x0004e40000000800 */
[----:B--2---:R-:W-:Y:S01]  /*59f0*/  FFMA.FTZ R8, R165, c[0x0][0x2d0], -R12 ;  /* 0x0000b400a5087a23 */ /* 0x004fe2000001080c */
[----:B------:R-:W-:Y:S02]  /*5a00*/  MOV R99, R82 ;  /* 0x0000005200637202 */ /* 0x000fe40000000f00 */
[----:B---3--:R-:W-:-:S03]  /*5a10*/  F2FP.PACK_AB R129, R166, R171 ;  /* 0x000000aba681723e */ /* 0x008fc600000000ff */
[----:B------:R2:W-:Y:S02]  /*5a20*/  MUFU.EX2 R170, R8 ;  /* 0x0000000800aa7308 */ /* 0x0005e40000000800 */
[----:B--2---:R-:W-:Y:S02]  /*5a30*/  FFMA.FTZ R8, R159, c[0x0][0x2d0], -R12 ;  /* 0x0000b4009f087a23 */ /* 0x004fe4000001080c */
[----:B------:R-:W-:Y:S01]  /*5a40*/  HMMA.16816.F32 R12, R4, R54, R92 ;  /* 0x00000036040c723c */ /* 0x000fe2000000185c */
[----:B------:R-:W-:Y:S03]  /*5a50*/  LDSM.16.MT88.4 R92, [R226+0x2900] ;  /* 0x00290000e25c783b */ /* 0x000fe60000004200 */
[----:B------:R2:W3:Y:S01]  /*5a60*/  MUFU.EX2 R165, R8 ;  /* 0x0000000800a57308 */ /* 0x0004e20000000800 */
[----:B------:R-:W-:Y:S01]  /*5a70*/  MOV R82, R230 ;  /* 0x000000e600527202 */ /* 0x000fe20000000f00 */
[----:B------:R-:W4:Y:S01]  /*5a80*/  LDSM.16.MT88.4 R156, [R228+0x1100] ;  /* 0x00110000e49c783b */ /* 0x000f220000004200 */
[----:B------:R-:W-:Y:S01]  /*5a90*/  IMAD.MOV.U32 R54, RZ, RZ, R66 ;  /* 0x000000ffff367224 */ /* 0x000fe200078e0042 */
[----:B------:R-:W-:Y:S01]  /*5aa0*/  MOV R55, R67 ;  /* 0x0000004300377202 */ /* 0x000fe20000000f00 */
[----:B------:R-:W-:Y:S01]  /*5ab0*/  FFMA.FTZ R4, R172, c[0x0][0x2d0], -R0 ;  /* 0x0000b400ac047a23 */ /* 0x000fe20000010800 */
[----:B------:R-:W-:Y:S01]  /*5ac0*/  MOV R66, R112 ;  /* 0x0000007000427202 */ /* 0x000fe20000000f00 */
[----:B------:R-:W-:-:S02]  /*5ad0*/  IMAD.MOV.U32 R67, RZ, RZ, R113 ;  /* 0x000000ffff437224 */ /* 0x000fc400078e0071 */
[----:B------:R1:W-:Y:S01]  /*5ae0*/  MUFU.EX2 R23, R4 ;  /* 0x0000000400177308 */ /* 0x0003e20000000800 */
[----:B------:R-:W-:Y:S02]  /*5af0*/  IMAD.MOV.U32 R112, RZ, RZ, R64 ;  /* 0x000000ffff707224 */ /* 0x000fe400078e0040 */
[----:B------:R-:W-:Y:S01]  /*5b00*/  IMAD.MOV.U32 R70, RZ, RZ, R66 ;  /* 0x000000ffff467224 */ /* 0x000fe200078e0042 */
[----:B--2---:R-:W2:Y:S01]  /*5b10*/  LDSM.16.MT88.4 R8, [R227+0x2900] ;  /* 0x00290000e308783b */ /* 0x004ea20000004200 */
[----:B------:R-:W-:Y:S01]  /*5b20*/  IMAD.MOV.U32 R71, RZ, RZ, R67 ;  /* 0x000000ffff477224 */ /* 0x000fe200078e0043 */
[----:B---3--:R-:W-:Y:S01]  /*5b30*/  F2FP.PACK_AB R131, R165, R170 ;  /* 0x000000aaa583723e */ /* 0x008fe200000000ff */
[----:B------:R-:W-:Y:S02]  /*5b40*/  IMAD.MOV.U32 R66, RZ, RZ, R20 ;  /* 0x000000ffff427224 */ /* 0x000fe400078e0014 */
[----:B------:R-:W-:Y:S02]  /*5b50*/  IMAD.MOV.U32 R67, RZ, RZ, R21 ;  /* 0x000000ffff437224 */ /* 0x000fe400078e0015 */
[----:B------:R-:W-:-:S02]  /*5b60*/  IMAD.MOV.U32 R20, RZ, RZ, R102 ;  /* 0x000000ffff147224 */ /* 0x000fc400078e0066 */
[----:B------:R-:W-:Y:S01]  /*5b70*/  IMAD.MOV.U32 R21, RZ, RZ, R229 ;  /* 0x000000ffff157224 */ /* 0x000fe200078e00e5 */
[----:B------:R-:W-:Y:S01]  /*5b80*/  MOV R98, R82 ;  /* 0x0000005200627202 */ /* 0x000fe20000000f00 */
[----:B-1----:R-:W-:Y:S01]  /*5b90*/  FFMA.FTZ R4, R173, c[0x0][0x2d0], -R0 ;  /* 0x0000b400ad047a23 */ /* 0x002fe20000010800 */
[C---:B------:R-:W-:Y:S01]  /*5ba0*/  HMMA.16816.F32 R132, R128.reuse, R140, R188 ;  /* 0x0000008c8084723c */ /* 0x040fe200000018bc */
[----:B------:R-:W-:Y:S01]  /*5bb0*/  IMAD.MOV.U32 R113, RZ, RZ, R65 ;  /* 0x000000ffff717224 */ /* 0x000fe200078e0041 */
[----:B------:R-:W-:Y:S01]  /*5bc0*/  MOV R65, R87 ;  /* 0x0000005700417202 */ /* 0x000fe20000000f00 */
[----:B------:R-:W-:Y:S01]  /*5bd0*/  IMAD.MOV.U32 R64, RZ, RZ, R86 ;  /* 0x000000ffff407224 */ /* 0x000fe200078e0056 */
[----:B------:R1:W3:Y:S01]  /*5be0*/  MUFU.EX2 R22, R4 ;  /* 0x0000000400167308 */ /* 0x0002e20000000800 */
[----:B------:R-:W-:Y:S01]  /*5bf0*/  IMAD.MOV.U32 R173, RZ, RZ, R99 ;  /* 0x000000ffffad7224 */ /* 0x000fe200078e0063 */
[----:B------:R-:W-:Y:S01]  /*5c00*/  MOV R86, R137 ;  /* 0x0000008900567202 */ /* 0x000fe20000000f00 */
[----:B------:R-:W-:Y:S01]  /*5c10*/  IMAD.MOV.U32 R87, RZ, RZ, R119 ;  /* 0x000000ffff577224 */ /* 0x000fe200078e0077 */
[C---:B------:R-:W-:Y:S01]  /*5c20*/  HMMA.16816.F32 R176, R128.reuse, R184, R176 ;  /* 0x000000b880b0723c */ /* 0x040fe200000018b0 */
[----:B------:R-:W-:Y:S01]  /*5c30*/  IMAD.MOV.U32 R99, RZ, RZ, R20 ;  /* 0x000000ffff637224 */ /* 0x000fe200078e0014 */
[----:B------:R-:W-:Y:S01]  /*5c40*/  MOV R20, R21 ;  /* 0x0000001500147202 */ /* 0x000fe20000000f00 */
[----:B------:R-:W-:Y:S01]  /*5c50*/  IMAD.MOV.U32 R97, RZ, RZ, R67 ;  /* 0x000000ffff617224 */ /* 0x000fe200078e0043 */
[----:B------:R-:W-:Y:S01]  /*5c60*/  MOV R82, R114 ;  /* 0x0000007200527202 */ /* 0x000fe20000000f00 */
[----:B------:R-:W-:Y:S01]  /*5c70*/  IMAD.MOV.U32 R67, RZ, RZ, R113 ;  /* 0x000000ffff437224 */ /* 0x000fe200078e0071 */
[----:B------:R-:W-:Y:S01]  /*5c80*/  MOV R114, R80 ;  /* 0x0000005000727202 */ /* 0x000fe20000000f00 */
[----:B------:R-:W-:Y:S01]  /*5c90*/  IMAD.MOV.U32 R113, RZ, RZ, R65 ;  /* 0x000000ffff717224 */ /* 0x000fe200078e0041 */
[----:B----4-:R-:W-:Y:S01]  /*5ca0*/  HMMA.16816.F32 R148, R128, R156, R148 ;  /* 0x0000009c8094723c */ /* 0x010fe20000001894 */
[--C-:B-1----:R-:W-:Y:S01]  /*5cb0*/  FFMA.FTZ R4, R174, c[0x0][0x2d0], -R0.reuse ;  /* 0x0000b400ae047a23 */ /* 0x102fe20000010800 */
[----:B------:R-:W-:Y:S01]  /*5cc0*/  MOV R174, R66 ;  /* 0x0000004200ae7202 */ /* 0x000fe20000000f00 */
[----:B------:R-:W-:Y:S01]  /*5cd0*/  FFMA.FTZ R0, R175, c[0x0][0x2d0], -R0 ;  /* 0x0000b400af007a23 */ /* 0x000fe20000010800 */
        /* <DEDUP_REMOVED lines=8> */
[----:B------:R-:W-:Y:S02]  /*5d60*/  IMAD.MOV.U32 R81, RZ, RZ, R85 ;  /* 0x000000ffff517224 */ /* 0x000fe400078e0055 */
[----:B------:R-:W-:Y:S01]  /*5d70*/  HMMA.16816.F32 R84, R128, R92, R244 ;  /* 0x0000005c8054723c */ /* 0x000fe200000018f4 */
[----:B------:R-:W-:Y:S01]  /*5d80*/  MOV R102, R224 ;  /* 0x000000e000667202 */ /* 0x000fe20000000f00 */
[----:B------:R-:W-:Y:S02]  /*5d90*/  IMAD.MOV.U32 R137, RZ, RZ, R138 ;  /* 0x000000ffff897224 */ /* 0x000fe400078e008a */
[----:B------:R-:W-:-:S03]  /*5da0*/  IMAD.MOV.U32 R119, RZ, RZ, R136 ;  /* 0x000000ffff777224 */ /* 0x000fc600078e0088 */
[----:B------:R-:W-:Y:S02]  /*5db0*/  IMAD.MOV.U32 R244, RZ, RZ, R20 ;  /* 0x000000fffff47224 */ /* 0x000fe400078e0014 */
[----:B------:R1:W-:Y:S01]  /*5dc0*/  MUFU.EX2 R20, R0 ;  /* 0x0000000000147308 */ /* 0x0003e20000000800 */
[----:B------:R-:W-:-:S07]  /*5dd0*/  MOV R247, R97 ;  /* 0x0000006100f77202 */ /* 0x000fce0000000f00 */
[----:B------:R-:W4:Y:S01]  /*5de0*/  MUFU.EX2 R21, R4 ;  /* 0x0000000400157308 */ /* 0x000f220000000800 */
[----:B------:R-:W-:Y:S01]  /*5df0*/  IMAD.MOV.U32 R246, RZ, RZ, R98 ;  /* 0x000000fffff67224 */ /* 0x000fe200078e0062 */
[----:B------:R-:W-:Y:S01]  /*5e00*/  MOV R245, R99 ;  /* 0x0000006300f57202 */ /* 0x000fe20000000f00 */
[----:B------:R-:W-:Y:S01]  /*5e10*/  IMAD.MOV.U32 R118, RZ, RZ, R231 ;  /* 0x000000ffff767224 */ /* 0x000fe200078e00e7 */
[----:B------:R-:W-:Y:S01]  /*5e20*/  MOV R138, R232 ;  /* 0x000000e8008a7202 */ /* 0x000fe20000000f00 */
[----:B------:R-:W-:Y:S01]  /*5e30*/  HMMA.16816.F32 R188, R128, R186, R220 ;  /* 0x000000ba80bc723c */ /* 0x000fe200000018dc */
[----:B------:R-:W-:Y:S02]  /*5e40*/  IMAD.MOV.U32 R136, RZ, RZ, R234 ;  /* 0x000000ffff887224 */ /* 0x000fe400078e00ea */
[----:B-1----:R-:W-:Y:S01]  /*5e50*/  FFMA.FTZ R0, R160, c[0x0][0x2d0], -R2 ;  /* 0x0000b400a0007a23 */ /* 0x002fe20000010802 */
[----:B------:R-:W-:Y:S01]  /*5e60*/  MOV R99, R102 ;  /* 0x0000006600637202 */ /* 0x000fe20000000f00 */
[----:B------:R-:W-:Y:S01]  /*5e70*/  IMAD.MOV.U32 R98, RZ, RZ, R103 ;  /* 0x000000ffff627224 */ /* 0x000fe200078e0067 */
[----:B------:R1:W5:Y:S01]  /*5e80*/  LDL.LU R234, [R1+0x68] ;  /* 0x0000680001ea7983 */ /* 0x0003620000300800 */
[----:B------:R2:W-:Y:S01]  /*5e90*/  MUFU.EX2 R5, R0 ;  /* 0x0000000000057308 */ /* 0x0005e20000000800 */
[----:B------:R-:W-:-:S02]  /*5ea0*/  IMAD.MOV.U32 R97, RZ, RZ, R101 ;  /* 0x000000ffff617224 */ /* 0x000fc400078e0065 */
[C---:B------:R-:W-:Y:S01]  /*5eb0*/  HMMA.16816.F32 R100, R128.reuse, R108, R212 ;  /* 0x0000006c8064723c */ /* 0x040fe200000018d4 */
[----:B------:R-:W-:Y:S01]  /*5ec0*/  IMAD.MOV.U32 R223, RZ, RZ, R96 ;  /* 0x000000ffffdf7224 */ /* 0x000fe200078e0060 */
[----:B------:R-:W-:Y:S01]  /*5ed0*/  MOV R220, R99 ;  /* 0x0000006300dc7202 */ /* 0x000fe20000000f00 */
[----:B------:R-:W-:Y:S01]  /*5ee0*/  IMAD.MOV.U32 R221, RZ, RZ, R98 ;  /* 0x000000ffffdd7224 */ /* 0x000fe200078e0062 */
[----:B------:R1:W5:Y:S01]  /*5ef0*/  LDL.LU R233, [R1+0x64] ;  /* 0x0000640001e97983 */ /* 0x0003620000300800 */
[--C-:B--2---:R-:W-:Y:S02]  /*5f00*/  FFMA.FTZ R0, R161, c[0x0][0x2d0], -R2.reuse ;  /* 0x0000b400a1007a23 */ /* 0x104fe40000010802 */
[----:B------:R-:W-:Y:S01]  /*5f10*/  MOV R215, R66 ;  /* 0x0000004200d77202 */ /* 0x000fe20000000f00 */
        /* <DEDUP_REMOVED lines=10> */
[----:B------:R-:W-:Y:S01]  /*5fc0*/  HMMA.16816.F32 R52, R128, R60, R52 ;  /* 0x0000003c8034723c */ /* 0x000fe20000001834 */
[----:B------:R1:W5:Y:S01]  /*5fd0*/  LDL.LU R232, [R1+0x60] ;  /* 0x0000600001e87983 */ /* 0x0003620000300800 */
[--C-:B--2---:R-:W-:Y:S01]  /*5fe0*/  FFMA.FTZ R0, R162, c[0x0][0x2d0], -R2.reuse ;  /* 0x0000b400a2007a23 */ /* 0x104fe20000010802 */
[----:B------:R-:W-:Y:S01]  /*5ff0*/  MOV R114, R64 ;  /* 0x0000004000727202 */ /* 0x000fe20000000f00 */
[----:B------:R-:W-:-:S02]  /*6000*/  FFMA.FTZ R2, R163, c[0x0][0x2d0], -R2 ;  /* 0x0000b400a3027a23 */ /* 0x000fc40000010802 */
[----:B------:R-:W-:Y:S02]  /*6010*/  IMAD.MOV.U32 R113, RZ, RZ, R115 ;  /* 0x000000ffff717224 */ /* 0x000fe400078e0073 */
[----:B------:R-:W-:Y:S01]  /*6020*/  IMAD.MOV.U32 R65, RZ, RZ, R119 ;  /* 0x000000ffff417224 */ /* 0x000fe200078e0077 */
[----:B------:R-:W-:Y:S01]  /*6030*/  MUFU.EX2 R0, R0 ;  /* 0x0000000000007308 */ /* 0x000fe20000000800 */
[----:B------:R-:W-:Y:S01]  /*6040*/  IMAD.MOV.U32 R115, RZ, RZ, R81 ;  /* 0x000000ffff737224 */ /* 0x000fe200078e0051 */
[----:B------:R-:W-:Y:S02]  /*6050*/  MOV R64, R137 ;  /* 0x0000008900407202 */ /* 0x000fe40000000f00 */
[----:B------:R-:W-:Y:S01]  /*6060*/  MOV R80, R117 ;  /* 0x0000007500507202 */ /* 0x000fe20000000f00 */
[----:B------:R-:W-:Y:S01]  /*6070*/  IMAD.MOV.U32 R7, RZ, RZ, R112 ;  /* 0x000000ffff077224 */ /* 0x000fe200078e0070 */
[C---:B------:R-:W-:Y:S01]  /*6080*/  HMMA.16816.F32 R68, R128.reuse, R76, R68 ;  /* 0x0000004c8044723c */ /* 0x040fe20000001844 */
[----:B------:R2:W5:Y:S01]  /*6090*/  LDL.LU R231, [R1+0x5c] ;  /* 0x00005c0001e77983 */ /* 0x0005620000300800 */
[----:B------:R-:W1:Y:S01]  /*60a0*/  MUFU.EX2 R2, R2 ;  /* 0x0000000200027308 */ /* 0x000e620000000800 */
[----:B------:R-:W-:Y:S01]  /*60b0*/  IMAD.MOV.U32 R81, RZ, RZ, R139 ;  /* 0x000000ffff517224 */ /* 0x000fe200078e008b */
[----:B------:R-:W-:Y:S01]  /*60c0*/  MOV R137, R138 ;  /* 0x0000008a00897202 */ /* 0x000fe20000000f00 */
[----:B------:R-:W-:Y:S01]  /*60d0*/  IMAD.MOV.U32 R139, RZ, RZ, R118 ;  /* 0x000000ffff8b7224 */ /* 0x000fe200078e0076 */
[----:B------:R-:W-:Y:S01]  /*60e0*/  MOV R138, R116 ;  /* 0x00000074008a7202 */ /* 0x000fe20000000f00 */
[----:B------:R-:W-:Y:S01]  /*60f0*/  IMAD.MOV.U32 R6, RZ, RZ, R114 ;  /* 0x000000ffff067224 */ /* 0x000fe200078e0072 */
[C---:B------:R-:W-:Y:S01]  /*6100*/  HMMA.16816.F32 R116, R128.reuse, R8, R144 ;  /* 0x000000088074723c */ /* 0x040fe20000001890 */
[----:B------:R-:W-:Y:S01]  /*6110*/  MOV R172, R113 ;  /* 0x0000007100ac7202 */ /* 0x000fe20000000f00 */
[----:B------:R2:W5:Y:S04]  /*6120*/  LDL.LU R230, [R1+0x58] ;  /* 0x0000580001e67983 */ /* 0x0005680000300800 */
[----:B------:R2:W5:Y:S02]  /*6130*/  LDL.LU R229, [R1+0x54] ;  /* 0x0000540001e57983 */ /* 0x0005640000300800 */
[----:B------:R-:W-:Y:S02]  /*6140*/  HMMA.16816.F32 R144, R128, R142, R216 ;  /* 0x0000008e8090723c */ /* 0x000fe400000018d8 */
[----:B------:R2:W5:Y:S01]  /*6150*/  LDL.LU R224, [R1+0x50] ;  /* 0x0000500001e07983 */ /* 0x0005620000300800 */
[----:B------:R-:W-:Y:S01]  /*6160*/  UIMAD.WIDE.U32 UR18, UR17, UR4, URZ ;  /* 0x00000004111272a5 */ /* 0x000fe2000f8e003f */
[----:B------:R-:W-:-:S02]  /*6170*/  PLOP3.LUT P0, PT, PT, PT, UP2, 0x40, 0x0 ;  /* 0x000000000000781c */ /* 0x000fc40003f0e828 */
[----:B------:R-:W-:Y:S01]  /*6180*/  IADD3 R242, R242, -0x2, RZ ;  /* 0xfffffffef2f27810 */ /* 0x000fe20007ffe0ff */
[----:B------:R-:W-:Y:S01]  /*6190*/  IMAD.MOV.U32 R219, RZ, RZ, R66 ;  /* 0x000000ffffdb7224 */ /* 0x000fe200078e0042 */
[C---:B------:R-:W-:Y:S01]  /*61a0*/  HMMA.16816.F32 R160, R128.reuse, R158, R208 ;  /* 0x0000009e80a0723c */ /* 0x040fe200000018d0 */
[----:B------:R-:W-:Y:S01]  /*61b0*/  MOV R218, R67 ;  /* 0x0000004300da7202 */ /* 0x000fe20000000f00 */
[----:B------:R-:W-:Y:S01]  /*61c0*/  IMAD.MOV.U32 R217, RZ, RZ, R82 ;  /* 0x000000ffffd97224 */ /* 0x000fe200078e0052 */
[----:B------:R-:W-:Y:S01]  /*61d0*/  MOV R216, R83 ;  /* 0x0000005300d87202 */ /* 0x000fe20000000f00 */
[----:B------:R-:W-:Y:S02]  /*61e0*/  @UP3 UMOV UR7, UR19 ;  /* 0x0000001300073c82 */ /* 0x000fe40008000000 */
[----:B------:R-:W-:Y:S01]  /*61f0*/  @UP3 USHF.R.U32.HI UR17, URZ, UR5, UR7 ;  /* 0x000000053f113299 */ /* 0x000fe20008011607 */
[----:B------:R-:W-:Y:S01]  /*6200*/  IMAD.MOV.U32 R209, RZ, RZ, R64 ;  /* 0x000000ffffd17224 */ /* 0x000fe200078e0040 */
[----:B------:R-:W-:Y:S01]  /*6210*/  MOV R210, R65 ;  /* 0x0000004100d27202 */ /* 0x000fe20000000f00 */
[----:B------:R-:W-:Y:S01]  /*6220*/  IMAD.MOV.U32 R211, RZ, RZ, R80 ;  /* 0x000000ffffd37224 */ /* 0x000fe200078e0050 */
[----:B------:R-:W-:Y:S01]  /*6230*/  HMMA.16816.F32 R64, R128, R62, R204 ;  /* 0x0000003e8040723c */ /* 0x000fe200000018cc */
[----:B------:R-:W-:Y:S01]  /*6240*/  MOV R208, R115 ;  /* 0x0000007300d07202 */ /* 0x000fe20000000f00 */
[----:B------:R-:W-:-:S03]  /*6250*/  UIADD3 UR4, UR16, UR17, URZ ;  /* 0x0000001110047290 */ /* 0x000fc6000fffe03f */
[----:B------:R-:W-:Y:S02]  /*6260*/  ULDC UR16, c[0x0][0x328] ;  /* 0x0000ca0000107ab9 */ /* 0x000fe40000000800 */
[----:B------:R-:W-:Y:S01]  /*6270*/  MOV R204, R81 ;  /* 0x0000005100cc7202 */ /* 0x000fe20000000f00 */
[C---:B------:R-:W-:Y:S01]  /*6280*/  HMMA.16816.F32 R96, R128.reuse, R94, R196 ;  /* 0x0000005e8060723c */ /* 0x040fe200000018c4 */
[----:B------:R-:W-:Y:S01]  /*6290*/  MOV R206, R139 ;  /* 0x0000008b00ce7202 */ /* 0x000fe20000000f00 */
[----:B------:R-:W-:Y:S01]  /*62a0*/  IMAD.MOV.U32 R205, RZ, RZ, R137 ;  /* 0x000000ffffcd7224 */ /* 0x000fe200078e0089 */
[----:B------:R-:W-:Y:S01]  /*62b0*/  UIADD3 UR16, UR4, UR16, URZ ;  /* 0x0000001004107290 */ /* 0x000fe2000fffe03f */
[----:B------:R-:W-:Y:S02]  /*62c0*/  IMAD.MOV.U32 R207, RZ, RZ, R138 ;  /* 0x000000ffffcf7224 */ /* 0x000fe400078e008a */
[----:B------:R-:W-:Y:S02]  /*62d0*/  FADD.FTZ R7, R7, R204 ;  /* 0x000000cc07077221 */ /* 0x000fe40000010000 */
[----:B------:R-:W-:Y:S02]  /*62e0*/  HMMA.16816.F32 R80, R128, R78, R200 ;  /* 0x0000004e8050723c */ /* 0x000fe400000018c8 */
[----:B------:R-:W-:-:S04]  /*62f0*/  FADD.FTZ R7, R208, R7 ;  /* 0x00000007d0077221 */ /* 0x000fc80000010000 */
[----:B------:R-:W-:Y:S01]  /*6300*/  FADD.FTZ R7, R211, R7 ;  /* 0x00000007d3077221 */ /* 0x000fe20000010000 */
[----:B------:R-:W-:Y:S01]  /*6310*/  MOV R203, R136 ;  /* 0x0000008800cb7202 */ /* 0x000fe20000000f00 */
[C---:B------:R-:W-:Y:S02]  /*6320*/  HMMA.16816.F32 R112, R128.reuse, R110, R152 ;  /* 0x0000006e8070723c */ /* 0x040fe40000001898 */
[----:B------:R-:W-:Y:S02]  /*6330*/  FADD.FTZ R7, R220, R7 ;  /* 0x00000007dc077221 */ /* 0x000fe40000010000 */
[----:B------:R-:W-:Y:S02]  /*6340*/  FADD.FTZ R6, R6, R203 ;  /* 0x000000cb06067221 */ /* 0x000fe40000010000 */
[----:B------:R-:W-:Y:S02]  /*6350*/  FADD.FTZ R7, R212, R7 ;  /* 0x00000007d4077221 */ /* 0x000fe40000010000 */
[----:B------:R-:W-:Y:S01]  /*6360*/  HMMA.16816.F32 R128, R128, R10, R124 ;  /* 0x0000000a8080723c */ /* 0x000fe2000000187c */
[----:B------:R-:W-:-:S04]  /*6370*/  FADD.FTZ R6, R207, R6 ;  /* 0x00000006cf067221 */ /* 0x000fc80000010000 */
[----:B------:R-:W-:Y:S02]  /*6380*/  FADD.FTZ R6, R210, R6 ;  /* 0x00000006d2067221 */ /* 0x000fe40000010000 */
[----:B---3--:R-:W-:Y:S02]  /*6390*/  F2FP.PACK_AB R124, R22, R23 ;  /* 0x00000017167c723e */ /* 0x008fe400000000ff */
[----:B----4-:R-:W-:Y:S01]  /*63a0*/  F2FP.PACK_AB R126, R20, R21 ;  /* 0x00000015147e723e */ /* 0x010fe200000000ff */
[----:B------:R-:W-:Y:S01]  /*63b0*/  FADD.FTZ R6, R219, R6 ;  /* 0x00000006db067221 */ /* 0x000fe20000010000 */
[----:B-1----:R-:W-:Y:S02]  /*63c0*/  F2FP.PACK_AB R125, R4, R5 ;  /* 0x00000005047d723e */ /* 0x002fe400000000ff */
[----:B------:R-:W-:-:S07]  /*63d0*/  F2FP.PACK_AB R127, R2, R0 ;  /* 0x00000000027f723e */ /* 0x000fce00000000ff */
[C---:B------:R-:W-:Y:S08]  /*63e0*/  HMMA.16816.F32 R152, R124.reuse, R156, R72 ;  /* 0x0000009c7c98723c */ /* 0x040ff00000001848 */
[C---:B------:R-:W-:Y:S08]  /*63f0*/  HMMA.16816.F32 R156, R124.reuse, R158, R56 ;  /* 0x0000009e7c9c723c */ /* 0x040ff00000001838 */
[C---:B------:R-:W-:Y:S08]  /*6400*/  HMMA.16816.F32 R56, R124.reuse, R60, R44 ;  /* 0x0000003c7c38723c */ /* 0x040ff0000000182c */
[C---:B------:R-:W-:Y:S07]  /*6410*/  HMMA.16816.F32 R60, R124.reuse, R62, R12 ;  /* 0x0000003e7c3c723c */ /* 0x040fee000000180c */
        /* <DEDUP_REMOVED lines=8> */
[----:B------:R-:W-:-:S04]  /*64a0*/  FADD.FTZ R13, R221, R13 ;  /* 0x0000000ddd0d7221 */ /* 0x000fc80000010000 */
[----:B------:R-:W-:Y:S01]  /*64b0*/  FADD.FTZ R6, R214, R13 ;  /* 0x0000000dd6067221 */ /* 0x000fe20000010000 */
        /* <DEDUP_REMOVED lines=11> */
[----:B------:R-:W-:-:S03]  /*6570*/  FADD.FTZ R8, R174, R12 ;  /* 0x0000000cae087221 */ /* 0x000fc60000010000 */
[C---:B------:R-:W-:Y:S08]  /*6580*/  HMMA.16816.F32 R88, R124.reuse, R92, R28 ;  /* 0x0000005c7c58723c */ /* 0x040ff0000000181c */
[C---:B------:R-:W-:Y:S08]  /*6590*/  HMMA.16816.F32 R184, R124.reuse, R186, R16 ;  /* 0x000000ba7cb8723c */ /* 0x040ff00000001810 */
[C---:B------:R-:W-:Y:S08]  /*65a0*/  HMMA.16816.F32 R76, R124.reuse, R78, R48 ;  /* 0x0000004e7c4c723c */ /* 0x040ff00000001830 */
[C---:B------:R-:W-:Y:S08]  /*65b0*/  HMMA.16816.F32 R92, R124.reuse, R94, R36 ;  /* 0x0000005e7c5c723c */ /* 0x040ff00000001824 */
[C---:B------:R-:W-:Y:S08]  /*65c0*/  HMMA.16816.F32 R108, R124.reuse, R110, R24 ;  /* 0x0000006e7c6c723c */ /* 0x040ff00000001818 */
[----:B------:R-:W-:Y:S07]  /*65d0*/  HMMA.16816.F32 R124, R124, R10, R40 ;  /* 0x0000000a7c7c723c */ /* 0x000fee0000001828 */
        /* <DEDUP_REMOVED lines=17> */
[----:B------:R1:W-:Y:S01]  /*66f0*/  STL [R1+0x18], R0 ;  /* 0x0000180001007387 */ /* 0x0003e20000100800 */
[----:B------:R-:W-:-:S03]  /*6700*/  FADD.FTZ R5, R20, R6 ;  /* 0x0000000614057221 */ /* 0x000fc60000010000 */
[----:B------:R2:W-:Y:S04]  /*6710*/  STL [R1+0x1c], R7 ;  /* 0x00001c0701007387 */ /* 0x0005e80000100800 */
[----:B------:R2:W-:Y:S01]  /*6720*/  STL [R1+0x20], R5 ;  /* 0x0000200501007387 */ /* 0x0005e20000100800 */
[----:B-1----:R-:W-:-:S05]  /*6730*/  FADD.FTZ R0, R2, R4 ;  /* 0x0000000402007221 */ /* 0x002fca0000010000 */
[----:B------:R2:W-:Y:S01]  /*6740*/  STL [R1+0x24], R0 ;  /* 0x0000240001007387 */ /* 0x0005e20000100800 */
[----:B------:R-:W-:Y:S05]  /*6750*/  @P0 BRA `(.L_x_466) ;  /* 0x0000013000000947 */ /* 0x000fea0003800000 */
[----:B------:R-:W-:Y:S01]  /*6760*/  ISETP.LT.AND P0, PT, RZ, UR4, PT ;  /* 0x00000004ff007c0c */ /* 0x000fe2000bf01270 */
[----:B------:R-:W-:Y:S02]  /*6770*/  UIADD3 UR17, UR4, -0x1, URZ ;  /* 0xffffffff04117890 */ /* 0x000fe4000fffe03f */
[----:B------:R-:W-:-:S10]  /*6780*/  ULDC UR7, c[0x0][0x32c] ;  /* 0x0000cb0000077ab9 */ /* 0x000fd40000000800 */
[----:B------:R-:W-:Y:S05]  /*6790*/  @P0 BRA `(.L_x_467) ;  /* 0x0000007000000947 */ /* 0x000fea0003800000 */
[----:B------:R-:W-:Y:S02]  /*67a0*/  UISETP.NE.AND UP0, UPT, UR7, 0x1, UPT ;  /* 0x000000010700788c */ /* 0x000fe4000bf05270 */
[----:B------:R-:W-:-:S03]  /*67b0*/  UIADD3 UR17, -UR4, URZ, URZ ;  /* 0x0000003f04117290 */ /* 0x000fc6000fffe13f */
[----:B------:R-:W-:Y:S02]  /*67c0*/  ULDC.64 UR4, c[0x0][0x330] ;  /* 0x0000cc0000047ab9 */ /* 0x000fe40000000a00 */
[----:B------:R-:W-:-:S04]  /*67d0*/  UIMAD.WIDE.U32 UR18, UR17, UR4, URZ ;  /* 0x00000004111272a5 */ /* 0x000fc8000f8e003f */
[----:B------:R-:W-:-:S04]  /*67e0*/  @UP0 USHF.R.U32.HI UR17, URZ, UR5, UR19 ;  /* 0x000000053f110299 */ /* 0x000fc80008011613 */
[----:B------:R-:W-:Y:S01]  /*67f0*/  ULOP3.LUT UR17, URZ, UR17, URZ, 0x33, !UPT ;  /* 0x000000113f117292 */ /* 0x000fe2000f8e333f */
[----:B------:R-:W-:Y:S05]  /*6800*/  BRA `(.L_x_468) ;  /* 0x0000004000007947 */ /* 0x000fea0003800000 */
.L_x_467:
[----:B------:R-:W-:Y:S02]  /*6810*/  UISETP.NE.AND UP0, UPT, UR7, 0x1, UPT ;  /* 0x000000010700788c */ /* 0x000fe4000bf05270 */
[----:B------:R-:W-:Y:S02]  /*6820*/  ULDC.64 UR4, c[0x0][0x330] ;  /* 0x0000cc0000047ab9 */ /* 0x000fe40000000a00 */
[----:B------:R-:W-:-:S07]  /*6830*/  UIMAD.WIDE.U32 UR18, UR17, UR4, URZ ;  /* 0x00000004111272a5 */ /* 0x000fce000f8e003f */
[----:B------:R-:W-:Y:S02]  /*6840*/  @UP0 USHF.R.U32.HI UR17, URZ, UR5, UR19 ;  /* 0x000000053f110299 */ /* 0x000fe40008011613 */
.L_x_468:
[----:B------:R-:W-:Y:S02]  /*6850*/  ULDC UR4, c[0x0][0x32c] ;  /* 0x0000cb0000047ab9 */ /* 0x000fe40000000800 */
[----:B------:R-:W-:-:S04]  /*6860*/  UIMAD UR4, UR17, UR7, UR4 ;  /* 0x00000007110472a4 */ /* 0x000fc8000f8e0204 */
[----:B------:R-:W-:-:S04]  /*6870*/  UISETP.LT.AND UP0, UPT, UR16, UR4, UPT ;  /* 0x000000041000728c */ /* 0x000fc8000bf01270 */
[----:B------:R-:W-:-:S03]  /*6880*/  USEL UR16, UR16, UR4, UP0 ;  /* 0x0000000410107287 */ /* 0x000fc60008000000 */
.L_x_466:
[----:B------:R-:W1:Y:S01]  /*6890*/  R2UR UR4, R249 ;  /* 0x00000000f90473c2 */ /* 0x000e6200000e0000 */
[----:B------:R-:W-:-:S07]  /*68a0*/  UIMAD.WIDE UR16, UR16, 0x2aaaaaab, URZ ;  /* 0x2aaaaaab101078a5 */ /* 0x000fce000f8e023f */
[----:B------:R-:W-:Y:S02]  /*68b0*/  UMOV UR7, UR17 ;  /* 0x0000001100077c82 */ /* 0x000fe40008000000 */
[----:B------:R-:W-:-:S04]  /*68c0*/  USHF.R.U32.HI UR5, URZ, 0x1f, UR7 ;  /* 0x0000001f3f057899 */ /* 0x000fc80008011607 */
[----:B------:R-:W-:-:S04]  /*68d0*/  ULEA.HI.SX32 UR5, UR7, UR5, 0x1d ;  /* 0x0000000507057291 */ /* 0x000fc8000f8fea3f */
[----:B-1----:R-:W-:-:S04]  /*68e0*/  UISETP.LT.AND UP0, UPT, UR4, UR5, UPT ;  /* 0x000000050400728c */ /* 0x002fc8000bf01270 */
[----:B------:R-:W-:-:S06]  /*68f0*/  USEL UR4, UR4, UR5, !UP0 ;  /* 0x0000000504047287 */ /* 0x000fcc000c000000 */
[----:B------:R-:W-:-:S13]  /*6900*/  ISETP.GE.AND P0, PT, R242, UR4, PT ;  /* 0x00000004f2007c0c */ /* 0x000fda000bf06270 */
[----:B------:R-:W-:Y:S05]  /*6910*/  @!P0 BRA `(.L_x_469) ;  /* 0x000045b000008947 */ /* 0x000fea0003800000 */
[----:B--2---:R-:W2:Y:S01]  /*6920*/  LDL R0, [R1+0x28] ;  /* 0x0000280001007983 */ /* 0x004ea20000100800 */
[----:B------:R-:W-:Y:S01]  /*6930*/  PLOP3.LUT P1, PT, PT, PT, UP3, 0x80, 0x0 ;  /* 0x000000000000781c */ /* 0x000fe20003f2f038 */
[----:B------:R-:W-:Y:S01]  /*6940*/  IMAD.MOV.U32 R166, RZ, RZ, R168 ;  /* 0x000000ffffa67224 */ /* 0x000fe200078e00a8 */
[----:B------:R-:W-:Y:S01]  /*6950*/  PLOP3.LUT P0, PT, PT, PT, UP3, 0x80, 0x0 ;  /* 0x000000000000781c */ /* 0x000fe20003f0f038 */
[----:B------:R-:W-:Y:S01]  /*6960*/  IMAD.MOV.U32 R164, RZ, RZ, R169 ;  /* 0x000000ffffa47224 */ /* 0x000fe200078e00a9 */
[----:B------:R-:W-:Y:S01]  /*6970*/  MOV R171, R3 ;  /* 0x0000000300ab7202 */ /* 0x000fe20000000f00 */
[----:B------:R-:W-:-:S08]  /*6980*/  IMAD.MOV.U32 R170, RZ, RZ, R167 ;  /* 0x000000ffffaa7224 */ /* 0x000fd000078e00a7 */
[----:B--2---:R-:W-:-:S05]  /*6990*/  @P1 IMAD.HI.U32 R0, R0, c[0x0][0x2c8], RZ ;  /* 0x0000b20000001a27 */ /* 0x004fca00078e00ff */
[----:B------:R-:W-:-:S05]  /*69a0*/  @P0 SHF.R.U32.HI R0, RZ, c[0x0][0x2cc], R0 ;  /* 0x0000b300ff000a19 */ /* 0x000fca0000011600 */
[----:B------:R1:W-:Y:S02]  /*69b0*/  @P0 STL [R1+0x2c], R0 ;  /* 0x00002c0001000387 */ /* 0x0003e40000100800 */
.L_x_486:
[----:B------:R-:W2:Y:S01]  /*69c0*/  LDL.64 R42, [R1+0x38] ;  /* 0x00003800012a7983 */ /* 0x000ea20000100a00 */
[----:B------:R-:W-:Y:S04]  /*69d0*/  DEPBAR.LE SB0, 0x0 ;  /* 0x000080000000791a */ /* 0x000fe80000000000 */
[----:B-1----:R-:W2:Y:S05]  /*69e0*/  LDL.64 R2, [R1+0x48] ;  /* 0x0000480001027983 */ /* 0x002eaa0000100a00 */
[----:B------:R-:W-:Y:S01]  /*69f0*/  BAR.SYNC.DEFER_BLOCKING 0x0 ;  /* 0x0000000000007b1d */ /* 0x000fe20000010000 */
[----:B------:R-:W-:Y:S11]  /*6a00*/  ISETP.GT.AND P6, PT, R249, R242, PT ;  /* 0x000000f2f900720c */ /* 0x000ff60003fc4270 */
[----:B------:R-:W-:Y:S02]  /*6a10*/  @!UPT UIADD3 URZ, URZ, URZ, URZ ;  /* 0x0000003f3f3ff290 */ /* 0x000fe4000fffe03f */
[----:B-1----:R-:W-:Y:S01]  /*6a20*/  @!P6 SHF.R.S32.HI R0, RZ, 0x1f, R242 ;  /* 0x0000001fff00e819 */ /* 0x002fe200000114f2 */
[----:B------:R-:W-:Y:S04]  /*6a30*/  @!P6 IMAD.WIDE.U32 R40, R242, c[0x0][0x208], RZ ;  /* 0x00008200f228ea25 */ /* 0x000fe800078e00ff */
[----:B------:R-:W-:Y:S04]  /*6a40*/  @!P6 IMAD R0, R0, c[0x0][0x208], RZ ;  /* 0x000082000000ea24 */ /* 0x000fe800078e02ff */
[----:B------:R-:W-:Y:S01]  /*6a50*/  @!P6 IMAD R0, R242, c[0x0][0x20c], R0 ;  /* 0x00008300f200ea24 */ /* 0x000fe200078e0200 */
[----:B-----5:R-:W-:Y:S03]  /*6a60*/  LDSM.16.M88.4 R48, [R231+0x6100] ;  /* 0x00610000e730783b */ /* 0x020fe60000000200 */
[----:B------:R-:W-:Y:S02]  /*6a70*/  @!P6 IMAD.IADD R0, R41, 0x1, R0 ;  /* 0x000000012900e824 */ /* 0x000fe400078e0200 */
[----:B------:R-:W1:Y:S02]  /*6a80*/  LDSM.16.M88.4 R16, [R224+0x3100] ;  /* 0x00310000e010783b */ /* 0x000e640000000200 */
[----:B------:R-:W-:Y:S03]  /*6a90*/  @!P6 IMAD R165, R0, 0x30, RZ ;  /* 0x0000003000a5e824 */ /* 0x000fe600078e02ff */
[----:B------:R-:W3:Y:S05]  /*6aa0*/  LDSM.16.M88.4 R44, [R231+0x8100] ;  /* 0x00810000e72c783b */ /* 0x000eea0000000200 */
[----:B------:R-:W4:Y:S05]  /*6ab0*/  LDSM.16.M88.4 R32, [R224+0x3900] ;  /* 0x00390000e020783b */ /* 0x000f2a0000000200 */
[----:B------:R-:W2:Y:S05]  /*6ac0*/  LDL.64 R222, [R1+0x30] ;  /* 0x0000300001de7983 */ /* 0x000eaa0000100a00 */
[----:B------:R-:W4:Y:S05]  /*6ad0*/  LDSM.16.M88.4 R172, [R224+0x4100] ;  /* 0x00410000e0ac783b */ /* 0x000f2a0000000200 */
[----:B------:R-:W2:Y:S05]  /*6ae0*/  LDL.64 R220, [R1+0x40] ;  /* 0x0000400001dc7983 */ /* 0x000eaa0000100a00 */
[----:B------:R-:W-:Y:S05]  /*6af0*/  LDSM.16.M88.4 R192, [R233+0x6100] ;  /* 0x00610000e9c0783b */ /* 0x000fea0000000200 */
[----:B------:R-:W2:Y:S01]  /*6b00*/  LDL R167, [R1+0x2c] ;  /* 0x00002c0001a77983 */ /* 0x000ea20000100800 */
[-C--:B-1----:R-:W-:Y:S04]  /*6b10*/  HMMA.16816.F32 R4, R48, R16.reuse, RZ ;  /* 0x000000103004723c */ /* 0x082fe800000018ff */
[----:B------:R-:W1:Y:S05]  /*6b20*/  LDSM.16.M88.4 R196, [R235] ;  /* 0x00000000ebc4783b */ /* 0x000e6a0000000200 */
[----:B------:R-:W1:Y:S01]  /*6b30*/  LDSM.16.M88.4 R200, [R233+0x8100] ;  /* 0x00810000e9c8783b */ /* 0x000e620000000200 */
[C---:B---3--:R-:W-:Y:S04]  /*6b40*/  HMMA.16816.F32 R8, R44.reuse, R16, RZ ;  /* 0x000000102c08723c */ /* 0x048fe800000018ff */
[----:B------:R-:W3:Y:S04]  /*6b50*/  LDSM.16.M88.4 R204, [R241] ;  /* 0x00000000f1cc783b */ /* 0x000ee80000000200 */
[-C--:B------:R-:W-:Y:S08]  /*6b60*/  HMMA.16816.F32 R12, R44, R18.reuse, RZ ;  /* 0x000000122c0c723c */ /* 0x080ff000000018ff */
[C---:B------:R-:W-:Y:S08]  /*6b70*/  HMMA.16816.F32 R16, R48.reuse, R18, RZ ;  /* 0x000000123010723c */ /* 0x040ff000000018ff */
[-C--:B----4-:R-:W-:Y:S08]  /*6b80*/  HMMA.16816.F32 R20, R48, R32.reuse, RZ ;  /* 0x000000203014723c */ /* 0x090ff000000018ff */
[C---:B------:R-:W-:Y:S08]  /*6b90*/  HMMA.16816.F32 R24, R44.reuse, R32, RZ ;  /* 0x000000202c18723c */ /* 0x040ff000000018ff */
[-C--:B------:R-:W-:Y:S08]  /*6ba0*/  HMMA.16816.F32 R28, R44, R34.reuse, RZ ;  /* 0x000000222c1c723c */ /* 0x080ff000000018ff */
[C---:B------:R-:W-:Y:S08]  /*6bb0*/  HMMA.16816.F32 R32, R48.reuse, R34, RZ ;  /* 0x000000223020723c */ /* 0x040ff000000018ff */
[-C--:B------:R-:W-:Y:S01]  /*6bc0*/  HMMA.16816.F32 R36, R48, R172.reuse, RZ ;  /* 0x000000ac3024723c */ /* 0x080fe200000018ff */
[----:B--2---:R-:W-:Y:S04]  /*6bd0*/  @!P6 IMAD.MOV.U32 R3, RZ, RZ, R43 ;  /* 0x000000ffff03e224 */ /* 0x004fe800078e002b */
[----:B------:R-:W-:Y:S03]  /*6be0*/  @!P6 IMAD.WIDE.U32 R2, R40, 0x30, R2 ;  /* 0x000000302802e825 */ /* 0x000fe600078e0002 */
[C---:B------:R-:W-:Y:S04]  /*6bf0*/  HMMA.16816.F32 R40, R44.reuse, R172, RZ ;  /* 0x000000ac2c28723c */ /* 0x040fe800000018ff */
[----:B------:R-:W-:Y:S02]  /*6c00*/  @!P6 IMAD.SHL.U32 R0, R2, 0x2, RZ ;  /* 0x000000020200e824 */ /* 0x000fe400078e00ff */
[----:B------:R-:W-:Y:S03]  /*6c10*/  @!P6 IMAD.IADD R3, R3, 0x1, R165 ;  /* 0x000000010303e824 */ /* 0x000fe600078e02a5 */
[----:B------:R-:W-:Y:S01]  /*6c20*/  @!P6 IADD3 R168, P0, R0, c[0x0][0x1f8], RZ ;  /* 0x00007e0000a8ea10 */ /* 0x000fe20007f1e0ff */
[-C--:B------:R-:W-:Y:S02]  /*6c30*/  HMMA.16816.F32 R44, R44, R174.reuse, RZ ;  /* 0x000000ae2c2c723c */ /* 0x080fe400000018ff */
[----:B------:R-:W-:Y:S02]  /*6c40*/  @!P6 SHF.L.U64.HI R3, R2, 0x1, R3 ;  /* 0x000000010203e819 */ /* 0x000fe40000010203 */
[----:B------:R-:W-:Y:S02]  /*6c50*/  @!P6 IADD3 R2, P1, R168, UR9, RZ ;  /* 0x00000009a802ec10 */ /* 0x000fe4000ff3e0ff */
[----:B------:R-:W-:Y:S02]  /*6c60*/  @!P6 IADD3.X R169, R3, c[0x0][0x1fc], RZ, P0, !PT ;  /* 0x00007f0003a9ea10 */ /* 0x000fe400007fe4ff */
[----:B------:R-:W-:Y:S01]  /*6c70*/  HMMA.16816.F32 R48, R48, R174, RZ ;  /* 0x000000ae3030723c */ /* 0x000fe200000018ff */
[----:B------:R-:W2:Y:S03]  /*6c80*/  LDSM.16.M88.4 R172, [R240] ;  /* 0x00000000f0ac783b */ /* 0x000ea60000000200 */
[----:B------:R-:W-:Y:S02]  /*6c90*/  @!P6 IADD3 R0, P5, R0, 0x80, RZ ;  /* 0x000000800000e810 */ /* 0x000fe40007fbe0ff */
[----:B------:R-:W-:Y:S01]  /*6ca0*/  @!PT LDS RZ, [RZ] ;  /* 0x00000000fffff984 */ /* 0x000fe20000000800 */
[----:B------:R-:W-:Y:S01]  /*6cb0*/  @!PT LDS RZ, [RZ] ;  /* 0x00000000fffff984 */ /* 0x000fe20000000800 */
[----:B------:R-:W-:Y:S01]  /*6cc0*/  @!PT LDS RZ, [RZ] ;  /* 0x00000000fffff984 */ /* 0x000fe20000000800 */
[----:B------:R4:W-:Y:S01]  /*6cd0*/  @!P6 LDGSTS.E.BYPASS.LTC128B.128 [R243+0x100], [R168.64], !P4 ;  /* 0x00100000a8f3efae */ /* 0x0009e2000e101d4e */
[----:B------:R-:W-:Y:S01]  /*6ce0*/  @!P6 IADD3 R208, P0, R2, UR9, RZ ;  /* 0x0000000902d0ec10 */ /* 0x000fe2000ff1e0ff */
[-C--:B-1----:R-:W-:Y:S05]  /*6cf0*/  HMMA.16816.F32 R4, R192, R196.reuse, R4 ;  /* 0x000000c4c004723c */ /* 0x082fea0000001804 */
[----:B------:R-:W-:Y:S03]  /*6d00*/  @!P6 IADD3 R210, P2, R0, c[0x0][0x1f8], RZ ;  /* 0x00007e0000d2ea10 */ /* 0x000fe60007f5e0ff */
[C---:B------:R-:W-:Y:S04]  /*6d10*/  HMMA.16816.F32 R8, R200.reuse, R196, R8 ;  /* 0x000000c4c808723c */ /* 0x040fe80000001808 */
[----:B------:R-:W-:Y:S02]  /*6d20*/  @!P6 IADD3.X R211, RZ, c[0x0][0x1fc], R3, P2, P5 ;  /* 0x00007f00ffd3ea10 */ /* 0x000fe400017ea403 */
[----:B------:R-:W-:Y:S02]  /*6d30*/  @!P6 IADD3.X R3, R169, UR11, RZ, P1, !PT ;  /* 0x0000000ba903ec10 */ /* 0x000fe40008ffe4ff */
[-C--:B------:R-:W-:Y:S01]  /*6d40*/  HMMA.16816.F32 R12, R200, R198.reuse, R12 ;  /* 0x000000c6c80c723c */ /* 0x080fe2000000180c */
[----:B------:R1:W-:Y:S03]  /*6d50*/  @!P6 LDGSTS.E.BYPASS.LTC128B.128 [R243+0x1900], [R210.64], !P3 ;  /* 0x01900000d2f3efae */ /* 0x0003e6000d901d4e */
[----:B------:R-:W-:Y:S02]  /*6d60*/  @!P6 IADD3.X R209, R3, UR11, RZ, P0, !PT ;  /* 0x0000000b03d1ec10 */ /* 0x000fe400087fe4ff */
[----:B------:R1:W-:Y:S01]  /*6d70*/  @!P6 LDGSTS.E.BYPASS.LTC128B.128 [R243+0x900], [R2.64], !P4 ;  /* 0x0090000002f3efae */ /* 0x0003e2000e101d4e */
[----:B------:R-:W-:Y:S01]  /*6d80*/  PLOP3.LUT P0, PT, PT, PT, UP3, 0x80, 0x0 ;  /* 0x000000000000781c */ /* 0x000fe20003f0f038 */
[C---:B------:R-:W-:Y:S03]  /*6d90*/  HMMA.16816.F32 R16, R192.reuse, R198, R16 ;  /* 0x000000c6c010723c */ /* 0x040fe60000001810 */
[----:B------:R1:W-:Y:S01]  /*6da0*/  @!P6 LDGSTS.E.BYPASS.LTC128B.128 [R243+0x2100], [R2.64+0x80], !P3 ;  /* 0x0210008002f3efae */ /* 0x0003e2000d901d4e */
[----:B------:R-:W-:Y:S04]  /*6db0*/  IMAD.MOV.U32 R221, RZ, RZ, c[0x0][0x1e4] ;  /* 0x00007900ffdd7624 */ /* 0x000fe800078e00ff */
[-C--:B---3--:R-:W-:Y:S01]  /*6dc0*/  HMMA.16816.F32 R20, R192, R204.reuse, R20 ;  /* 0x000000ccc014723c */ /* 0x088fe20000001814 */
[----:B------:R3:W-:Y:S05]  /*6dd0*/  @!P6 LDGSTS.E.BYPASS.LTC128B.128 [R243+0x1100], [R208.64], !P4 ;  /* 0x01100000d0f3efae */ /* 0x0007ea000e101d4e */
[----:B------:R3:W-:Y:S01]  /*6de0*/  @!P6 LDGSTS.E.BYPASS.LTC128B.128 [R243+0x2900], [R208.64+0x80], !P3 ;  /* 0x02900080d0f3efae */ /* 0x0007e2000d901d4e */
[C---:B------:R-:W-:Y:S01]  /*6df0*/  ISETP.GT.AND P6, PT, R242.reuse, R249, PT ;  /* 0x000000f9f200720c */ /* 0x040fe20003fc4270 */
[C---:B------:R-:W-:Y:S03]  /*6e00*/  HMMA.16816.F32 R24, R200.reuse, R204, R24 ;  /* 0x000000ccc818723c */ /* 0x040fe60000001818 */
[----:B------:R-:W-:Y:S05]  /*6e10*/  LDSM.16.M88.4 R212, [R230+0x3100] ;  /* 0x00310000e6d4783b */ /* 0x000fea0000000200 */
[-C--:B------:R-:W-:Y:S01]  /*6e20*/  HMMA.16816.F32 R28, R200, R206.reuse, R28 ;  /* 0x000000cec81c723c */ /* 0x080fe2000000181c */
[----:B------:R-:W0:Y:S03]  /*6e30*/  LDGDEPBAR ;  /* 0x00000000000079af */ /* 0x000e260000000000 */
[----:B------:R-:W-:Y:S02]  /*6e40*/  @P6 IADD3 R0, R242, -0x1, RZ ;  /* 0xfffffffff2006810 */ /* 0x000fe40007ffe0ff */
[----:B------:R-:W-:Y:S01]  /*6e50*/  LDSM.16.M88.4 R216, [R232+0x8100] ;  /* 0x00810000e8d8783b */ /* 0x000fe20000000200 */
[----:B-1----:R-:W-:Y:S01]  /*6e60*/  @P6 IMAD.MOV.U32 R3, RZ, RZ, R223 ;  /* 0x000000ffff036224 */ /* 0x002fe200078e00df */
[C---:B------:R-:W-:Y:S03]  /*6e70*/  HMMA.16816.F32 R32, R192.reuse, R206, R32 ;  /* 0x000000cec020723c */ /* 0x040fe60000001820 */
[----:B------:R-:W-:Y:S01]  /*6e80*/  LDSM.16.M88.4 R196, [R230+0x3900] ;  /* 0x00390000e6c4783b */ /* 0x000fe20000000200 */
[----:B----4-:R-:W-:Y:S01]  /*6e90*/  @P6 IMAD.WIDE.U32 R168, R0, c[0x0][0x1e0], RZ ;  /* 0x0000780000a86a25 */ /* 0x010fe200078e00ff */
[----:B------:R-:W-:Y:S03]  /*6ea0*/  @P6 SHF.R.S32.HI R2, RZ, 0x1f, R0 ;  /* 0x0000001fff026819 */ /* 0x000fe60000011400 */
[-C--:B--2---:R-:W-:Y:S01]  /*6eb0*/  HMMA.16816.F32 R36, R192, R172.reuse, R36 ;  /* 0x000000acc024723c */ /* 0x084fe20000001824 */
[----:B---3--:R-:W1:Y:S03]  /*6ec0*/  LDSM.16.M88.4 R208, [R232+0x6100] ;  /* 0x00610000e8d0783b */ /* 0x008e660000000200 */
[----:B------:R-:W-:Y:S02]  /*6ed0*/  @P6 IMAD R2, R2, c[0x0][0x1e0], RZ ;  /* 0x0000780002026a24 */ /* 0x000fe400078e02ff */
[----:B------:R-:W2:Y:S02]  /*6ee0*/  LDSM.16.M88.4 R204, [R230+0x4100] ;  /* 0x00410000e6cc783b */ /* 0x000ea40000000200 */
[C---:B------:R-:W-:Y:S04]  /*6ef0*/  HMMA.16816.F32 R40, R200.reuse, R172, R40 ;  /* 0x000000acc828723c */ /* 0x040fe80000001828 */
[----:B------:R-:W-:Y:S04]  /*6f00*/  @P6 IMAD R2, R0, c[0x0][0x1e4], R2 ;  /* 0x0000790000026a24 */ /* 0x000fe800078e0202 */
[-C--:B------:R-:W-:Y:S01]  /*6f10*/  HMMA.16816.F32 R44, R200, R174.reuse, R44 ;  /* 0x000000aec82c723c */ /* 0x080fe2000000182c */
[----:B------:R-:W-:Y:S03]  /*6f20*/  LDSM.16.M88.4 R200, [R234+0x8100] ;  /* 0x00810000eac8783b */ /* 0x000fe60000000200 */
[----:B------:R-:W-:Y:S02]  /*6f30*/  @P6 IMAD.IADD R0, R169, 0x1, R2 ;  /* 0x00000001a9006824 */ /* 0x000fe400078e0202 */
[----:B------:R-:W-:Y:S02]  /*6f40*/  @P6 IMAD.MOV.U32 R2, RZ, RZ, R220 ;  /* 0x000000ffff026224 */ /* 0x000fe400078e00dc */
[----:B------:R-:W-:Y:S01]  /*6f50*/  HMMA.16816.F32 R48, R192, R174, R48 ;  /* 0x000000aec030723c */ /* 0x000fe20000001830 */
[----:B------:R-:W-:Y:S03]  /*6f60*/  LDSM.16.M88.4 R172, [R234+0x6100] ;  /* 0x00610000eaac783b */ /* 0x000fe60000000200 */
[----:B------:R-:W-:Y:S02]  /*6f70*/  @P6 IMAD.WIDE.U32 R2, R168, 0x30, R2 ;  /* 0x00000030a8026825 */ /* 0x000fe400078e0002 */
[----:B------:R-:W3:Y:S02]  /*6f80*/  LDSM.16.M88.4 R192, [R229] ;  /* 0x00000000e5c0783b */ /* 0x000ee40000000200 */
[----:B------:R-:W-:Y:S04]  /*6f90*/  @P6 IMAD.SHL.U32 R168, R2, 0x2, RZ ;  /* 0x0000000202a86824 */ /* 0x000fe800078e00ff */
[----:B------:R-:W-:Y:S02]  /*6fa0*/  IMAD.MOV.U32 R220, RZ, RZ, c[0x0][0x1e0] ;  /* 0x00007800ffdc7624 */ /* 0x000fe400078e00ff */
[----:B------:R-:W-:Y:S02]  /*6fb0*/  @P6 IMAD R0, R0, 0x30, RZ ;  /* 0x0000003000006824 */ /* 0x000fe400078e02ff */
[----:B------:R-:W-:Y:S01]  /*6fc0*/  @P6 IMAD.SHL.U32 R165, R220, 0x20, RZ ;  /* 0x00000020dca56824 */ /* 0x000fe200078e00ff */
[-C--:B-1----:R-:W-:Y:S05]  /*6fd0*/  HMMA.16816.F32 R4, R208, R212.reuse, R4 ;  /* 0x000000d4d004723c */ /* 0x082fea0000001804 */
[----:B------:R-:W-:Y:S03]  /*6fe0*/  @P6 IMAD.IADD R0, R3, 0x1, R0 ;  /* 0x0000000103006824 */ /* 0x000fe600078e0200 */
[C---:B------:R-:W-:Y:S04]  /*6ff0*/  HMMA.16816.F32 R8, R216.reuse, R212, R8 ;  /* 0x000000d4d808723c */ /* 0x040fe80000001808 */
[----:B------:R-:W-:Y:S02]  /*7000*/  @P6 SHF.L.U64.HI R3, R2, 0x1, R0 ;  /* 0x0000000102036819 */ /* 0x000fe40000010200 */
[----:B------:R-:W-:Y:S02]  /*7010*/  @P6 SHF.L.U64.HI R0, R220, 0x5, R221 ;  /* 0x00000005dc006819 */ /* 0x000fe400000102dd */
[-C--:B------:R-:W-:Y:S08]  /*7020*/  HMMA.16816.F32 R12, R216, R214.reuse, R12 ;  /* 0x000000d6d80c723c */ /* 0x080ff0000000180c */
[C---:B------:R-:W-:Y:S01]  /*7030*/  HMMA.16816.F32 R16, R208.reuse, R214, R16 ;  /* 0x000000d6d010723c */ /* 0x040fe20000001810 */
[----:B------:R-:W-:Y:S07]  /*7040*/  LDSM.16.M88.4 R212, [R229+0x1000] ;  /* 0x00100000e5d4783b */ /* 0x000fee0000000200 */
[-C--:B------:R-:W-:Y:S08]  /*7050*/  HMMA.16816.F32 R20, R208, R196.reuse, R20 ;  /* 0x000000c4d014723c */ /* 0x080ff00000001814 */
[C---:B------:R-:W-:Y:S08]  /*7060*/  HMMA.16816.F32 R24, R216.reuse, R196, R24 ;  /* 0x000000c4d818723c */ /* 0x040ff00000001818 */
[-C--:B------:R-:W-:Y:S08]  /*7070*/  HMMA.16816.F32 R28, R216, R198.reuse, R28 ;  /* 0x000000c6d81c723c */ /* 0x080ff0000000181c */
[C---:B------:R-:W-:Y:S01]  /*7080*/  HMMA.16816.F32 R32, R208.reuse, R198, R32 ;  /* 0x000000c6d020723c */ /* 0x040fe20000001820 */
[----:B------:R-:W1:Y:S07]  /*7090*/  LDSM.16.M88.4 R196, [R229+0x800] ;  /* 0x00080000e5c4783b */ /* 0x000e6e0000000200 */
[-C--:B--2---:R-:W-:Y:S08]  /*70a0*/  HMMA.16816.F32 R36, R208, R204.reuse, R36 ;  /* 0x000000ccd024723c */ /* 0x084ff00000001824 */
[C---:B------:R-:W-:Y:S08]  /*70b0*/  HMMA.16816.F32 R40, R216.reuse, R204, R40 ;  /* 0x000000ccd828723c */ /* 0x040ff00000001828 */
[-C--:B------:R-:W-:Y:S01]  /*70c0*/  HMMA.16816.F32 R44, R216, R206.reuse, R44 ;  /* 0x000000ced82c723c */ /* 0x080fe2000000182c */
[----:B------:R-:W-:Y:S07]  /*70d0*/  LDSM.16.M88.4 R216, [R231+0xc100] ;  /* 0x00c10000e7d8783b */ /* 0x000fee0000000200 */
[----:B------:R-:W-:Y:S01]  /*70e0*/  HMMA.16816.F32 R48, R208, R206, R48 ;  /* 0x000000ced030723c */ /* 0x000fe20000001830 */
[----:B------:R-:W-:Y:S05]  /*70f0*/  LDSM.16.M88.4 R204, [R231+0xa100] ;  /* 0x00a10000e7cc783b */ /* 0x000fea0000000200 */
[----:B------:R-:W2:Y:S02]  /*7100*/  LDSM.16.M88.4 R208, [R224+0x4900] ;  /* 0x00490000e0d0783b */ /* 0x000ea40000000200 */
[-C--:B---3--:R-:W-:Y:S08]  /*7110*/  HMMA.16816.F32 R4, R172, R192.reuse, R4 ;  /* 0x000000c0ac04723c */ /* 0x088ff00000001804 */
[C---:B------:R-:W-:Y:S08]  /*7120*/  HMMA.16816.F32 R8, R200.reuse, R192, R8 ;  /* 0x000000c0c808723c */ /* 0x040ff00000001808 */
[-C--:B------:R-:W-:Y:S08]  /*7130*/  HMMA.16816.F32 R12, R200, R194.reuse, R12 ;  /* 0x000000c2c80c723c */ /* 0x080ff0000000180c */
[C---:B------:R-:W-:Y:S01]  /*7140*/  HMMA.16816.F32 R16, R172.reuse, R194, R16 ;  /* 0x000000c2ac10723c */ /* 0x040fe20000001810 */
[----:B------:R-:W3:Y:S07]  /*7150*/  LDSM.16.M88.4 R192, [R224+0x5100] ;  /* 0x00510000e0c0783b */ /* 0x000eee0000000200 */
[-C--:B-1----:R-:W-:Y:S08]  /*7160*/  HMMA.16816.F32 R20, R172, R196.reuse, R20 ;  /* 0x000000c4ac14723c */ /* 0x082ff00000001814 */
[C---:B------:R-:W-:Y:S08]  /*7170*/  HMMA.16816.F32 R24, R200.reuse, R196, R24 ;  /* 0x000000c4c818723c */ /* 0x040ff00000001818 */
[-C--:B------:R-:W-:Y:S08]  /*7180*/  HMMA.16816.F32 R28, R200, R198.reuse, R28 ;  /* 0x000000c6c81c723c */ /* 0x080ff0000000181c */
[C---:B------:R-:W-:Y:S01]  /*7190*/  HMMA.16816.F32 R32, R172.reuse, R198, R32 ;  /* 0x000000c6ac20723c */ /* 0x040fe20000001820 */
[----:B------:R-:W-:Y:S07]  /*71a0*/  LDSM.16.M88.4 R196, [R233+0xa100] ;  /* 0x00a10000e9c4783b */ /* 0x000fee0000000200 */
[-C--:B------:R-:W-:Y:S08]  /*71b0*/  HMMA.16816.F32 R36, R172, R212.reuse, R36 ;  /* 0x000000d4ac24723c */ /* 0x080ff00000001824 */
[C---:B------:R-:W-:Y:S08]  /*71c0*/  HMMA.16816.F32 R40, R200.reuse, R212, R40 ;  /* 0x000000d4c828723c */ /* 0x040ff00000001828 */
[-C--:B------:R-:W-:Y:S01]  /*71d0*/  HMMA.16816.F32 R44, R200, R214.reuse, R44 ;  /* 0x000000d6c82c723c */ /* 0x080fe2000000182c */
[----:B------:R-:W-:Y:S07]  /*71e0*/  LDSM.16.M88.4 R200, [R239] ;  /* 0x00000000efc8783b */ /* 0x000fee0000000200 */
[----:B------:R-:W-:Y:S01]  /*71f0*/  HMMA.16816.F32 R48, R172, R214, R48 ;  /* 0x000000d6ac30723c */ /* 0x000fe20000001830 */
[----:B------:R-:W1:Y:S05]  /*7200*/  LDSM.16.M88.4 R172, [R224+0x5900] ;  /* 0x00590000e0ac783b */ /* 0x000e6a0000000200 */
[----:B------:R-:W4:Y:S02]  /*7210*/  LDSM.16.M88.4 R212, [R233+0xc100] ;  /* 0x00c10000e9d4783b */ /* 0x000f240000000200 */
[-C--:B--2---:R-:W-:Y:S08]  /*7220*/  HMMA.16816.F32 R4, R204, R208.reuse, R4 ;  /* 0x000000d0cc04723c */ /* 0x084ff00000001804 */
[C---:B------:R-:W-:Y:S08]  /*7230*/  HMMA.16816.F32 R8, R216.reuse, R208, R8 ;  /* 0x000000d0d808723c */ /* 0x040ff00000001808 */
[-C--:B------:R-:W-:Y:S08]  /*7240*/  HMMA.16816.F32 R12, R216, R210.reuse, R12 ;  /* 0x000000d2d80c723c */ /* 0x080ff0000000180c */
[C---:B------:R-:W-:Y:S01]  /*7250*/  HMMA.16816.F32 R16, R204.reuse, R210, R16 ;  /* 0x000000d2cc10723c */ /* 0x040fe20000001810 */
[----:B------:R-:W2:Y:S07]  /*7260*/  LDSM.16.M88.4 R208, [R238] ;  /* 0x00000000eed0783b */ /* 0x000eae0000000200 */
[-C--:B---3--:R-:W-:Y:S08]  /*7270*/  HMMA.16816.F32 R20, R204, R192.reuse, R20 ;  /* 0x000000c0cc14723c */ /* 0x088ff00000001814 */
[C---:B------:R-:W-:Y:S08]  /*7280*/  HMMA.16816.F32 R24, R216.reuse, R192, R24 ;  /* 0x000000c0d818723c */ /* 0x040ff00000001818 */
[-C--:B------:R-:W-:Y:S08]  /*7290*/  HMMA.16816.F32 R28, R216, R194.reuse, R28 ;  /* 0x000000c2d81c723c */ /* 0x080ff0000000181c */
[C---:B------:R-:W-:Y:S01]  /*72a0*/  HMMA.16816.F32 R32, R204.reuse, R194, R32 ;  /* 0x000000c2cc20723c */ /* 0x040fe20000001820 */
[----:B------:R-:W3:Y:S07]  /*72b0*/  LDSM.16.M88.4 R192, [R237] ;  /* 0x00000000edc0783b */ /* 0x000eee0000000200 */
[-C--:B-1----:R-:W-:Y:S08]  /*72c0*/  HMMA.16816.F32 R36, R204, R172.reuse, R36 ;  /* 0x000000accc24723c */ /* 0x082ff00000001824 */
[C---:B------:R-:W-:Y:S08]  /*72d0*/  HMMA.16816.F32 R40, R216.reuse, R172, R40 ;  /* 0x000000acd828723c */ /* 0x040ff00000001828 */
[-C--:B------:R-:W-:Y:S01]  /*72e0*/  HMMA.16816.F32 R44, R216, R174.reuse, R44 ;  /* 0x000000aed82c723c */ /* 0x080fe2000000182c */
[----:B------:R-:W-:Y:S07]  /*72f0*/  LDSM.16.M88.4 R216, [R236+0xc100] ;  /* 0x00c10000ecd8783b */ /* 0x000fee0000000200 */
[----:B------:R-:W-:Y:S01]  /*7300*/  HMMA.16816.F32 R48, R204, R174, R48 ;  /* 0x000000aecc30723c */ /* 0x000fe20000001830 */
[----:B------:R-:W-:Y:S05]  /*7310*/  LDSM.16.M88.4 R172, [R232+0xa100] ;  /* 0x00a10000e8ac783b */ /* 0x000fea0000000200 */
[----:B------:R-:W-:Y:S02]  /*7320*/  LDSM.16.M88.4 R204, [R232+0xc100] ;  /* 0x00c10000e8cc783b */ /* 0x000fe40000000200 */
[-C--:B------:R-:W-:Y:S08]  /*7330*/  HMMA.16816.F32 R4, R196, R200.reuse, R4 ;  /* 0x000000c8c404723c */ /* 0x080ff00000001804 */
[C---:B----4-:R-:W-:Y:S08]  /*7340*/  HMMA.16816.F32 R8, R212.reuse, R200, R8 ;  /* 0x000000c8d408723c */ /* 0x050ff00000001808 */
[-C--:B------:R-:W-:Y:S08]  /*7350*/  HMMA.16816.F32 R12, R212, R202.reuse, R12 ;  /* 0x000000cad40c723c */ /* 0x080ff0000000180c */
[C---:B------:R-:W-:Y:S01]  /*7360*/  HMMA.16816.F32 R16, R196.reuse, R202, R16 ;  /* 0x000000cac410723c */ /* 0x040fe20000001810 */
[----:B------:R-:W1:Y:S07]  /*7370*/  LDSM.16.M88.4 R200, [R230+0x4900] ;  /* 0x00490000e6c8783b */ /* 0x000e6e0000000200 */
[-C--:B--2---:R-:W-:Y:S08]  /*7380*/  HMMA.16816.F32 R20, R196, R208.reuse, R20 ;  /* 0x000000d0c414723c */ /* 0x084ff00000001814 */
[C---:B------:R-:W-:Y:S08]  /*7390*/  HMMA.16816.F32 R24, R212.reuse, R208, R24 ;  /* 0x000000d0d418723c */ /* 0x040ff00000001818 */
[-C--:B------:R-:W-:Y:S08]  /*73a0*/  HMMA.16816.F32 R28, R212, R210.reuse, R28 ;  /* 0x000000d2d41c723c */ /* 0x080ff0000000181c */
[C---:B------:R-:W-:Y:S01]  /*73b0*/  HMMA.16816.F32 R32, R196.reuse, R210, R32 ;  /* 0x000000d2c420723c */ /* 0x040fe20000001820 */
[----:B------:R-:W2:Y:S07]  /*73c0*/  LDSM.16.M88.4 R208, [R230+0x5100] ;  /* 0x00510000e6d0783b */ /* 0x000eae0000000200 */
[-C--:B---3--:R-:W-:Y:S08]  /*73d0*/  HMMA.16816.F32 R36, R196, R192.reuse, R36 ;  /* 0x000000c0c424723c */ /* 0x088ff00000001824 */
[C---:B------:R-:W-:Y:S08]  /*73e0*/  HMMA.16816.F32 R40, R212.reuse, R192, R40 ;  /* 0x000000c0d428723c */ /* 0x040ff00000001828 */
[-C--:B------:R-:W-:Y:S01]  /*73f0*/  HMMA.16816.F32 R44, R212, R194.reuse, R44 ;  /* 0x000000c2d42c723c */ /* 0x080fe2000000182c */
[----:B------:R-:W3:Y:S07]  /*7400*/  LDSM.16.M88.4 R212, [R230+0x5900] ;  /* 0x00590000e6d4783b */ /* 0x000eee0000000200 */
[----:B------:R-:W-:Y:S01]  /*7410*/  HMMA.16816.F32 R48, R196, R194, R48 ;  /* 0x000000c2c430723c */ /* 0x000fe20000001830 */
[----:B------:R-:W-:Y:S05]  /*7420*/  LDSM.16.M88.4 R192, [R234+0xa100] ;  /* 0x00a10000eac0783b */ /* 0x000fea0000000200 */
[----:B------:R-:W4:Y:S02]  /*7430*/  LDSM.16.M88.4 R196, [R229+0x1800] ;  /* 0x00180000e5c4783b */ /* 0x000f240000000200 */
[-C--:B-1----:R-:W-:Y:S08]  /*7440*/  HMMA.16816.F32 R4, R172, R200.reuse, R4 ;  /* 0x000000c8ac04723c */ /* 0x082ff00000001804 */
[C---:B------:R-:W-:Y:S08]  /*7450*/  HMMA.16816.F32 R8, R204.reuse, R200, R8 ;  /* 0x000000c8cc08723c */ /* 0x040ff00000001808 */
[-C--:B------:R-:W-:Y:S08]  /*7460*/  HMMA.16816.F32 R12, R204, R202.reuse, R12 ;  /* 0x000000cacc0c723c */ /* 0x080ff0000000180c */
[C---:B------:R-:W-:Y:S01]  /*7470*/  HMMA.16816.F32 R16, R172.reuse, R202, R16 ;  /* 0x000000caac10723c */ /* 0x040fe20000001810 */
[----:B------:R-:W1:Y:S07]  /*7480*/  LDSM.16.M88.4 R200, [R229+0x2000] ;  /* 0x00200000e5c8783b */ /* 0x000e6e0000000200 */
[-C--:B--2---:R-:W-:Y:S08]  /*7490*/  HMMA.16816.F32 R20, R172, R208.reuse, R20 ;  /* 0x000000d0ac14723c */ /* 0x084ff00000001814 */
[C---:B------:R-:W-:Y:S08]  /*74a0*/  HMMA.16816.F32 R24, R204.reuse, R208, R24 ;  /* 0x000000d0cc18723c */ /* 0x040ff00000001818 */
[-C--:B------:R-:W-:Y:S08]  /*74b0*/  HMMA.16816.F32 R28, R204, R210.reuse, R28 ;  /* 0x000000d2cc1c723c */ /* 0x080ff0000000181c */
[C---:B------:R-:W-:Y:S01]  /*74c0*/  HMMA.16816.F32 R32, R172.reuse, R210, R32 ;  /* 0x000000d2ac20723c */ /* 0x040fe20000001820 */
[----:B------:R-:W2:Y:S07]  /*74d0*/  LDL R210, [R1+0x8] ;  /* 0x0000080001d27983 */ /* 0x000eae0000100800 */
[-C--:B---3--:R-:W-:Y:S08]  /*74e0*/  HMMA.16816.F32 R36, R172, R212.reuse, R36 ;  /* 0x000000d4ac24723c */ /* 0x088ff00000001824 */
[C---:B------:R-:W-:Y:S08]  /*74f0*/  HMMA.16816.F32 R40, R204.reuse, R212, R40 ;  /* 0x000000d4cc28723c */ /* 0x040ff00000001828 */
[-C--:B------:R-:W-:Y:S08]  /*7500*/  HMMA.16816.F32 R44, R204, R214.reuse, R44 ;  /* 0x000000d6cc2c723c */ /* 0x080ff0000000182c */
[----:B------:R-:W-:Y:S01]  /*7510*/  HMMA.16816.F32 R48, R172, R214, R48 ;  /* 0x000000d6ac30723c */ /* 0x000fe20000001830 */
[----:B------:R-:W3:Y:S01]  /*7520*/  LDSM.16.M88.4 R172, [R229+0x2800] ;  /* 0x00280000e5ac783b */ /* 0x000ee20000000200 */
[----:B------:R-:W-:Y:S04]  /*7530*/  DEPBAR.LE SB0, 0x0 ;  /* 0x000080000000791a */ /* 0x000fe80000000000 */
[----:B------:R-:W-:Y:S02]  /*7540*/  BAR.SYNC.DEFER_BLOCKING 0x0 ;  /* 0x0000000000007b1d */ /* 0x000fe40000010000 */
[-C--:B----4-:R-:W-:Y:S08]  /*7550*/  HMMA.16816.F32 R4, R192, R196.reuse, R4 ;  /* 0x000000c4c004723c */ /* 0x090ff00000001804 */
[C---:B------:R-:W-:Y:S07]  /*7560*/  HMMA.16816.F32 R8, R216.reuse, R196, R8 ;  /* 0x000000c4d808723c */ /* 0x040fee0000001808 */
[C---:B------:R-:W-:Y:S01]  /*7570*/  @P6 IADD3 R196, P5, R168.reuse, 0x80, RZ ;  /* 0x00000080a8c46810 */ /* 0x040fe20007fbe0ff */
[-C--:B------:R-:W-:Y:S04]  /*7580*/  HMMA.16816.F32 R12, R216, R198.reuse, R12 ;  /* 0x000000c6d80c723c */ /* 0x080fe8000000180c */
[----:B------:R-:W-:Y:S02]  /*7590*/  @P6 IADD3 R168, P1, R168, c[0x0][0x1c8], RZ ;  /* 0x00007200a8a86a10 */ /* 0x000fe40007f3e0ff */
[----:B------:R-:W-:Y:S02]  /*75a0*/  @P6 IADD3 R196, P2, R196, c[0x0][0x1c8], RZ ;  /* 0x00007200c4c46a10 */ /* 0x000fe40007f5e0ff */
[C---:B------:R-:W-:Y:S04]  /*75b0*/  HMMA.16816.F32 R16, R192.reuse, R198, R16 ;  /* 0x000000c6c010723c */ /* 0x040fe80000001810 */
[----:B------:R-:W-:Y:S02]  /*75c0*/  @P6 IADD3.X R169, R3, c[0x0][0x1cc], RZ, P1, !PT ;  /* 0x0000730003a96a10 */ /* 0x000fe40000ffe4ff */
[-C--:B------:R-:W-:Y:S02]  /*75d0*/  @P6 IADD3 R2, P1, R168, R165.reuse, RZ ;  /* 0x000000a5a8026210 */ /* 0x080fe40007f3e0ff */
[-C--:B-1----:R-:W-:Y:S04]  /*75e0*/  HMMA.16816.F32 R20, R192, R200.reuse, R20 ;  /* 0x000000c8c014723c */ /* 0x082fe80000001814 */
[----:B------:R-:W-:Y:S01]  /*75f0*/  @P6 IADD3.X R197, RZ, c[0x0][0x1cc], R3, P2, P5 ;  /* 0x00007300ffc56a10 */ /* 0x000fe200017ea403 */
[--C-:B------:R-:W-:Y:S03]  /*7600*/  @P6 IMAD.X R3, R169, 0x1, R0.reuse, P1 ;  /* 0x00000001a9036824 */ /* 0x100fe600008e0600 */
[C---:B------:R-:W-:Y:S08]  /*7610*/  HMMA.16816.F32 R24, R216.reuse, R200, R24 ;  /* 0x000000c8d818723c */ /* 0x040ff00000001818 */
[-C--:B------:R-:W-:Y:S01]  /*7620*/  HMMA.16816.F32 R28, R216, R202.reuse, R28 ;  /* 0x000000cad81c723c */ /* 0x080fe2000000181c */
[----:B------:R-:W-:Y:S01]  /*7630*/  @!PT LDS RZ, [RZ] ;  /* 0x00000000fffff984 */ /* 0x000fe20000000800 */
[----:B------:R-:W-:Y:S01]  /*7640*/  @!PT LDS RZ, [RZ] ;  /* 0x00000000fffff984 */ /* 0x000fe20000000800 */
[----:B------:R-:W-:Y:S01]  /*7650*/  @!PT LDS RZ, [RZ] ;  /* 0x00000000fffff984 */ /* 0x000fe20000000800 */
[----:B------:R1:W-:Y:S05]  /*7660*/  @P6 LDGSTS.E.BYPASS.LTC128B.128 [R243+0x3100], [R168.64], !P4 ;  /* 0x03100000a8f36fae */ /* 0x0003ea000e101d4e */
[----:B------:R4:W-:Y:S02]  /*7670*/  @P6 LDGSTS.E.BYPASS.LTC128B.128 [R243+0x4900], [R196.64], !P3 ;  /* 0x04900000c4f36fae */ /* 0x0009e4000d901d4e */
[C---:B------:R-:W-:Y:S03]  /*7680*/  HMMA.16816.F32 R32, R192.reuse, R202, R32 ;  /* 0x000000cac020723c */ /* 0x040fe60000001820 */
[----:B------:R1:W-:Y:S05]  /*7690*/  @P6 LDGSTS.E.BYPASS.LTC128B.128 [R243+0x3900], [R2.64], !P4 ;  /* 0x0390000002f36fae */ /* 0x0003ea000e101d4e */
[-C--:B---3--:R-:W-:Y:S01]  /*76a0*/  HMMA.16816.F32 R36, R192, R172.reuse, R36 ;  /* 0x000000acc024723c */ /* 0x088fe20000001824 */
[----:B------:R3:W-:Y:S07]  /*76b0*/  @P6 LDGSTS.E.BYPASS.LTC128B.128 [R243+0x5100], [R2.64+0x80], !P3 ;  /* 0x0510008002f36fae */ /* 0x0007ee000d901d4e */
[C---:B------:R-:W-:Y:S01]  /*76c0*/  HMMA.16816.F32 R40, R216.reuse, R172, R40 ;  /* 0x000000acd828723c */ /* 0x040fe20000001828 */
[----:B------:R4:W2:Y:S07]  /*76d0*/  LDL R173, [R1+0x28] ;  /* 0x0000280001ad7983 */ /* 0x0008ae0000100800 */
[-C--:B------:R-:W-:Y:S08]  /*76e0*/  HMMA.16816.F32 R44, R216, R174.reuse, R44 ;  /* 0x000000aed82c723c */ /* 0x080ff0000000182c */
[----:B------:R-:W-:Y:S04]  /*76f0*/  HMMA.16816.F32 R48, R192, R174, R48 ;  /* 0x000000aec030723c */ /* 0x000fe80000001830 */
[----:B--2---:R-:W-:Y:S01]  /*7700*/  @P0 IMAD.MOV.U32 R173, RZ, RZ, R167 ;  /* 0x000000ffffad0224 */ /* 0x004fe200078e00a7 */
[----:B-1----:R-:W-:Y:S04]  /*7710*/  @P6 IADD3 R168, P0, R2, R165, RZ ;  /* 0x000000a502a86210 */ /* 0x002fe80007f1e0ff */
[----:B------:R-:W1:Y:S03]  /*7720*/  SHFL.IDX PT, R165, R173, RZ, 0x1c1f ;  /* 0x001c1fffada57589 */ /* 0x000e6600000e0000 */
[----:B------:R-:W-:Y:S01]  /*7730*/  @P6 IMAD.X R169, R3, 0x1, R0, P0 ;  /* 0x0000000103a96824 */ /* 0x000fe200000e0600 */
[----:B------:R-:W-:Y:S01]  /*7740*/  PLOP3.LUT P0, PT, PT, PT, UP2, 0x40, 0x0 ;  /* 0x000000000000781c */ /* 0x000fe20003f0e828 */
[----:B---3--:R-:W-:Y:S03]  /*7750*/  IMAD R3, R242, -0x30, RZ ;  /* 0xffffffd0f2037824 */ /* 0x008fe600078e02ff */
[----:B------:R2:W-:Y:S02]  /*7760*/  @P6 LDGSTS.E.BYPASS.LTC128B.128 [R243+0x4100], [R168.64], !P4 ;  /* 0x04100000a8f36fae */ /* 0x0005e4000e101d4e */
[----:B------:R-:W-:Y:S03]  /*7770*/  IADD3 R175, -R210, 0x1, R3 ;  /* 0x00000001d2af7810 */ /* 0x000fe60007ffe103 */
[----:B------:R2:W-:Y:S01]  /*7780*/  @P6 LDGSTS.E.BYPASS.LTC128B.128 [R243+0x5900], [R168.64+0x80], !P3 ;  /* 0x05900080a8f36fae */ /* 0x0005e2000d901d4e */
[----:B------:R-:W-:Y:S04]  /*7790*/  IADD3 R175, R175, c[0x0][0x1d0], RZ ;  /* 0x00007400afaf7a10 */ /* 0x000fe80007ffe0ff */
[----:B------:R-:W-:Y:S01]  /*77a0*/  IADD3 R175, R175, -c[0x0][0x168], RZ ;  /* 0x80005a00afaf7a10 */ /* 0x000fe20007ffe0ff */
[----:B------:R-:W0:Y:S03]  /*77b0*/  LDGDEPBAR ;  /* 0x00000000000079af */ /* 0x000e260000000000 */
[C---:B------:R-:W-:Y:S02]  /*77c0*/  IADD3 R174, R175.reuse, c[0x0][0x328], RZ ;  /* 0x0000ca00afae7a10 */ /* 0x040fe40007ffe0ff */
[----:B------:R-:W-:Y:S05]  /*77d0*/  IADD3 R175, R175, UR6, RZ ;  /* 0x00000006afaf7c10 */ /* 0x000fea000fffe0ff */
[----:B-1----:R-:W-:Y:S02]  /*77e0*/  IMAD.IADD R0, R165, 0x1, R175 ;  /* 0x00000001a5007824 */ /* 0x002fe400078e02af */
[----:B--2---:R-:W-:Y:S01]  /*77f0*/  IMAD.IADD R169, R174, 0x1, R165 ;  /* 0x00000001aea97824 */ /* 0x004fe200078e02a5 */
[----:B------:R-:W-:-:S05]  /*7800*/  @P0 BRA `(.L_x_470) ;  /* 0x0000019000000947 */ /* 0x000fca0003800000 */
[----:B----4-:R-:W-:Y:S01]  /*7810*/  IADD3 R2, R165, c[0x0][0x1d0], RZ ;  /* 0x00007400a5027a10 */ /* 0x010fe20007ffe0ff */
        /* <DEDUP_REMOVED lines=13> */
.L_x_472:
[----:B------:R-:W-:Y:S04]  /*78f0*/  MOV R165, c[0x0][0x32c] ;  /* 0x0000cb0000a57a02 */ /* 0x000fe80000000f00 */
[----:B------:R-:W-:Y:S11]  /*7900*/  ISETP.NE.AND P0, PT, R165, 0x1, PT ;  /* 0x00000001a500780c */ /* 0x000ff60003f05270 */
[----:B------:R-:W-:Y:S02]  /*7910*/  @!UPT UIADD3 URZ, URZ, URZ, URZ ;  /* 0x0000003f3f3ff290 */ /* 0x000fe4000fffe03f */
[----:B------:R-:W-:Y:S05]  /*7920*/  @P0 IMAD.HI.U32 R165, R2, c[0x0][0x330], RZ ;  /* 0x0000cc0002a50a27 */ /* 0x000fea00078e00ff */
[----:B------:R-:W-:Y:S02]  /*7930*/  @P0 SHF.R.U32.HI R2, RZ, c[0x0][0x334], R165 ;  /* 0x0000cd00ff020a19 */ /* 0x000fe400000116a5 */
.L_x_473:
[----:B------:R-:W-:Y:S05]  /*7940*/  BSYNC B0 ;  /* 0x0000000000007941 */ /* 0x000fea0003800000 */
.L_x_471:
[----:B------:R-:W-:Y:S04]  /*7950*/  IMAD.IADD R165, R3, 0x1, -R210 ;  /* 0x0000000103a57824 */ /* 0x000fe800078e0ad2 */
[----:B------:R-:W-:Y:S05]  /*7960*/  IMAD R2, R2, c[0x0][0x32c], R165 ;  /* 0x0000cb0002027a24 */ /* 0x000fea00078e02a5 */
[----:B------:R-:W-:Y:S02]  /*7970*/  IADD3 R165, R2, c[0x0][0x32c], RZ ;  /* 0x0000cb0002a57a10 */ /* 0x000fe40007ffe0ff */
[----:B------:R-:W-:Y:S02]  /*7980*/  IMNMX R0, R0, R2, !PT ;  /* 0x0000000200007217 */ /* 0x000fe40007800200 */
[----:B------:R-:W-:Y:S02]  /*7990*/  IMNMX R169, R169, R165, PT ;  /* 0x000000a5a9a97217 */ /* 0x000fe40003800200 */
.L_x_470:
[----:B----4-:R-:W-:Y:S01]  /*79a0*/  PLOP3.LUT P0, PT, PT, PT, UP2, 0x40, 0x0 ;  /* 0x000000000000781c */ /* 0x010fe20003f0e828 */
[----:B------:R-:W1:Y:S02]  /*79b0*/  SHFL.IDX PT, R165, R173, 0x1, 0x1c1f ;  /* 0x003c1f00ada57f89 */ /* 0x000e6400000e0000 */
[----:B-1----:R-:W-:Y:S01]  /*79c0*/  IADD3 R2, R175, R165, RZ ;  /* 0x000000a5af027210 */ /* 0x002fe20007ffe0ff */
[----:B------:R-:W-:Y:S09]  /*79d0*/  IMAD.IADD R168, R174, 0x1, R165 ;  /* 0x00000001aea87824 */ /* 0x000ff200078e02a5 */
        /* <DEDUP_REMOVED lines=15> */
.L_x_476:
[----:B------:R-:W-:Y:S04]  /*7ad0*/  MOV R167, c[0x0][0x32c] ;  /* 0x0000cb0000a77a02 */ /* 0x000fe80000000f00 */
[----:B------:R-:W-:Y:S11]  /*7ae0*/  ISETP.NE.AND P0, PT, R167, 0x1, PT ;  /* 0x00000001a700780c */ /* 0x000ff60003f05270 */
[----:B------:R-:W-:Y:S02]  /*7af0*/  @!UPT UIADD3 URZ, URZ, URZ, URZ ;  /* 0x0000003f3f3ff290 */ /* 0x000fe4000fffe03f */
[----:B------:R-:W-:Y:S05]  /*7b00*/  @P0 IMAD.HI.U32 R167, R165, c[0x0][0x330], RZ ;  /* 0x0000cc00a5a70a27 */ /* 0x000fea00078e00ff */
[----:B------:R-:W-:Y:S02]  /*7b10*/  @P0 SHF.R.U32.HI R165, RZ, c[0x0][0x334], R167 ;  /* 0x0000cd00ffa50a19 */ /* 0x000fe400000116a7 */
.L_x_477:
[----:B------:R-:W-:Y:S05]  /*7b20*/  BSYNC B0 ;  /* 0x0000000000007941 */ /* 0x000fea0003800000 */
.L_x_475:
[----:B------:R-:W-:Y:S04]  /*7b30*/  IMAD.IADD R167, R3, 0x1, -R210 ;  /* 0x0000000103a77824 */ /* 0x000fe800078e0ad2 */
[----:B------:R-:W-:Y:S05]  /*7b40*/  IMAD R165, R165, c[0x0][0x32c], R167 ;  /* 0x0000cb00a5a57a24 */ /* 0x000fea00078e02a7 */
[----:B------:R-:W-:Y:S02]  /*7b50*/  IADD3 R167, R165, c[0x0][0x32c], RZ ;  /* 0x0000cb00a5a77a10 */ /* 0x000fe40007ffe0ff */
[----:B------:R-:W-:Y:S02]  /*7b60*/  IMNMX R2, R2, R165, !PT ;  /* 0x000000a502027217 */ /* 0x000fe40007800200 */
[----:B------:R-:W-:Y:S02]  /*7b70*/  IMNMX R168, R168, R167, PT ;  /* 0x000000a7a8a87217 */ /* 0x000fe40003800200 */
.L_x_474:
[----:B------:R-:W-:Y:S01]  /*7b80*/  PLOP3.LUT P0, PT, PT, PT, UP2, 0x40, 0x0 ;  /* 0x000000000000781c */ /* 0x000fe20003f0e828 */
        /* <DEDUP_REMOVED lines=18> */
.L_x_480:
[----:B------:R-:W-:Y:S04]  /*7cb0*/  MOV R192, c[0x0][0x32c] ;  /* 0x0000cb0000c07a02 */ /* 0x000fe80000000f00 */
[----:B------:R-:W-:Y:S11]  /*7cc0*/  ISETP.NE.AND P0, PT, R192, 0x1, PT ;  /* 0x00000001c000780c */ /* 0x000ff60003f05270 */
[----:B------:R-:W-:Y:S02]  /*7cd0*/  @!UPT UIADD3 URZ, URZ, URZ, URZ ;  /* 0x0000003f3f3ff290 */ /* 0x000fe4000fffe03f */
[----:B------:R-:W-:Y:S05]  /*7ce0*/  @P0 IMAD.HI.U32 R192, R172, c[0x0][0x330], RZ ;  /* 0x0000cc00acc00a27 */ /* 0x000fea00078e00ff */
[----:B------:R-:W-:Y:S02]  /*7cf0*/  @P0 SHF.R.U32.HI R172, RZ, c[0x0][0x334], R192 ;  /* 0x0000cd00ffac0a19 */ /* 0x000fe400000116c0 */
.L_x_481:
[----:B------:R-:W-:Y:S05]  /*7d00*/  BSYNC B0 ;  /* 0x0000000000007941 */ /* 0x000fea0003800000 */
.L_x_479:
[----:B------:R-:W-:Y:S04]  /*7d10*/  IMAD.IADD R192, R3, 0x1, -R210 ;  /* 0x0000000103c07824 */ /* 0x000fe800078e0ad2 */
[----:B------:R-:W-:Y:S05]  /*7d20*/  IMAD R172, R172, c[0x0][0x32c], R192 ;  /* 0x0000cb00acac7a24 */ /* 0x000fea00078e02c0 */
[----:B------:R-:W-:Y:S02]  /*7d30*/  IADD3 R192, R172, c[0x0][0x32c], RZ ;  /* 0x0000cb00acc07a10 */ /* 0x000fe40007ffe0ff */
[----:B------:R-:W-:Y:S02]  /*7d40*/  IMNMX R165, R165, R172, !PT ;  /* 0x000000aca5a57217 */ /* 0x000fe40007800200 */
[----:B------:R-:W-:Y:S02]  /*7d50*/  IMNMX R167, R167, R192, PT ;  /* 0x000000c0a7a77217 */ /* 0x000fe40003800200 */
.L_x_478:
[C---:B------:R-:W-:Y:S02]  /*7d60*/  ISETP.GE.AND P1, PT, R3.reuse, 0x9, PT ;  /* 0x000000090300780c */ /* 0x040fe40003f26270 */
[----:B------:R-:W-:Y:S02]  /*7d70*/  ISETP.GE.AND P5, PT, R3, 0xa, PT ;  /* 0x0000000a0300780c */ /* 0x000fe40003fa6270 */
[----:B------:R-:W-:Y:S02]  /*7d80*/  ISETP.GT.AND P0, PT, R0, 0x8, !P1 ;  /* 0x000000080000780c */ /* 0x000fe40004f04270 */
[----:B------:R-:W-:Y:S02]  /*7d90*/  P2R R193, PR, RZ, 0x2 ;  /* 0x00000002ffc17803 */ /* 0x000fe40000000000 */
[----:B------:R-:W-:Y:S02]  /*7da0*/  ISETP.LT.OR P0, PT, R169, 0x9, P0 ;  /* 0x00000009a900780c */ /* 0x000fe40000701670 */
[----:B------:R-:W-:Y:S02]  /*7db0*/  ISETP.GT.AND P1, PT, R2, 0x8, !P1 ;  /* 0x000000080200780c */ /* 0x000fe40004f24270 */
[----:B------:R-:W-:Y:S02]  /*7dc0*/  P2R R199, PR, RZ, 0x10 ;  /* 0x00000010ffc77803 */ /* 0x000fe40000000000 */
[----:B------:R-:W-:Y:S02]  /*7dd0*/  FSEL R194, R16, -INF , !P0 ;  /* 0xff80000010c27808 */ /* 0x000fe40004000000 */
[----:B------:R-:W-:Y:S02]  /*7de0*/  ISETP.GT.AND P0, PT, R2, 0x9, !P5 ;  /* 0x000000090200780c */ /* 0x000fe40006f04270 */
[C---:B------:R-:W-:Y:S02]  /*7df0*/  ISETP.LT.OR P1, PT, R168.reuse, 0x9, P1 ;  /* 0x00000009a800780c */ /* 0x040fe40000f21670 */
[----:B------:R-:W-:Y:S02]  /*7e00*/  ISETP.GE.AND P4, PT, R3, 0x11, PT ;  /* 0x000000110300780c */ /* 0x000fe40003f86270 */
[----:B------:R-:W-:Y:S02]  /*7e10*/  ISETP.LT.OR P0, PT, R168, 0xa, P0 ;  /* 0x0000000aa800780c */ /* 0x000fe40000701670 */
[----:B------:R-:W-:Y:S02]  /*7e20*/  FSEL R196, R18, -INF , !P1 ;  /* 0xff80000012c47808 */ /* 0x000fe40004800000 */
[----:B------:R-:W-:Y:S02]  /*7e30*/  ISETP.GT.AND P1, PT, R0, 0x10, !P4 ;  /* 0x000000100000780c */ /* 0x000fe40006724270 */
[----:B------:R-:W-:Y:S02]  /*7e40*/  P2R R198, PR, RZ, 0x8 ;  /* 0x00000008ffc67803 */ /* 0x000fe40000000000 */
[----:B------:R-:W-:Y:S02]  /*7e50*/  FSEL R197, R19, -INF , !P0 ;  /* 0xff80000013c57808 */ /* 0x000fe40004000000 */
[----:B------:R-:W-:Y:S02]  /*7e60*/  ISETP.LT.OR P0, PT, R169, 0x11, P1 ;  /* 0x00000011a900780c */ /* 0x000fe40000f01670 */
[C---:B------:R-:W-:Y:S02]  /*7e70*/  ISETP.GE.AND P3, PT, R3.reuse, 0x12, PT ;  /* 0x000000120300780c */ /* 0x040fe40003f66270 */
[----:B------:R-:W-:Y:S02]  /*7e80*/  FSEL R200, R20, -INF , !P0 ;  /* 0xff80000014c87808 */ /* 0x000fe40004000000 */
[----:B------:R-:W-:Y:S02]  /*7e90*/  ISETP.GT.AND P0, PT, R0, 0x11, !P3 ;  /* 0x000000110000780c */ /* 0x000fe40005f04270 */
[----:B------:R-:W-:Y:S02]  /*7ea0*/  ISETP.GE.AND P1, PT, R3, 0x19, PT ;  /* 0x000000190300780c */ /* 0x000fe40003f26270 */
[----:B------:R-:W-:Y:S02]  /*7eb0*/  ISETP.LT.OR P0, PT, R169, 0x12, P0 ;  /* 0x00000012a900780c */ /* 0x000fe40000701670 */
[----:B------:R-:W-:Y:S02]  /*7ec0*/  P2R R172, PR, RZ, 0x10 ;  /* 0x00000010ffac7803 */ /* 0x000fe40000000000 */
[----:B------:R-:W-:Y:S02]  /*7ed0*/  FSEL R201, R21, -INF , !P0 ;  /* 0xff80000015c97808 */ /* 0x000fe40004000000 */
[----:B------:R-:W-:Y:S02]  /*7ee0*/  ISETP.GT.AND P0, PT, R2, 0x10, !P4 ;  /* 0x000000100200780c */ /* 0x000fe40006704270 */
[----:B------:R-:W-:Y:S02]  /*7ef0*/  ISETP.GE.AND P4, PT, R3, 0x1a, PT ;  /* 0x0000001a0300780c */ /* 0x000fe40003f86270 */
[----:B------:R-:W-:Y:S02]  /*7f00*/  ISETP.LT.OR P0, PT, R168, 0x11, P0 ;  /* 0x00000011a800780c */ /* 0x000fe40000701670 */
[----:B------:R-:W-:Y:S02]  /*7f10*/  ISETP.GT.AND P2, PT, R0, 0x9, !P5 ;  /* 0x000000090000780c */ /* 0x000fe40006f44270 */
[----:B------:R-:W-:Y:S02]  /*7f20*/  FSEL R202, R22, -INF , !P0 ;  /* 0xff80000016ca7808 */ /* 0x000fe40004000000 */
[----:B------:R-:W-:Y:S02]  /*7f30*/  ISETP.GT.AND P0, PT, R2, 0x11, !P3 ;  /* 0x000000110200780c */ /* 0x000fe40005f04270 */
[----:B------:R-:W-:Y:S02]  /*7f40*/  ISETP.LT.OR P2, PT, R169, 0xa, P2 ;  /* 0x0000000aa900780c */ /* 0x000fe40001741670 */
[----:B------:R-:W-:Y:S02]  /*7f50*/  ISETP.LT.OR P0, PT, R168, 0x12, P0 ;  /* 0x00000012a800780c */ /* 0x000fe40000701670 */
[----:B------:R-:W-:Y:S02]  /*7f60*/  FSEL R195, R17, -INF , !P2 ;  /* 0xff80000011c37808 */ /* 0x000fe40005000000 */
[----:B------:R-:W-:Y:S02]  /*7f70*/  FSEL R203, R23, -INF , !P0 ;  /* 0xff80000017cb7808 */ /* 0x000fe40004000000 */
[----:B------:R-:W-:Y:S02]  /*7f80*/  ISETP.GT.AND P0, PT, R0, 0x18, !P1 ;  /* 0x000000180000780c */ /* 0x000fe40004f04270 */
[----:B------:R-:W-:Y:S02]  /*7f90*/  P2R R17, PR, RZ, 0x2 ;  /* 0x00000002ff117803 */ /* 0x000fe40000000000 */
[----:B------:R-:W-:Y:S02]  /*7fa0*/  ISETP.LT.OR P0, PT, R169, 0x19, P0 ;  /* 0x00000019a900780c */ /* 0x000fe40000701670 */
[----:B------:R-:W-:Y:S02]  /*7fb0*/  ISETP.GE.AND P6, PT, R3, 0x22, PT ;  /* 0x000000220300780c */ /* 0x000fe40003fc6270 */
[----:B------:R-:W-:Y:S02]  /*7fc0*/  FSEL R204, R32, -INF , !P0 ;  /* 0xff80000020cc7808 */ /* 0x000fe40004000000 */
[----:B------:R-:W-:Y:S02]  /*7fd0*/  ISETP.GT.AND P0, PT, R0, 0x19, !P4 ;  /* 0x000000190000780c */ /* 0x000fe40006704270 */
[----:B------:R-:W-:Y:S02]  /*7fe0*/  P2R R18, PR, RZ, 0x8 ;  /* 0x00000008ff127803 */ /* 0x000fe40000000000 */
[----:B------:R-:W-:Y:S02]  /*7ff0*/  ISETP.LT.OR P0, PT, R169, 0x1a, P0 ;  /* 0x0000001aa900780c */ /* 0x000fe40000701670 */
[----:B------:R-:W-:Y:S02]  /*8000*/  ISETP.GE.AND P3, PT, R3, 0x1, PT ;  /* 0x000000010300780c */ /* 0x000fe40003f66270 */
[----:B------:R-:W-:Y:S02]  /*8010*/  FSEL R205, R33, -INF , !P0 ;  /* 0xff80000021cd7808 */ /* 0x000fe40004000000 */
[----:B------:R-:W-:Y:S02]  /*8020*/  ISETP.GT.AND P0, PT, R2, 0x18, !P1 ;  /* 0x000000180200780c */ /* 0x000fe40004f04270 */
[C---:B------:R-:W-:Y:S02]  /*8030*/  ISETP.GE.AND P1, PT, R3.reuse, 0x21, PT ;  /* 0x000000210300780c */ /* 0x040fe40003f26270 */
[----:B------:R-:W-:Y:S02]  /*8040*/  ISETP.LT.OR P0, PT, R168, 0x19, P0 ;  /* 0x00000019a800780c */ /* 0x000fe40000701670 */
[----:B------:R-:W-:Y:S02]  /*8050*/  P2R R23, PR, RZ, 0x10 ;  /* 0x00000010ff177803 */ /* 0x000fe40000000000 */
        /* <DEDUP_REMOVED lines=14> */
[----:B------:R-:W-:Y:S02]  /*8140*/  P2R R22, PR, RZ, 0x8 ;  /* 0x00000008ff167803 */ /* 0x000fe40000000000 */
[----:B------:R-:W-:Y:S02]  /*8150*/  FSEL R218, R37, -INF , !P0 ;  /* 0xff80000025da7808 */ /* 0x000fe40004000000 */
[----:B------:R-:W-:Y:S04]  /*8160*/  ISETP.GT.AND P0, PT, R2, 0x20, !P1 ;  /* 0x000000200200780c */ /* 0x000fe80004f04270 */
[----:B------:R-:W-:Y:S04]  /*8170*/  ISETP.LT.OR P0, PT, R168, 0x21, P0 ;  /* 0x00000021a800780c */ /* 0x000fe80000701670 */
[----:B------:R-:W-:Y:S02]  /*8180*/  FSEL R219, R38, -INF , !P0 ;  /* 0xff80000026db7808 */ /* 0x000fe40004000000 */
[----:B------:R-:W-:Y:S04]  /*8190*/  ISETP.GT.AND P0, PT, R2, 0x21, !P6 ;  /* 0x000000210200780c */ /* 0x000fe80007704270 */
[----:B------:R-:W-:Y:S04]  /*81a0*/  ISETP.LT.OR P0, PT, R168, 0x22, P0 ;  /* 0x00000022a800780c */ /* 0x000fe80000701670 */
[----:B------:R-:W-:Y:S02]  /*81b0*/  FSEL R220, R39, -INF , !P0 ;  /* 0xff80000027dc7808 */ /* 0x000fe40004000000 */
[----:B------:R-:W-:Y:S04]  /*81c0*/  ISETP.GT.AND P0, PT, R0, RZ, !P3 ;  /* 0x000000ff0000720c */ /* 0x000fe80005f04270 */
[C---:B------:R-:W-:Y:S04]  /*81d0*/  ISETP.LT.OR P0, PT, R169.reuse, 0x1, P0 ;  /* 0x00000001a900780c */ /* 0x040fe80000701670 */
[----:B------:R-:W-:Y:S02]  /*81e0*/  FSEL R16, R4, -INF , !P0 ;  /* 0xff80000004107808 */ /* 0x000fe40004000000 */
[----:B------:R-:W-:Y:S01]  /*81f0*/  ISETP.GT.AND P0, PT, R0, 0x1, !P4 ;  /* 0x000000010000780c */ /* 0x000fe20006704270 */
[----:B------:R-:W1:Y:S03]  /*8200*/  SHFL.IDX PT, R4, R173, 0x3, 0x1c1f ;  /* 0x007c1f00ad047f89 */ /* 0x000e6600000e0000 */
[----:B------:R-:W-:Y:S04]  /*8210*/  ISETP.LT.OR P0, PT, R169, 0x2, P0 ;  /* 0x00000002a900780c */ /* 0x000fe80000701670 */
[----:B------:R-:W-:Y:S02]  /*8220*/  FSEL R5, R5, -INF , !P0 ;  /* 0xff80000005057808 */ /* 0x000fe40004000000 */
[----:B------:R-:W-:Y:S04]  /*8230*/  ISETP.GT.AND P0, PT, R2, 0x1, !P4 ;  /* 0x000000010200780c */ /* 0x000fe80006704270 */
[----:B------:R-:W-:Y:S04]  /*8240*/  ISETP.LT.OR P0, PT, R168, 0x2, P0 ;  /* 0x00000002a800780c */ /* 0x000fe80000701670 */
[----:B------:R-:W-:Y:S02]  /*8250*/  FSEL R19, R7, -INF , !P0 ;  /* 0xff80000007137808 */ /* 0x000fe40004000000 */
[----:B------:R-:W-:Y:S04]  /*8260*/  ISETP.GT.AND P0, PT, R2, RZ, !P3 ;  /* 0x000000ff0200720c */ /* 0x000fe80005f04270 */
[----:B------:R-:W-:Y:S04]  /*8270*/  ISETP.LT.OR P0, PT, R168, 0x1, P0 ;  /* 0x00000001a800780c */ /* 0x000fe80000701670 */
[----:B------:R-:W-:Y:S02]  /*8280*/  FSEL R6, R6, -INF , !P0 ;  /* 0xff80000006067808 */ /* 0x000fe40004000000 */
[----:B------:R-:W-:Y:S04]  /*8290*/  ISETP.GT.AND P0, PT, R0, 0x28, !P5 ;  /* 0x000000280000780c */ /* 0x000fe80006f04270 */
[----:B------:R-:W-:Y:S04]  /*82a0*/  ISETP.LT.OR P0, PT, R169, 0x29, P0 ;  /* 0x00000029a900780c */ /* 0x000fe80000701670 */
[----:B------:R-:W-:Y:S02]  /*82b0*/  FSEL R221, R48, -INF , !P0 ;  /* 0xff80000030dd7808 */ /* 0x000fe40004000000 */
[----:B------:R-:W-:Y:S04]  /*82c0*/  ISETP.GE.AND P0, PT, R3, 0x2a, PT ;  /* 0x0000002a0300780c */ /* 0x000fe80003f06270 */
[----:B------:R-:W-:Y:S01]  /*82d0*/  ISETP.GT.AND P2, PT, R0, 0x29, !P0 ;  /* 0x000000290000780c */ /* 0x000fe20004744270 */
[--C-:B-1----:R-:W-:Y:S03]  /*82e0*/  IMAD.IADD R0, R175, 0x1, R4.reuse ;  /* 0x00000001af007824 */ /* 0x102fe600078e0204 */
[----:B------:R-:W-:Y:S04]  /*82f0*/  ISETP.LT.OR P2, PT, R169, 0x2a, P2 ;  /* 0x0000002aa900780c */ /* 0x000fe80001741670 */
[----:B------:R-:W-:Y:S02]  /*8300*/  FSEL R222, R49, -INF , !P2 ;  /* 0xff80000031de7808 */ /* 0x000fe40005000000 */
[----:B------:R-:W-:Y:S04]  /*8310*/  ISETP.GT.AND P2, PT, R2, 0x28, !P5 ;  /* 0x000000280200780c */ /* 0x000fe80006f44270 */
[----:B------:R-:W-:Y:S04]  /*8320*/  ISETP.LT.OR P2, PT, R168, 0x29, P2 ;  /* 0x00000029a800780c */ /* 0x000fe80001741670 */
[----:B------:R-:W-:Y:S02]  /*8330*/  FSEL R223, R50, -INF , !P2 ;  /* 0xff80000032df7808 */ /* 0x000fe40005000000 */
[----:B------:R-:W-:Y:S01]  /*8340*/  ISETP.GT.AND P2, PT, R2, 0x29, !P0 ;  /* 0x000000290200780c */ /* 0x000fe20004744270 */
[----:B------:R-:W-:Y:S03]  /*8350*/  IMAD.IADD R2, R174, 0x1, R4 ;  /* 0x00000001ae027824 */ /* 0x000fe600078e0204 */
[----:B------:R-:W-:Y:S04]  /*8360*/  ISETP.LT.OR P2, PT, R168, 0x2a, P2 ;  /* 0x0000002aa800780c */ /* 0x000fe80001741670 */
[----:B------:R-:W-:Y:S02]  /*8370*/  FSEL R246, R51, -INF , !P2 ;  /* 0xff80000033f67808 */ /* 0x000fe40005000000 */
[----:B------:R-:W-:Y:S02]  /*8380*/  ISETP.GT.AND P2, PT, R165, 0x1, !P4 ;  /* 0x00000001a500780c */ /* 0x000fe40006744270 */
[----:B------:R-:W-:Y:S02]  /*8390*/  ISETP.NE.AND P4, PT, R20, RZ, PT ;  /* 0x000000ff1400720c */ /* 0x000fe40003f85270 */
[----:B------:R-:W-:Y:S04]  /*83a0*/  ISETP.LT.OR P2, PT, R167, 0x2, P2 ;  /* 0x00000002a700780c */ /* 0x000fe80001741670 */
[----:B------:R-:W-:Y:S02]  /*83b0*/  FSEL R20, R9, -INF , !P2 ;  /* 0xff80000009147808 */ /* 0x000fe40005000000 */
[----:B------:R-:W-:Y:S04]  /*83c0*/  ISETP.NE.AND P2, PT, R193, RZ, PT ;  /* 0x000000ffc100720c */ /* 0x000fe80003f45270 */
[----:B------:R-:W-:Y:S04]  /*83d0*/  ISETP.GT.AND P2, PT, R165, 0x8, !P2 ;  /* 0x00000008a500780c */ /* 0x000fe80005744270 */
        /* <DEDUP_REMOVED lines=18> */
[----:B------:R-:W-:Y:S02]  /*8500*/  ISETP.GT.AND P2, PT, R165, 0x19, !P4 ;  /* 0x00000019a500780c */ /* 0x000fe40006744270 */
[----:B------:R-:W-:Y:S02]  /*8510*/  ISETP.NE.AND P4, PT, R199, RZ, PT ;  /* 0x000000ffc700720c */ /* 0x000fe40003f85270 */
        /* <DEDUP_REMOVED lines=11> */
[----:B------:R-:W-:Y:S02]  /*85d0*/  ISETP.GT.AND P2, PT, R165, RZ, !P3 ;  /* 0x000000ffa500720c */ /* 0x000fe40005f44270 */
[----:B------:R-:W-:Y:S02]  /*85e0*/  ISETP.NE.AND P3, PT, R198, RZ, PT ;  /* 0x000000ffc600720c */ /* 0x000fe40003f65270 */
        /* <DEDUP_REMOVED lines=22> */
.L_x_484:
[----:B------:R-:W-:Y:S04]  /*8750*/  MOV R7, c[0x0][0x32c] ;  /* 0x0000cb0000077a02 */ /* 0x000fe80000000f00 */
[----:B------:R-:W-:Y:S11]  /*8760*/  ISETP.NE.AND P2, PT, R7, 0x1, PT ;  /* 0x000000010700780c */ /* 0x000ff60003f45270 */
[----:B------:R-:W-:Y:S02]  /*8770*/  @!UPT UIADD3 URZ, URZ, URZ, URZ ;  /* 0x0000003f3f3ff290 */ /* 0x000fe4000fffe03f */
[----:B------:R-:W-:Y:S05]  /*8780*/  @P2 IMAD.HI.U32 R7, R4, c[0x0][0x330], RZ ;  /* 0x0000cc0004072a27 */ /* 0x000fea00078e00ff */
[----:B------:R-:W-:Y:S02]  /*8790*/  @P2 SHF.R.U32.HI R4, RZ, c[0x0][0x334], R7 ;  /* 0x0000cd00ff042a19 */ /* 0x000fe40000011607 */
.L_x_485:
[----:B------:R-:W-:Y:S05]  /*87a0*/  BSYNC B0 ;  /* 0x0000000000007941 */ /* 0x000fea0003800000 */
.L_x_483:
[----:B------:R-:W-:Y:S04]  /*87b0*/  IMAD.IADD R3, R3, 0x1, -R210 ;  /* 0x0000000103037824 */ /* 0x000fe800078e0ad2 */
[----:B------:R-:W-:Y:S05]  /*87c0*/  IMAD R4, R4, c[0x0][0x32c], R3 ;  /* 0x0000cb0004047a24 */ /* 0x000fea00078e0203 */
[----:B------:R-:W-:Y:S02]  /*87d0*/  IADD3 R3, R4, c[0x0][0x32c], RZ ;  /* 0x0000cb0004037a10 */ /* 0x000fe40007ffe0ff */
[----:B------:R-:W-:Y:S02]  /*87e0*/  IMNMX R0, R0, R4, !PT ;  /* 0x0000000400007217 */ /* 0x000fe40007800200 */
[----:B------:R-:W-:Y:S02]  /*87f0*/  IMNMX R2, R2, R3, PT ;  /* 0x0000000302027217 */ /* 0x000fe40003800200 */
.L_x_482:
[----:B------:R-:W-:Y:S01]  /*8800*/  FMNMX.FTZ R169, R16, R164, !PT ;  /* 0x000000a410a97209 */ /* 0x000fe20007810000 */
[----:B------:R-:W-:Y:S01]  /*8810*/  LDSM.16.MT88.4 R36, [R226+0x100] ;  /* 0x00010000e224783b */ /* 0x000fe20000004200 */
[----:B------:R-:W-:Y:S02]  /*8820*/  ISETP.NE.AND P2, PT, R22, RZ, PT ;  /* 0x000000ff1600720c */ /* 0x000fe40003f45270 */
[----:B------:R-:W-:Y:S02]  /*8830*/  FMNMX.FTZ R169, R5, R169, !PT ;  /* 0x000000a905a97209 */ /* 0x000fe40007810000 */
[----:B------:R-:W-:Y:S02]  /*8840*/  ISETP.GT.AND P2, PT, R0, RZ, !P2 ;  /* 0x000000ff0000720c */ /* 0x000fe40005744270 */
[----:B------:R-:W-:Y:S02]  /*8850*/  FMNMX.FTZ R169, R194, R169, !PT ;  /* 0x000000a9c2a97209 */ /* 0x000fe40007810000 */
[----:B------:R-:W-:Y:S02]  /*8860*/  ISETP.LT.OR P2, PT, R2, 0x1, P2 ;  /* 0x000000010200780c */ /* 0x000fe40001741670 */
[----:B------:R-:W-:Y:S02]  /*8870*/  FMNMX.FTZ R169, R195, R169, !PT ;  /* 0x000000a9c3a97209 */ /* 0x000fe40007810000 */
[----:B------:R-:W-:Y:S02]  /*8880*/  FSEL R10, R10, -INF , !P2 ;  /* 0xff8000000a0a7808 */ /* 0x000fe40005000000 */
[----:B------:R-:W-:Y:S02]  /*8890*/  FMNMX.FTZ R169, R200, R169, !PT ;  /* 0x000000a9c8a97209 */ /* 0x000fe40007810000 */
[----:B------:R-:W-:Y:S02]  /*88a0*/  ISETP.NE.AND P2, PT, R21, RZ, PT ;  /* 0x000000ff1500720c */ /* 0x000fe40003f45270 */
[----:B------:R-:W-:Y:S02]  /*88b0*/  FMNMX.FTZ R169, R201, R169, !PT ;  /* 0x000000a9c9a97209 */ /* 0x000fe40007810000 */
[----:B------:R-:W-:Y:S02]  /*88c0*/  ISETP.GT.AND P2, PT, R0, 0x1, !P2 ;  /* 0x000000010000780c */ /* 0x000fe40005744270 */
        /* <DEDUP_REMOVED lines=12> */
[----:B------:R-:W-:Y:S01]  /*8990*/  ISETP.NE.AND P2, PT, R192, RZ, PT ;  /* 0x000000ffc000720c */ /* 0x000fe20003f45270 */
[----:B------:R-:W1:Y:S01]  /*89a0*/  SHFL.BFLY PT, R7, R169, 0x2, 0x1f ;  /* 0x0c401f00a9077f89 */ /* 0x000e6200000e0000 */
[----:B------:R-:W-:Y:S02]  /*89b0*/  FMNMX.FTZ R3, R6, R166, !PT ;  /* 0x000000a606037209 */ /* 0x000fe40007810000 */
[----:B------:R-:W-:Y:S02]  /*89c0*/  ISETP.GT.AND P2, PT, R0, 0x9, !P2 ;  /* 0x000000090000780c */ /* 0x000fe40005744270 */
[----:B------:R-:W-:Y:S02]  /*89d0*/  FMNMX.FTZ R3, R19, R3, !PT ;  /* 0x0000000313037209 */ /* 0x000fe40007810000 */
[----:B------:R-:W-:Y:S02]  /*89e0*/  ISETP.LT.OR P2, PT, R2, 0xa, P2 ;  /* 0x0000000a0200780c */ /* 0x000fe40001741670 */
[----:B------:R-:W-:Y:S02]  /*89f0*/  FMNMX.FTZ R3, R196, R3, !PT ;  /* 0x00000003c4037209 */ /* 0x000fe40007810000 */
[----:B------:R-:W-:Y:S02]  /*8a00*/  FSEL R15, R15, -INF , !P2 ;  /* 0xff8000000f0f7808 */ /* 0x000fe40005000000 */
[----:B------:R-:W-:Y:S02]  /*8a10*/  ISETP.NE.AND P2, PT, R172, RZ, PT ;  /* 0x000000ffac00720c */ /* 0x000fe40003f45270 */
[----:B------:R-:W-:Y:S02]  /*8a20*/  FMNMX.FTZ R3, R197, R3, !PT ;  /* 0x00000003c5037209 */ /* 0x000fe40007810000 */
[----:B------:R-:W-:Y:S02]  /*8a30*/  ISETP.GT.AND P2, PT, R0, 0x10, !P2 ;  /* 0x000000100000780c */ /* 0x000fe40005744270 */
[----:B------:R-:W-:Y:S02]  /*8a40*/  FMNMX.FTZ R3, R202, R3, !PT ;  /* 0x00000003ca037209 */ /* 0x000fe40007810000 */
[----:B------:R-:W-:Y:S02]  /*8a50*/  ISETP.LT.OR P2, PT, R2, 0x11, P2 ;  /* 0x000000110200780c */ /* 0x000fe40001741670 */
[----:B------:R-:W-:Y:S02]  /*8a60*/  FMNMX.FTZ R3, R203, R3, !PT ;  /* 0x00000003cb037209 */ /* 0x000fe40007810000 */
[----:B------:R-:W-:Y:S02]  /*8a70*/  FSEL R199, R26, -INF , !P2 ;  /* 0xff8000001ac77808 */ /* 0x000fe40005000000 */
[----:B------:R-:W-:Y:S02]  /*8a80*/  ISETP.NE.AND P2, PT, R18, RZ, PT ;  /* 0x000000ff1200720c */ /* 0x000fe40003f45270 */
[----:B-1----:R-:W-:Y:S02]  /*8a90*/  FMNMX.FTZ R169, R169, R7, !PT ;  /* 0x00000007a9a97209 */ /* 0x002fe40007810000 */
[----:B------:R-:W-:Y:S02]  /*8aa0*/  ISETP.GT.AND P2, PT, R0, 0x11, !P2 ;  /* 0x000000110000780c */ /* 0x000fe40005744270 */
[----:B------:R-:W-:Y:S01]  /*8ab0*/  FMNMX.FTZ R3, R208, R3, !PT ;  /* 0x00000003d0037209 */ /* 0x000fe20007810000 */
[----:B------:R-:W1:Y:S01]  /*8ac0*/  SHFL.BFLY PT, R7, R169, 0x1, 0x1f ;  /* 0x0c201f00a9077f89 */ /* 0x000e6200000e0000 */
        /* <DEDUP_REMOVED lines=13> */
[----:B-1----:R-:W-:Y:S02]  /*8ba0*/  FMNMX.FTZ R169, R169, R7, !PT ;  /* 0x00000007a9a97209 */ /* 0x002fe40007810000 */
[----:B------:R-:W-:Y:S02]  /*8bb0*/  ISETP.LT.OR P2, PT, R2, 0x1a, P2 ;  /* 0x0000001a0200780c */ /* 0x000fe40001741670 */
[----:B------:R-:W-:Y:S01]  /*8bc0*/  FMNMX.FTZ R3, R246, R3, !PT ;  /* 0x00000003f6037209 */ /* 0x000fe20007810000 */
[----:B------:R-:W-:Y:S01]  /*8bd0*/  FMUL.FTZ R173, R169, c[0x0][0x2d0] ;  /* 0x0000b400a9ad7a20 */ /* 0x000fe20000410000 */
[----:B------:R-:W-:Y:S02]  /*8be0*/  FSEL R198, R31, -INF , !P2 ;  /* 0xff8000001fc67808 */ /* 0x000fe40005000000 */
[----:B------:R-:W-:Y:S01]  /*8bf0*/  FSETP.NEU.FTZ.AND P2, PT, R169, -INF , PT ;  /* 0xff800000a900780b */ /* 0x000fe20003f5d000 */
[----:B------:R-:W1:Y:S01]  /*8c00*/  SHFL.BFLY PT, R168, R3, 0x2, 0x1f ;  /* 0x0c401f0003a87f89 */ /* 0x000e6200000e0000 */
[----:B------:R-:W-:Y:S02]  /*8c10*/  FMNMX.FTZ R4, R20, R4, !PT ;  /* 0x0000000414047209 */ /* 0x000fe40007810000 */
[----:B------:R-:W-:Y:S02]  /*8c20*/  FSEL R173, R173, RZ, P2 ;  /* 0x000000ffadad7208 */ /* 0x000fe40001000000 */
[----:B------:R-:W-:Y:S02]  /*8c30*/  FMNMX.FTZ R4, R12, R4, !PT ;  /* 0x000000040c047209 */ /* 0x000fe40007810000 */
[----:B------:R-:W-:Y:S01]  /*8c40*/  ISETP.GT.AND P1, PT, R0, 0x20, !P1 ;  /* 0x000000200000780c */ /* 0x000fe20004f24270 */
[--C-:B------:R-:W-:Y:S01]  /*8c50*/  FFMA.FTZ R5, R5, c[0x0][0x2d0], -R173.reuse ;  /* 0x0000b40005057a23 */ /* 0x100fe200000108ad */
[----:B------:R-:W-:Y:S01]  /*8c60*/  FMNMX.FTZ R4, R13, R4, !PT ;  /* 0x000000040d047209 */ /* 0x000fe20007810000 */
[--C-:B------:R-:W-:Y:S01]  /*8c70*/  FFMA.FTZ R16, R16, c[0x0][0x2d0], -R173.reuse ;  /* 0x0000b40010107a23 */ /* 0x100fe200000108ad */
[----:B------:R-:W-:Y:S01]  /*8c80*/  ISETP.LT.OR P1, PT, R2, 0x21, P1 ;  /* 0x000000210200780c */ /* 0x000fe20000f21670 */
[----:B------:R2:W-:Y:S01]  /*8c90*/  MUFU.EX2 R24, R5 ;  /* 0x0000000500187308 */ /* 0x0005e20000000800 */
[----:B------:R-:W-:Y:S02]  /*8ca0*/  FMNMX.FTZ R4, R206, R4, !PT ;  /* 0x00000004ce047209 */ /* 0x000fe40007810000 */
[----:B------:R-:W-:Y:S02]  /*8cb0*/  FSEL R216, R42, -INF , !P1 ;  /* 0xff8000002ad87808 */ /* 0x000fe40004800000 */
[----:B------:R-:W-:Y:S02]  /*8cc0*/  FMNMX.FTZ R4, R207, R4, !PT ;  /* 0x00000004cf047209 */ /* 0x000fe40007810000 */
[C---:B------:R-:W-:Y:S02]  /*8cd0*/  ISETP.GT.AND P6, PT, R0.reuse, 0x21, !P6 ;  /* 0x000000210000780c */ /* 0x040fe400077c4270 */
[----:B------:R-:W-:Y:S01]  /*8ce0*/  FMNMX.FTZ R4, R211, R4, !PT ;  /* 0x00000004d3047209 */ /* 0x000fe20007810000 */
[----:B------:R-:W3:Y:S01]  /*8cf0*/  MUFU.EX2 R45, R16 ;  /* 0x00000010002d7308 */ /* 0x000ee20000000800 */
[----:B------:R-:W-:Y:S02]  /*8d00*/  ISETP.GT.AND P5, PT, R0, 0x28, !P5 ;  /* 0x000000280000780c */ /* 0x000fe40006fa4270 */
[----:B------:R-:W-:Y:S02]  /*8d10*/  FMNMX.FTZ R4, R212, R4, !PT ;  /* 0x00000004d4047209 */ /* 0x000fe40007810000 */
[----:B-1----:R-:W-:Y:S02]  /*8d20*/  FMNMX.FTZ R168, R3, R168, !PT ;  /* 0x000000a803a87209 */ /* 0x002fe40007810000 */
[----:B------:R-:W-:Y:S02]  /*8d30*/  FMNMX.FTZ R3, R244, R4, !PT ;  /* 0x00000004f4037209 */ /* 0x000fe40007810000 */
[----:B------:R-:W-:Y:S01]  /*8d40*/  FMNMX.FTZ R4, R10, R171, !PT ;  /* 0x000000ab0a047209 */ /* 0x000fe20007810000 */
[----:B------:R-:W1:Y:S01]  /*8d50*/  SHFL.BFLY PT, R7, R168, 0x1, 0x1f ;  /* 0x0c201f00a8077f89 */ /* 0x000e6200000e0000 */
[----:B------:R-:W-:Y:S02]  /*8d60*/  FMNMX.FTZ R3, R245, R3, !PT ;  /* 0x00000003f5037209 */ /* 0x000fe40007810000 */
[----:B------:R-:W-:Y:S02]  /*8d70*/  FMNMX.FTZ R4, R11, R4, !PT ;  /* 0x000000040b047209 */ /* 0x000fe40007810000 */
[----:B------:R-:W-:Y:S02]  /*8d80*/  FMNMX.FTZ R3, R247, R3, !PT ;  /* 0x00000003f7037209 */ /* 0x000fe40007810000 */
[----:B--2---:R-:W-:Y:S01]  /*8d90*/  FMNMX.FTZ R5, R14, R4, !PT ;  /* 0x000000040e057209 */ /* 0x004fe20007810000 */
[--C-:B------:R-:W-:Y:S01]  /*8da0*/  FFMA.FTZ R4, R194, c[0x0][0x2d0], -R173.reuse ;  /* 0x0000b400c2047a23 */ /* 0x100fe200000108ad */
[----:B------:R-:W-:Y:S02]  /*8db0*/  FMNMX.FTZ R3, R248, R3, !PT ;  /* 0x00000003f8037209 */ /* 0x000fe40007810000 */
[----:B------:R-:W-:Y:S01]  /*8dc0*/  FMNMX.FTZ R5, R15, R5, !PT ;  /* 0x000000050f057209 */ /* 0x000fe20007810000 */
[----:B------:R2:W-:Y:S01]  /*8dd0*/  MUFU.EX2 R25, R4 ;  /* 0x0000000400197308 */ /* 0x0005e20000000800 */
[----:B------:R-:W-:Y:S01]  /*8de0*/  ISETP.GT.AND P0, PT, R0, 0x29, !P0 ;  /* 0x000000290000780c */ /* 0x000fe20004704270 */
[----:B------:R-:W4:Y:S01]  /*8df0*/  SHFL.BFLY PT, R9, R3, 0x2, 0x1f ;  /* 0x0c401f0003097f89 */ /* 0x000f2200000e0000 */
[C---:B------:R-:W-:Y:S02]  /*8e00*/  ISETP.LT.OR P6, PT, R2.reuse, 0x22, P6 ;  /* 0x000000220200780c */ /* 0x040fe400037c1670 */
[----:B------:R-:W-:Y:S02]  /*8e10*/  ISETP.LT.OR P5, PT, R2, 0x29, P5 ;  /* 0x000000290200780c */ /* 0x000fe40002fa1670 */
[----:B------:R-:W-:Y:S02]  /*8e20*/  FSEL R214, R43, -INF , !P6 ;  /* 0xff8000002bd67808 */ /* 0x000fe40007000000 */
[----:B------:R-:W-:Y:S02]  /*8e30*/  FSEL R215, R46, -INF , !P5 ;  /* 0xff8000002ed77808 */ /* 0x000fe40006800000 */
[----:B------:R-:W-:Y:S02]  /*8e40*/  ISETP.LT.OR P0, PT, R2, 0x2a, P0 ;  /* 0x0000002a0200780c */ /* 0x000fe40000701670 */
[----:B-1----:R-:W-:Y:S02]  /*8e50*/  FMNMX.FTZ R168, R168, R7, !PT ;  /* 0x00000007a8a87209 */ /* 0x002fe40007810000 */
[----:B------:R-:W-:Y:S02]  /*8e60*/  FSEL R172, R47, -INF , !P0 ;  /* 0xff8000002fac7808 */ /* 0x000fe40004000000 */
[C---:B------:R-:W-:Y:S01]  /*8e70*/  FSETP.NEU.FTZ.AND P1, PT, R168.reuse, -INF , PT ;  /* 0xff800000a800780b */ /* 0x040fe20003f3d000 */
[----:B------:R-:W-:Y:S01]  /*8e80*/  FMUL.FTZ R174, R168, c[0x0][0x2d0] ;  /* 0x0000b400a8ae7a20 */ /* 0x000fe20000410000 */
[----:B---3--:R-:W-:Y:S04]  /*8e90*/  F2FP.PACK_AB R192, R24, R45 ;  /* 0x0000002d18c0723e */ /* 0x008fe800000000ff */
[----:B------:R-:W-:Y:S02]  /*8ea0*/  FSEL R174, R174, RZ, P1 ;  /* 0x000000ffaeae7208 */ /* 0x000fe40000800000 */
[----:B--2---:R-:W-:Y:S01]  /*8eb0*/  FMNMX.FTZ R4, R199, R5, !PT ;  /* 0x00000005c7047209 */ /* 0x004fe20007810000 */
[----:B------:R-:W-:Y:S01]  /*8ec0*/  FFMA.FTZ R5, R195, c[0x0][0x2d0], -R173 ;  /* 0x0000b400c3057a23 */ /* 0x000fe200000108ad */
[----:B----4-:R-:W-:Y:S01]  /*8ed0*/  FMNMX.FTZ R3, R3, R9, !PT ;  /* 0x0000000903037209 */ /* 0x010fe20007810000 */
[--C-:B------:R-:W-:Y:S01]  /*8ee0*/  FFMA.FTZ R0, R19, c[0x0][0x2d0], -R174.reuse ;  /* 0x0000b40013007a23 */ /* 0x100fe200000108ae */
[----:B------:R-:W-:Y:S01]  /*8ef0*/  FMNMX.FTZ R4, R210, R4, !PT ;  /* 0x00000004d2047209 */ /* 0x000fe20007810000 */
[----:B------:R1:W2:Y:S02]  /*8f00*/  MUFU.EX2 R33, R5 ;  /* 0x0000000500217308 */ /* 0x0002a40000000800 */
[----:B------:R-:W3:Y:S08]  /*8f10*/  SHFL.BFLY PT, R167, R3, 0x1, 0x1f ;  /* 0x0c201f0003a77f89 */ /* 0x000ef000000e0000 */
[----:B------:R-:W4:Y:S01]  /*8f20*/  MUFU.EX2 R28, R0 ;  /* 0x00000000001c7308 */ /* 0x000f220000000800 */
[----:B-1----:R-:W-:Y:S01]  /*8f30*/  FMNMX.FTZ R5, R213, R4, !PT ;  /* 0x00000004d5057209 */ /* 0x002fe20007810000 */
[--C-:B------:R-:W-:Y:S01]  /*8f40*/  FFMA.FTZ R4, R6, c[0x0][0x2d0], -R174.reuse ;  /* 0x0000b40006047a23 */ /* 0x100fe200000108ae */
[----:B---3--:R-:W-:Y:S01]  /*8f50*/  FMNMX.FTZ R167, R3, R167, !PT ;  /* 0x000000a703a77209 */ /* 0x008fe20007810000 */
[--C-:B------:R-:W-:Y:S01]  /*8f60*/  FFMA.FTZ R3, R197, c[0x0][0x2d0], -R174.reuse ;  /* 0x0000b400c5037a23 */ /* 0x100fe200000108ae */
[----:B------:R-:W-:Y:S05]  /*8f70*/  FMNMX.FTZ R5, R198, R5, !PT ;  /* 0x00000005c6057209 */ /* 0x000fea0007810000 */
[----:B------:R1:W3:Y:S01]  /*8f80*/  MUFU.EX2 R44, R4 ;  /* 0x00000004002c7308 */ /* 0x0002e20000000800 */
[C---:B------:R-:W-:Y:S01]  /*8f90*/  FSETP.NEU.FTZ.AND P0, PT, R167.reuse, -INF , PT ;  /* 0xff800000a700780b */ /* 0x040fe20003f1d000 */
[----:B------:R-:W-:Y:S01]  /*8fa0*/  FMUL.FTZ R175, R167, c[0x0][0x2d0] ;  /* 0x0000b400a7af7a20 */ /* 0x000fe20000410000 */
[----:B--2---:R-:W-:Y:S02]  /*8fb0*/  F2FP.PACK_AB R194, R33, R25 ;  /* 0x0000001921c2723e */ /* 0x004fe400000000ff */
[----:B----4-:R-:W-:Y:S02]  /*8fc0*/  MOV R197, R28 ;  /* 0x0000001c00c57202 */ /* 0x010fe40000000f00 */
[----:B------:R-:W-:Y:S05]  /*8fd0*/  FSEL R175, R175, RZ, P0 ;  /* 0x000000ffafaf7208 */ /* 0x000fea0000000000 */
[--C-:B------:R-:W-:Y:S04]  /*8fe0*/  FFMA.FTZ R8, R8, c[0x0][0x2d0], -R175.reuse ;  /* 0x0000b40008087a23 */ /* 0x100fe800000108af */
[----:B------:R-:W-:Y:S01]  /*8ff0*/  MUFU.EX2 R42, R8 ;  /* 0x00000008002a7308 */ /* 0x000fe20000000800 */
[----:B-1----:R-:W-:Y:S09]  /*9000*/  FMNMX.FTZ R4, R216, R5, !PT ;  /* 0x00000005d8047209 */ /* 0x002ff20007810000 */
[----:B------:R1:W-:Y:S01]  /*9010*/  MUFU.EX2 R5, R3 ;  /* 0x0000000300057308 */ /* 0x0003e20000000800 */
[----:B---3--:R-:W-:Y:S02]  /*9020*/  F2FP.PACK_AB R193, R197, R44 ;  /* 0x0000002cc5c1723e */ /* 0x008fe400000000ff */
[----:B------:R-:W-:Y:S01]  /*9030*/  FMNMX.FTZ R2, R214, R4, !PT ;  /* 0x00000004d6027209 */ /* 0x000fe20007810000 */
[--C-:B------:R-:W-:Y:S03]  /*9040*/  FFMA.FTZ R4, R12, c[0x0][0x2d0], -R175.reuse ;  /* 0x0000b4000c047a23 */ /* 0x100fe600000108af */
[----:B------:R-:W-:Y:S01]  /*9050*/  FMNMX.FTZ R0, R215, R2, !PT ;  /* 0x00000002d7007209 */ /* 0x000fe20007810000 */
[----:B------:R-:W-:Y:S02]  /*9060*/  FFMA.FTZ R2, R196, c[0x0][0x2d0], -R174 ;  /* 0x0000b400c4027a23 */ /* 0x000fe400000108ae */
[----:B------:R-:W-:Y:S01]  /*9070*/  MUFU.EX2 R6, R4 ;  /* 0x0000000400067308 */ /* 0x000fe20000000800 */
[----:B------:R-:W-:Y:S09]  /*9080*/  FMNMX.FTZ R0, R172, R0, !PT ;  /* 0x00000000ac007209 */ /* 0x000ff20007810000 */
[----:B------:R2:W-:Y:S01]  /*9090*/  MUFU.EX2 R196, R2 ;  /* 0x0000000200c47308 */ /* 0x0005e20000000800 */
[--C-:B-1----:R-:W-:Y:S02]  /*90a0*/  FFMA.FTZ R3, R20, c[0x0][0x2d0], -R175.reuse ;  /* 0x0000b40014037a23 */ /* 0x102fe400000108af */
[----:B------:R-:W-:Y:S07]  /*90b0*/  LDSM.16.MT88.4 R20, [R225+0x100] ;  /* 0x00010000e114783b */ /* 0x000fee0000004200 */
[----:B------:R1:W-:Y:S01]  /*90c0*/  MUFU.EX2 R34, R3 ;  /* 0x0000000300227308 */ /* 0x0003e20000000800 */
[----:B--2---:R-:W1:Y:S02]  /*90d0*/  SHFL.BFLY PT, R2, R0, 0x2, 0x1f ;  /* 0x0c401f0000027f89 */ /* 0x004e6400000e0000 */
[----:B-1----:R-:W-:Y:S01]  /*90e0*/  FMNMX.FTZ R3, R0, R2, !PT ;  /* 0x0000000200037209 */ /* 0x002fe20007810000 */
[----:B------:R-:W-:Y:S01]  /*90f0*/  FFMA.FTZ R2, R13, c[0x0][0x2d0], -R175 ;  /* 0x0000b4000d027a23 */ /* 0x000fe200000108af */
[----:B------:R-:W-:Y:S05]  /*9100*/  FSEL R0, R169, RZ, P2 ;  /* 0x000000ffa9007208 */ /* 0x000fea0001000000 */
[----:B------:R1:W-:Y:S01]  /*9110*/  MUFU.EX2 R40, R2 ;  /* 0x0000000200287308 */ /* 0x0003e20000000800 */
[----:B------:R-:W2:Y:S01]  /*9120*/  SHFL.BFLY PT, R4, R3, 0x1, 0x1f ;  /* 0x0c201f0003047f89 */ /* 0x000ea200000e0000 */
[----:B------:R-:W-:Y:S04]  /*9130*/  FADD.FTZ R0, -R0, R164 ;  /* 0x000000a400007221 */ /* 0x000fe80000010100 */
[----:B------:R-:W-:Y:S04]  /*9140*/  FMUL.FTZ R0, R0, c[0x0][0x2d0] ;  /* 0x0000b40000007a20 */ /* 0x000fe80000410000 */
[----:B------:R3:W4:Y:S01]  /*9150*/  MUFU.EX2 R165, R0 ;  /* 0x0000000000a57308 */ /* 0x0007220000000800 */
[----:B-1----:R-:W-:Y:S02]  /*9160*/  FSEL R2, R168, RZ, P1 ;  /* 0x000000ffa8027208 */ /* 0x002fe40000800000 */
[----:B--2---:R-:W-:Y:S03]  /*9170*/  FMNMX.FTZ R3, R3, R4, !PT ;  /* 0x0000000403037209 */ /* 0x004fe60007810000 */
[----:B------:R-:W-:Y:S02]  /*9180*/  FADD.FTZ R2, -R2, R166 ;  /* 0x000000a602027221 */ /* 0x000fe40000010100 */
[----:B------:R-:W-:Y:S02]  /*9190*/  FMUL.FTZ R166, R3, c[0x0][0x2d0] ;  /* 0x0000b40003a67a20 */ /* 0x000fe40000410000 */
[----:B------:R-:W-:Y:S01]  /*91a0*/  FMUL.FTZ R2, R2, c[0x0][0x2d0] ;  /* 0x0000b40002027a20 */ /* 0x000fe20000410000 */
[----:B---3--:R-:W-:Y:S01]  /*91b0*/  FSEL R0, R167, RZ, P0 ;  /* 0x000000ffa7007208 */ /* 0x008fe20000000000 */
[----:B----4-:R-:W-:Y:S01]  /*91c0*/  FMUL.FTZ R16, R165, R188 ;  /* 0x000000bca5107220 */ /* 0x010fe20000410000 */
[----:B------:R-:W-:Y:S01]  /*91d0*/  FSETP.NEU.FTZ.AND P0, PT, R3, -INF , PT ;  /* 0xff8000000300780b */ /* 0x000fe20003f1d000 */
[----:B------:R-:W1:Y:S01]  /*91e0*/  MUFU.EX2 R164, R2 ;  /* 0x0000000200a47308 */ /* 0x000e620000000800 */
[C---:B------:R-:W-:Y:S01]  /*91f0*/  FMUL.FTZ R17, R165.reuse, R189 ;  /* 0x000000bda5117220 */ /* 0x040fe20000410000 */
[----:B------:R-:W-:Y:S01]  /*9200*/  MOV R189, R40 ;  /* 0x0000002800bd7202 */ /* 0x000fe20000000f00 */
[----:B------:R-:W-:Y:S01]  /*9210*/  FADD.FTZ R0, -R0, R170 ;  /* 0x000000aa00007221 */ /* 0x000fe20000010100 */
[----:B------:R-:W-:Y:S01]  /*9220*/  FSEL R166, R166, RZ, P0 ;  /* 0x000000ffa6a67208 */ /* 0x000fe20000000000 */
[C---:B------:R-:W-:Y:S01]  /*9230*/  FMUL.FTZ R32, R165.reuse, R144 ;  /* 0x00000090a5207220 */ /* 0x040fe20000410000 */
[----:B------:R-:W-:Y:S01]  /*9240*/  MOV R170, R6 ;  /* 0x0000000600aa7202 */ /* 0x000fe20000000f00 */
[----:B------:R-:W-:Y:S01]  /*9250*/  FMUL.FTZ R0, R0, c[0x0][0x2d0] ;  /* 0x0000b40000007a20 */ /* 0x000fe20000410000 */
[----:B------:R-:W-:Y:S01]  /*9260*/  MOV R144, R33 ;  /* 0x0000002100907202 */ /* 0x000fe20000000f00 */
[--C-:B------:R-:W-:Y:S02]  /*9270*/  FFMA.FTZ R4, R14, c[0x0][0x2d0], -R166.reuse ;  /* 0x0000b4000e047a23 */ /* 0x100fe400000108a6 */
[----:B------:R2:W3:Y:S01]  /*9280*/  MUFU.EX2 R2, R0 ;  /* 0x0000000000027308 */ /* 0x0004e20000000800 */
[C---:B------:R-:W-:Y:S01]  /*9290*/  FMUL.FTZ R33, R165.reuse, R145 ;  /* 0x00000091a5217220 */ /* 0x040fe20000410000 */
[----:B------:R-:W-:Y:S01]  /*92a0*/  MOV R145, R45 ;  /* 0x0000002d00917202 */ /* 0x000fe20000000f00 */
[C---:B------:R-:W-:Y:S02]  /*92b0*/  FMUL.FTZ R48, R165.reuse, R160 ;  /* 0x000000a0a5307220 */ /* 0x040fe40000410000 */
[C---:B------:R-:W-:Y:S02]  /*92c0*/  FMUL.FTZ R49, R165.reuse, R161 ;  /* 0x000000a1a5317220 */ /* 0x040fe40000410000 */
[C---:B------:R-:W-:Y:S02]  /*92d0*/  FMUL.FTZ R52, R165.reuse, R52 ;  /* 0x00000034a5347220 */ /* 0x040fe40000410000 */
[C---:B------:R-:W-:Y:S01]  /*92e0*/  FMUL.FTZ R53, R165.reuse, R53 ;  /* 0x00000035a5357220 */ /* 0x040fe20000410000 */
[----:B------:R4:W-:Y:S01]  /*92f0*/  MUFU.EX2 R12, R4 ;  /* 0x00000004000c7308 */ /* 0x0009e20000000800 */
[----:B------:R-:W-:Y:S02]  /*9300*/  FMUL.FTZ R64, R165, R64 ;  /* 0x00000040a5407220 */ /* 0x000fe40000410000 */
[----:B-1----:R-:W-:Y:S01]  /*9310*/  FMUL.FTZ R6, R164, R178 ;  /* 0x000000b2a4067220 */ /* 0x002fe20000410000 */
[----:B------:R-:W-:Y:S01]  /*9320*/  F2FP.PACK_AB R178, R40, R170 ;  /* 0x000000aa28b2723e */ /* 0x000fe200000000ff */
[C---:B------:R-:W-:Y:S02]  /*9330*/  FMUL.FTZ R7, R164.reuse, R179 ;  /* 0x000000b3a4077220 */ /* 0x040fe40000410000 */
[C---:B------:R-:W-:Y:S02]  /*9340*/  FMUL.FTZ R18, R164.reuse, R190 ;  /* 0x000000bea4127220 */ /* 0x040fe40000410000 */
[C---:B------:R-:W-:Y:S02]  /*9350*/  FMUL.FTZ R19, R164.reuse, R191 ;  /* 0x000000bfa4137220 */ /* 0x040fe40000410000 */
[C---:B------:R-:W-:Y:S02]  /*9360*/  FMUL.FTZ R50, R164.reuse, R162 ;  /* 0x000000a2a4327220 */ /* 0x040fe40000410000 */
[----:B------:R-:W-:Y:S02]  /*9370*/  FMUL.FTZ R51, R164, R163 ;  /* 0x000000a3a4337220 */ /* 0x000fe40000410000 */
[--C-:B--2---:R-:W-:Y:S02]  /*9380*/  FFMA.FTZ R0, R10, c[0x0][0x2d0], -R166.reuse ;  /* 0x0000b4000a007a23 */ /* 0x104fe400000108a6 */
[C---:B---3--:R-:W-:Y:S02]  /*9390*/  FMUL.FTZ R8, R2.reuse, R180 ;  /* 0x000000b402087220 */ /* 0x048fe40000410000 */
[----:B------:R-:W1:Y:S01]  /*93a0*/  MUFU.EX2 R9, R0 ;  /* 0x0000000000097308 */ /* 0x000e620000000800 */
[C---:B------:R-:W-:Y:S01]  /*93b0*/  FMUL.FTZ R13, R2.reuse, R185 ;  /* 0x000000b9020d7220 */ /* 0x040fe20000410000 */
[----:B------:R-:W-:Y:S01]  /*93c0*/  MOV R185, R34 ;  /* 0x0000002200b97202 */ /* 0x000fe20000000f00 */
[C---:B------:R-:W-:Y:S02]  /*93d0*/  FMUL.FTZ R29, R2.reuse, R141 ;  /* 0x0000008d021d7220 */ /* 0x040fe40000410000 */
[--C-:B----4-:R-:W-:Y:S02]  /*93e0*/  FFMA.FTZ R4, R15, c[0x0][0x2d0], -R166.reuse ;  /* 0x0000b4000f047a23 */ /* 0x110fe400000108a6 */
[C---:B------:R-:W-:Y:S02]  /*93f0*/  FMUL.FTZ R28, R2.reuse, R140 ;  /* 0x0000008c021c7220 */ /* 0x040fe40000410000 */
[C---:B------:R-:W-:Y:S01]  /*9400*/  FMUL.FTZ R40, R2.reuse, R152 ;  /* 0x0000009802287220 */ /* 0x040fe20000410000 */
[----:B------:R2:W3:Y:S01]  /*9410*/  MUFU.EX2 R41, R4 ;  /* 0x0000000400297308 */ /* 0x0004e20000000800 */
[----:B------:R-:W-:Y:S01]  /*9420*/  FMUL.FTZ R45, R2, R157 ;  /* 0x0000009d022d7220 */ /* 0x000fe20000410000 */
[----:B------:R-:W-:Y:S01]  /*9430*/  MOV R157, R144 ;  /* 0x00000090009d7202 */ /* 0x000fe20000000f00 */
[C---:B------:R-:W-:Y:S02]  /*9440*/  FMUL.FTZ R54, R164.reuse, R54 ;  /* 0x00000036a4367220 */ /* 0x040fe40000410000 */
[----:B------:R-:W-:Y:S02]  /*9450*/  FMUL.FTZ R55, R164, R55 ;  /* 0x00000037a4377220 */ /* 0x000fe40000410000 */
[C---:B------:R-:W-:Y:S02]  /*9460*/  FMUL.FTZ R56, R2.reuse, R56 ;  /* 0x0000003802387220 */ /* 0x040fe40000410000 */
[C---:B------:R-:W-:Y:S02]  /*9470*/  FMUL.FTZ R57, R2.reuse, R57 ;  /* 0x0000003902397220 */ /* 0x040fe40000410000 */
[C---:B------:R-:W-:Y:S02]  /*9480*/  FMUL.FTZ R60, R2.reuse, R60 ;  /* 0x0000003c023c7220 */ /* 0x040fe40000410000 */
[C---:B------:R-:W-:Y:S01]  /*9490*/  FMUL.FTZ R61, R2.reuse, R61 ;  /* 0x0000003d023d7220 */ /* 0x040fe20000410000 */
[----:B-1----:R-:W-:Y:S01]  /*94a0*/  MOV R180, R9 ;  /* 0x0000000900b47202 */ /* 0x002fe20000000f00 */
[----:B------:R-:W-:Y:S02]  /*94b0*/  FFMA.FTZ R0, R11, c[0x0][0x2d0], -R166 ;  /* 0x0000b4000b007a23 */ /* 0x000fe400000108a6 */
[C---:B------:R-:W-:Y:S01]  /*94c0*/  FMUL.FTZ R9, R2.reuse, R181 ;  /* 0x000000b502097220 */ /* 0x040fe20000410000 */
[----:B------:R-:W-:Y:S01]  /*94d0*/  MOV R181, R25 ;  /* 0x0000001900b57202 */ /* 0x000fe20000000f00 */
[----:B------:R1:W4:Y:S01]  /*94e0*/  MUFU.EX2 R35, R0 ;  /* 0x0000000000237308 */ /* 0x0003220000000800 */
[----:B------:R-:W-:Y:S02]  /*94f0*/  FMUL.FTZ R25, R2, R137 ;  /* 0x0000008902197220 */ /* 0x000fe40000410000 */
[C---:B------:R-:W-:Y:S02]  /*9500*/  FMUL.FTZ R65, R165.reuse, R65 ;  /* 0x00000041a5417220 */ /* 0x040fe40000410000 */
[----:B--2---:R-:W-:Y:S01]  /*9510*/  FMUL.FTZ R4, R165, R176 ;  /* 0x000000b0a5047220 */ /* 0x004fe20000410000 */
[----:B------:R-:W-:Y:S01]  /*9520*/  F2FP.PACK_AB R176, R34, R42 ;  /* 0x0000002a22b0723e */ /* 0x000fe200000000ff */
[C---:B------:R-:W-:Y:S01]  /*9530*/  FMUL.FTZ R34, R164.reuse, R146 ;  /* 0x00000092a4227220 */ /* 0x040fe20000410000 */
[----:B---3--:R-:W-:Y:S01]  /*9540*/  F2FP.PACK_AB R179, R41, R12 ;  /* 0x0000000c29b3723e */ /* 0x008fe200000000ff */
[----:B------:R-:W-:Y:S01]  /*9550*/  FMUL.FTZ R66, R164, R66 ;  /* 0x00000042a4427220 */ /* 0x000fe20000410000 */
[----:B------:R-:W-:Y:S01]  /*9560*/  MOV R146, R41 ;  /* 0x0000002900927202 */ /* 0x000fe20000000f00 */
[----:B------:R-:W-:Y:S02]  /*9570*/  FMUL.FTZ R41, R2, R153 ;  /* 0x0000009902297220 */ /* 0x000fe40000410000 */
[C---:B------:R-:W-:Y:S01]  /*9580*/  FMUL.FTZ R67, R164.reuse, R67 ;  /* 0x00000043a4437220 */ /* 0x040fe20000410000 */
[----:B------:R-:W-:Y:S01]  /*9590*/  MOV R161, R146 ;  /* 0x0000009200a17202 */ /* 0x000fe20000000f00 */
[C---:B------:R-:W-:Y:S02]  /*95a0*/  FMUL.FTZ R68, R165.reuse, R68 ;  /* 0x00000044a5447220 */ /* 0x040fe40000410000 */
[----:B------:R-:W-:Y:S02]  /*95b0*/  FMUL.FTZ R69, R165, R69 ;  /* 0x00000045a5457220 */ /* 0x000fe40000410000 */
[C---:B------:R-:W-:Y:S02]  /*95c0*/  FMUL.FTZ R70, R164.reuse, R70 ;  /* 0x00000046a4467220 */ /* 0x040fe40000410000 */
[----:B------:R-:W-:Y:S02]  /*95d0*/  FMUL.FTZ R71, R164, R71 ;  /* 0x00000047a4477220 */ /* 0x000fe40000410000 */
[C---:B------:R-:W-:Y:S01]  /*95e0*/  FMUL.FTZ R72, R2.reuse, R72 ;  /* 0x0000004802487220 */ /* 0x040fe20000410000 */
[----:B-1----:R-:W-:Y:S01]  /*95f0*/  FSEL R0, R3, RZ, P0 ;  /* 0x000000ff03007208 */ /* 0x002fe20000000000 */
[----:B------:R-:W-:Y:S01]  /*9600*/  FMUL.FTZ R73, R2, R73 ;  /* 0x0000004902497220 */ /* 0x000fe20000410000 */
[----:B----4-:R-:W-:Y:S01]  /*9610*/  MOV R188, R35 ;  /* 0x0000002300bc7202 */ /* 0x010fe20000000f00 */
[----:B------:R-:W-:Y:S01]  /*9620*/  FFMA.FTZ R140, R201, c[0x0][0x2d0], -R173 ;  /* 0x0000b400c98c7a23 */ /* 0x000fe200000108ad */
[----:B------:R-:W-:Y:S01]  /*9630*/  ISETP.GT.AND P0, PT, R242, UR4, PT ;  /* 0x00000004f2007c0c */ /* 0x000fe2000bf04270 */
[----:B------:R-:W-:Y:S01]  /*9640*/  FADD.FTZ R0, -R0, R171 ;  /* 0x000000ab00007221 */ /* 0x000fe20000010100 */
[----:B------:R-:W-:Y:S01]  /*9650*/  MOV R171, R5 ;  /* 0x0000000500ab7202 */ /* 0x000fe20000000f00 */
[----:B------:R-:W-:Y:S01]  /*9660*/  FMUL.FTZ R5, R165, R177 ;  /* 0x000000b1a5057220 */ /* 0x000fe20000410000 */
[----:B------:R-:W-:Y:S01]  /*9670*/  F2FP.PACK_AB R177, R35, R180 ;  /* 0x000000b423b1723e */ /* 0x000fe200000000ff */
[----:B------:R-:W-:Y:S01]  /*9680*/  FMUL.FTZ R0, R0, c[0x0][0x2d0] ;  /* 0x0000b40000007a20 */ /* 0x000fe20000410000 */
[----:B------:R-:W-:Y:S01]  /*9690*/  F2FP.PACK_AB R195, R171, R196 ;  /* 0x000000c4abc3723e */ /* 0x000fe200000000ff */
[----:B------:R1:W-:Y:S01]  /*96a0*/  MUFU.EX2 R160, R140 ;  /* 0x0000008c00a07308 */ /* 0x0003e20000000800 */
[----:B------:R-:W-:Y:S01]  /*96b0*/  FMUL.FTZ R35, R164, R147 ;  /* 0x00000093a4237220 */ /* 0x000fe20000410000 */
[----:B------:R-:W-:Y:S01]  /*96c0*/  IADD3 R242, R242, -0x1, RZ ;  /* 0xfffffffff2f27810 */ /* 0x000fe20007ffe0ff */
[C---:B------:R-:W-:Y:S02]  /*96d0*/  FMUL.FTZ R76, R2.reuse, R76 ;  /* 0x0000004c024c7220 */ /* 0x040fe40000410000 */
[----:B------:R-:W-:Y:S01]  /*96e0*/  FMUL.FTZ R77, R2, R77 ;  /* 0x0000004d024d7220 */ /* 0x000fe20000410000 */
[-C--:B------:R-:W-:Y:S04]  /*96f0*/  HMMA.16816.F32 R4, R192, R20.reuse, R4 ;  /* 0x00000014c004723c */ /* 0x080fe80000001804 */
[----:B------:R-:W2:Y:S01]  /*9700*/  MUFU.EX2 R0, R0 ;  /* 0x0000000000007308 */ /* 0x000ea20000000800 */
[C---:B------:R-:W-:Y:S02]  /*9710*/  FMUL.FTZ R80, R165.reuse, R80 ;  /* 0x00000050a5507220 */ /* 0x040fe40000410000 */
[C---:B------:R-:W-:Y:S02]  /*9720*/  FMUL.FTZ R81, R165.reuse, R81 ;  /* 0x00000051a5517220 */ /* 0x040fe40000410000 */
[C---:B------:R-:W-:Y:S03]  /*9730*/  FMUL.FTZ R82, R164.reuse, R82 ;  /* 0x00000052a4527220 */ /* 0x040fe60000410000 */
[----:B------:R-:W-:Y:S02]  /*9740*/  FMUL.FTZ R83, R164, R83 ;  /* 0x00000053a4537220 */ /* 0x000fe40000410000 */
[C---:B------:R-:W-:Y:S02]  /*9750*/  FMUL.FTZ R84, R165.reuse, R84 ;  /* 0x00000054a5547220 */ /* 0x040fe40000410000 */
[C---:B------:R-:W-:Y:S02]  /*9760*/  FMUL.FTZ R85, R165.reuse, R85 ;  /* 0x00000055a5557220 */ /* 0x040fe40000410000 */
[--C-:B-1----:R-:W-:Y:S02]  /*9770*/  FFMA.FTZ R140, R202, c[0x0][0x2d0], -R174.reuse ;  /* 0x0000b400ca8c7a23 */ /* 0x102fe400000108ae */
[C---:B------:R-:W-:Y:S02]  /*9780*/  FMUL.FTZ R86, R164.reuse, R86 ;  /* 0x00000056a4567220 */ /* 0x040fe40000410000 */
[----:B------:R-:W-:Y:S01]  /*9790*/  FMUL.FTZ R87, R164, R87 ;  /* 0x00000057a4577220 */ /* 0x000fe20000410000 */
[----:B------:R1:W-:Y:S01]  /*97a0*/  MUFU.EX2 R191, R140 ;  /* 0x0000008c00bf7308 */ /* 0x0003e20000000800 */
[C---:B------:R-:W-:Y:S02]  /*97b0*/  FMUL.FTZ R88, R2.reuse, R88 ;  /* 0x0000005802587220 */ /* 0x040fe40000410000 */
[----:B------:R-:W-:Y:S02]  /*97c0*/  FMUL.FTZ R89, R2, R89 ;  /* 0x0000005902597220 */ /* 0x000fe40000410000 */
[C---:B--2---:R-:W-:Y:S01]  /*97d0*/  FMUL.FTZ R10, R0.reuse, R182 ;  /* 0x000000b6000a7220 */ /* 0x044fe20000410000 */
[----:B------:R-:W-:Y:S01]  /*97e0*/  MOV R182, R24 ;  /* 0x0000001800b67202 */ /* 0x000fe20000000f00 */
[----:B------:R-:W-:Y:S01]  /*97f0*/  FMUL.FTZ R11, R0, R183 ;  /* 0x000000b7000b7220 */ /* 0x000fe20000410000 */
[----:B------:R-:W-:Y:S01]  /*9800*/  MOV R183, R12 ;  /* 0x0000000c00b77202 */ /* 0x000fe20000000f00 */
[----:B------:R-:W-:Y:S02]  /*9810*/  FMUL.FTZ R24, R2, R136 ;  /* 0x0000008802187220 */ /* 0x000fe40000410000 */
[C---:B------:R-:W-:Y:S02]  /*9820*/  FMUL.FTZ R26, R0.reuse, R138 ;  /* 0x0000008a001a7220 */ /* 0x040fe40000410000 */
[----:B------:R-:W-:Y:S01]  /*9830*/  FMUL.FTZ R27, R0, R139 ;  /* 0x0000008b001b7220 */ /* 0x000fe20000410000 */
[C---:B------:R-:W-:Y:S01]  /*9840*/  HMMA.16816.F32 R8, R176.reuse, R20, R8 ;  /* 0x00000014b008723c */ /* 0x040fe20000001808 */
[----:B------:R-:W-:Y:S03]  /*9850*/  LDSM.16.MT88.4 R136, [R227+0x100] ;  /* 0x00010000e388783b */ /* 0x000fe60000004200 */
[----:B------:R-:W-:Y:S02]  /*9860*/  FMUL.FTZ R12, R2, R184 ;  /* 0x000000b8020c7220 */ /* 0x000fe40000410000 */
[C---:B------:R-:W-:Y:S01]  /*9870*/  FMUL.FTZ R14, R0.reuse, R186 ;  /* 0x000000ba000e7220 */ /* 0x040fe20000410000 */
[----:B------:R-:W-:Y:S01]  /*9880*/  MOV R186, R44 ;  /* 0x0000002c00ba7202 */ /* 0x000fe20000000f00 */
[C---:B------:R-:W-:Y:S01]  /*9890*/  FMUL.FTZ R15, R0.reuse, R187 ;  /* 0x000000bb000f7220 */ /* 0x040fe20000410000 */
[----:B------:R-:W-:Y:S03]  /*98a0*/  MOV R187, R42 ;  /* 0x0000002a00bb7202 */ /* 0x000fe60000000f00 */
[C---:B------:R-:W-:Y:S02]  /*98b0*/  FMUL.FTZ R20, R165.reuse, R132 ;  /* 0x00000084a5147220 */ /* 0x040fe40000410000 */
[C---:B------:R-:W-:Y:S01]  /*98c0*/  FMUL.FTZ R21, R165.reuse, R133 ;  /* 0x00000085a5157220 */ /* 0x040fe20000410000 */
[-C--:B------:R-:W-:Y:S03]  /*98d0*/  HMMA.16816.F32 R12, R176, R22.reuse, R12 ;  /* 0x00000016b00c723c */ /* 0x080fe6000000180c */
[C---:B------:R-:W-:Y:S02]  /*98e0*/  FMUL.FTZ R30, R0.reuse, R142 ;  /* 0x0000008e001e7220 */ /* 0x040fe40000410000 */
[C---:B------:R-:W-:Y:S02]  /*98f0*/  FMUL.FTZ R31, R0.reuse, R143 ;  /* 0x0000008f001f7220 */ /* 0x040fe40000410000 */
[C---:B------:R-:W-:Y:S01]  /*9900*/  FMUL.FTZ R42, R0.reuse, R154 ;  /* 0x0000009a002a7220 */ /* 0x040fe20000410000 */
[C---:B------:R-:W-:Y:S04]  /*9910*/  HMMA.16816.F32 R16, R192.reuse, R22, R16 ;  /* 0x00000016c010723c */ /* 0x040fe80000001810 */
[----:B------:R-:W-:Y:S02]  /*9920*/  FMUL.FTZ R43, R0, R155 ;  /* 0x0000009b002b7220 */ /* 0x000fe40000410000 */
[----:B------:R-:W-:Y:S01]  /*9930*/  FMUL.FTZ R44, R2, R156 ;  /* 0x0000009c022c7220 */ /* 0x000fe20000410000 */
[----:B------:R-:W-:Y:S01]  /*9940*/  MOV R156, R145 ;  /* 0x00000091009c7202 */ /* 0x000fe20000000f00 */
[C---:B------:R-:W-:Y:S01]  /*9950*/  FMUL.FTZ R22, R164.reuse, R134 ;  /* 0x00000086a4167220 */ /* 0x040fe20000410000 */
[----:B------:R-:W-:Y:S03]  /*9960*/  LDSM.16.MT88.4 R152, [R227+0x900] ;  /* 0x00090000e398783b */ /* 0x000fe60000004200 */
[----:B------:R-:W-:Y:S02]  /*9970*/  FMUL.FTZ R23, R164, R135 ;  /* 0x00000087a4177220 */ /* 0x000fe40000410000 */
[C---:B------:R-:W-:Y:S01]  /*9980*/  FMUL.FTZ R46, R0.reuse, R158 ;  /* 0x0000009e002e7220 */ /* 0x040fe20000410000 */
[----:B------:R-:W-:Y:S01]  /*9990*/  MOV R158, R183 ;  /* 0x000000b7009e7202 */ /* 0x000fe20000000f00 */
[C---:B------:R-:W-:Y:S01]  /*99a0*/  FMUL.FTZ R47, R0.reuse, R159 ;  /* 0x0000009f002f7220 */ /* 0x040fe20000410000 */
[----:B------:R-:W2:Y:S01]  /*99b0*/  LDSM.16.MT88.4 R132, [R228+0x100] ;  /* 0x00010000e484783b */ /* 0x000ea20000004200 */
[C---:B------:R-:W-:Y:S01]  /*99c0*/  FMUL.FTZ R58, R0.reuse, R58 ;  /* 0x0000003a003a7220 */ /* 0x040fe20000410000 */
[-C--:B------:R-:W-:Y:S03]  /*99d0*/  HMMA.16816.F32 R20, R192, R36.reuse, R20 ;  /* 0x00000024c014723c */ /* 0x080fe60000001814 */
[C---:B------:R-:W-:Y:S01]  /*99e0*/  FMUL.FTZ R59, R0.reuse, R59 ;  /* 0x0000003b003b7220 */ /* 0x040fe20000410000 */
[----:B------:R-:W-:Y:S01]  /*99f0*/  MOV R183, R197 ;  /* 0x000000c500b77202 */ /* 0x000fe20000000f00 */
[C---:B------:R-:W-:Y:S02]  /*9a00*/  FMUL.FTZ R62, R0.reuse, R62 ;  /* 0x0000003e003e7220 */ /* 0x040fe40000410000 */
[C---:B------:R-:W-:Y:S01]  /*9a10*/  FMUL.FTZ R63, R0.reuse, R63 ;  /* 0x0000003f003f7220 */ /* 0x040fe20000410000 */
[C---:B------:R-:W-:Y:S04]  /*9a20*/  HMMA.16816.F32 R24, R176.reuse, R36, R24 ;  /* 0x00000024b018723c */ /* 0x040fe80000001818 */
[C---:B------:R-:W-:Y:S02]  /*9a30*/  FMUL.FTZ R74, R0.reuse, R74 ;  /* 0x0000004a004a7220 */ /* 0x040fe40000410000 */
[C---:B------:R-:W-:Y:S02]  /*9a40*/  FMUL.FTZ R75, R0.reuse, R75 ;  /* 0x0000004b004b7220 */ /* 0x040fe40000410000 */
[-C--:B------:R-:W-:Y:S04]  /*9a50*/  HMMA.16816.F32 R28, R176, R38.reuse, R28 ;  /* 0x00000026b01c723c */ /* 0x080fe8000000181c */
[C---:B------:R-:W-:Y:S02]  /*9a60*/  FMUL.FTZ R36, R165.reuse, R148 ;  /* 0x00000094a5247220 */ /* 0x040fe40000410000 */
[C---:B------:R-:W-:Y:S02]  /*9a70*/  FMUL.FTZ R37, R165.reuse, R149 ;  /* 0x00000095a5257220 */ /* 0x040fe40000410000 */
[C---:B------:R-:W-:Y:S04]  /*9a80*/  HMMA.16816.F32 R32, R192.reuse, R38, R32 ;  /* 0x00000026c020723c */ /* 0x040fe80000001820 */
[C---:B------:R-:W-:Y:S02]  /*9a90*/  FMUL.FTZ R78, R0.reuse, R78 ;  /* 0x0000004e004e7220 */ /* 0x040fe40000410000 */
[----:B------:R-:W-:Y:S02]  /*9aa0*/  FMUL.FTZ R79, R0, R79 ;  /* 0x0000004f004f7220 */ /* 0x000fe40000410000 */
[C---:B------:R-:W-:Y:S04]  /*9ab0*/  FMUL.FTZ R38, R164.reuse, R150 ;  /* 0x00000096a4267220 */ /* 0x040fe80000410000 */
[----:B------:R-:W-:Y:S02]  /*9ac0*/  FMUL.FTZ R39, R164, R151 ;  /* 0x00000097a4277220 */ /* 0x000fe40000410000 */
[----:B------:R-:W-:Y:S01]  /*9ad0*/  LDSM.16.MT88.4 R148, [R228+0x900] ;  /* 0x00090000e494783b */ /* 0x000fe20000004200 */
[C---:B------:R-:W-:Y:S02]  /*9ae0*/  FMUL.FTZ R90, R0.reuse, R90 ;  /* 0x0000005a005a7220 */ /* 0x040fe40000410000 */
[----:B------:R-:W-:Y:S02]  /*9af0*/  FMUL.FTZ R91, R0, R91 ;  /* 0x0000005b005b7220 */ /* 0x000fe40000410000 */
[-C--:B--2---:R-:W-:Y:S03]  /*9b00*/  HMMA.16816.F32 R36, R192, R132.reuse, R36 ;  /* 0x00000084c024723c */ /* 0x084fe60000001824 */
[C---:B------:R-:W-:Y:S02]  /*9b10*/  FMUL.FTZ R92, R2.reuse, R92 ;  /* 0x0000005c025c7220 */ /* 0x040fe40000410000 */
[----:B------:R-:W-:Y:S02]  /*9b20*/  FMUL.FTZ R93, R2, R93 ;  /* 0x0000005d025d7220 */ /* 0x000fe40000410000 */
[C---:B------:R-:W-:Y:S01]  /*9b30*/  FMUL.FTZ R94, R0.reuse, R94 ;  /* 0x0000005e005e7220 */ /* 0x040fe20000410000 */
[C---:B------:R-:W-:Y:S04]  /*9b40*/  HMMA.16816.F32 R40, R176.reuse, R132, R40 ;  /* 0x00000084b028723c */ /* 0x040fe80000001828 */
[----:B------:R-:W-:Y:S02]  /*9b50*/  FMUL.FTZ R95, R0, R95 ;  /* 0x0000005f005f7220 */ /* 0x000fe40000410000 */
[C---:B------:R-:W-:Y:S02]  /*9b60*/  FMUL.FTZ R96, R165.reuse, R96 ;  /* 0x00000060a5607220 */ /* 0x040fe40000410000 */
[-C--:B------:R-:W-:Y:S04]  /*9b70*/  HMMA.16816.F32 R44, R176, R134.reuse, R44 ;  /* 0x00000086b02c723c */ /* 0x080fe8000000182c */
[----:B------:R-:W-:Y:S02]  /*9b80*/  FMUL.FTZ R97, R165, R97 ;  /* 0x00000061a5617220 */ /* 0x000fe40000410000 */
[C---:B------:R-:W-:Y:S02]  /*9b90*/  FMUL.FTZ R98, R164.reuse, R98 ;  /* 0x00000062a4627220 */ /* 0x040fe40000410000 */
[C---:B------:R-:W-:Y:S01]  /*9ba0*/  HMMA.16816.F32 R48, R192.reuse, R134, R48 ;  /* 0x00000086c030723c */ /* 0x040fe20000001830 */
[----:B------:R-:W2:Y:S03]  /*9bb0*/  LDSM.16.MT88.4 R132, [R225+0x1900] ;  /* 0x00190000e184783b */ /* 0x000ea60000004200 */
[C---:B------:R-:W-:Y:S02]  /*9bc0*/  FMUL.FTZ R99, R164.reuse, R99 ;  /* 0x00000063a4637220 */ /* 0x040fe40000410000 */
[--C-:B-1----:R-:W-:Y:S02]  /*9bd0*/  FFMA.FTZ R140, R205, c[0x0][0x2d0], -R173.reuse ;  /* 0x0000b400cd8c7a23 */ /* 0x102fe400000108ad */
[-C--:B------:R-:W-:Y:S02]  /*9be0*/  HMMA.16816.F32 R52, R192, R136.reuse, R52 ;  /* 0x00000088c034723c */ /* 0x080fe40000001834 */
[----:B------:R1:W-:Y:S02]  /*9bf0*/  MUFU.EX2 R184, R140 ;  /* 0x0000008c00b87308 */ /* 0x0003e40000000800 */
[C---:B------:R-:W-:Y:S02]  /*9c00*/  FMUL.FTZ R100, R165.reuse, R100 ;  /* 0x00000064a5647220 */ /* 0x040fe40000410000 */
[----:B------:R-:W-:Y:S02]  /*9c10*/  FMUL.FTZ R101, R165, R101 ;  /* 0x00000065a5657220 */ /* 0x000fe40000410000 */
[C---:B------:R-:W-:Y:S04]  /*9c20*/  HMMA.16816.F32 R56, R176.reuse, R136, R56 ;  /* 0x00000088b038723c */ /* 0x040fe80000001838 */
[C---:B------:R-:W-:Y:S02]  /*9c30*/  FMUL.FTZ R102, R164.reuse, R102 ;  /* 0x00000066a4667220 */ /* 0x040fe40000410000 */
[----:B------:R-:W-:Y:S02]  /*9c40*/  FMUL.FTZ R103, R164, R103 ;  /* 0x00000067a4677220 */ /* 0x000fe40000410000 */
[-C--:B------:R-:W-:Y:S04]  /*9c50*/  HMMA.16816.F32 R60, R176, R138.reuse, R60 ;  /* 0x0000008ab03c723c */ /* 0x080fe8000000183c */
[----:B------:R-:W-:Y:S02]  /*9c60*/  FFMA.FTZ R136, R200, c[0x0][0x2d0], -R173 ;  /* 0x0000b400c8887a23 */ /* 0x000fe400000108ad */
[C---:B------:R-:W-:Y:S02]  /*9c70*/  FMUL.FTZ R104, R2.reuse, R104 ;  /* 0x0000006802687220 */ /* 0x040fe40000410000 */
[C---:B------:R-:W-:Y:S01]  /*9c80*/  HMMA.16816.F32 R64, R192.reuse, R138, R64 ;  /* 0x0000008ac040723c */ /* 0x040fe20000001840 */
[----:B------:R3:W-:Y:S03]  /*9c90*/  MUFU.EX2 R190, R136 ;  /* 0x0000008800be7308 */ /* 0x0007e60000000800 */
[----:B------:R-:W-:Y:S02]  /*9ca0*/  FMUL.FTZ R105, R2, R105 ;  /* 0x0000006902697220 */ /* 0x000fe40000410000 */
[C---:B------:R-:W-:Y:S02]  /*9cb0*/  FMUL.FTZ R106, R0.reuse, R106 ;  /* 0x0000006a006a7220 */ /* 0x040fe40000410000 */
[----:B------:R-:W-:Y:S01]  /*9cc0*/  FMUL.FTZ R107, R0, R107 ;  /* 0x0000006b006b7220 */ /* 0x000fe20000410000 */
[-C--:B--2---:R-:W-:Y:S03]  /*9cd0*/  HMMA.16816.F32 R68, R192, R132.reuse, R68 ;  /* 0x00000084c044723c */ /* 0x084fe60000001844 */
[--C-:B-1----:R-:W-:Y:S02]  /*9ce0*/  FFMA.FTZ R140, R208, c[0x0][0x2d0], -R174.reuse ;  /* 0x0000b400d08c7a23 */ /* 0x102fe400000108ae */
[C---:B------:R-:W-:Y:S02]  /*9cf0*/  FMUL.FTZ R108, R2.reuse, R108 ;  /* 0x0000006c026c7220 */ /* 0x040fe40000410000 */
[----:B------:R1:W-:Y:S01]  /*9d00*/  MUFU.EX2 R200, R140 ;  /* 0x0000008c00c87308 */ /* 0x0003e20000000800 */
[C---:B------:R-:W-:Y:S04]  /*9d10*/  HMMA.16816.F32 R72, R176.reuse, R132, R72 ;  /* 0x00000084b048723c */ /* 0x040fe80000001848 */
[----:B------:R-:W-:Y:S02]  /*9d20*/  FMUL.FTZ R109, R2, R109 ;  /* 0x0000006d026d7220 */ /* 0x000fe40000410000 */
[C---:B------:R-:W-:Y:S02]  /*9d30*/  FMUL.FTZ R110, R0.reuse, R110 ;  /* 0x0000006e006e7220 */ /* 0x040fe40000410000 */
[-C--:B------:R-:W-:Y:S01]  /*9d40*/  HMMA.16816.F32 R76, R176, R134.reuse, R76 ;  /* 0x00000086b04c723c */ /* 0x080fe2000000184c */
[----:B---3--:R-:W2:Y:S03]  /*9d50*/  LDSM.16.MT88.4 R136, [R226+0x1900] ;  /* 0x00190000e288783b */ /* 0x008ea60000004200 */
[--C-:B------:R-:W-:Y:S02]  /*9d60*/  FFMA.FTZ R132, R203, c[0x0][0x2d0], -R174.reuse ;  /* 0x0000b400cb847a23 */ /* 0x100fe400000108ae */
[----:B------:R-:W-:Y:S02]  /*9d70*/  FMUL.FTZ R111, R0, R111 ;  /* 0x0000006f006f7220 */ /* 0x000fe40000410000 */
[C---:B------:R-:W-:Y:S01]  /*9d80*/  HMMA.16816.F32 R80, R192.reuse, R134, R80 ;  /* 0x00000086c050723c */ /* 0x040fe20000001850 */
[----:B------:R3:W4:Y:S03]  /*9d90*/  MUFU.EX2 R162, R132 ;  /* 0x0000008400a27308 */ /* 0x0007260000000800 */
[C---:B------:R-:W-:Y:S02]  /*9da0*/  FMUL.FTZ R112, R165.reuse, R112 ;  /* 0x00000070a5707220 */ /* 0x040fe40000410000 */
[----:B------:R-:W-:Y:S02]  /*9db0*/  FMUL.FTZ R113, R165, R113 ;  /* 0x00000071a5717220 */ /* 0x000fe40000410000 */
[----:B-1----:R-:W-:Y:S04]  /*9dc0*/  FFMA.FTZ R140, R207, c[0x0][0x2d0], -R175 ;  /* 0x0000b400cf8c7a23 */ /* 0x002fe800000108af */
[----:B------:R1:W-:Y:S01]  /*9dd0*/  MUFU.EX2 R252, R140 ;  /* 0x0000008c00fc7308 */ /* 0x0003e20000000800 */
[C---:B------:R-:W-:Y:S02]  /*9de0*/  FMUL.FTZ R114, R164.reuse, R114 ;  /* 0x00000072a4727220 */ /* 0x040fe40000410000 */
[----:B------:R-:W-:Y:S02]  /*9df0*/  FMUL.FTZ R115, R164, R115 ;  /* 0x00000073a4737220 */ /* 0x000fe40000410000 */
[C---:B------:R-:W-:Y:S02]  /*9e00*/  FMUL.FTZ R120, R2.reuse, R120 ;  /* 0x0000007802787220 */ /* 0x040fe40000410000 */
[----:B------:R-:W-:Y:S02]  /*9e10*/  FMUL.FTZ R121, R2, R121 ;  /* 0x0000007902797220 */ /* 0x000fe40000410000 */
[C---:B------:R-:W-:Y:S02]  /*9e20*/  FMUL.FTZ R122, R0.reuse, R122 ;  /* 0x0000007a007a7220 */ /* 0x040fe40000410000 */
[----:B------:R-:W-:Y:S02]  /*9e30*/  FMUL.FTZ R123, R0, R123 ;  /* 0x0000007b007b7220 */ /* 0x000fe40000410000 */
[----:B---3--:R-:W-:Y:S02]  /*9e40*/  FFMA.FTZ R132, R204, c[0x0][0x2d0], -R173 ;  /* 0x0000b400cc847a23 */ /* 0x008fe400000108ad */
[C---:B------:R-:W-:Y:S02]  /*9e50*/  FMUL.FTZ R124, R2.reuse, R124 ;  /* 0x0000007c027c7220 */ /* 0x040fe40000410000 */
[----:B------:R3:W5:Y:S01]  /*9e60*/  MUFU.EX2 R163, R132 ;  /* 0x0000008400a37308 */ /* 0x0007620000000800 */
[----:B------:R-:W-:Y:S02]  /*9e70*/  FMUL.FTZ R125, R2, R125 ;  /* 0x0000007d027d7220 */ /* 0x000fe40000410000 */
[C---:B------:R-:W-:Y:S01]  /*9e80*/  FMUL.FTZ R126, R0.reuse, R126 ;  /* 0x0000007e007e7220 */ /* 0x040fe20000410000 */
[-C--:B--2---:R-:W-:Y:S03]  /*9e90*/  HMMA.16816.F32 R84, R192, R136.reuse, R84 ;  /* 0x00000088c054723c */ /* 0x084fe60000001854 */
[--C-:B-1----:R-:W-:Y:S02]  /*9ea0*/  FFMA.FTZ R140, R211, c[0x0][0x2d0], -R175.reuse ;  /* 0x0000b400d38c7a23 */ /* 0x102fe400000108af */
[----:B------:R-:W-:Y:S02]  /*9eb0*/  FMUL.FTZ R127, R0, R127 ;  /* 0x0000007f007f7220 */ /* 0x000fe40000410000 */
[----:B------:R1:W-:Y:S01]  /*9ec0*/  MUFU.EX2 R251, R140 ;  /* 0x0000008c00fb7308 */ /* 0x0003e20000000800 */
[C---:B------:R-:W-:Y:S04]  /*9ed0*/  HMMA.16816.F32 R88, R176.reuse, R136, R88 ;  /* 0x00000088b058723c */ /* 0x040fe80000001858 */
[C---:B------:R-:W-:Y:S02]  /*9ee0*/  FMUL.FTZ R128, R165.reuse, R128 ;  /* 0x00000080a5807220 */ /* 0x040fe40000410000 */
[----:B------:R-:W-:Y:S02]  /*9ef0*/  FMUL.FTZ R129, R165, R129 ;  /* 0x00000081a5817220 */ /* 0x000fe40000410000 */
[-C--:B------:R-:W-:Y:S01]  /*9f00*/  HMMA.16816.F32 R92, R176, R138.reuse, R92 ;  /* 0x0000008ab05c723c */ /* 0x080fe2000000185c */
[----:B---3--:R-:W2:Y:S03]  /*9f10*/  LDSM.16.MT88.4 R132, [R228+0x1900] ;  /* 0x00190000e484783b */ /* 0x008ea60000004200 */
[----:B------:R-:W-:Y:S02]  /*9f20*/  FFMA.FTZ R136, R209, c[0x0][0x2d0], -R174 ;  /* 0x0000b400d1887a23 */ /* 0x000fe400000108ae */
[C---:B------:R-:W-:Y:S02]  /*9f30*/  FMUL.FTZ R130, R164.reuse, R130 ;  /* 0x00000082a4827220 */ /* 0x040fe40000410000 */
[C---:B------:R-:W-:Y:S01]  /*9f40*/  HMMA.16816.F32 R96, R192.reuse, R138, R96 ;  /* 0x0000008ac060723c */ /* 0x040fe20000001860 */
[----:B------:R3:W-:Y:S03]  /*9f50*/  MUFU.EX2 R147, R136 ;  /* 0x0000008800937308 */ /* 0x0007e60000000800 */
[C---:B------:R-:W-:Y:S02]  /*9f60*/  FMUL.FTZ R131, R164.reuse, R131 ;  /* 0x00000083a4837220 */ /* 0x040fe40000410000 */
[C---:B------:R-:W-:Y:S01]  /*9f70*/  FMUL.FTZ R116, R165.reuse, R116 ;  /* 0x00000074a5747220 */ /* 0x040fe20000410000 */
[----:B-1----:R-:W-:Y:S01]  /*9f80*/  LDSM.16.MT88.4 R140, [R225+0x900] ;  /* 0x00090000e18c783b */ /* 0x002fe20000004200 */
[----:B------:R-:W-:Y:S04]  /*9f90*/  FMUL.FTZ R117, R165, R117 ;  /* 0x00000075a5757220 */ /* 0x000fe80000410000 */
[C---:B------:R-:W-:Y:S02]  /*9fa0*/  FMUL.FTZ R118, R164.reuse, R118 ;  /* 0x00000076a4767220 */ /* 0x040fe40000410000 */
[----:B------:R-:W-:Y:S02]  /*9fb0*/  FMUL.FTZ R119, R164, R119 ;  /* 0x00000077a4777220 */ /* 0x000fe40000410000 */
[--C-:B---3--:R-:W-:Y:S04]  /*9fc0*/  FFMA.FTZ R136, R206, c[0x0][0x2d0], -R175.reuse ;  /* 0x0000b400ce887a23 */ /* 0x108fe800000108af */
[----:B------:R1:W3:Y:S01]  /*9fd0*/  MUFU.EX2 R159, R136 ;  /* 0x00000088009f7308 */ /* 0x0002e20000000800 */
[-C--:B--2---:R-:W-:Y:S08]  /*9fe0*/  HMMA.16816.F32 R100, R192, R132.reuse, R100 ;  /* 0x00000084c064723c */ /* 0x084ff00000001864 */
[C---:B------:R-:W-:Y:S07]  /*9ff0*/  HMMA.16816.F32 R104, R176.reuse, R132, R104 ;  /* 0x00000084b068723c */ /* 0x040fee0000001868 */
[----:B------:R-:W-:Y:S01]  /*a000*/  FFMA.FTZ R132, R212, c[0x0][0x2d0], -R175 ;  /* 0x0000b400d4847a23 */ /* 0x000fe200000108af */
[-C--:B------:R-:W-:Y:S01]  /*a010*/  HMMA.16816.F32 R108, R176, R134.reuse, R108 ;  /* 0x00000086b06c723c */ /* 0x080fe2000000186c */
[----:B-1----:R-:W1:Y:S02]  /*a020*/  LDSM.16.MT88.4 R136, [R227+0x1900] ;  /* 0x00190000e388783b */ /* 0x002e640000004200 */
[----:B------:R2:W1:Y:S01]  /*a030*/  MUFU.EX2 R250, R132 ;  /* 0x0000008400fa7308 */ /* 0x0004620000000800 */
[----:B----4-:R-:W-:Y:S04]  /*a040*/  F2FP.PACK_AB R133, R162, R191 ;  /* 0x000000bfa285723e */ /* 0x010fe800000000ff */
[C---:B------:R-:W-:Y:S07]  /*a050*/  HMMA.16816.F32 R112, R192.reuse, R134, R112 ;  /* 0x00000086c070723c */ /* 0x040fee0000001870 */
[----:B-----5:R-:W-:Y:S01]  /*a060*/  F2FP.PACK_AB R134, R184, R163 ;  /* 0x000000a3b886723e */ /* 0x020fe200000000ff */
[--C-:B--2---:R-:W-:Y:S04]  /*a070*/  FFMA.FTZ R132, R199, c[0x0][0x2d0], -R166.reuse ;  /* 0x0000b400c7847a23 */ /* 0x104fe800000108a6 */
[----:B------:R2:W-:Y:S01]  /*a080*/  MUFU.EX2 R212, R132 ;  /* 0x0000008400d47308 */ /* 0x0005e20000000800 */
[-C--:B-1----:R-:W-:Y:S08]  /*a090*/  HMMA.16816.F32 R116, R192, R136.reuse, R116 ;  /* 0x00000088c074723c */ /* 0x082ff00000001874 */
[C---:B------:R-:W-:Y:S04]  /*a0a0*/  HMMA.16816.F32 R120, R176.reuse, R136, R120 ;  /* 0x00000088b078723c */ /* 0x040fe80000001878 */
[--C-:B--2---:R-:W-:Y:S03]  /*a0b0*/  FFMA.FTZ R132, R210, c[0x0][0x2d0], -R166.reuse ;  /* 0x0000b400d2847a23 */ /* 0x104fe600000108a6 */
[----:B---3--:R-:W-:Y:S01]  /*a0c0*/  F2FP.PACK_AB R136, R252, R159 ;  /* 0x0000009ffc88723e */ /* 0x008fe200000000ff */
[-C--:B------:R-:W-:Y:S01]  /*a0d0*/  HMMA.16816.F32 R124, R176, R138.reuse, R124 ;  /* 0x0000008ab07c723c */ /* 0x080fe2000000187c */
[----:B------:R1:W2:Y:S07]  /*a0e0*/  MUFU.EX2 R211, R132 ;  /* 0x0000008400d37308 */ /* 0x0002ae0000000800 */
[----:B------:R-:W-:Y:S07]  /*a0f0*/  HMMA.16816.F32 R128, R192, R138, R128 ;  /* 0x0000008ac080723c */ /* 0x000fee0000001880 */
[----:B------:R-:W-:Y:S01]  /*a100*/  F2FP.PACK_AB R138, R250, R251 ;  /* 0x000000fbfa8a723e */ /* 0x000fe200000000ff */
[--C-:B-1----:R-:W-:Y:S01]  /*a110*/  FFMA.FTZ R132, R213, c[0x0][0x2d0], -R166.reuse ;  /* 0x0000b400d5847a23 */ /* 0x102fe200000108a6 */
[----:B------:R-:W-:Y:S02]  /*a120*/  MOV R213, R147 ;  /* 0x0000009300d57202 */ /* 0x000fe40000000f00 */
[----:B------:R-:W1:Y:S01]  /*a130*/  LDSM.16.MT88.4 R144, [R226+0x900] ;  /* 0x00090000e290783b */ /* 0x000e620000004200 */
[----:B------:R3:W-:Y:S01]  /*a140*/  MUFU.EX2 R210, R132 ;  /* 0x0000008400d27308 */ /* 0x0007e20000000800 */
[----:B------:R-:W-:Y:S02]  /*a150*/  F2FP.PACK_AB R135, R213, R200 ;  /* 0x000000c8d587723e */ /* 0x000fe400000000ff */
[----:B--2---:R-:W-:Y:S01]  /*a160*/  F2FP.PACK_AB R137, R211, R212 ;  /* 0x000000d4d389723e */ /* 0x004fe200000000ff */
[----:B---3--:R-:W-:Y:S06]  /*a170*/  FFMA.FTZ R132, R198, c[0x0][0x2d0], -R166 ;  /* 0x0000b400c6847a23 */ /* 0x008fec00000108a6 */
[----:B------:R2:W3:Y:S02]  /*a180*/  MUFU.EX2 R197, R132 ;  /* 0x0000008400c57308 */ /* 0x0004e40000000800 */
[----:B--2---:R-:W-:Y:S02]  /*a190*/  F2FP.PACK_AB R132, R160, R190 ;  /* 0x000000bea084723e */ /* 0x004fe400000000ff */
[----:B---3--:R-:W-:Y:S05]  /*a1a0*/  F2FP.PACK_AB R139, R197, R210 ;  /* 0x000000d2c58b723e */ /* 0x008fea00000000ff */
[-C--:B------:R-:W-:Y:S08]  /*a1b0*/  HMMA.16816.F32 R4, R132, R140.reuse, R4 ;  /* 0x0000008c8404723c */ /* 0x080ff00000001804 */
[C---:B------:R-:W-:Y:S08]  /*a1c0*/  HMMA.16816.F32 R8, R136.reuse, R140, R8 ;  /* 0x0000008c8808723c */ /* 0x040ff00000001808 */
[-C--:B------:R-:W-:Y:S08]  /*a1d0*/  HMMA.16816.F32 R12, R136, R142.reuse, R12 ;  /* 0x0000008e880c723c */ /* 0x080ff0000000180c */
[C---:B------:R-:W-:Y:S01]  /*a1e0*/  HMMA.16816.F32 R16, R132.reuse, R142, R16 ;  /* 0x0000008e8410723c */ /* 0x040fe20000001810 */
[----:B------:R-:W2:Y:S07]  /*a1f0*/  LDSM.16.MT88.4 R140, [R225+0x2100] ;  /* 0x00210000e18c783b */ /* 0x000eae0000004200 */
[-C--:B-1----:R-:W-:Y:S08]  /*a200*/  HMMA.16816.F32 R20, R132, R144.reuse, R20 ;  /* 0x000000908414723c */ /* 0x082ff00000001814 */
[C---:B------:R-:W-:Y:S07]  /*a210*/  HMMA.16816.F32 R24, R136.reuse, R144, R24 ;  /* 0x000000908818723c */ /* 0x040fee0000001818 */
[--C-:B------:R-:W-:Y:S01]  /*a220*/  FFMA.FTZ R144, R217, c[0x0][0x2d0], -R173.reuse ;  /* 0x0000b400d9907a23 */ /* 0x100fe200000108ad */
[-C--:B------:R-:W-:Y:S03]  /*a230*/  HMMA.16816.F32 R28, R136, R146.reuse, R28 ;  /* 0x00000092881c723c */ /* 0x080fe6000000181c */
[----:B------:R1:W-:Y:S01]  /*a240*/  MUFU.EX2 R208, R144 ;  /* 0x0000009000d07308 */ /* 0x0003e20000000800 */
[----:B------:R-:W-:Y:S04]  /*a250*/  MOV R217, R184 ;  /* 0x000000b800d97202 */ /* 0x000fe80000000f00 */
[C---:B------:R-:W-:Y:S08]  /*a260*/  HMMA.16816.F32 R32, R132.reuse, R146, R32 ;  /* 0x000000928420723c */ /* 0x040ff00000001820 */
[-C--:B------:R-:W-:Y:S08]  /*a270*/  HMMA.16816.F32 R36, R132, R148.reuse, R36 ;  /* 0x000000948424723c */ /* 0x080ff00000001824 */
[C---:B------:R-:W-:Y:S04]  /*a280*/  HMMA.16816.F32 R40, R136.reuse, R148, R40 ;  /* 0x000000948828723c */ /* 0x040fe80000001828 */
[--C-:B-1----:R-:W-:Y:S01]  /*a290*/  FFMA.FTZ R144, R218, c[0x0][0x2d0], -R173.reuse ;  /* 0x0000b400da907a23 */ /* 0x102fe200000108ad */
[----:B------:R-:W-:Y:S02]  /*a2a0*/  MOV R218, R200 ;  /* 0x000000c800da7202 */ /* 0x000fe40000000f00 */
[--C-:B------:R-:W-:Y:S01]  /*a2b0*/  FFMA.FTZ R148, R220, c[0x0][0x2d0], -R174.reuse ;  /* 0x0000b400dc947a23 */ /* 0x100fe200000108ae */
[-C--:B------:R-:W-:Y:S01]  /*a2c0*/  HMMA.16816.F32 R44, R136, R150.reuse, R44 ;  /* 0x00000096882c723c */ /* 0x080fe2000000182c */
[----:B------:R1:W-:Y:S03]  /*a2d0*/  MUFU.EX2 R209, R144 ;  /* 0x0000009000d17308 */ /* 0x0003e60000000800 */
[----:B------:R-:W-:Y:S04]  /*a2e0*/  MOV R220, R162 ;  /* 0x000000a200dc7202 */ /* 0x000fe80000000f00 */
[C---:B------:R-:W-:Y:S03]  /*a2f0*/  HMMA.16816.F32 R48, R132.reuse, R150, R48 ;  /* 0x000000968430723c */ /* 0x040fe60000001830 */
[----:B------:R3:W-:Y:S05]  /*a300*/  MUFU.EX2 R206, R148 ;  /* 0x0000009400ce7308 */ /* 0x0007ea0000000800 */
[-C--:B------:R-:W-:Y:S08]  /*a310*/  HMMA.16816.F32 R52, R132, R152.reuse, R52 ;  /* 0x000000988434723c */ /* 0x080ff00000001834 */
[C---:B------:R-:W-:Y:S04]  /*a320*/  HMMA.16816.F32 R56, R136.reuse, R152, R56 ;  /* 0x000000988838723c */ /* 0x040fe80000001838 */
[--C-:B-1----:R-:W-:Y:S01]  /*a330*/  FFMA.FTZ R144, R219, c[0x0][0x2d0], -R174.reuse ;  /* 0x0000b400db907a23 */ /* 0x102fe200000108ae */
[----:B------:R-:W-:Y:S02]  /*a340*/  MOV R219, R163 ;  /* 0x000000a300db7202 */ /* 0x000fe40000000f00 */
[----:B------:R-:W-:Y:S01]  /*a350*/  MOV R153, R183 ;  /* 0x000000b700997202 */ /* 0x000fe20000000f00 */
[-C--:B------:R-:W-:Y:S01]  /*a360*/  HMMA.16816.F32 R60, R136, R154.reuse, R60 ;  /* 0x0000009a883c723c */ /* 0x080fe2000000183c */
[----:B------:R1:W4:Y:S03]  /*a370*/  MUFU.EX2 R207, R144 ;  /* 0x0000009000cf7308 */ /* 0x0003260000000800 */
[--C-:B---3--:R-:W-:Y:S01]  /*a380*/  FFMA.FTZ R148, R221, c[0x0][0x2d0], -R173.reuse ;  /* 0x0000b400dd947a23 */ /* 0x108fe200000108ad */
[----:B------:R-:W-:Y:S01]  /*a390*/  MOV R221, R161 ;  /* 0x000000a100dd7202 */ /* 0x000fe20000000f00 */
[----:B------:R-:W-:Y:S01]  /*a3a0*/  FFMA.FTZ R173, R222, c[0x0][0x2d0], -R173 ;  /* 0x0000b400dead7a23 */ /* 0x000fe200000108ad */
[----:B------:R-:W-:Y:S01]  /*a3b0*/  MOV R222, R160 ;  /* 0x000000a000de7202 */ /* 0x000fe20000000f00 */
[C---:B------:R-:W-:Y:S01]  /*a3c0*/  HMMA.16816.F32 R64, R132.reuse, R154, R64 ;  /* 0x0000009a8440723c */ /* 0x040fe20000001840 */
[----:B------:R-:W-:Y:S02]  /*a3d0*/  LDSM.16.MT88.4 R160, [R228+0x1100] ;  /* 0x00110000e4a0783b */ /* 0x000fe40000004200 */
[----:B------:R3:W-:Y:S01]  /*a3e0*/  MUFU.EX2 R205, R148 ;  /* 0x0000009400cd7308 */ /* 0x0007e20000000800 */
[----:B------:R-:W-:Y:S03]  /*a3f0*/  MOV R152, R182 ;  /* 0x000000b600987202 */ /* 0x000fe60000000f00 */
[----:B------:R-:W-:Y:S01]  /*a400*/  MOV R155, R181 ;  /* 0x000000b5009b7202 */ /* 0x000fe20000000f00 */
[-C--:B--2---:R-:W-:Y:S04]  /*a410*/  HMMA.16816.F32 R68, R132, R140.reuse, R68 ;  /* 0x0000008c8444723c */ /* 0x084fe80000001844 */
[----:B------:R-:W-:Y:S01]  /*a420*/  MOV R154, R196 ;  /* 0x000000c4009a7202 */ /* 0x000fe20000000f00 */
[----:B------:R4:W2:Y:S03]  /*a430*/  MUFU.EX2 R204, R173 ;  /* 0x000000ad00cc7308 */ /* 0x0008a60000000800 */
[C---:B------:R-:W-:Y:S01]  /*a440*/  HMMA.16816.F32 R72, R136.reuse, R140, R72 ;  /* 0x0000008c8848723c */ /* 0x040fe20000001848 */
[----:B-1----:R-:W1:Y:S06]  /*a450*/  LDSM.16.MT88.4 R144, [R226+0x2100] ;  /* 0x00210000e290783b */ /* 0x002e6c0000004200 */
[--C-:B------:R-:W-:Y:S01]  /*a460*/  FFMA.FTZ R140, R223, c[0x0][0x2d0], -R174.reuse ;  /* 0x0000b400df8c7a23 */ /* 0x100fe200000108ae */
[-C--:B------:R-:W-:Y:S03]  /*a470*/  HMMA.16816.F32 R76, R136, R142.reuse, R76 ;  /* 0x0000008e884c723c */ /* 0x080fe6000000184c */
[----:B------:R5:W-:Y:S01]  /*a480*/  MUFU.EX2 R203, R140 ;  /* 0x0000008c00cb7308 */ /* 0x000be20000000800 */
[----:B---3--:R-:W3:Y:S01]  /*a490*/  LDSM.16.MT88.4 R148, [R228+0x2100] ;  /* 0x00210000e494783b */ /* 0x008ee20000004200 */
[----:B------:R-:W-:Y:S01]  /*a4a0*/  FFMA.FTZ R174, R246, c[0x0][0x2d0], -R174 ;  /* 0x0000b400f6ae7a23 */ /* 0x000fe200000108ae */
[----:B------:R-:W-:Y:S02]  /*a4b0*/  MOV R223, R159 ;  /* 0x0000009f00df7202 */ /* 0x000fe40000000f00 */
[C---:B------:R-:W-:Y:S04]  /*a4c0*/  HMMA.16816.F32 R80, R132.reuse, R142, R80 ;  /* 0x0000008e8450723c */ /* 0x040fe80000001850 */
[----:B------:R-:W-:Y:S01]  /*a4d0*/  MOV R159, R185 ;  /* 0x000000b9009f7202 */ /* 0x000fe20000000f00 */
[----:B------:R2:W-:Y:S01]  /*a4e0*/  MUFU.EX2 R202, R174 ;  /* 0x000000ae00ca7308 */ /* 0x0005e20000000800 */
[----:B----4-:R-:W-:Y:S02]  /*a4f0*/  F2FP.PACK_AB R173, R206, R207 ;  /* 0x000000cfcead723e */ /* 0x010fe400000000ff */
[----:B------:R-:W-:Y:S04]  /*a500*/  MOV R246, R158 ;  /* 0x0000009e00f67202 */ /* 0x000fe80000000f00 */
[----:B------:R-:W-:Y:S01]  /*a510*/  MOV R158, R186 ;  /* 0x000000ba009e7202 */ /* 0x000fe20000000f00 */
[--C-:B-----5:R-:W-:Y:S01]  /*a520*/  FFMA.FTZ R140, R244, c[0x0][0x2d0], -R175.reuse ;  /* 0x0000b400f48c7a23 */ /* 0x120fe200000108af */
[----:B------:R-:W-:Y:S03]  /*a530*/  MOV R244, R191 ;  /* 0x000000bf00f47202 */ /* 0x000fe60000000f00 */
[----:B------:R4:W-:Y:S01]  /*a540*/  MUFU.EX2 R201, R140 ;  /* 0x0000008c00c97308 */ /* 0x0009e20000000800 */
[-C--:B-1----:R-:W-:Y:S03]  /*a550*/  HMMA.16816.F32 R84, R132, R144.reuse, R84 ;  /* 0x000000908454723c */ /* 0x082fe60000001854 */
[----:B--2---:R-:W-:Y:S05]  /*a560*/  F2FP.PACK_AB R174, R204, R205 ;  /* 0x000000cdccae723e */ /* 0x004fea00000000ff */
[C---:B------:R-:W-:Y:S07]  /*a570*/  HMMA.16816.F32 R88, R136.reuse, R144, R88 ;  /* 0x000000908858723c */ /* 0x040fee0000001858 */
[--C-:B------:R-:W-:Y:S01]  /*a580*/  FFMA.FTZ R144, R216, c[0x0][0x2d0], -R166.reuse ;  /* 0x0000b400d8907a23 */ /* 0x100fe200000108a6 */
[-C--:B------:R-:W-:Y:S04]  /*a590*/  HMMA.16816.F32 R92, R136, R146.reuse, R92 ;  /* 0x00000092885c723c */ /* 0x080fe8000000185c */
[----:B------:R-:W-:Y:S01]  /*a5a0*/  MOV R216, R171 ;  /* 0x000000ab00d87202 */ /* 0x000fe20000000f00 */
[--C-:B----4-:R-:W-:Y:S01]  /*a5b0*/  FFMA.FTZ R140, R245, c[0x0][0x2d0], -R175.reuse ;  /* 0x0000b400f58c7a23 */ /* 0x110fe200000108af */
[----:B------:R1:W-:Y:S02]  /*a5c0*/  MUFU.EX2 R171, R144 ;  /* 0x0000009000ab7308 */ /* 0x0003e40000000800 */
[C---:B------:R-:W-:Y:S04]  /*a5d0*/  HMMA.16816.F32 R96, R132.reuse, R146, R96 ;  /* 0x000000928460723c */ /* 0x040fe80000001860 */
[----:B------:R-:W-:Y:S04]  /*a5e0*/  MOV R245, R190 ;  /* 0x000000be00f57202 */ /* 0x000fe80000000f00 */
[-C--:B---3--:R-:W-:Y:S01]  /*a5f0*/  HMMA.16816.F32 R100, R132, R148.reuse, R100 ;  /* 0x000000948464723c */ /* 0x088fe20000001864 */
[----:B------:R2:W3:Y:S07]  /*a600*/  MUFU.EX2 R200, R140 ;  /* 0x0000008c00c87308 */ /* 0x0004ee0000000800 */
[C---:B------:R-:W-:Y:S04]  /*a610*/  HMMA.16816.F32 R104, R136.reuse, R148, R104 ;  /* 0x000000948868723c */ /* 0x040fe80000001868 */
[--C-:B-1----:R-:W-:Y:S04]  /*a620*/  FFMA.FTZ R144, R214, c[0x0][0x2d0], -R166.reuse ;  /* 0x0000b400d6907a23 */ /* 0x102fe800000108a6 */
[-C--:B------:R-:W-:Y:S01]  /*a630*/  HMMA.16816.F32 R108, R136, R150.reuse, R108 ;  /* 0x00000096886c723c */ /* 0x080fe2000000186c */
[----:B------:R1:W4:Y:S03]  /*a640*/  MUFU.EX2 R196, R144 ;  /* 0x0000009000c47308 */ /* 0x0003260000000800 */
[----:B------:R-:W-:Y:S02]  /*a650*/  MOV R149, R170 ;  /* 0x000000aa00957202 */ /* 0x000fe40000000f00 */
[----:B------:R-:W-:Y:S02]  /*a660*/  MOV R148, R180 ;  /* 0x000000b400947202 */ /* 0x000fe40000000f00 */
[C---:B------:R-:W-:Y:S04]  /*a670*/  HMMA.16816.F32 R112, R132.reuse, R150, R112 ;  /* 0x000000968470723c */ /* 0x040fe80000001870 */
[--C-:B--2---:R-:W-:Y:S01]  /*a680*/  FFMA.FTZ R140, R247, c[0x0][0x2d0], -R175.reuse ;  /* 0x0000b400f78c7a23 */ /* 0x104fe200000108af */
[----:B------:R-:W-:Y:S01]  /*a690*/  MOV R247, R189 ;  /* 0x000000bd00f77202 */ /* 0x000fe20000000f00 */
[----:B------:R-:W-:Y:S01]  /*a6a0*/  FFMA.FTZ R175, R248, c[0x0][0x2d0], -R175 ;  /* 0x0000b400f8af7a23 */ /* 0x000fe200000108af */
[----:B------:R-:W-:Y:S01]  /*a6b0*/  MOV R248, R188 ;  /* 0x000000bc00f87202 */ /* 0x000fe20000000f00 */
[----:B------:R2:W-:Y:S01]  /*a6c0*/  MUFU.EX2 R199, R140 ;  /* 0x0000008c00c77308 */ /* 0x0005e20000000800 */
[----:B------:R-:W-:Y:S03]  /*a6d0*/  LDSM.16.MT88.4 R188, [R225+0x1100] ;  /* 0x00110000e1bc783b */ /* 0x000fe60000004200 */
[----:B---3--:R-:W-:Y:S02]  /*a6e0*/  F2FP.PACK_AB R192, R200, R201 ;  /* 0x000000c9c8c0723e */ /* 0x008fe400000000ff */
[----:B------:R-:W-:Y:S02]  /*a6f0*/  MOV R214, R157 ;  /* 0x0000009d00d67202 */ /* 0x000fe40000000f00 */
[----:B------:R-:W-:Y:S02]  /*a700*/  MOV R157, R187 ;  /* 0x000000bb009d7202 */ /* 0x000fe40000000f00 */
[----:B------:R3:W5:Y:S01]  /*a710*/  MUFU.EX2 R198, R175 ;  /* 0x000000af00c67308 */ /* 0x0007620000000800 */
[--C-:B-1----:R-:W-:Y:S01]  /*a720*/  FFMA.FTZ R144, R215, c[0x0][0x2d0], -R166.reuse ;  /* 0x0000b400d7907a23 */ /* 0x102fe200000108a6 */
[----:B----4-:R-:W-:Y:S01]  /*a730*/  F2FP.PACK_AB R193, R196, R171 ;  /* 0x000000abc4c1723e */ /* 0x010fe200000000ff */
[----:B------:R-:W-:Y:S01]  /*a740*/  FFMA.FTZ R166, R172, c[0x0][0x2d0], -R166 ;  /* 0x0000b400aca67a23 */ /* 0x000fe200000108a6 */
[----:B------:R-:W-:Y:S01]  /*a750*/  F2FP.PACK_AB R172, R209, R208 ;  /* 0x000000d0d1ac723e */ /* 0x000fe200000000ff */
[----:B------:R-:W4:Y:S05]  /*a760*/  LDL.LU R215, [R1+0x24] ;  /* 0x0000240001d77983 */ /* 0x000f2a0000300800 */
[----:B------:R1:W-:Y:S01]  /*a770*/  MUFU.EX2 R170, R144 ;  /* 0x0000009000aa7308 */ /* 0x0003e20000000800 */
[----:B--2---:R-:W2:Y:S09]  /*a780*/  LDSM.16.MT88.4 R140, [R227+0x2100] ;  /* 0x00210000e38c783b */ /* 0x004eb20000004200 */
[----:B------:R-:W1:Y:S01]  /*a790*/  MUFU.EX2 R166, R166 ;  /* 0x000000a600a67308 */ /* 0x000e620000000800 */
[----:B---3--:R-:W-:Y:S02]  /*a7a0*/  F2FP.PACK_AB R175, R202, R203 ;  /* 0x000000cbcaaf723e */ /* 0x008fe400000000ff */
[----:B-----5:R-:W-:Y:S01]  /*a7b0*/  F2FP.PACK_AB R194, R198, R199 ;  /* 0x000000c7c6c2723e */ /* 0x020fe200000000ff */
[----:B-1----:R-:W1:Y:S01]  /*a7c0*/  LDSM.16.MT88.4 R144, [R226+0x1100] ;  /* 0x00110000e290783b */ /* 0x002e620000004200 */
[----:B------:R-:W-:Y:S01]  /*a7d0*/  F2FP.PACK_AB R195, R166, R170 ;  /* 0x000000aaa6c3723e */ /* 0x000fe200000000ff */
[-C--:B--2---:R-:W-:Y:S08]  /*a7e0*/  HMMA.16816.F32 R116, R132, R140.reuse, R116 ;  /* 0x0000008c8474723c */ /* 0x084ff00000001874 */
[C---:B------:R-:W-:Y:S08]  /*a7f0*/  HMMA.16816.F32 R120, R136.reuse, R140, R120 ;  /* 0x0000008c8878723c */ /* 0x040ff00000001878 */
[-C--:B------:R-:W-:Y:S08]  /*a800*/  HMMA.16816.F32 R124, R136, R142.reuse, R124 ;  /* 0x0000008e887c723c */ /* 0x080ff0000000187c */
[----:B------:R-:W-:Y:S08]  /*a810*/  HMMA.16816.F32 R128, R132, R142, R128 ;  /* 0x0000008e8480723c */ /* 0x000ff00000001880 */
[-C--:B------:R-:W-:Y:S01]  /*a820*/  HMMA.16816.F32 R176, R172, R188.reuse, R4 ;  /* 0x000000bcacb0723c */ /* 0x080fe20000001804 */
[----:B------:R-:W2:Y:S07]  /*a830*/  LDSM.16.MT88.4 R4, [R227+0x1100] ;  /* 0x00110000e304783b */ /* 0x000eae0000004200 */
[C---:B------:R-:W-:Y:S01]  /*a840*/  HMMA.16816.F32 R180, R192.reuse, R188, R8 ;  /* 0x000000bcc0b4723c */ /* 0x040fe20000001808 */
[----:B------:R-:W3:Y:S07]  /*a850*/  LDSM.16.MT88.4 R8, [R225+0x2900] ;  /* 0x00290000e108783b */ /* 0x000eee0000004200 */
[-C--:B------:R-:W-:Y:S01]  /*a860*/  HMMA.16816.F32 R184, R192, R190.reuse, R12 ;  /* 0x000000bec0b8723c */ /* 0x080fe2000000180c */
[----:B------:R-:W5:Y:S07]  /*a870*/  LDSM.16.MT88.4 R12, [R226+0x2900] ;  /* 0x00290000e20c783b */ /* 0x000f6e0000004200 */
[C---:B------:R-:W-:Y:S01]  /*a880*/  HMMA.16816.F32 R188, R172.reuse, R190, R16 ;  /* 0x000000beacbc723c */ /* 0x040fe20000001810 */
[----:B------:R-:W2:Y:S07]  /*a890*/  LDSM.16.MT88.4 R16, [R228+0x2900] ;  /* 0x00290000e410783b */ /* 0x000eae0000004200 */
[-C--:B-1----:R-:W-:Y:S07]  /*a8a0*/  HMMA.16816.F32 R132, R172, R144.reuse, R20 ;  /* 0x00000090ac84723c */ /* 0x082fee0000001814 */
[----:B------:R-:W-:Y:S01]  /*a8b0*/  MOV R23, R148 ;  /* 0x0000009400177202 */ /* 0x000fe20000000f00 */
[C---:B------:R-:W-:Y:S01]  /*a8c0*/  HMMA.16816.F32 R136, R192.reuse, R144, R24 ;  /* 0x00000090c088723c */ /* 0x040fe20000001818 */
[----:B------:R-:W4:Y:S03]  /*a8d0*/  LDL.LU R24, [R1+0x20] ;  /* 0x0000200001187983 */ /* 0x000f260000300800 */
[----:B------:R-:W-:Y:S02]  /*a8e0*/  MOV R22, R149 ;  /* 0x0000009500167202 */ /* 0x000fe40000000f00 */
[----:B------:R-:W-:Y:S02]  /*a8f0*/  MOV R21, R154 ;  /* 0x0000009a00157202 */ /* 0x000fe40000000f00 */
[-C--:B------:R-:W-:Y:S01]  /*a900*/  HMMA.16816.F32 R140, R192, R146.reuse, R28 ;  /* 0x00000092c08c723c */ /* 0x080fe2000000181c */
[----:B------:R-:W4:Y:S03]  /*a910*/  LDL.LU R29, [R1+0x18] ;  /* 0x00001800011d7983 */ /* 0x000f260000300800 */
[----:B------:R-:W-:Y:S01]  /*a920*/  MOV R20, R155 ;  /* 0x0000009b00147202 */ /* 0x000fe20000000f00 */
[----:B------:R-:W4:Y:S01]  /*a930*/  LDL.LU R28, [R1+0x1c] ;  /* 0x00001c00011c7983 */ /* 0x000f220000300800 */
[----:B------:R-:W-:Y:S02]  /*a940*/  MOV R25, R152 ;  /* 0x0000009800197202 */ /* 0x000fe40000000f00 */
[C---:B------:R-:W-:Y:S04]  /*a950*/  HMMA.16816.F32 R144, R172.reuse, R146, R32 ;  /* 0x00000092ac90723c */ /* 0x040fe80000001820 */
[----:B------:R-:W-:Y:S02]  /*a960*/  MOV R26, R153 ;  /* 0x00000099001a7202 */ /* 0x000fe40000000f00 */
[----:B------:R-:W-:Y:S02]  /*a970*/  MOV R27, R159 ;  /* 0x0000009f001b7202 */ /* 0x000fe40000000f00 */
[-C--:B------:R-:W-:Y:S04]  /*a980*/  HMMA.16816.F32 R148, R172, R160.reuse, R36 ;  /* 0x000000a0ac94723c */ /* 0x080fe80000001824 */
[----:B------:R-:W-:Y:S02]  /*a990*/  MOV R30, R158 ;  /* 0x0000009e001e7202 */ /* 0x000fe40000000f00 */
[----:B------:R-:W-:Y:S02]  /*a9a0*/  MOV R31, R157 ;  /* 0x0000009d001f7202 */ /* 0x000fe40000000f00 */
[C---:B------:R-:W-:Y:S04]  /*a9b0*/  HMMA.16816.F32 R152, R192.reuse, R160, R40 ;  /* 0x000000a0c098723c */ /* 0x040fe80000001828 */
[----:B------:R-:W-:Y:S04]  /*a9c0*/  MOV R35, R156 ;  /* 0x0000009c00237202 */ /* 0x000fe80000000f00 */
[-C--:B------:R-:W-:Y:S08]  /*a9d0*/  HMMA.16816.F32 R156, R192, R162.reuse, R44 ;  /* 0x000000a2c09c723c */ /* 0x080ff0000000182c */
[C---:B------:R-:W-:Y:S08]  /*a9e0*/  HMMA.16816.F32 R160, R172.reuse, R162, R48 ;  /* 0x000000a2aca0723c */ /* 0x040ff00000001830 */
[-C--:B--2---:R-:W-:Y:S08]  /*a9f0*/  HMMA.16816.F32 R52, R172, R4.reuse, R52 ;  /* 0x00000004ac34723c */ /* 0x084ff00000001834 */
[C---:B------:R-:W-:Y:S08]  /*aa00*/  HMMA.16816.F32 R56, R192.reuse, R4, R56 ;  /* 0x00000004c038723c */ /* 0x040ff00000001838 */
[-C--:B------:R-:W-:Y:S08]  /*aa10*/  HMMA.16816.F32 R60, R192, R6.reuse, R60 ;  /* 0x00000006c03c723c */ /* 0x080ff0000000183c */
[C---:B------:R-:W-:Y:S01]  /*aa20*/  HMMA.16816.F32 R64, R172.reuse, R6, R64 ;  /* 0x00000006ac40723c */ /* 0x040fe20000001840 */
[----:B------:R-:W1:Y:S07]  /*aa30*/  LDSM.16.MT88.4 R4, [R227+0x2900] ;  /* 0x00290000e304783b */ /* 0x000e6e0000004200 */
[-C--:B---3--:R-:W-:Y:S08]  /*aa40*/  HMMA.16816.F32 R68, R172, R8.reuse, R68 ;  /* 0x00000008ac44723c */ /* 0x088ff00000001844 */
[C---:B------:R-:W-:Y:S08]  /*aa50*/  HMMA.16816.F32 R72, R192.reuse, R8, R72 ;  /* 0x00000008c048723c */ /* 0x040ff00000001848 */
[-C--:B------:R-:W-:Y:S08]  /*aa60*/  HMMA.16816.F32 R76, R192, R10.reuse, R76 ;  /* 0x0000000ac04c723c */ /* 0x080ff0000000184c */
[C---:B------:R-:W-:Y:S08]  /*aa70*/  HMMA.16816.F32 R80, R172.reuse, R10, R80 ;  /* 0x0000000aac50723c */ /* 0x040ff00000001850 */
[-C--:B-----5:R-:W-:Y:S08]  /*aa80*/  HMMA.16816.F32 R84, R172, R12.reuse, R84 ;  /* 0x0000000cac54723c */ /* 0x0a0ff00000001854 */
        /* <DEDUP_REMOVED lines=8> */
[C---:B------:R-:W-:Y:S08]  /*ab10*/  HMMA.16816.F32 R120, R192.reuse, R4, R120 ;  /* 0x00000004c078723c */ /* 0x040ff00000001878 */
[-C--:B------:R-:W-:Y:S08]  /*ab20*/  HMMA.16816.F32 R124, R192, R6.reuse, R124 ;  /* 0x00000006c07c723c */ /* 0x080ff0000000187c */
[----:B------:R-:W-:Y:S04]  /*ab30*/  HMMA.16816.F32 R128, R172, R6, R128 ;  /* 0x00000006ac80723c */ /* 0x000fe80000001880 */
[----:B----4-:R-:W-:Y:S04]  /*ab40*/  FFMA.FTZ R8, R2, R24, R31 ;  /* 0x0000001802087223 */ /* 0x010fe8000001001f */
[----:B------:R-:W-:Y:S04]  /*ab50*/  FADD.FTZ R8, R27, R8 ;  /* 0x000000081b087221 */ /* 0x000fe80000010000 */
[----:B------:R-:W-:Y:S02]  /*ab60*/  FFMA.FTZ R165, R165, R29, R35 ;  /* 0x0000001da5a57223 */ /* 0x000fe40000010023 */
[----:B------:R-:W-:Y:S02]  /*ab70*/  FADD.FTZ R9, R22, R8 ;  /* 0x0000000816097221 */ /* 0x000fe40000010000 */
[----:B------:R-:W-:Y:S02]  /*ab80*/  FFMA.FTZ R164, R164, R28, R30 ;  /* 0x0000001ca4a47223 */ /* 0x000fe4000001001e */
[----:B------:R-:W-:Y:S02]  /*ab90*/  FADD.FTZ R2, R25, R165 ;  /* 0x000000a519027221 */ /* 0x000fe40000010000 */
[----:B------:R-:W-:Y:S02]  /*aba0*/  FADD.FTZ R164, R26, R164 ;  /* 0x000000a41aa47221 */ /* 0x000fe40000010000 */
[----:B------:R-:W-:Y:S02]  /*abb0*/  FADD.FTZ R2, R20, R2 ;  /* 0x0000000214027221 */ /* 0x000fe40000010000 */
[----:B------:R-:W-:Y:S02]  /*abc0*/  FFMA.FTZ R8, R0, R215, R23 ;  /* 0x000000d700087223 */ /* 0x000fe40000010017 */
[----:B------:R-:W-:Y:S02]  /*abd0*/  FADD.FTZ R164, R21, R164 ;  /* 0x000000a415a47221 */ /* 0x000fe40000010000 */
[----:B------:R-:W-:Y:S02]  /*abe0*/  FADD.FTZ R10, R214, R2 ;  /* 0x00000002d60a7221 */ /* 0x000fe40000010000 */
[----:B------:R-:W-:Y:S02]  /*abf0*/  FADD.FTZ R8, R248, R8 ;  /* 0x00000008f8087221 */ /* 0x000fe40000010000 */
[----:B------:R-:W-:Y:S01]  /*ac00*/  FADD.FTZ R2, R216, R164 ;  /* 0x000000a4d8027221 */ /* 0x000fe20000010000 */
[----:B------:R-:W-:Y:S01]  /*ac10*/  MOV R164, R169 ;  /* 0x000000a900a47202 */ /* 0x000fe20000000f00 */
        /* <DEDUP_REMOVED lines=31> */
[----:B------:R-:W-:Y:S01]  /*ae10*/  FADD.FTZ R2, R196, R2 ;  /* 0x00000002c4027221 */ /* 0x000fe20000010000 */
[----:B------:R1:W-:Y:S01]  /*ae20*/  STL [R1+0x18], R6 ;  /* 0x0000180601007387 */ /* 0x0003e20000100800 */
[----:B------:R-:W-:Y:S02]  /*ae30*/  FADD.FTZ R4, R199, R4 ;  /* 0x00000004c7047221 */ /* 0x000fe40000010000 */
[----:B------:R-:W-:Y:S01]  /*ae40*/  FADD.FTZ R0, R170, R2 ;  /* 0x00000002aa007221 */ /* 0x000fe20000010000 */
[----:B------:R1:W-:Y:S01]  /*ae50*/  STL [R1+0x1c], R5 ;  /* 0x00001c0501007387 */ /* 0x0003e20000100800 */
[----:B------:R-:W-:Y:S01]  /*ae60*/  FADD.FTZ R2, R198, R4 ;  /* 0x00000004c6027221 */ /* 0x000fe20000010000 */
[----:B------:R-:W-:Y:S01]  /*ae70*/  MOV R170, R167 ;  /* 0x000000a700aa7202 */ /* 0x000fe20000000f00 */
[----:B------:R-:W-:Y:S01]  /*ae80*/  FADD.FTZ R0, R166, R0 ;  /* 0x00000000a6007221 */ /* 0x000fe20000010000 */
[----:B------:R-:W-:Y:S02]  /*ae90*/  MOV R166, R168 ;  /* 0x000000a800a67202 */ /* 0x000fe40000000f00 */
[----:B------:R1:W-:Y:S04]  /*aea0*/  STL [R1+0x20], R2 ;  /* 0x0000200201007387 */ /* 0x0003e80000100800 */
[----:B------:R1:W-:Y:S01]  /*aeb0*/  STL [R1+0x24], R0 ;  /* 0x0000240001007387 */ /* 0x0003e20000100800 */
[----:B------:R-:W-:-:S05]  /*aec0*/  @P0 BRA `(.L_x_486) ;  /* 0xffffbaf000000947 */ /* 0x000fca000383ffff */
.L_x_469:
[----:B------:R-:W3:Y:S01]  /*aed0*/  S2UR UR7, SR_CTAID.X ;  /* 0x00000000000779c3 */ /* 0x000ee20000002500 */
[----:B------:R-:W-:Y:S01]  /*aee0*/  ULDC.64 UR4, c[0x0][0x2c8] ;  /* 0x0000b20000047ab9 */ /* 0x000fe20000000a00 */
[----:B------:R-:W-:Y:S01]  /*aef0*/  PLOP3.LUT P0, PT, PT, PT, UP2, 0x40, 0x0 ;  /* 0x000000000000781c */ /* 0x000fe20003f0e828 */
[----:B---3--:R-:W-:-:S04]  /*af00*/  ULEA UR7, UR7, 0x7f, 0x7 ;  /* 0x0000007f07077891 */ /* 0x008fc8000f8e383f */
        /* <DEDUP_REMOVED lines=8> */
[----:B-1----:R-:W-:Y:S01]  /*af90*/  MOV R2, UR4 ;  /* 0x0000000400027c02 */ /* 0x002fe20008000f00 */
[----:B------:R-:W-:Y:S05]  /*afa0*/  @P0 BRA `(.L_x_487) ;  /* 0x0000010000000947 */ /* 0x000fea0003800000 */
[----:B--2---:R-:W-:-:S04]  /*afb0*/  MOV R0, UR5 ;  /* 0x0000000500007c02 */ /* 0x004fc80008000f00 */
        /* <DEDUP_REMOVED lines=9> */
.L_x_488:
[----:B------:R-:W-:-:S04]  /*b050*/  MOV R4, c[0x0][0x32c] ;  /* 0x0000cb0000047a02 */ /* 0x000fc80000000f00 */
[----:B------:R-:W-:-:S13]  /*b060*/  ISETP.NE.AND P0, PT, R4, 0x1, PT ;  /* 0x000000010400780c */ /* 0x000fda0003f05270 */
[----:B------:R-:W-:-:S05]  /*b070*/  @P0 IMAD.HI.U32 R4, R0, c[0x0][0x330], RZ ;  /* 0x0000cc0000040a27 */ /* 0x000fca00078e00ff */
[----:B------:R-:W-:-:S05]  /*b080*/  @P0 SHF.R.U32.HI R0, RZ, c[0x0][0x334], R4 ;  /* 0x0000cd00ff000a19 */ /* 0x000fca0000011604 */
.L_x_489:
[----:B------:R-:W-:-:S05]  /*b090*/  IMAD R0, R0, c[0x0][0x32c], RZ ;  /* 0x0000cb0000007a24 */ /* 0x000fca00078e02ff */
[----:B------:R-:W-:-:S04]  /*b0a0*/  IMNMX R2, R2, R0, !PT ;  /* 0x0000000002027217 */ /* 0x000fc80007800200 */
.L_x_487:
[----:B------:R-:W-:-:S05]  /*b0b0*/  IADD3 R2, R2, 0x2f, RZ ;  /* 0x0000002f02027810 */ /* 0x000fca0007ffe0ff */
[----:B------:R-:W-:-:S05]  /*b0c0*/  IMAD.HI R2, R2, 0x2aaaaaab, RZ ;  /* 0x2aaaaaab02027827 */ /* 0x000fca00078e02ff */
[----:B------:R-:W-:-:S04]  /*b0d0*/  SHF.R.U32.HI R251, RZ, 0x1f, R2 ;  /* 0x0000001ffffb7819 */ /* 0x000fc80000011602 */
[----:B------:R-:W-:-:S04]  /*b0e0*/  LEA.HI.SX32 R251, R2, R251, 0x1d ;  /* 0x000000fb02fb7211 */ /* 0x000fc800078feaff */
[----:B------:R-:W-:-:S04]  /*b0f0*/  IMNMX R251, R249, R251, !PT ;  /* 0x000000fbf9fb7217 */ /* 0x000fc80007800200 */
[----:B------:R-:W-:-:S13]  /*b100*/  ISETP.GE.AND P0, PT, R242, R251, PT ;  /* 0x000000fbf200720c */ /* 0x000fda0003f06270 */
[----:B------:R-:W-:Y:S05]  /*b110*/  @!P0 BRA `(.L_x_490) ;  /* 0x00002d5000008947 */ /* 0x000fea0003800000 */
[----:B------:R-:W-:Y:S01]  /*b120*/  IMAD.MOV.U32 R2, RZ, RZ, R168 ;  /* 0x000000ffff027224 */ /* 0x000fe200078e00a8 */
[----:B------:R-:W-:Y:S01]  /*b130*/  MOV R170, R3 ;  /* 0x0000000300aa7202 */ /* 0x000fe20000000f00 */
[----:B--2---:R-:W-:Y:S01]  /*b140*/  IMAD.MOV.U32 R0, RZ, RZ, R169 ;  /* 0x000000ffff007224 */ /* 0x004fe200078e00a9 */
[----:B------:R-:W-:Y:S01]  /*b150*/  MOV R220, R242 ;  /* 0x000000f200dc7202 */ /* 0x000fe20000000f00 */
[----:B------:R-:W-:Y:S01]  /*b160*/  IMAD.MOV.U32 R164, RZ, RZ, R167 ;  /* 0x000000ffffa47224 */ /* 0x000fe200078e00a7 */
[----:B------:R-:W-:Y:S02]  /*b170*/  MOV R252, c[0x0][0x1e0] ;  /* 0x0000780000fc7a02 */ /* 0x000fe40000000f00 */
.L_x_491:
[----:B------:R-:W2:Y:S01]  /*b180*/  LDL.64 R166, [R1+0x38] ;  /* 0x0000380001a67983 */ /* 0x000ea20000100a00 */
[----:B------:R-:W-:Y:S05]  /*b190*/  DEPBAR.LE SB0, 0x0 ;  /* 0x000080000000791a */ /* 0x000fea0000000000 */
[----:B------:R-:W-:Y:S01]  /*b1a0*/  BAR.SYNC.DEFER_BLOCKING 0x0 ;  /* 0x0000000000007b1d */ /* 0x000fe20000010000 */
[----:B------:R-:W-:Y:S02]  /*b1b0*/  ISETP.GT.AND P6, PT, R249, R220, PT ;  /* 0x000000dcf900720c */ /* 0x000fe40003fc4270 */
[C---:B------:R-:W-:Y:S11]  /*b1c0*/  IADD3 R242, R220.reuse, -0x1, RZ ;  /* 0xffffffffdcf27810 */ /* 0x040ff60007ffe0ff */
[----:B------:R-:W-:Y:S01]  /*b1d0*/  @!P6 SHF.R.S32.HI R3, RZ, 0x1f, R220 ;  /* 0x0000001fff03e819 */ /* 0x000fe200000114dc */
[C---:B------:R-:W-:Y:S04]  /*b1e0*/  @!P6 IMAD.WIDE.U32 R40, R220.reuse, c[0x0][0x208], RZ ;  /* 0x00008200dc28ea25 */ /* 0x040fe800078e00ff */
[----:B------:R-:W-:Y:S04]  /*b1f0*/  @!P6 IMAD R3, R3, c[0x0][0x208], RZ ;  /* 0x000082000303ea24 */ /* 0x000fe800078e02ff */
[----:B------:R-:W-:Y:S01]  /*b200*/  @!P6 IMAD R3, R220, c[0x0][0x20c], R3 ;  /* 0x00008300dc03ea24 */ /* 0x000fe200078e0203 */
[----:B------:R-:W2:Y:S04]  /*b210*/  LDL.64 R42, [R1+0x48] ;  /* 0x00004800012a7983 */ /* 0x000ea80000100a00 */
[----:B------:R-:W-:Y:S02]  /*b220*/  @!P6 IADD3 R3, R41, R3, RZ ;  /* 0x000000032903e210 */ /* 0x000fe40007ffe0ff */
[----:B-----5:R-:W-:Y:S03]  /*b230*/  LDSM.16.M88.4 R48, [R231+0x6100] ;  /* 0x00610000e730783b */ /* 0x020fe60000000200 */
[----:B------:R-:W-:Y:S05]  /*b240*/  @!P6 IMAD R165, R3, 0x30, RZ ;  /* 0x0000003003a5e824 */ /* 0x000fea00078e02ff */
[----:B------:R-:W1:Y:S08]  /*b250*/  LDSM.16.M88.4 R16, [R224+0x3100] ;  /* 0x00310000e010783b */ /* 0x000e700000000200 */
[----:B------:R-:W3:Y:S08]  /*b260*/  LDSM.16.M88.4 R44, [R231+0x8100] ;  /* 0x00810000e72c783b */ /* 0x000ef00000000200 */
[----:B------:R-:W4:Y:S08]  /*b270*/  LDSM.16.M88.4 R32, [R224+0x3900] ;  /* 0x00390000e020783b */ /* 0x000f300000000200 */
[----:B------:R-:W4:Y:S08]  /*b280*/  LDSM.16.M88.4 R172, [R224+0x4100] ;  /* 0x00410000e0ac783b */ /* 0x000f300000000200 */
[----:B------:R-:W-:Y:S01]  /*b290*/  LDSM.16.M88.4 R192, [R233+0x6100] ;  /* 0x00610000e9c0783b */ /* 0x000fe20000000200 */
[-C--:B-1----:R-:W-:Y:S07]  /*b2a0*/  HMMA.16816.F32 R4, R48, R16.reuse, RZ ;  /* 0x000000103004723c */ /* 0x082fee00000018ff */
[----:B------:R-:W1:Y:S01]  /*b2b0*/  LDSM.16.M88.4 R196, [R235] ;  /* 0x00000000ebc4783b */ /* 0x000e620000000200 */
[C---:B---3--:R-:W-:Y:S07]  /*b2c0*/  HMMA.16816.F32 R8, R44.reuse, R16, RZ ;  /* 0x000000102c08723c */ /* 0x048fee00000018ff */
[----:B------:R-:W3:Y:S01]  /*b2d0*/  LDSM.16.M88.4 R200, [R233+0x8100] ;  /* 0x00810000e9c8783b */ /* 0x000ee20000000200 */
[-C--:B------:R-:W-:Y:S07]  /*b2e0*/  HMMA.16816.F32 R12, R44, R18.reuse, RZ ;  /* 0x000000122c0c723c */ /* 0x080fee00000018ff */
[----:B------:R-:W1:Y:S01]  /*b2f0*/  LDSM.16.M88.4 R204, [R241] ;  /* 0x00000000f1cc783b */ /* 0x000e620000000200 */
[C---:B------:R-:W-:Y:S07]  /*b300*/  HMMA.16816.F32 R16, R48.reuse, R18, RZ ;  /* 0x000000123010723c */ /* 0x040fee00000018ff */
[----:B------:R-:W1:Y:S01]  /*b310*/  LDSM.16.M88.4 R208, [R240] ;  /* 0x00000000f0d0783b */ /* 0x000e620000000200 */
[-C--:B----4-:R-:W-:Y:S08]  /*b320*/  HMMA.16816.F32 R20, R48, R32.reuse, RZ ;  /* 0x000000203014723c */ /* 0x090ff000000018ff */
[C---:B------:R-:W-:Y:S08]  /*b330*/  HMMA.16816.F32 R24, R44.reuse, R32, RZ ;  /* 0x000000202c18723c */ /* 0x040ff000000018ff */
[-C--:B------:R-:W-:Y:S08]  /*b340*/  HMMA.16816.F32 R28, R44, R34.reuse, RZ ;  /* 0x000000222c1c723c */ /* 0x080ff000000018ff */
[C---:B------:R-:W-:Y:S08]  /*b350*/  HMMA.16816.F32 R32, R48.reuse, R34, RZ ;  /* 0x000000223020723c */ /* 0x040ff000000018ff */
[-C--:B------:R-:W-:Y:S01]  /*b360*/  HMMA.16816.F32 R36, R48, R172.reuse, RZ ;  /* 0x000000ac3024723c */ /* 0x080fe200000018ff */
[----:B--2---:R-:W-:Y:S05]  /*b370*/  @!P6 MOV R166, R42 ;  /* 0x0000002a00a6e202 */ /* 0x004fea0000000f00 */
[----:B------:R-:W-:Y:S02]  /*b380*/  @!P6 IMAD.WIDE.U32 R166, R40, 0x30, R166 ;  /* 0x0000003028a6e825 */ /* 0x000fe400078e00a6 */
[C---:B------:R-:W-:Y:S04]  /*b390*/  HMMA.16816.F32 R40, R44.reuse, R172, RZ ;  /* 0x000000ac2c28723c */ /* 0x040fe800000018ff */
[C---:B------:R-:W-:Y:S02]  /*b3a0*/  @!P6 SHF.L.U32 R3, R166.reuse, 0x1, RZ ;  /* 0x00000001a603e819 */ /* 0x040fe400000006ff */
[----:B------:R-:W-:Y:S02]  /*b3b0*/  @!P6 IADD3 R165, R167, R165, RZ ;  /* 0x000000a5a7a5e210 */ /* 0x000fe40007ffe0ff */
[C---:B------:R-:W-:Y:S01]  /*b3c0*/  @!P6 IADD3 R168, P0, R3.reuse, c[0x0][0x1f8], RZ ;  /* 0x00007e0003a8ea10 */ /* 0x040fe20007f1e0ff */
[-C--:B------:R-:W-:Y:S03]  /*b3d0*/  HMMA.16816.F32 R44, R44, R174.reuse, RZ ;  /* 0x000000ae2c2c723c */ /* 0x080fe600000018ff */
[----:B------:R-:W-:Y:S02]  /*b3e0*/  @!P6 SHF.L.U64.HI R167, R166, 0x1, R165 ;  /* 0x00000001a6a7e819 */ /* 0x000fe400000102a5 */
[----:B------:R-:W-:Y:S02]  /*b3f0*/  @!P6 IADD3 R3, P5, R3, 0x80, RZ ;  /* 0x000000800303e810 */ /* 0x000fe40007fbe0ff */
[----:B------:R-:W-:Y:S01]  /*b400*/  @!P6 IADD3.X R169, R167, c[0x0][0x1fc], RZ, P0, !PT ;  /* 0x00007f00a7a9ea10 */ /* 0x000fe200007fe4ff */
[----:B------:R-:W-:Y:S04]  /*b410*/  HMMA.16816.F32 R48, R48, R174, RZ ;  /* 0x000000ae3030723c */ /* 0x000fe800000018ff */
[----:B------:R-:W-:Y:S01]  /*b420*/  @!PT LDS RZ, [RZ] ;  /* 0x00000000fffff984 */ /* 0x000fe20000000800 */
[----:B------:R-:W-:Y:S01]  /*b430*/  @!PT LDS RZ, [RZ] ;  /* 0x00000000fffff984 */ /* 0x000fe20000000800 */
[----:B------:R-:W-:Y:S01]  /*b440*/  @!PT LDS RZ, [RZ] ;  /* 0x00000000fffff984 */ /* 0x000fe20000000800 */
[----:B------:R2:W-:Y:S01]  /*b450*/  @!P6 LDGSTS.E.BYPASS.LTC128B.128 [R243+0x100], [R168.64], !P4 ;  /* 0x00100000a8f3efae */ /* 0x0005e2000e101d4e */
[----:B------:R-:W-:Y:S02]  /*b460*/  @!P6 IADD3 R212, P2, R3, c[0x0][0x1f8], RZ ;  /* 0x00007e0003d4ea10 */ /* 0x000fe40007f5e0ff */
[----:B------:R-:W-:Y:S01]  /*b470*/  @!P6 IADD3 R166, P1, R168, UR9, RZ ;  /* 0x00000009a8a6ec10 */ /* 0x000fe2000ff3e0ff */
[-C--:B-1----:R-:W-:Y:S05]  /*b480*/  HMMA.16816.F32 R4, R192, R196.reuse, R4 ;  /* 0x000000c4c004723c */ /* 0x082fea0000001804 */
[----:B------:R-:W-:Y:S02]  /*b490*/  @!P6 IADD3.X R213, RZ, c[0x0][0x1fc], R167, P2, P5 ;  /* 0x00007f00ffd5ea10 */ /* 0x000fe400017ea4a7 */
[----:B------:R-:W-:Y:S01]  /*b4a0*/  @!P6 IADD3.X R167, R169, UR11, RZ, P1, !PT ;  /* 0x0000000ba9a7ec10 */ /* 0x000fe20008ffe4ff */
[C---:B---3--:R-:W-:Y:S02]  /*b4b0*/  HMMA.16816.F32 R8, R200.reuse, R196, R8 ;  /* 0x000000c4c808723c */ /* 0x048fe40000001808 */
[----:B------:R1:W-:Y:S02]  /*b4c0*/  @!P6 LDGSTS.E.BYPASS.LTC128B.128 [R243+0x1900], [R212.64], !P3 ;  /* 0x01900000d4f3efae */ /* 0x0003e4000d901d4e */
[----:B------:R-:W-:Y:S02]  /*b4d0*/  @!P6 IADD3 R172, P0, R166, UR9, RZ ;  /* 0x00000009a6acec10 */ /* 0x000fe4000ff1e0ff */
[----:B------:R-:W-:Y:S02]  /*b4e0*/  ISETP.GT.AND P5, PT, R220, R249, PT ;  /* 0x000000f9dc00720c */ /* 0x000fe40003fa4270 */
[-C--:B------:R-:W-:Y:S02]  /*b4f0*/  HMMA.16816.F32 R12, R200, R198.reuse, R12 ;  /* 0x000000c6c80c723c */ /* 0x080fe4000000180c */
[----:B------:R4:W-:Y:S02]  /*b500*/  @!P6 LDGSTS.E.BYPASS.LTC128B.128 [R243+0x900], [R166.64], !P4 ;  /* 0x00900000a6f3efae */ /* 0x0009e4000e101d4e */
[----:B------:R-:W-:Y:S04]  /*b510*/  @!P6 IADD3.X R173, R167, UR11, RZ, P0, !PT ;  /* 0x0000000ba7adec10 */ /* 0x000fe800087fe4ff */
[C---:B------:R-:W-:Y:S02]  /*b520*/  HMMA.16816.F32 R16, R192.reuse, R198, R16 ;  /* 0x000000c6c010723c */ /* 0x040fe40000001810 */
[----:B------:R4:W-:Y:S06]  /*b530*/  @!P6 LDGSTS.E.BYPASS.LTC128B.128 [R243+0x2100], [R166.64+0x80], !P3 ;  /* 0x02100080a6f3efae */ /* 0x0009ec000d901d4e */
[-C--:B------:R-:W-:Y:S02]  /*b540*/  HMMA.16816.F32 R20, R192, R204.reuse, R20 ;  /* 0x000000ccc014723c */ /* 0x080fe40000001814 */
[----:B------:R4:W-:Y:S06]  /*b550*/  @!P6 LDGSTS.E.BYPASS.LTC128B.128 [R243+0x1100], [R172.64], !P4 ;  /* 0x01100000acf3efae */ /* 0x0009ec000e101d4e */
[C---:B------:R-:W-:Y:S02]  /*b560*/  HMMA.16816.F32 R24, R200.reuse, R204, R24 ;  /* 0x000000ccc818723c */ /* 0x040fe40000001818 */
[----:B------:R4:W-:Y:S06]  /*b570*/  @!P6 LDGSTS.E.BYPASS.LTC128B.128 [R243+0x2900], [R172.64+0x80], !P3 ;  /* 0x02900080acf3efae */ /* 0x0009ec000d901d4e */
[-C--:B------:R-:W-:Y:S02]  /*b580*/  HMMA.16816.F32 R28, R200, R206.reuse, R28 ;  /* 0x000000cec81c723c */ /* 0x080fe4000000181c */
[----:B-1----:R-:W-:Y:S06]  /*b590*/  LDSM.16.M88.4 R212, [R230+0x3100] ;  /* 0x00310000e6d4783b */ /* 0x002fec0000000200 */
[C---:B------:R-:W-:Y:S02]  /*b5a0*/  HMMA.16816.F32 R32, R192.reuse, R206, R32 ;  /* 0x000000cec020723c */ /* 0x040fe40000001820 */
[----:B------:R-:W0:Y:S06]  /*b5b0*/  LDGDEPBAR ;  /* 0x00000000000079af */ /* 0x000e2c0000000000 */
[-C--:B------:R-:W-:Y:S02]  /*b5c0*/  HMMA.16816.F32 R36, R192, R208.reuse, R36 ;  /* 0x000000d0c024723c */ /* 0x080fe40000001824 */
[----:B------:R-:W-:Y:S06]  /*b5d0*/  LDSM.16.M88.4 R216, [R232+0x8100] ;  /* 0x00810000e8d8783b */ /* 0x000fec0000000200 */
[C---:B------:R-:W-:Y:S02]  /*b5e0*/  HMMA.16816.F32 R40, R200.reuse, R208, R40 ;  /* 0x000000d0c828723c */ /* 0x040fe40000001828 */
[----:B----4-:R-:W1:Y:S06]  /*b5f0*/  LDSM.16.M88.4 R172, [R232+0x6100] ;  /* 0x00610000e8ac783b */ /* 0x010e6c0000000200 */
[-C--:B------:R-:W-:Y:S02]  /*b600*/  HMMA.16816.F32 R44, R200, R210.reuse, R44 ;  /* 0x000000d2c82c723c */ /* 0x080fe4000000182c */
[----:B------:R-:W4:Y:S06]  /*b610*/  LDSM.16.M88.4 R196, [R230+0x3900] ;  /* 0x00390000e6c4783b */ /* 0x000f2c0000000200 */
[----:B------:R-:W-:Y:S02]  /*b620*/  HMMA.16816.F32 R48, R192, R210, R48 ;  /* 0x000000d2c030723c */ /* 0x000fe40000001830 */
[----:B------:R-:W2:Y:S08]  /*b630*/  LDSM.16.M88.4 R200, [R230+0x4100] ;  /* 0x00410000e6c8783b */ /* 0x000eb00000000200 */
[----:B------:R-:W-:Y:S08]  /*b640*/  LDSM.16.M88.4 R192, [R234+0x6100] ;  /* 0x00610000eac0783b */ /* 0x000ff00000000200 */
[----:B------:R-:W2:Y:S01]  /*b650*/  LDSM.16.M88.4 R204, [R229] ;  /* 0x00000000e5cc783b */ /* 0x000ea20000000200 */
[-C--:B-1----:R-:W-:Y:S07]  /*b660*/  HMMA.16816.F32 R4, R172, R212.reuse, R4 ;  /* 0x000000d4ac04723c */ /* 0x082fee0000001804 */
[----:B------:R-:W1:Y:S01]  /*b670*/  LDSM.16.M88.4 R208, [R234+0x8100] ;  /* 0x00810000ead0783b */ /* 0x000e620000000200 */
[C---:B------:R-:W-:Y:S08]  /*b680*/  HMMA.16816.F32 R8, R216.reuse, R212, R8 ;  /* 0x000000d4d808723c */ /* 0x040ff00000001808 */
[-C--:B------:R-:W-:Y:S08]  /*b690*/  HMMA.16816.F32 R12, R216, R214.reuse, R12 ;  /* 0x000000d6d80c723c */ /* 0x080ff0000000180c */
[C---:B------:R-:W-:Y:S01]  /*b6a0*/  HMMA.16816.F32 R16, R172.reuse, R214, R16 ;  /* 0x000000d6ac10723c */ /* 0x040fe20000001810 */
[----:B------:R-:W1:Y:S07]  /*b6b0*/  LDSM.16.M88.4 R212, [R229+0x800] ;  /* 0x00080000e5d4783b */ /* 0x000e6e0000000200 */
[-C--:B----4-:R-:W-:Y:S08]  /*b6c0*/  HMMA.16816.F32 R20, R172, R196.reuse, R20 ;  /* 0x000000c4ac14723c */ /* 0x090ff00000001814 */
[C---:B------:R-:W-:Y:S08]  /*b6d0*/  HMMA.16816.F32 R24, R216.reuse, R196, R24 ;  /* 0x000000c4d818723c */ /* 0x040ff00000001818 */
[-C--:B------:R-:W-:Y:S08]  /*b6e0*/  HMMA.16816.F32 R28, R216, R198.reuse, R28 ;  /* 0x000000c6d81c723c */ /* 0x080ff0000000181c */
[C---:B------:R-:W-:Y:S01]  /*b6f0*/  HMMA.16816.F32 R32, R172.reuse, R198, R32 ;  /* 0x000000c6ac20723c */ /* 0x040fe20000001820 */
[----:B------:R-:W-:Y:S07]  /*b700*/  LDSM.16.M88.4 R196, [R231+0xa100] ;  /* 0x00a10000e7c4783b */ /* 0x000fee0000000200 */
[-C--:B--2---:R-:W-:Y:S08]  /*b710*/  HMMA.16816.F32 R36, R172, R200.reuse, R36 ;  /* 0x000000c8ac24723c */ /* 0x084ff00000001824 */
[C---:B------:R-:W-:Y:S08]  /*b720*/  HMMA.16816.F32 R40, R216.reuse, R200, R40 ;  /* 0x000000c8d828723c */ /* 0x040ff00000001828 */
[-C--:B------:R-:W-:Y:S01]  /*b730*/  HMMA.16816.F32 R44, R216, R202.reuse, R44 ;  /* 0x000000cad82c723c */ /* 0x080fe2000000182c */
[----:B------:R-:W-:Y:S07]  /*b740*/  LDSM.16.M88.4 R216, [R231+0xc100] ;  /* 0x00c10000e7d8783b */ /* 0x000fee0000000200 */
[----:B------:R-:W-:Y:S01]  /*b750*/  HMMA.16816.F32 R48, R172, R202, R48 ;  /* 0x000000caac30723c */ /* 0x000fe20000001830 */
[----:B------:R-:W2:Y:S07]  /*b760*/  LDSM.16.M88.4 R172, [R229+0x1000] ;  /* 0x00100000e5ac783b */ /* 0x000eae0000000200 */
[-C--:B------:R-:W-:Y:S01]  /*b770*/  HMMA.16816.F32 R4, R192, R204.reuse, R4 ;  /* 0x000000ccc004723c */ /* 0x080fe20000001804 */
[----:B------:R-:W4:Y:S07]  /*b780*/  LDSM.16.M88.4 R200, [R224+0x4900] ;  /* 0x00490000e0c8783b */ /* 0x000f2e0000000200 */
[C---:B-1----:R-:W-:Y:S08]  /*b790*/  HMMA.16816.F32 R8, R208.reuse, R204, R8 ;  /* 0x000000ccd008723c */ /* 0x042ff00000001808 */
[-C--:B------:R-:W-:Y:S08]  /*b7a0*/  HMMA.16816.F32 R12, R208, R206.reuse, R12 ;  /* 0x000000ced00c723c */ /* 0x080ff0000000180c */
[C---:B------:R-:W-:Y:S01]  /*b7b0*/  HMMA.16816.F32 R16, R192.reuse, R206, R16 ;  /* 0x000000cec010723c */ /* 0x040fe20000001810 */
[----:B------:R-:W1:Y:S07]  /*b7c0*/  LDSM.16.M88.4 R204, [R224+0x5100] ;  /* 0x00510000e0cc783b */ /* 0x000e6e0000000200 */
        /* <DEDUP_REMOVED lines=10> */
[----:B------:R-:W-:Y:S07]  /*b870*/  LDSM.16.M88.4 R172, [R233+0xa100] ;  /* 0x00a10000e9ac783b */ /* 0x000fee0000000200 */
[-C--:B----4-:R-:W-:Y:S01]  /*b880*/  HMMA.16816.F32 R4, R196, R200.reuse, R4 ;  /* 0x000000c8c404723c */ /* 0x090fe20000001804 */
[----:B------:R-:W2:Y:S07]  /*b890*/  LDSM.16.M88.4 R192, [R239] ;  /* 0x00000000efc0783b */ /* 0x000eae0000000200 */
[C---:B------:R-:W-:Y:S08]  /*b8a0*/  HMMA.16816.F32 R8, R216.reuse, R200, R8 ;  /* 0x000000c8d808723c */ /* 0x040ff00000001808 */
[-C--:B------:R-:W-:Y:S08]  /*b8b0*/  HMMA.16816.F32 R12, R216, R202.reuse, R12 ;  /* 0x000000cad80c723c */ /* 0x080ff0000000180c */
[C---:B------:R-:W-:Y:S01]  /*b8c0*/  HMMA.16816.F32 R16, R196.reuse, R202, R16 ;  /* 0x000000cac410723c */ /* 0x040fe20000001810 */
[----:B------:R-:W4:Y:S07]  /*b8d0*/  LDSM.16.M88.4 R200, [R238] ;  /* 0x00000000eec8783b */ /* 0x000f2e0000000200 */
        /* <DEDUP_REMOVED lines=8> */
[----:B------:R-:W-:Y:S07]  /*b960*/  LDSM.16.M88.4 R216, [R232+0xc100] ;  /* 0x00c10000e8d8783b */ /* 0x000fee0000000200 */
[----:B------:R-:W-:Y:S01]  /*b970*/  HMMA.16816.F32 R48, R196, R214, R48 ;  /* 0x000000d6c430723c */ /* 0x000fe20000001830 */
[----:B------:R-:W-:Y:S07]  /*b980*/  LDSM.16.M88.4 R196, [R232+0xa100] ;  /* 0x00a10000e8c4783b */ /* 0x000fee0000000200 */
[-C--:B--2---:R-:W-:Y:S01]  /*b990*/  HMMA.16816.F32 R4, R172, R192.reuse, R4 ;  /* 0x000000c0ac04723c */ /* 0x084fe20000001804 */
[----:B------:R-:W2:Y:S07]  /*b9a0*/  LDSM.16.M88.4 R212, [R230+0x4900] ;  /* 0x00490000e6d4783b */ /* 0x000eae0000000200 */
[C---:B------:R-:W-:Y:S08]  /*b9b0*/  HMMA.16816.F32 R8, R208.reuse, R192, R8 ;  /* 0x000000c0d008723c */ /* 0x040ff00000001808 */
[-C--:B------:R-:W-:Y:S08]  /*b9c0*/  HMMA.16816.F32 R12, R208, R194.reuse, R12 ;  /* 0x000000c2d00c723c */ /* 0x080ff0000000180c */
[C---:B------:R-:W-:Y:S01]  /*b9d0*/  HMMA.16816.F32 R16, R172.reuse, R194, R16 ;  /* 0x000000c2ac10723c */ /* 0x040fe20000001810 */
[----:B------:R-:W2:Y:S07]  /*b9e0*/  LDSM.16.M88.4 R192, [R230+0x5100] ;  /* 0x00510000e6c0783b */ /* 0x000eae0000000200 */
[-C--:B----4-:R-:W-:Y:S08]  /*b9f0*/  HMMA.16816.F32 R20, R172, R200.reuse, R20 ;  /* 0x000000c8ac14723c */ /* 0x090ff00000001814 */
[C---:B------:R-:W-:Y:S08]  /*ba00*/  HMMA.16816.F32 R24, R208.reuse, R200, R24 ;  /* 0x000000c8d018723c */ /* 0x040ff00000001818 */
[-C--:B------:R-:W-:Y:S08]  /*ba10*/  HMMA.16816.F32 R28, R208, R202.reuse, R28 ;  /* 0x000000cad01c723c */ /* 0x080ff0000000181c */
[C---:B------:R-:W-:Y:S01]  /*ba20*/  HMMA.16816.F32 R32, R172.reuse, R202, R32 ;  /* 0x000000caac20723c */ /* 0x040fe20000001820 */
[----:B------:R-:W-:Y:S07]  /*ba30*/  LDSM.16.M88.4 R200, [R234+0xa100] ;  /* 0x00a10000eac8783b */ /* 0x000fee0000000200 */
[-C--:B-1----:R-:W-:Y:S08]  /*ba40*/  HMMA.16816.F32 R36, R172, R204.reuse, R36 ;  /* 0x000000ccac24723c */ /* 0x082ff00000001824 */
[C---:B------:R-:W-:Y:S08]  /*ba50*/  HMMA.16816.F32 R40, R208.reuse, R204, R40 ;  /* 0x000000ccd028723c */ /* 0x040ff00000001828 */
[-C--:B------:R-:W-:Y:S01]  /*ba60*/  HMMA.16816.F32 R44, R208, R206.reuse, R44 ;  /* 0x000000ced02c723c */ /* 0x080fe2000000182c */
[----:B------:R-:W-:Y:S07]  /*ba70*/  LDSM.16.M88.4 R208, [R236+0xc100] ;  /* 0x00c10000ecd0783b */ /* 0x000fee0000000200 */
[----:B------:R-:W-:Y:S01]  /*ba80*/  HMMA.16816.F32 R48, R172, R206, R48 ;  /* 0x000000ceac30723c */ /* 0x000fe20000001830 */
[----:B------:R-:W1:Y:S07]  /*ba90*/  LDSM.16.M88.4 R172, [R230+0x5900] ;  /* 0x00590000e6ac783b */ /* 0x000e6e0000000200 */
[-C--:B--2---:R-:W-:Y:S01]  /*baa0*/  HMMA.16816.F32 R4, R196, R212.reuse, R4 ;  /* 0x000000d4c404723c */ /* 0x084fe20000001804 */
[----:B------:R-:W2:Y:S07]  /*bab0*/  LDSM.16.M88.4 R204, [R229+0x1800] ;  /* 0x00180000e5cc783b */ /* 0x000eae0000000200 */
[C---:B------:R-:W-:Y:S08]  /*bac0*/  HMMA.16816.F32 R8, R216.reuse, R212, R8 ;  /* 0x000000d4d808723c */ /* 0x040ff00000001808 */
[-C--:B------:R-:W-:Y:S08]  /*bad0*/  HMMA.16816.F32 R12, R216, R214.reuse, R12 ;  /* 0x000000d6d80c723c */ /* 0x080ff0000000180c */
[C---:B------:R-:W-:Y:S01]  /*bae0*/  HMMA.16816.F32 R16, R196.reuse, R214, R16 ;  /* 0x000000d6c410723c */ /* 0x040fe20000001810 */
[----:B------:R-:W4:Y:S07]  /*baf0*/  LDSM.16.M88.4 R212, [R229+0x2000] ;  /* 0x00200000e5d4783b */ /* 0x000f2e0000000200 */
[-C--:B------:R-:W-:Y:S08]  /*bb00*/  HMMA.16816.F32 R20, R196, R192.reuse, R20 ;  /* 0x000000c0c414723c */ /* 0x080ff00000001814 */
[C---:B------:R-:W-:Y:S08]  /*bb10*/  HMMA.16816.F32 R24, R216.reuse, R192, R24 ;  /* 0x000000c0d818723c */ /* 0x040ff00000001818 */
[-C--:B------:R-:W-:Y:S08]  /*bb20*/  HMMA.16816.F32 R28, R216, R194.reuse, R28 ;  /* 0x000000c2d81c723c */ /* 0x080ff0000000181c */
[C---:B------:R-:W-:Y:S01]  /*bb30*/  HMMA.16816.F32 R32, R196.reuse, R194, R32 ;  /* 0x000000c2c420723c */ /* 0x040fe20000001820 */
[----:B------:R-:W4:Y:S01]  /*bb40*/  LDSM.16.M88.4 R192, [R229+0x2800] ;  /* 0x00280000e5c0783b */ /* 0x000f220000000200 */
[----:B------:R-:W-:Y:S06]  /*bb50*/  DEPBAR.LE SB0, 0x0 ;  /* 0x000080000000791a */ /* 0x000fec0000000000 */
[-C--:B-1----:R-:W-:Y:S01]  /*bb60*/  HMMA.16816.F32 R36, R196, R172.reuse, R36 ;  /* 0x000000acc424723c */ /* 0x082fe20000001824 */
[----:B------:R-:W-:Y:S07]  /*bb70*/  BAR.SYNC.DEFER_BLOCKING 0x0 ;  /* 0x0000000000007b1d */ /* 0x000fee0000010000 */
[C---:B------:R-:W-:Y:S07]  /*bb80*/  HMMA.16816.F32 R40, R216.reuse, R172, R40 ;  /* 0x000000acd828723c */ /* 0x040fee0000001828 */
[----:B------:R-:W-:Y:S01]  /*bb90*/  MOV R173, c[0x0][0x1e4] ;  /* 0x0000790000ad7a02 */ /* 0x000fe20000000f00 */
[-C--:B------:R-:W-:Y:S08]  /*bba0*/  HMMA.16816.F32 R44, R216, R174.reuse, R44 ;  /* 0x000000aed82c723c */ /* 0x080ff0000000182c */
[----:B------:R-:W-:Y:S01]  /*bbb0*/  HMMA.16816.F32 R48, R196, R174, R48 ;  /* 0x000000aec430723c */ /* 0x000fe20000001830 */
[----:B------:R-:W3:Y:S06]  /*bbc0*/  LDL.64 R216, [R1+0x30] ;  /* 0x0000300001d87983 */ /* 0x000eec0000100a00 */
[----:B------:R-:W3:Y:S01]  /*bbd0*/  LDL.64 R218, [R1+0x40] ;  /* 0x0000400001da7983 */ /* 0x000ee20000100a00 */
[-C--:B--2---:R-:W-:Y:S08]  /*bbe0*/  HMMA.16816.F32 R4, R200, R204.reuse, R4 ;  /* 0x000000ccc804723c */ /* 0x084ff00000001804 */
[C---:B------:R-:W-:Y:S08]  /*bbf0*/  HMMA.16816.F32 R8, R208.reuse, R204, R8 ;  /* 0x000000ccd008723c */ /* 0x040ff00000001808 */
[-C--:B------:R-:W-:Y:S08]  /*bc00*/  HMMA.16816.F32 R12, R208, R206.reuse, R12 ;  /* 0x000000ced00c723c */ /* 0x080ff0000000180c */
[C---:B------:R-:W-:Y:S04]  /*bc10*/  HMMA.16816.F32 R16, R200.reuse, R206, R16 ;  /* 0x000000cec810723c */ /* 0x040fe80000001810 */
[----:B------:R-:W-:Y:S02]  /*bc20*/  FMNMX.FTZ R165, R6, R2, !PT ;  /* 0x0000000206a57209 */ /* 0x000fe40007810000 */
[----:B------:R-:W-:Y:S02]  /*bc30*/  FMNMX.FTZ R3, R4, R0, !PT ;  /* 0x0000000004037209 */ /* 0x000fe40007810000 */
[-C--:B----4-:R-:W-:Y:S04]  /*bc40*/  HMMA.16816.F32 R20, R200, R212.reuse, R20 ;  /* 0x000000d4c814723c */ /* 0x090fe80000001814 */
        /* <DEDUP_REMOVED lines=39> */
[----:B------:R-:W-:Y:S03]  /*bec0*/  FMNMX.FTZ R165, R41, R165, !PT ;  /* 0x000000a529a57209 */ /* 0x000fe60007810000 */
[----:B------:R-:W2:Y:S01]  /*bed0*/  SHFL.BFLY PT, R167, R3, 0x2, 0x1f ;  /* 0x0c401f0003a77f89 */ /* 0x000ea200000e0000 */
[----:B------:R-:W-:Y:S04]  /*bee0*/  FMNMX.FTZ R165, R44, R165, !PT ;  /* 0x000000a52ca57209 */ /* 0x000fe80007810000 */
[----:B------:R-:W-:Y:S05]  /*bef0*/  FMNMX.FTZ R165, R45, R165, !PT ;  /* 0x000000a52da57209 */ /* 0x000fea0007810000 */
[----:B------:R-:W4:Y:S01]  /*bf00*/  SHFL.BFLY PT, R168, R165, 0x2, 0x1f ;  /* 0x0c401f00a5a87f89 */ /* 0x000f2200000e0000 */
[----:B-1----:R-:W-:Y:S02]  /*bf10*/  FMNMX.FTZ R169, R169, R166, !PT ;  /* 0x000000a6a9a97209 */ /* 0x002fe40007810000 */
[----:B------:R-:W-:Y:S05]  /*bf20*/  FMNMX.FTZ R166, R10, R170, !PT ;  /* 0x000000aa0aa67209 */ /* 0x000fea0007810000 */
[----:B------:R-:W1:Y:S01]  /*bf30*/  SHFL.BFLY PT, R171, R169, 0x1, 0x1f ;  /* 0x0c201f00a9ab7f89 */ /* 0x000e6200000e0000 */
[----:B------:R-:W-:Y:S02]  /*bf40*/  FMNMX.FTZ R166, R11, R166, !PT ;  /* 0x000000a60ba67209 */ /* 0x000fe40007810000 */
[----:B--2---:R-:W-:Y:S02]  /*bf50*/  FMNMX.FTZ R3, R3, R167, !PT ;  /* 0x000000a703037209 */ /* 0x004fe40007810000 */
[----:B------:R-:W-:Y:S03]  /*bf60*/  FMNMX.FTZ R166, R14, R166, !PT ;  /* 0x000000a60ea67209 */ /* 0x000fe60007810000 */
[----:B------:R-:W2:Y:S01]  /*bf70*/  SHFL.BFLY PT, R167, R3, 0x1, 0x1f ;  /* 0x0c201f0003a77f89 */ /* 0x000ea200000e0000 */
[----:B------:R-:W-:Y:S02]  /*bf80*/  FMNMX.FTZ R166, R15, R166, !PT ;  /* 0x000000a60fa67209 */ /* 0x000fe40007810000 */
[----:B----4-:R-:W-:Y:S02]  /*bf90*/  FMNMX.FTZ R165, R165, R168, !PT ;  /* 0x000000a8a5a57209 */ /* 0x010fe40007810000 */
[----:B------:R-:W-:Y:S03]  /*bfa0*/  FMNMX.FTZ R166, R26, R166, !PT ;  /* 0x000000a61aa67209 */ /* 0x000fe60007810000 */
[----:B------:R-:W4:Y:S01]  /*bfb0*/  SHFL.BFLY PT, R172, R165, 0x1, 0x1f ;  /* 0x0c201f00a5ac7f89 */ /* 0x000f2200000e0000 */
[----:B------:R-:W-:Y:S02]  /*bfc0*/  FMNMX.FTZ R166, R27, R166, !PT ;  /* 0x000000a61ba67209 */ /* 0x000fe40007810000 */
[----:B-1----:R-:W-:Y:S02]  /*bfd0*/  FMNMX.FTZ R169, R169, R171, !PT ;  /* 0x000000aba9a97209 */ /* 0x002fe40007810000 */
[----:B------:R-:W-:Y:S03]  /*bfe0*/  FMNMX.FTZ R166, R30, R166, !PT ;  /* 0x000000a61ea67209 */ /* 0x000fe60007810000 */
[----:B------:R-:W-:Y:S01]  /*bff0*/  FADD.FTZ R0, -R169, R0 ;  /* 0x00000000a9007221 */ /* 0x000fe20000010100 */
[----:B------:R-:W-:Y:S01]  /*c000*/  FMNMX.FTZ R166, R31, R166, !PT ;  /* 0x000000a61fa67209 */ /* 0x000fe20007810000 */
[----:B------:R-:W-:Y:S02]  /*c010*/  FMUL.FTZ R204, R169, c[0x0][0x2d0] ;  /* 0x0000b400a9cc7a20 */ /* 0x000fe40000410000 */
[----:B------:R-:W-:Y:S01]  /*c020*/  FMUL.FTZ R0, R0, c[0x0][0x2d0] ;  /* 0x0000b40000007a20 */ /* 0x000fe20000410000 */
[----:B--2---:R-:W-:Y:S01]  /*c030*/  FMNMX.FTZ R168, R3, R167, !PT ;  /* 0x000000a703a87209 */ /* 0x004fe20007810000 */
[--C-:B------:R-:W-:Y:S01]  /*c040*/  FFMA.FTZ R4, R4, c[0x0][0x2d0], -R204.reuse ;  /* 0x0000b40004047a23 */ /* 0x100fe200000108cc */
[----:B------:R-:W-:Y:S01]  /*c050*/  FMNMX.FTZ R3, R42, R166, !PT ;  /* 0x000000a62a037209 */ /* 0x000fe20007810000 */
[----:B------:R-:W-:Y:S01]  /*c060*/  FFMA.FTZ R5, R5, c[0x0][0x2d0], -R204 ;  /* 0x0000b40005057a23 */ /* 0x000fe200000108cc */
[----:B------:R1:W2:Y:S01]  /*c070*/  MUFU.EX2 R166, R0 ;  /* 0x0000000000a67308 */ /* 0x0002a20000000800 */
[C---:B------:R-:W-:Y:S02]  /*c080*/  FADD.FTZ R2, -R168.reuse, R2 ;  /* 0x00000002a8027221 */ /* 0x040fe40000010100 */
[----:B------:R-:W-:Y:S02]  /*c090*/  FMUL.FTZ R205, R168, c[0x0][0x2d0] ;  /* 0x0000b400a8cd7a20 */ /* 0x000fe40000410000 */
[----:B------:R-:W-:Y:S01]  /*c0a0*/  FMUL.FTZ R2, R2, c[0x0][0x2d0] ;  /* 0x0000b40002027a20 */ /* 0x000fe20000410000 */
[----:B----4-:R-:W-:Y:S01]  /*c0b0*/  FMNMX.FTZ R167, R165, R172, !PT ;  /* 0x000000aca5a77209 */ /* 0x010fe20007810000 */
[--C-:B------:R-:W-:Y:S02]  /*c0c0*/  FFMA.FTZ R6, R6, c[0x0][0x2d0], -R205.reuse ;  /* 0x0000b40006067a23 */ /* 0x100fe400000108cd */
[--C-:B------:R-:W-:Y:S01]  /*c0d0*/  FFMA.FTZ R7, R7, c[0x0][0x2d0], -R205.reuse ;  /* 0x0000b40007077a23 */ /* 0x100fe200000108cd */
[----:B------:R4:W4:Y:S01]  /*c0e0*/  MUFU.EX2 R165, R2 ;  /* 0x0000000200a57308 */ /* 0x0009220000000800 */
[----:B------:R-:W-:Y:S02]  /*c0f0*/  FMUL.FTZ R206, R167, c[0x0][0x2d0] ;  /* 0x0000b400a7ce7a20 */ /* 0x000fe40000410000 */
[----:B------:R-:W-:Y:S02]  /*c100*/  FFMA.FTZ R16, R16, c[0x0][0x2d0], -R204 ;  /* 0x0000b40010107a23 */ /* 0x000fe400000108cc */
[--C-:B------:R-:W-:Y:S02]  /*c110*/  FFMA.FTZ R8, R8, c[0x0][0x2d0], -R206.reuse ;  /* 0x0000b40008087a23 */ /* 0x100fe400000108ce */
[----:B------:R-:W-:Y:S02]  /*c120*/  FFMA.FTZ R9, R9, c[0x0][0x2d0], -R206 ;  /* 0x0000b40009097a23 */ /* 0x000fe400000108ce */
[----:B------:R-:W-:Y:S01]  /*c130*/  FFMA.FTZ R17, R17, c[0x0][0x2d0], -R204 ;  /* 0x0000b40011117a23 */ /* 0x000fe200000108cc */
[----:B------:R4:W-:Y:S01]  /*c140*/  MUFU.EX2 R222, R4 ;  /* 0x0000000400de7308 */ /* 0x0009e20000000800 */
[--C-:B------:R-:W-:Y:S02]  /*c150*/  FFMA.FTZ R18, R18, c[0x0][0x2d0], -R205.reuse ;  /* 0x0000b40012127a23 */ /* 0x100fe400000108cd */
[----:B------:R-:W-:Y:S01]  /*c160*/  FFMA.FTZ R19, R19, c[0x0][0x2d0], -R205 ;  /* 0x0000b40013137a23 */ /* 0x000fe200000108cd */
[----:B-1----:R-:W-:Y:S01]  /*c170*/  FMNMX.FTZ R0, R43, R3, !PT ;  /* 0x000000032b007209 */ /* 0x002fe20007810000 */
[--C-:B------:R-:W-:Y:S02]  /*c180*/  FFMA.FTZ R12, R12, c[0x0][0x2d0], -R206.reuse ;  /* 0x0000b4000c0c7a23 */ /* 0x100fe400000108ce */
[----:B------:R-:W-:Y:S01]  /*c190*/  FFMA.FTZ R13, R13, c[0x0][0x2d0], -R206 ;  /* 0x0000b4000d0d7a23 */ /* 0x000fe200000108ce */
[----:B------:R-:W-:Y:S01]  /*c1a0*/  FMNMX.FTZ R0, R46, R0, !PT ;  /* 0x000000002e007209 */ /* 0x000fe20007810000 */
[C---:B--2---:R-:W-:Y:S01]  /*c1b0*/  FMUL.FTZ R132, R166.reuse, R132 ;  /* 0x00000084a6847220 */ /* 0x044fe20000410000 */
[----:B------:R-:W-:Y:S01]  /*c1c0*/  MUFU.EX2 R223, R6 ;  /* 0x0000000600df7308 */ /* 0x000fe20000000800 */
[C---:B------:R-:W-:Y:S01]  /*c1d0*/  FMUL.FTZ R133, R166.reuse, R133 ;  /* 0x00000085a6857220 */ /* 0x040fe20000410000 */
[----:B------:R-:W-:Y:S01]  /*c1e0*/  FMNMX.FTZ R0, R47, R0, !PT ;  /* 0x000000002f007209 */ /* 0x000fe20007810000 */
[----:B------:R-:W-:Y:S02]  /*c1f0*/  FMUL.FTZ R144, R166, R144 ;  /* 0x00000090a6907220 */ /* 0x000fe40000410000 */
[----:B----4-:R-:W-:Y:S02]  /*c200*/  FADD.FTZ R2, -R167, R164 ;  /* 0x000000a4a7027221 */ /* 0x010fe40000010100 */
[----:B------:R-:W1:Y:S01]  /*c210*/  SHFL.BFLY PT, R3, R0, 0x2, 0x1f ;  /* 0x0c401f0000037f89 */ /* 0x000e6200000e0000 */
[C---:B------:R-:W-:Y:S02]  /*c220*/  FMUL.FTZ R134, R165.reuse, R134 ;  /* 0x00000086a5867220 */ /* 0x040fe40000410000 */
[----:B------:R-:W-:Y:S01]  /*c230*/  FMUL.FTZ R2, R2, c[0x0][0x2d0] ;  /* 0x0000b40002027a20 */ /* 0x000fe20000410000 */
[----:B------:R2:W-:Y:S01]  /*c240*/  MUFU.EX2 R244, R7 ;  /* 0x0000000700f47308 */ /* 0x0005e20000000800 */
[C---:B------:R-:W-:Y:S01]  /*c250*/  FMUL.FTZ R135, R165.reuse, R135 ;  /* 0x00000087a5877220 */ /* 0x040fe20000410000 */
[----:B------:R-:W-:Y:S01]  /*c260*/  @P5 SHF.R.S32.HI R4, RZ, 0x1f, R242 ;  /* 0x0000001fff045819 */ /* 0x000fe200000114f2 */
[C---:B------:R-:W-:Y:S02]  /*c270*/  FMUL.FTZ R145, R166.reuse, R145 ;  /* 0x00000091a6917220 */ /* 0x040fe40000410000 */
[C---:B------:R-:W-:Y:S02]  /*c280*/  FMUL.FTZ R146, R165.reuse, R146 ;  /* 0x00000092a5927220 */ /* 0x040fe40000410000 */
[C---:B------:R-:W-:Y:S03]  /*c290*/  FMUL.FTZ R147, R165.reuse, R147 ;  /* 0x00000093a5937220 */ /* 0x040fe60000410000 */
[----:B------:R4:W4:Y:S01]  /*c2a0*/  MUFU.EX2 R164, R2 ;  /* 0x0000000200a47308 */ /* 0x0009220000000800 */
[C---:B------:R-:W-:Y:S02]  /*c2b0*/  FMUL.FTZ R148, R166.reuse, R148 ;  /* 0x00000094a6947220 */ /* 0x040fe40000410000 */
[C---:B------:R-:W-:Y:S02]  /*c2c0*/  FMUL.FTZ R149, R166.reuse, R149 ;  /* 0x00000095a6957220 */ /* 0x040fe40000410000 */
[C---:B------:R-:W-:Y:S02]  /*c2d0*/  FMUL.FTZ R150, R165.reuse, R150 ;  /* 0x00000096a5967220 */ /* 0x040fe40000410000 */
[C---:B------:R-:W-:Y:S02]  /*c2e0*/  FMUL.FTZ R151, R165.reuse, R151 ;  /* 0x00000097a5977220 */ /* 0x040fe40000410000 */
[----:B------:R-:W-:Y:S01]  /*c2f0*/  FMUL.FTZ R160, R166, R160 ;  /* 0x000000a0a6a07220 */ /* 0x000fe20000410000 */
[----:B-1----:R-:W-:Y:S01]  /*c300*/  FMNMX.FTZ R0, R0, R3, !PT ;  /* 0x0000000300007209 */ /* 0x002fe20007810000 */
[----:B------:R-:W1:Y:S01]  /*c310*/  MUFU.EX2 R247, R5 ;  /* 0x0000000500f77308 */ /* 0x000e620000000800 */
[----:B------:R-:W-:Y:S02]  /*c320*/  FMUL.FTZ R161, R166, R161 ;  /* 0x000000a1a6a17220 */ /* 0x000fe40000410000 */
[----:B--2---:R-:W-:Y:S04]  /*c330*/  @P5 IMAD.WIDE.U32 R6, R242, c[0x0][0x1e0], RZ ;  /* 0x00007800f2065a25 */ /* 0x004fe800078e00ff */
[C---:B------:R-:W-:Y:S02]  /*c340*/  FMUL.FTZ R162, R165.reuse, R162 ;  /* 0x000000a2a5a27220 */ /* 0x040fe40000410000 */
[----:B------:R-:W-:Y:S01]  /*c350*/  FMUL.FTZ R163, R165, R163 ;  /* 0x000000a3a5a37220 */ /* 0x000fe20000410000 */
[----:B------:R-:W-:Y:S01]  /*c360*/  MUFU.EX2 R221, R8 ;  /* 0x0000000800dd7308 */ /* 0x000fe20000000800 */
[----:B------:R-:W-:Y:S01]  /*c370*/  FMUL.FTZ R52, R166, R52 ;  /* 0x00000034a6347220 */ /* 0x000fe20000410000 */
[----:B----4-:R-:W2:Y:S01]  /*c380*/  SHFL.BFLY PT, R2, R0, 0x1, 0x1f ;  /* 0x0c201f0000027f89 */ /* 0x010ea200000e0000 */
[C---:B------:R-:W-:Y:S02]  /*c390*/  FMUL.FTZ R136, R164.reuse, R136 ;  /* 0x00000088a4887220 */ /* 0x040fe40000410000 */
[C---:B------:R-:W-:Y:S02]  /*c3a0*/  FMUL.FTZ R137, R164.reuse, R137 ;  /* 0x00000089a4897220 */ /* 0x040fe40000410000 */
[C---:B------:R-:W-:Y:S03]  /*c3b0*/  FMUL.FTZ R140, R164.reuse, R140 ;  /* 0x0000008ca48c7220 */ /* 0x040fe60000410000 */
[----:B------:R4:W-:Y:S01]  /*c3c0*/  MUFU.EX2 R250, R16 ;  /* 0x0000001000fa7308 */ /* 0x0009e20000000800 */
[C---:B------:R-:W-:Y:S02]  /*c3d0*/  FMUL.FTZ R141, R164.reuse, R141 ;  /* 0x0000008da48d7220 */ /* 0x040fe40000410000 */
[C---:B------:R-:W-:Y:S01]  /*c3e0*/  FMUL.FTZ R152, R164.reuse, R152 ;  /* 0x00000098a4987220 */ /* 0x040fe20000410000 */
[----:B-1----:R-:W-:Y:S01]  /*c3f0*/  F2FP.PACK_AB R172, R247, R222 ;  /* 0x000000def7ac723e */ /* 0x002fe200000000ff */
[C---:B------:R-:W-:Y:S02]  /*c400*/  FMUL.FTZ R153, R164.reuse, R153 ;  /* 0x00000099a4997220 */ /* 0x040fe40000410000 */
[C---:B------:R-:W-:Y:S02]  /*c410*/  FMUL.FTZ R156, R164.reuse, R156 ;  /* 0x0000009ca49c7220 */ /* 0x040fe40000410000 */
[----:B------:R-:W-:Y:S01]  /*c420*/  FMUL.FTZ R157, R164, R157 ;  /* 0x0000009da49d7220 */ /* 0x000fe20000410000 */
[----:B------:R-:W1:Y:S01]  /*c430*/  MUFU.EX2 R248, R17 ;  /* 0x0000001100f87308 */ /* 0x000e620000000800 */
[----:B------:R-:W-:Y:S02]  /*c440*/  FMUL.FTZ R53, R166, R53 ;  /* 0x00000035a6357220 */ /* 0x000fe40000410000 */
[C---:B------:R-:W-:Y:S02]  /*c450*/  FMUL.FTZ R54, R165.reuse, R54 ;  /* 0x00000036a5367220 */ /* 0x040fe40000410000 */
[----:B------:R-:W-:Y:S01]  /*c460*/  FMUL.FTZ R55, R165, R55 ;  /* 0x00000037a5377220 */ /* 0x000fe20000410000 */
[----:B--2---:R-:W-:Y:S01]  /*c470*/  FMNMX.FTZ R3, R0, R2, !PT ;  /* 0x0000000200037209 */ /* 0x004fe20007810000 */
[----:B------:R-:W-:Y:S03]  /*c480*/  @P5 IMAD R2, R4, c[0x0][0x1e0], RZ ;  /* 0x0000780004025a24 */ /* 0x000fe600078e02ff */
[----:B------:R2:W-:Y:S01]  /*c490*/  MUFU.EX2 R246, R18 ;  /* 0x0000001200f67308 */ /* 0x0005e20000000800 */
[----:B------:R-:W-:Y:S02]  /*c4a0*/  FMUL.FTZ R56, R164, R56 ;  /* 0x00000038a4387220 */ /* 0x000fe40000410000 */
[----:B------:R-:W-:Y:S01]  /*c4b0*/  @P5 IMAD R2, R242, c[0x0][0x1e4], R2 ;  /* 0x00007900f2025a24 */ /* 0x000fe200078e0202 */
[----:B---3--:R-:W-:Y:S01]  /*c4c0*/  @P5 MOV R5, R217 ;  /* 0x000000d900055202 */ /* 0x008fe20000000f00 */
[----:B------:R-:W-:Y:S01]  /*c4d0*/  FADD.FTZ R0, -R3, R170 ;  /* 0x000000aa03007221 */ /* 0x000fe20000010100 */
[----:B----4-:R-:W-:Y:S01]  /*c4e0*/  @P5 SHF.L.U64.HI R16, R252, 0x5, R173 ;  /* 0x00000005fc105819 */ /* 0x010fe200000102ad */
[----:B------:R-:W-:Y:S01]  /*c4f0*/  FMUL.FTZ R57, R164, R57 ;  /* 0x00000039a4397220 */ /* 0x000fe20000410000 */
[----:B------:R-:W-:Y:S01]  /*c500*/  @P5 IADD3 R2, R7, R2, RZ ;  /* 0x0000000207025210 */ /* 0x000fe20007ffe0ff */
[----:B------:R-:W-:Y:S01]  /*c510*/  FMUL.FTZ R0, R0, c[0x0][0x2d0] ;  /* 0x0000b40000007a20 */ /* 0x000fe20000410000 */
[----:B------:R-:W-:Y:S01]  /*c520*/  @P5 MOV R4, R218 ;  /* 0x000000da00045202 */ /* 0x000fe20000000f00 */
[----:B------:R3:W-:Y:S01]  /*c530*/  MUFU.EX2 R219, R9 ;  /* 0x0000000900db7308 */ /* 0x0007e20000000800 */
[----:B------:R-:W-:Y:S01]  /*c540*/  F2FP.PACK_AB R173, R244, R223 ;  /* 0x000000dff4ad723e */ /* 0x000fe200000000ff */
[----:B------:R-:W-:Y:S01]  /*c550*/  @P5 IMAD R2, R2, 0x30, RZ ;  /* 0x0000003002025824 */ /* 0x000fe200078e02ff */
[----:B-1----:R-:W-:Y:S01]  /*c560*/  F2FP.PACK_AB R174, R248, R250 ;  /* 0x000000faf8ae723e */ /* 0x002fe200000000ff */
[----:B------:R-:W-:Y:S04]  /*c570*/  @P5 IMAD.WIDE.U32 R4, R6, 0x30, R4 ;  /* 0x0000003006045825 */ /* 0x000fe800078e0004 */
[----:B------:R-:W-:Y:S01]  /*c580*/  FMUL.FTZ R17, R166, R189 ;  /* 0x000000bda6117220 */ /* 0x000fe20000410000 */
[----:B------:R-:W-:Y:S01]  /*c590*/  @P5 SHF.L.U32 R6, R4, 0x1, RZ ;  /* 0x0000000104065819 */ /* 0x000fe200000006ff */
[----:B------:R-:W1:Y:S01]  /*c5a0*/  MUFU.EX2 R245, R19 ;  /* 0x0000001300f57308 */ /* 0x000e620000000800 */
[----:B------:R-:W-:Y:S01]  /*c5b0*/  @P5 IADD3 R2, R5, R2, RZ ;  /* 0x0000000205025210 */ /* 0x000fe20007ffe0ff */
[--C-:B------:R-:W-:Y:S01]  /*c5c0*/  FFMA.FTZ R20, R20, c[0x0][0x2d0], -R204.reuse ;  /* 0x0000b40014147a23 */ /* 0x100fe200000108cc */
[C---:B------:R-:W-:Y:S01]  /*c5d0*/  @P5 IADD3 R8, P2, R6.reuse, 0x80, RZ ;  /* 0x0000008006085810 */ /* 0x040fe20007f5e0ff */
[----:B--2---:R-:W-:Y:S01]  /*c5e0*/  FMUL.FTZ R18, R165, R190 ;  /* 0x000000bea5127220 */ /* 0x004fe20000410000 */
[----:B------:R-:W-:Y:S01]  /*c5f0*/  @P5 IADD3 R6, P0, R6, c[0x0][0x1c8], RZ ;  /* 0x0000720006065a10 */ /* 0x000fe20007f1e0ff */
[----:B------:R-:W-:Y:S01]  /*c600*/  FFMA.FTZ R21, R21, c[0x0][0x2d0], -R204 ;  /* 0x0000b40015157a23 */ /* 0x000fe200000108cc */
[----:B------:R-:W-:Y:S01]  /*c610*/  @P5 SHF.L.U64.HI R5, R4, 0x1, R2 ;  /* 0x0000000104055819 */ /* 0x000fe20000010202 */
[--C-:B------:R-:W-:Y:S01]  /*c620*/  FFMA.FTZ R22, R22, c[0x0][0x2d0], -R205.reuse ;  /* 0x0000b40016167a23 */ /* 0x100fe200000108cd */
[----:B------:R-:W-:Y:S01]  /*c630*/  @P5 IADD3 R8, P1, R8, c[0x0][0x1c8], RZ ;  /* 0x0000720008085a10 */ /* 0x000fe20007f3e0ff */
[----:B------:R-:W2:Y:S01]  /*c640*/  MUFU.EX2 R0, R0 ;  /* 0x0000000000007308 */ /* 0x000ea20000000800 */
[----:B------:R-:W-:Y:S01]  /*c650*/  @P5 IADD3.X R7, R5, c[0x0][0x1cc], RZ, P0, !PT ;  /* 0x0000730005075a10 */ /* 0x000fe200007fe4ff */
[----:B------:R-:W-:Y:S01]  /*c660*/  FFMA.FTZ R33, R33, c[0x0][0x2d0], -R204 ;  /* 0x0000b40021217a23 */ /* 0x000fe200000108cc */
[----:B------:R-:W-:Y:S01]  /*c670*/  @P5 SHF.L.U32 R2, R252, 0x5, RZ ;  /* 0x00000005fc025819 */ /* 0x000fe200000006ff */
[----:B------:R-:W-:Y:S01]  /*c680*/  FFMA.FTZ R34, R34, c[0x0][0x2d0], -R205 ;  /* 0x0000b40022227a23 */ /* 0x000fe200000108cd */
[----:B---3--:R-:W-:Y:S01]  /*c690*/  @P5 IADD3.X R9, RZ, c[0x0][0x1cc], R5, P1, P2 ;  /* 0x00007300ff095a10 */ /* 0x008fe20000fe4405 */
[----:B------:R3:W-:Y:S01]  /*c6a0*/  @P5 LDGSTS.E.BYPASS.LTC128B.128 [R243+0x3100], [R6.64], !P4 ;  /* 0x0310000006f35fae */ /* 0x0007e2000e101d4e */
[----:B------:R-:W-:Y:S01]  /*c6b0*/  @P5 IADD3 R4, P0, R6, R2, RZ ;  /* 0x0000000206045210 */ /* 0x000fe20007f1e0ff */
[--C-:B------:R-:W-:Y:S02]  /*c6c0*/  FFMA.FTZ R35, R35, c[0x0][0x2d0], -R205.reuse ;  /* 0x0000b40023237a23 */ /* 0x100fe400000108cd */
[----:B------:R4:W-:Y:S01]  /*c6d0*/  MUFU.EX2 R218, R12 ;  /* 0x0000000c00da7308 */ /* 0x0009e20000000800 */
[----:B------:R-:W-:Y:S01]  /*c6e0*/  @P5 IADD3.X R5, R7, R16, RZ, P0, !PT ;  /* 0x0000001007055210 */ /* 0x000fe200007fe4ff */
[--C-:B------:R-:W-:Y:S01]  /*c6f0*/  FFMA.FTZ R24, R24, c[0x0][0x2d0], -R206.reuse ;  /* 0x0000b40018187a23 */ /* 0x100fe200000108ce */
[----:B------:R-:W-:Y:S01]  /*c700*/  ISETP.GT.AND P0, PT, R220, R251, PT ;  /* 0x000000fbdc00720c */ /* 0x000fe20003f04270 */
[----:B------:R4:W-:Y:S01]  /*c710*/  @P5 LDGSTS.E.BYPASS.LTC128B.128 [R243+0x4900], [R8.64], !P3 ;  /* 0x0490000008f35fae */ /* 0x0009e2000d901d4e */
[----:B-1----:R-:W-:Y:S01]  /*c720*/  F2FP.PACK_AB R175, R245, R246 ;  /* 0x000000f6f5af723e */ /* 0x002fe200000000ff */
[----:B------:R-:W-:Y:S01]  /*c730*/  FMUL.FTZ R19, R165, R191 ;  /* 0x000000bfa5137220 */ /* 0x000fe20000410000 */
[----:B------:R-:W-:Y:S01]  /*c740*/  MOV R220, R242 ;  /* 0x000000f200dc7202 */ /* 0x000fe20000000f00 */
[----:B------:R-:W-:Y:S02]  /*c750*/  FFMA.FTZ R25, R25, c[0x0][0x2d0], -R206 ;  /* 0x0000b40019197a23 */ /* 0x000fe400000108ce */
[----:B------:R1:W1:Y:S01]  /*c760*/  MUFU.EX2 R217, R13 ;  /* 0x0000000d00d97308 */ /* 0x0002620000000800 */
[--C-:B------:R-:W-:Y:S01]  /*c770*/  FFMA.FTZ R36, R36, c[0x0][0x2d0], -R204.reuse ;  /* 0x0000b40024247a23 */ /* 0x100fe200000108cc */
[----:B------:R1:W-:Y:S01]  /*c780*/  @P5 LDGSTS.E.BYPASS.LTC128B.128 [R243+0x3900], [R4.64], !P4 ;  /* 0x0390000004f35fae */ /* 0x0003e2000e101d4e */
[----:B------:R-:W-:Y:S02]  /*c790*/  FFMA.FTZ R37, R37, c[0x0][0x2d0], -R204 ;  /* 0x0000b40025257a23 */ /* 0x000fe400000108cc */
[C---:B--2---:R-:W-:Y:S02]  /*c7a0*/  FMUL.FTZ R138, R0.reuse, R138 ;  /* 0x0000008a008a7220 */ /* 0x044fe40000410000 */
[C---:B------:R-:W-:Y:S02]  /*c7b0*/  FMUL.FTZ R139, R0.reuse, R139 ;  /* 0x0000008b008b7220 */ /* 0x040fe40000410000 */
[C---:B------:R-:W-:Y:S01]  /*c7c0*/  FMUL.FTZ R142, R0.reuse, R142 ;  /* 0x0000008e008e7220 */ /* 0x040fe20000410000 */
[----:B------:R2:W-:Y:S01]  /*c7d0*/  @P5 LDGSTS.E.BYPASS.LTC128B.128 [R243+0x5100], [R4.64+0x80], !P3 ;  /* 0x0510008004f35fae */ /* 0x0005e2000d901d4e */
[----:B------:R-:W-:Y:S01]  /*c7e0*/  FMUL.FTZ R143, R0, R143 ;  /* 0x0000008f008f7220 */ /* 0x000fe20000410000 */
[----:B------:R-:W-:Y:S01]  /*c7f0*/  MUFU.EX2 R216, R20 ;  /* 0x0000001400d87308 */ /* 0x000fe20000000800 */
[----:B---3--:R-:W-:Y:S01]  /*c800*/  @P5 IADD3 R6, P1, R4, R2, RZ ;  /* 0x0000000204065210 */ /* 0x008fe20007f3e0ff */
[----:B------:R-:W-:Y:S02]  /*c810*/  FMUL.FTZ R2, R3, c[0x0][0x2d0] ;  /* 0x0000b40003027a20 */ /* 0x000fe40000410000 */
[----:B----4-:R-:W-:Y:S01]  /*c820*/  FMUL.FTZ R12, R164, R184 ;  /* 0x000000b8a40c7220 */ /* 0x010fe20000410000 */
[----:B------:R-:W-:Y:S01]  /*c830*/  @P5 IADD3.X R7, R5, R16, RZ, P1, !PT ;  /* 0x0000001005075210 */ /* 0x000fe20000ffe4ff */
[--C-:B------:R-:W-:Y:S02]  /*c840*/  FFMA.FTZ R10, R10, c[0x0][0x2d0], -R2.reuse ;  /* 0x0000b4000a0a7a23 */ /* 0x100fe40000010802 */
[--C-:B------:R-:W-:Y:S02]  /*c850*/  FFMA.FTZ R11, R11, c[0x0][0x2d0], -R2.reuse ;  /* 0x0000b4000b0b7a23 */ /* 0x100fe40000010802 */
[----:B------:R3:W-:Y:S01]  /*c860*/  @P5 LDGSTS.E.BYPASS.LTC128B.128 [R243+0x4100], [R6.64], !P4 ;  /* 0x0410000006f35fae */ /* 0x0007e2000e101d4e */
[--C-:B------:R-:W-:Y:S01]  /*c870*/  FFMA.FTZ R14, R14, c[0x0][0x2d0], -R2.reuse ;  /* 0x0000b4000e0e7a23 */ /* 0x100fe20000010802 */
[----:B------:R4:W-:Y:S01]  /*c880*/  MUFU.EX2 R201, R10 ;  /* 0x0000000a00c97308 */ /* 0x0009e20000000800 */
[--C-:B------:R-:W-:Y:S02]  /*c890*/  FFMA.FTZ R15, R15, c[0x0][0x2d0], -R2.reuse ;  /* 0x0000b4000f0f7a23 */ /* 0x100fe40000010802 */
[C---:B------:R-:W-:Y:S02]  /*c8a0*/  FMUL.FTZ R8, R164.reuse, R180 ;  /* 0x000000b4a4087220 */ /* 0x040fe40000410000 */
[C---:B------:R-:W-:Y:S01]  /*c8b0*/  FMUL.FTZ R9, R164.reuse, R181 ;  /* 0x000000b5a4097220 */ /* 0x040fe20000410000 */
[----:B------:R3:W-:Y:S01]  /*c8c0*/  @P5 LDGSTS.E.BYPASS.LTC128B.128 [R243+0x5900], [R6.64+0x80], !P3 ;  /* 0x0590008006f35fae */ /* 0x0007e2000d901d4e */
[----:B-1----:R-:W-:Y:S02]  /*c8d0*/  FMUL.FTZ R13, R164, R185 ;  /* 0x000000b9a40d7220 */ /* 0x002fe40000410000 */
[----:B------:R-:W-:Y:S01]  /*c8e0*/  FMUL.FTZ R16, R166, R188 ;  /* 0x000000bca6107220 */ /* 0x000fe20000410000 */
[----:B------:R-:W1:Y:S01]  /*c8f0*/  MUFU.EX2 R200, R11 ;  /* 0x0000000b00c87308 */ /* 0x000e620000000800 */
[----:B------:R-:W-:Y:S02]  /*c900*/  FMUL.FTZ R154, R0, R154 ;  /* 0x0000009a009a7220 */ /* 0x000fe40000410000 */
[C---:B--2---:R-:W-:Y:S01]  /*c910*/  FMUL.FTZ R4, R166.reuse, R176 ;  /* 0x000000b0a6047220 */ /* 0x044fe20000410000 */
[----:B------:R-:W2:Y:S01]  /*c920*/  LDSM.16.MT88.4 R192, [R225+0x100] ;  /* 0x00010000e1c0783b */ /* 0x000ea20000004200 */
[----:B------:R-:W-:Y:S01]  /*c930*/  FMUL.FTZ R5, R166, R177 ;  /* 0x000000b1a6057220 */ /* 0x000fe20000410000 */
[----:B------:R-:W-:Y:S01]  /*c940*/  F2FP.PACK_AB R176, R219, R221 ;  /* 0x000000dddbb0723e */ /* 0x000fe200000000ff */
[C---:B------:R-:W-:Y:S02]  /*c950*/  FMUL.FTZ R155, R0.reuse, R155 ;  /* 0x0000009b009b7220 */ /* 0x040fe40000410000 */
[C---:B------:R-:W-:Y:S01]  /*c960*/  FMUL.FTZ R158, R0.reuse, R158 ;  /* 0x0000009e009e7220 */ /* 0x040fe20000410000 */
[----:B------:R1:W-:Y:S01]  /*c970*/  MUFU.EX2 R202, R14 ;  /* 0x0000000e00ca7308 */ /* 0x0003e20000000800 */
[C---:B------:R-:W-:Y:S01]  /*c980*/  FMUL.FTZ R159, R0.reuse, R159 ;  /* 0x0000009f009f7220 */ /* 0x040fe20000410000 */
[----:B------:R-:W2:Y:S01]  /*c990*/  LDSM.16.MT88.4 R196, [R226+0x100] ;  /* 0x00010000e2c4783b */ /* 0x000ea20000004200 */
[C---:B------:R-:W-:Y:S02]  /*c9a0*/  FMUL.FTZ R58, R0.reuse, R58 ;  /* 0x0000003a003a7220 */ /* 0x040fe40000410000 */
[C---:B----4-:R-:W-:Y:S02]  /*c9b0*/  FMUL.FTZ R10, R0.reuse, R182 ;  /* 0x000000b6000a7220 */ /* 0x050fe40000410000 */
[----:B------:R-:W-:Y:S02]  /*c9c0*/  FMUL.FTZ R59, R0, R59 ;  /* 0x0000003b003b7220 */ /* 0x000fe40000410000 */
[--C-:B------:R-:W-:Y:S01]  /*c9d0*/  FFMA.FTZ R26, R26, c[0x0][0x2d0], -R2.reuse ;  /* 0x0000b4001a1a7a23 */ /* 0x100fe20000010802 */
[----:B------:R-:W4:Y:S01]  /*c9e0*/  MUFU.EX2 R203, R15 ;  /* 0x0000000f00cb7308 */ /* 0x000f220000000800 */
[----:B------:R-:W-:Y:S01]  /*c9f0*/  LDSM.16.MT88.4 R188, [R225+0x1100] ;  /* 0x00110000e1bc783b */ /* 0x000fe20000004200 */
[----:B------:R-:W-:Y:S02]  /*ca00*/  FFMA.FTZ R27, R27, c[0x0][0x2d0], -R2 ;  /* 0x0000b4001b1b7a23 */ /* 0x000fe40000010802 */
[----:B---3--:R-:W-:Y:S01]  /*ca10*/  FMUL.FTZ R6, R165, R178 ;  /* 0x000000b2a5067220 */ /* 0x008fe20000410000 */
[----:B------:R-:W-:Y:S01]  /*ca20*/  F2FP.PACK_AB R178, R217, R218 ;  /* 0x000000dad9b2723e */ /* 0x000fe200000000ff */
[----:B------:R-:W-:Y:S01]  /*ca30*/  FMUL.FTZ R7, R165, R179 ;  /* 0x000000b3a5077220 */ /* 0x000fe20000410000 */
[----:B-1----:R-:W-:Y:S01]  /*ca40*/  F2FP.PACK_AB R177, R200, R201 ;  /* 0x000000c9c8b1723e */ /* 0x002fe200000000ff */
[----:B------:R-:W-:Y:S01]  /*ca50*/  FMUL.FTZ R11, R0, R183 ;  /* 0x000000b7000b7220 */ /* 0x000fe20000410000 */
[----:B------:R-:W0:Y:S01]  /*ca60*/  LDGDEPBAR ;  /* 0x00000000000079af */ /* 0x000e220000000000 */
[----:B------:R-:W1:Y:S01]  /*ca70*/  MUFU.EX2 R215, R21 ;  /* 0x0000001500d77308 */ /* 0x000e620000000800 */
[--C-:B------:R-:W-:Y:S02]  /*ca80*/  FFMA.FTZ R38, R38, c[0x0][0x2d0], -R205.reuse ;  /* 0x0000b40026267a23 */ /* 0x100fe400000108cd */
[--C-:B------:R-:W-:Y:S02]  /*ca90*/  FFMA.FTZ R39, R39, c[0x0][0x2d0], -R205.reuse ;  /* 0x0000b40027277a23 */ /* 0x100fe400000108cd */
[----:B------:R-:W-:Y:S02]  /*caa0*/  FMUL.FTZ R14, R0, R186 ;  /* 0x000000ba000e7220 */ /* 0x000fe40000410000 */
[----:B------:R-:W3:Y:S01]  /*cab0*/  LDSM.16.MT88.4 R180, [R228+0x100] ;  /* 0x00010000e4b4783b */ /* 0x000ee20000004200 */
[C---:B------:R-:W-:Y:S02]  /*cac0*/  FMUL.FTZ R60, R164.reuse, R60 ;  /* 0x0000003ca43c7220 */ /* 0x040fe40000410000 */
[----:B------:R-:W-:Y:S01]  /*cad0*/  MUFU.EX2 R212, R22 ;  /* 0x0000001600d47308 */ /* 0x000fe20000000800 */
[----:B------:R-:W-:Y:S02]  /*cae0*/  FMUL.FTZ R61, R164, R61 ;  /* 0x0000003da43d7220 */ /* 0x000fe40000410000 */
[C---:B------:R-:W-:Y:S01]  /*caf0*/  FMUL.FTZ R62, R0.reuse, R62 ;  /* 0x0000003e003e7220 */ /* 0x040fe20000410000 */
[-C--:B--2---:R-:W-:Y:S05]  /*cb00*/  HMMA.16816.F32 R4, R172, R192.reuse, R4 ;  /* 0x000000c0ac04723c */ /* 0x084fea0000001804 */
[----:B----4-:R-:W-:Y:S01]  /*cb10*/  F2FP.PACK_AB R179, R203, R202 ;  /* 0x000000cacbb3723e */ /* 0x010fe200000000ff */
[C---:B------:R-:W-:Y:S01]  /*cb20*/  FMUL.FTZ R15, R0.reuse, R187 ;  /* 0x000000bb000f7220 */ /* 0x040fe20000410000 */
[----:B------:R-:W-:Y:S01]  /*cb30*/  MUFU.EX2 R213, R33 ;  /* 0x0000002100d57308 */ /* 0x000fe20000000800 */
[----:B------:R-:W2:Y:S01]  /*cb40*/  LDSM.16.MT88.4 R184, [R227+0x100] ;  /* 0x00010000e3b8783b */ /* 0x000ea20000004200 */
[----:B------:R-:W-:Y:S03]  /*cb50*/  FMUL.FTZ R63, R0, R63 ;  /* 0x0000003f003f7220 */ /* 0x000fe60000410000 */
[C---:B------:R-:W-:Y:S04]  /*cb60*/  HMMA.16816.F32 R8, R176.reuse, R192, R8 ;  /* 0x000000c0b008723c */ /* 0x040fe80000001808 */
[C---:B------:R-:W-:Y:S01]  /*cb70*/  FMUL.FTZ R64, R166.reuse, R64 ;  /* 0x00000040a6407220 */ /* 0x040fe20000410000 */
[----:B------:R-:W-:Y:S01]  /*cb80*/  MUFU.EX2 R210, R34 ;  /* 0x0000002200d27308 */ /* 0x000fe20000000800 */
[C---:B------:R-:W-:Y:S02]  /*cb90*/  FMUL.FTZ R65, R166.reuse, R65 ;  /* 0x00000041a6417220 */ /* 0x040fe40000410000 */
[-C--:B------:R-:W-:Y:S04]  /*cba0*/  HMMA.16816.F32 R12, R176, R194.reuse, R12 ;  /* 0x000000c2b00c723c */ /* 0x080fe8000000180c */
[C---:B------:R-:W-:Y:S02]  /*cbb0*/  FMUL.FTZ R66, R165.reuse, R66 ;  /* 0x00000042a5427220 */ /* 0x040fe40000410000 */
[C---:B------:R-:W-:Y:S01]  /*cbc0*/  FMUL.FTZ R67, R165.reuse, R67 ;  /* 0x00000043a5437220 */ /* 0x040fe20000410000 */
[----:B------:R-:W-:Y:S01]  /*cbd0*/  MUFU.EX2 R209, R35 ;  /* 0x0000002300d17308 */ /* 0x000fe20000000800 */
[C---:B------:R-:W-:Y:S04]  /*cbe0*/  HMMA.16816.F32 R16, R172.reuse, R194, R16 ;  /* 0x000000c2ac10723c */ /* 0x040fe80000001810 */
[C---:B------:R-:W-:Y:S02]  /*cbf0*/  FMUL.FTZ R68, R166.reuse, R68 ;  /* 0x00000044a6447220 */ /* 0x040fe40000410000 */
[----:B------:R-:W-:Y:S02]  /*cc00*/  FMUL.FTZ R69, R166, R69 ;  /* 0x00000045a6457220 */ /* 0x000fe40000410000 */
[-C--:B------:R-:W-:Y:S01]  /*cc10*/  HMMA.16816.F32 R132, R172, R196.reuse, R132 ;  /* 0x000000c4ac84723c */ /* 0x080fe20000001884 */
[----:B------:R-:W-:Y:S03]  /*cc20*/  MUFU.EX2 R208, R24 ;  /* 0x0000001800d07308 */ /* 0x000fe60000000800 */
[C---:B------:R-:W-:Y:S02]  /*cc30*/  FMUL.FTZ R70, R165.reuse, R70 ;  /* 0x00000046a5467220 */ /* 0x040fe40000410000 */
[C---:B------:R-:W-:Y:S02]  /*cc40*/  FMUL.FTZ R71, R165.reuse, R71 ;  /* 0x00000047a5477220 */ /* 0x040fe40000410000 */
[C---:B------:R-:W-:Y:S03]  /*cc50*/  HMMA.16816.F32 R136, R176.reuse, R196, R136 ;  /* 0x000000c4b088723c */ /* 0x040fe60000001888 */
[----:B------:R-:W-:Y:S01]  /*cc60*/  MUFU.EX2 R207, R25 ;  /* 0x0000001900cf7308 */ /* 0x000fe20000000800 */
[----:B------:R-:W-:Y:S02]  /*cc70*/  FFMA.FTZ R32, R32, c[0x0][0x2d0], -R204 ;  /* 0x0000b40020207a23 */ /* 0x000fe400000108cc */
[C---:B------:R-:W-:Y:S02]  /*cc80*/  FMUL.FTZ R72, R164.reuse, R72 ;  /* 0x00000048a4487220 */ /* 0x040fe40000410000 */
[-C--:B------:R-:W-:Y:S04]  /*cc90*/  HMMA.16816.F32 R140, R176, R198.reuse, R140 ;  /* 0x000000c6b08c723c */ /* 0x080fe8000000188c */
[----:B------:R-:W-:Y:S01]  /*cca0*/  FMUL.FTZ R73, R164, R73 ;  /* 0x00000049a4497220 */ /* 0x000fe20000410000 */
[----:B------:R-:W-:Y:S01]  /*ccb0*/  MUFU.EX2 R193, R26 ;  /* 0x0000001a00c17308 */ /* 0x000fe20000000800 */
[C---:B------:R-:W-:Y:S02]  /*ccc0*/  FMUL.FTZ R74, R0.reuse, R74 ;  /* 0x0000004a004a7220 */ /* 0x040fe40000410000 */
[C---:B------:R-:W-:Y:S04]  /*ccd0*/  HMMA.16816.F32 R144, R172.reuse, R198, R144 ;  /* 0x000000c6ac90723c */ /* 0x040fe80000001890 */
[----:B------:R-:W-:Y:S02]  /*cce0*/  FMUL.FTZ R75, R0, R75 ;  /* 0x0000004b004b7220 */ /* 0x000fe40000410000 */
[C---:B------:R-:W-:Y:S01]  /*ccf0*/  FMUL.FTZ R76, R164.reuse, R76 ;  /* 0x0000004ca44c7220 */ /* 0x040fe20000410000 */
[----:B------:R4:W-:Y:S01]  /*cd00*/  MUFU.EX2 R192, R27 ;  /* 0x0000001b00c07308 */ /* 0x0009e20000000800 */
[-C--:B---3--:R-:W-:Y:S04]  /*cd10*/  HMMA.16816.F32 R148, R172, R180.reuse, R148 ;  /* 0x000000b4ac94723c */ /* 0x088fe80000001894 */
[----:B------:R-:W-:Y:S02]  /*cd20*/  FMUL.FTZ R77, R164, R77 ;  /* 0x0000004da44d7220 */ /* 0x000fe40000410000 */
[C---:B------:R-:W-:Y:S02]  /*cd30*/  FMUL.FTZ R78, R0.reuse, R78 ;  /* 0x0000004e004e7220 */ /* 0x040fe40000410000 */
[C---:B------:R-:W-:Y:S01]  /*cd40*/  HMMA.16816.F32 R152, R176.reuse, R180, R152 ;  /* 0x000000b4b098723c */ /* 0x040fe20000001898 */
[----:B------:R-:W-:Y:S03]  /*cd50*/  MUFU.EX2 R197, R36 ;  /* 0x0000002400c57308 */ /* 0x000fe60000000800 */
[----:B------:R-:W-:Y:S02]  /*cd60*/  FMUL.FTZ R79, R0, R79 ;  /* 0x0000004f004f7220 */ /* 0x000fe40000410000 */
[C---:B------:R-:W-:Y:S02]  /*cd70*/  FMUL.FTZ R80, R166.reuse, R80 ;  /* 0x00000050a6507220 */ /* 0x040fe40000410000 */
[-C--:B------:R-:W-:Y:S03]  /*cd80*/  HMMA.16816.F32 R156, R176, R182.reuse, R156 ;  /* 0x000000b6b09c723c */ /* 0x080fe6000000189c */
[----:B------:R-:W-:Y:S01]  /*cd90*/  MUFU.EX2 R196, R37 ;  /* 0x0000002500c47308 */ /* 0x000fe20000000800 */
[C---:B------:R-:W-:Y:S02]  /*cda0*/  FMUL.FTZ R81, R166.reuse, R81 ;  /* 0x00000051a6517220 */ /* 0x040fe40000410000 */
[C---:B------:R-:W-:Y:S01]  /*cdb0*/  FMUL.FTZ R82, R165.reuse, R82 ;  /* 0x00000052a5527220 */ /* 0x040fe20000410000 */
[----:B----4-:R-:W-:Y:S01]  /*cdc0*/  LDSM.16.MT88.4 R24, [R225+0x900] ;  /* 0x00090000e118783b */ /* 0x010fe20000004200 */
[C---:B------:R-:W-:Y:S04]  /*cdd0*/  HMMA.16816.F32 R160, R172.reuse, R182, R160 ;  /* 0x000000b6aca0723c */ /* 0x040fe800000018a0 */
[C---:B------:R-:W-:Y:S01]  /*cde0*/  FMUL.FTZ R83, R165.reuse, R83 ;  /* 0x00000053a5537220 */ /* 0x040fe20000410000 */
[----:B------:R3:W-:Y:S01]  /*cdf0*/  MUFU.EX2 R214, R32 ;  /* 0x0000002000d67308 */ /* 0x0007e20000000800 */
[C---:B------:R-:W-:Y:S01]  /*ce00*/  FMUL.FTZ R84, R166.reuse, R84 ;  /* 0x00000054a6547220 */ /* 0x040fe20000410000 */
[----:B------:R-:W4:Y:S01]  /*ce10*/  LDSM.16.MT88.4 R180, [R225+0x1900] ;  /* 0x00190000e1b4783b */ /* 0x000f220000004200 */
[-C--:B--2---:R-:W-:Y:S04]  /*ce20*/  HMMA.16816.F32 R52, R172, R184.reuse, R52 ;  /* 0x000000b8ac34723c */ /* 0x084fe80000001834 */
[----:B------:R-:W-:Y:S02]  /*ce30*/  FMUL.FTZ R85, R166, R85 ;  /* 0x00000055a6557220 */ /* 0x000fe40000410000 */
[C---:B------:R-:W-:Y:S02]  /*ce40*/  FMUL.FTZ R86, R165.reuse, R86 ;  /* 0x00000056a5567220 */ /* 0x040fe40000410000 */
[C---:B------:R-:W-:Y:S04]  /*ce50*/  HMMA.16816.F32 R56, R176.reuse, R184, R56 ;  /* 0x000000b8b038723c */ /* 0x040fe80000001838 */
[----:B------:R-:W-:Y:S02]  /*ce60*/  FMUL.FTZ R87, R165, R87 ;  /* 0x00000057a5577220 */ /* 0x000fe40000410000 */
[C---:B------:R-:W-:Y:S02]  /*ce70*/  FMUL.FTZ R88, R164.reuse, R88 ;  /* 0x00000058a4587220 */ /* 0x040fe40000410000 */
[-C--:B------:R-:W-:Y:S04]  /*ce80*/  HMMA.16816.F32 R60, R176, R186.reuse, R60 ;  /* 0x000000bab03c723c */ /* 0x080fe8000000183c */
[----:B------:R-:W-:Y:S02]  /*ce90*/  FMUL.FTZ R89, R164, R89 ;  /* 0x00000059a4597220 */ /* 0x000fe40000410000 */
[--C-:B---3--:R-:W-:Y:S02]  /*cea0*/  FFMA.FTZ R32, R23, c[0x0][0x2d0], -R205.reuse ;  /* 0x0000b40017207a23 */ /* 0x108fe400000108cd */
[C---:B------:R-:W-:Y:S01]  /*ceb0*/  HMMA.16816.F32 R64, R172.reuse, R186, R64 ;  /* 0x000000baac40723c */ /* 0x040fe20000001840 */
[----:B------:R-:W2:Y:S01]  /*cec0*/  LDSM.16.MT88.4 R184, [R226+0x1900] ;  /* 0x00190000e2b8783b */ /* 0x000ea20000004200 */
[----:B------:R3:W1:Y:S02]  /*ced0*/  MUFU.EX2 R211, R32 ;  /* 0x0000002000d37308 */ /* 0x0006640000000800 */
[C---:B------:R-:W-:Y:S02]  /*cee0*/  FMUL.FTZ R90, R0.reuse, R90 ;  /* 0x0000005a005a7220 */ /* 0x040fe40000410000 */
[----:B------:R-:W-:Y:S02]  /*cef0*/  FMUL.FTZ R91, R0, R91 ;  /* 0x0000005b005b7220 */ /* 0x000fe40000410000 */
[C---:B------:R-:W-:Y:S01]  /*cf00*/  FMUL.FTZ R92, R164.reuse, R92 ;  /* 0x0000005ca45c7220 */ /* 0x040fe20000410000 */
[----:B------:R-:W1:Y:S03]  /*cf10*/  LDSM.16.MT88.4 R20, [R228+0x1900] ;  /* 0x00190000e414783b */ /* 0x000e660000004200 */
[----:B------:R-:W-:Y:S02]  /*cf20*/  FMUL.FTZ R93, R164, R93 ;  /* 0x0000005da45d7220 */ /* 0x000fe40000410000 */
[C---:B------:R-:W-:Y:S01]  /*cf30*/  FMUL.FTZ R94, R0.reuse, R94 ;  /* 0x0000005e005e7220 */ /* 0x040fe20000410000 */
[-C--:B----4-:R-:W-:Y:S03]  /*cf40*/  HMMA.16816.F32 R68, R172, R180.reuse, R68 ;  /* 0x000000b4ac44723c */ /* 0x090fe60000001844 */
[----:B------:R-:W-:Y:S02]  /*cf50*/  FMUL.FTZ R95, R0, R95 ;  /* 0x0000005f005f7220 */ /* 0x000fe40000410000 */
[C---:B------:R-:W-:Y:S02]  /*cf60*/  FMUL.FTZ R96, R166.reuse, R96 ;  /* 0x00000060a6607220 */ /* 0x040fe40000410000 */
[C---:B------:R-:W-:Y:S01]  /*cf70*/  FMUL.FTZ R97, R166.reuse, R97 ;  /* 0x00000061a6617220 */ /* 0x040fe20000410000 */
[C---:B------:R-:W-:Y:S01]  /*cf80*/  HMMA.16816.F32 R72, R176.reuse, R180, R72 ;  /* 0x000000b4b048723c */ /* 0x040fe20000001848 */
[----:B---3--:R-:W3:Y:S03]  /*cf90*/  LDSM.16.MT88.4 R32, [R227+0x1900] ;  /* 0x00190000e320783b */ /* 0x008ee60000004200 */
[C---:B------:R-:W-:Y:S02]  /*cfa0*/  FMUL.FTZ R98, R165.reuse, R98 ;  /* 0x00000062a5627220 */ /* 0x040fe40000410000 */
[C---:B------:R-:W-:Y:S02]  /*cfb0*/  FMUL.FTZ R99, R165.reuse, R99 ;  /* 0x00000063a5637220 */ /* 0x040fe40000410000 */
[-C--:B------:R-:W-:Y:S04]  /*cfc0*/  HMMA.16816.F32 R76, R176, R182.reuse, R76 ;  /* 0x000000b6b04c723c */ /* 0x080fe8000000184c */
[C---:B------:R-:W-:Y:S02]  /*cfd0*/  FMUL.FTZ R100, R166.reuse, R100 ;  /* 0x00000064a6647220 */ /* 0x040fe40000410000 */
[----:B------:R-:W-:Y:S02]  /*cfe0*/  FMUL.FTZ R101, R166, R101 ;  /* 0x00000065a6657220 */ /* 0x000fe40000410000 */
[C---:B------:R-:W-:Y:S01]  /*cff0*/  HMMA.16816.F32 R80, R172.reuse, R182, R80 ;  /* 0x000000b6ac50723c */ /* 0x040fe20000001850 */
[----:B------:R-:W2:Y:S03]  /*d000*/  LDSM.16.MT88.4 R180, [R226+0x900] ;  /* 0x00090000e2b4783b */ /* 0x000ea60000004200 */
[C---:B------:R-:W-:Y:S02]  /*d010*/  FMUL.FTZ R102, R165.reuse, R102 ;  /* 0x00000066a5667220 */ /* 0x040fe40000410000 */
[C---:B------:R-:W-:Y:S02]  /*d020*/  FMUL.FTZ R103, R165.reuse, R103 ;  /* 0x00000067a5677220 */ /* 0x040fe40000410000 */
[-C--:B--2---:R-:W-:Y:S04]  /*d030*/  HMMA.16816.F32 R84, R172, R184.reuse, R84 ;  /* 0x000000b8ac54723c */ /* 0x084fe80000001854 */
[C---:B------:R-:W-:Y:S02]  /*d040*/  FMUL.FTZ R104, R164.reuse, R104 ;  /* 0x00000068a4687220 */ /* 0x040fe40000410000 */
[----:B------:R-:W-:Y:S02]  /*d050*/  FMUL.FTZ R105, R164, R105 ;  /* 0x00000069a4697220 */ /* 0x000fe40000410000 */
[C---:B------:R-:W-:Y:S04]  /*d060*/  HMMA.16816.F32 R88, R176.reuse, R184, R88 ;  /* 0x000000b8b058723c */ /* 0x040fe80000001858 */
[C---:B------:R-:W-:Y:S02]  /*d070*/  FMUL.FTZ R106, R0.reuse, R106 ;  /* 0x0000006a006a7220 */ /* 0x040fe40000410000 */
[----:B------:R-:W-:Y:S02]  /*d080*/  FMUL.FTZ R107, R0, R107 ;  /* 0x0000006b006b7220 */ /* 0x000fe40000410000 */
[-C--:B------:R-:W-:Y:S04]  /*d090*/  HMMA.16816.F32 R92, R176, R186.reuse, R92 ;  /* 0x000000bab05c723c */ /* 0x080fe8000000185c */
[C---:B------:R-:W-:Y:S02]  /*d0a0*/  FMUL.FTZ R108, R164.reuse, R108 ;  /* 0x0000006ca46c7220 */ /* 0x040fe40000410000 */
[----:B------:R-:W-:Y:S02]  /*d0b0*/  FMUL.FTZ R109, R164, R109 ;  /* 0x0000006da46d7220 */ /* 0x000fe40000410000 */
[C---:B------:R-:W-:Y:S01]  /*d0c0*/  HMMA.16816.F32 R96, R172.reuse, R186, R96 ;  /* 0x000000baac60723c */ /* 0x040fe20000001860 */
[----:B------:R-:W2:Y:S03]  /*d0d0*/  LDSM.16.MT88.4 R184, [R228+0x900] ;  /* 0x00090000e4b8783b */ /* 0x000ea60000004200 */
[C---:B------:R-:W-:Y:S02]  /*d0e0*/  FMUL.FTZ R110, R0.reuse, R110 ;  /* 0x0000006e006e7220 */ /* 0x040fe40000410000 */
[----:B------:R-:W-:Y:S02]  /*d0f0*/  FMUL.FTZ R111, R0, R111 ;  /* 0x0000006f006f7220 */ /* 0x000fe40000410000 */
[-C--:B-1----:R-:W-:Y:S04]  /*d100*/  HMMA.16816.F32 R100, R172, R20.reuse, R100 ;  /* 0x00000014ac64723c */ /* 0x082fe80000001864 */
[C---:B------:R-:W-:Y:S02]  /*d110*/  FMUL.FTZ R112, R166.reuse, R112 ;  /* 0x00000070a6707220 */ /* 0x040fe40000410000 */
[C---:B------:R-:W-:Y:S02]  /*d120*/  FMUL.FTZ R113, R166.reuse, R113 ;  /* 0x00000071a6717220 */ /* 0x040fe40000410000 */
[C---:B------:R-:W-:Y:S04]  /*d130*/  HMMA.16816.F32 R104, R176.reuse, R20, R104 ;  /* 0x00000014b068723c */ /* 0x040fe80000001868 */
[C---:B------:R-:W-:Y:S02]  /*d140*/  FMUL.FTZ R114, R165.reuse, R114 ;  /* 0x00000072a5727220 */ /* 0x040fe40000410000 */
[----:B------:R-:W-:Y:S01]  /*d150*/  FMUL.FTZ R115, R165, R115 ;  /* 0x00000073a5737220 */ /* 0x000fe20000410000 */
[----:B------:R-:W-:Y:S01]  /*d160*/  F2FP.PACK_AB R20, R215, R216 ;  /* 0x000000d8d714723e */ /* 0x000fe200000000ff */
[-C--:B------:R-:W-:Y:S04]  /*d170*/  HMMA.16816.F32 R108, R176, R22.reuse, R108 ;  /* 0x00000016b06c723c */ /* 0x080fe8000000186c */
[C---:B------:R-:W-:Y:S01]  /*d180*/  FMUL.FTZ R116, R166.reuse, R116 ;  /* 0x00000074a6747220 */ /* 0x040fe20000410000 */
[----:B------:R-:W-:Y:S01]  /*d190*/  F2FP.PACK_AB R21, R211, R212 ;  /* 0x000000d4d315723e */ /* 0x000fe200000000ff */
[----:B------:R-:W-:Y:S02]  /*d1a0*/  FMUL.FTZ R117, R166, R117 ;  /* 0x00000075a6757220 */ /* 0x000fe40000410000 */
[C---:B------:R-:W-:Y:S04]  /*d1b0*/  HMMA.16816.F32 R112, R172.reuse, R22, R112 ;  /* 0x00000016ac70723c */ /* 0x040fe80000001870 */
[C---:B------:R-:W-:Y:S02]  /*d1c0*/  FMUL.FTZ R118, R165.reuse, R118 ;  /* 0x00000076a5767220 */ /* 0x040fe40000410000 */
[----:B------:R-:W-:Y:S01]  /*d1d0*/  FMUL.FTZ R119, R165, R119 ;  /* 0x00000077a5777220 */ /* 0x000fe20000410000 */
[----:B------:R-:W-:Y:S01]  /*d1e0*/  F2FP.PACK_AB R22, R213, R214 ;  /* 0x000000d6d516723e */ /* 0x000fe200000000ff */
[C---:B------:R-:W-:Y:S01]  /*d1f0*/  FMUL.FTZ R120, R164.reuse, R120 ;  /* 0x00000078a4787220 */ /* 0x040fe20000410000 */
[----:B------:R-:W-:Y:S03]  /*d200*/  F2FP.PACK_AB R23, R209, R210 ;  /* 0x000000d2d117723e */ /* 0x000fe600000000ff */
[----:B------:R-:W-:Y:S01]  /*d210*/  FMUL.FTZ R121, R164, R121 ;  /* 0x00000079a4797220 */ /* 0x000fe20000410000 */
[-C--:B---3--:R-:W-:Y:S03]  /*d220*/  HMMA.16816.F32 R116, R172, R32.reuse, R116 ;  /* 0x00000020ac74723c */ /* 0x088fe60000001874 */
[C---:B------:R-:W-:Y:S02]  /*d230*/  FMUL.FTZ R122, R0.reuse, R122 ;  /* 0x0000007a007a7220 */ /* 0x040fe40000410000 */
[----:B------:R-:W-:Y:S02]  /*d240*/  FMUL.FTZ R123, R0, R123 ;  /* 0x0000007b007b7220 */ /* 0x000fe40000410000 */
[--C-:B------:R-:W-:Y:S02]  /*d250*/  FFMA.FTZ R28, R28, c[0x0][0x2d0], -R206.reuse ;  /* 0x0000b4001c1c7a23 */ /* 0x100fe400000108ce */
[----:B------:R-:W-:Y:S02]  /*d260*/  FFMA.FTZ R29, R29, c[0x0][0x2d0], -R206 ;  /* 0x0000b4001d1d7a23 */ /* 0x000fe400000108ce */
[----:B------:R1:W-:Y:S01]  /*d270*/  MUFU.EX2 R199, R28 ;  /* 0x0000001c00c77308 */ /* 0x0003e20000000800 */
[C---:B------:R-:W-:Y:S04]  /*d280*/  HMMA.16816.F32 R120, R176.reuse, R32, R120 ;  /* 0x00000020b078723c */ /* 0x040fe80000001878 */
[--C-:B------:R-:W-:Y:S02]  /*d290*/  FFMA.FTZ R30, R30, c[0x0][0x2d0], -R2.reuse ;  /* 0x0000b4001e1e7a23 */ /* 0x100fe40000010802 */
[--C-:B------:R-:W-:Y:S02]  /*d2a0*/  FFMA.FTZ R31, R31, c[0x0][0x2d0], -R2.reuse ;  /* 0x0000b4001f1f7a23 */ /* 0x100fe40000010802 */
[C---:B------:R-:W-:Y:S01]  /*d2b0*/  FMUL.FTZ R124, R164.reuse, R124 ;  /* 0x0000007ca47c7220 */ /* 0x040fe20000410000 */
[----:B------:R3:W2:Y:S03]  /*d2c0*/  MUFU.EX2 R198, R29 ;  /* 0x0000001d00c67308 */ /* 0x0006a60000000800 */
[----:B------:R-:W-:Y:S02]  /*d2d0*/  FMUL.FTZ R125, R164, R125 ;  /* 0x0000007da47d7220 */ /* 0x000fe40000410000 */
[C---:B------:R-:W-:Y:S02]  /*d2e0*/  FMUL.FTZ R126, R0.reuse, R126 ;  /* 0x0000007e007e7220 */ /* 0x040fe40000410000 */
[----:B------:R-:W-:Y:S02]  /*d2f0*/  FMUL.FTZ R127, R0, R127 ;  /* 0x0000007f007f7220 */ /* 0x000fe40000410000 */
[C---:B------:R-:W-:Y:S01]  /*d300*/  FMUL.FTZ R128, R166.reuse, R128 ;  /* 0x00000080a6807220 */ /* 0x040fe20000410000 */
[----:B------:R2:W-:Y:S01]  /*d310*/  MUFU.EX2 R170, R30 ;  /* 0x0000001e00aa7308 */ /* 0x0005e20000000800 */
[----:B------:R-:W-:Y:S02]  /*d320*/  FMUL.FTZ R129, R166, R129 ;  /* 0x00000081a6817220 */ /* 0x000fe40000410000 */
[C---:B------:R-:W-:Y:S01]  /*d330*/  FMUL.FTZ R130, R165.reuse, R130 ;  /* 0x00000082a5827220 */ /* 0x040fe20000410000 */
[-C--:B------:R-:W-:Y:S01]  /*d340*/  HMMA.16816.F32 R124, R176, R34.reuse, R124 ;  /* 0x00000022b07c723c */ /* 0x080fe2000000187c */
[----:B------:R-:W3:Y:S02]  /*d350*/  LDL.LU R179, [R1+0x18] ;  /* 0x0000180001b37983 */ /* 0x000ee40000300800 */
[----:B------:R-:W-:Y:S01]  /*d360*/  FMUL.FTZ R131, R165, R131 ;  /* 0x00000083a5837220 */ /* 0x000fe20000410000 */
[----:B-1----:R-:W-:Y:S01]  /*d370*/  F2FP.PACK_AB R28, R207, R208 ;  /* 0x000000d0cf1c723e */ /* 0x002fe200000000ff */
[--C-:B------:R-:W-:Y:S01]  /*d380*/  FFMA.FTZ R42, R42, c[0x0][0x2d0], -R2.reuse ;  /* 0x0000b4002a2a7a23 */ /* 0x100fe20000010802 */
[----:B------:R-:W1:Y:S01]  /*d390*/  MUFU.EX2 R171, R31 ;  /* 0x0000001f00ab7308 */ /* 0x000e620000000800 */
[--C-:B------:R-:W-:Y:S02]  /*d3a0*/  FFMA.FTZ R43, R43, c[0x0][0x2d0], -R2.reuse ;  /* 0x0000b4002b2b7a23 */ /* 0x100fe40000010802 */
[--C-:B------:R-:W-:Y:S01]  /*d3b0*/  FFMA.FTZ R46, R46, c[0x0][0x2d0], -R2.reuse ;  /* 0x0000b4002e2e7a23 */ /* 0x100fe20000010802 */
[----:B------:R-:W-:Y:S01]  /*d3c0*/  HMMA.16816.F32 R128, R172, R34, R128 ;  /* 0x00000022ac80723c */ /* 0x000fe20000001880 */
[----:B------:R-:W1:Y:S03]  /*d3d0*/  LDSM.16.MT88.4 R32, [R227+0x900] ;  /* 0x00090000e320783b */ /* 0x000e660000004200 */
[----:B---3--:R-:W-:Y:S01]  /*d3e0*/  F2FP.PACK_AB R29, R192, R193 ;  /* 0x000000c1c01d723e */ /* 0x008fe200000000ff */
[----:B------:R-:W-:Y:S01]  /*d3f0*/  FFMA.FTZ R2, R47, c[0x0][0x2d0], -R2 ;  /* 0x0000b4002f027a23 */ /* 0x000fe20000010802 */
[----:B------:R-:W-:Y:S01]  /*d400*/  MUFU.EX2 R42, R42 ;  /* 0x0000002a002a7308 */ /* 0x000fe20000000800 */
[--C-:B------:R-:W-:Y:S01]  /*d410*/  FFMA.FTZ R48, R48, c[0x0][0x2d0], -R204.reuse ;  /* 0x0000b40030307a23 */ /* 0x100fe200000108cc */
[-C--:B------:R-:W-:Y:S01]  /*d420*/  HMMA.16816.F32 R4, R20, R24.reuse, R4 ;  /* 0x000000181404723c */ /* 0x080fe20000001804 */
[----:B------:R-:W-:Y:S04]  /*d430*/  LDSM.16.MT88.4 R172, [R226+0x2100] ;  /* 0x00210000e2ac783b */ /* 0x000fe80000004200 */
[----:B--2---:R-:W-:Y:S01]  /*d440*/  F2FP.PACK_AB R30, R198, R199 ;  /* 0x000000c7c61e723e */ /* 0x004fe200000000ff */
[----:B------:R-:W-:Y:S02]  /*d450*/  FFMA.FTZ R49, R49, c[0x0][0x2d0], -R204 ;  /* 0x0000b40031317a23 */ /* 0x000fe400000108cc */
[----:B------:R-:W-:Y:S01]  /*d460*/  MUFU.EX2 R195, R48 ;  /* 0x0000003000c37308 */ /* 0x000fe20000000800 */
[--C-:B------:R-:W-:Y:S03]  /*d470*/  FFMA.FTZ R51, R51, c[0x0][0x2d0], -R205.reuse ;  /* 0x0000b40033337a23 */ /* 0x100fe600000108cd */
[----:B-1----:R-:W-:Y:S01]  /*d480*/  F2FP.PACK_AB R31, R171, R170 ;  /* 0x000000aaab1f723e */ /* 0x002fe200000000ff */
[--C-:B------:R-:W-:Y:S02]  /*d490*/  FFMA.FTZ R45, R45, c[0x0][0x2d0], -R206.reuse ;  /* 0x0000b4002d2d7a23 */ /* 0x100fe400000108ce */
[----:B------:R-:W-:Y:S02]  /*d4a0*/  FFMA.FTZ R50, R50, c[0x0][0x2d0], -R205 ;  /* 0x0000b40032327a23 */ /* 0x000fe400000108cd */
[--C-:B------:R-:W-:Y:S01]  /*d4b0*/  FFMA.FTZ R40, R40, c[0x0][0x2d0], -R206.reuse ;  /* 0x0000b40028287a23 */ /* 0x100fe200000108ce */
[----:B------:R-:W-:Y:S01]  /*d4c0*/  MUFU.EX2 R48, R39 ;  /* 0x0000002700307308 */ /* 0x000fe20000000800 */
[C---:B------:R-:W-:Y:S04]  /*d4d0*/  HMMA.16816.F32 R8, R28.reuse, R24, R8 ;  /* 0x000000181c08723c */ /* 0x040fe80000001808 */
[--C-:B------:R-:W-:Y:S02]  /*d4e0*/  FFMA.FTZ R41, R41, c[0x0][0x2d0], -R206.reuse ;  /* 0x0000b40029297a23 */ /* 0x100fe400000108ce */
[----:B------:R-:W-:Y:S02]  /*d4f0*/  FFMA.FTZ R44, R44, c[0x0][0x2d0], -R206 ;  /* 0x0000b4002c2c7a23 */ /* 0x000fe400000108ce */
[-C--:B------:R-:W-:Y:S01]  /*d500*/  HMMA.16816.F32 R12, R28, R26.reuse, R12 ;  /* 0x0000001a1c0c723c */ /* 0x080fe2000000180c */
[----:B------:R-:W-:Y:S07]  /*d510*/  MUFU.EX2 R194, R49 ;  /* 0x0000003100c27308 */ /* 0x000fee0000000800 */
[C---:B------:R-:W-:Y:S01]  /*d520*/  HMMA.16816.F32 R16, R20.reuse, R26, R16 ;  /* 0x0000001a1410723c */ /* 0x040fe20000001810 */
[----:B------:R-:W1:Y:S02]  /*d530*/  LDSM.16.MT88.4 R24, [R225+0x2100] ;  /* 0x00210000e118783b */ /* 0x000e640000004200 */
[----:B------:R2:W-:Y:S05]  /*d540*/  MUFU.EX2 R49, R38 ;  /* 0x0000002600317308 */ /* 0x0005ea0000000800 */
[-C--:B------:R-:W-:Y:S05]  /*d550*/  HMMA.16816.F32 R132, R20, R180.reuse, R132 ;  /* 0x000000b41484723c */ /* 0x080fea0000001884 */
[----:B------:R-:W-:Y:S03]  /*d560*/  MUFU.EX2 R51, R51 ;  /* 0x0000003300337308 */ /* 0x000fe60000000800 */
[C---:B------:R-:W-:Y:S07]  /*d570*/  HMMA.16816.F32 R136, R28.reuse, R180, R136 ;  /* 0x000000b41c88723c */ /* 0x040fee0000001888 */
[----:B------:R-:W-:Y:S01]  /*d580*/  MUFU.EX2 R45, R45 ;  /* 0x0000002d002d7308 */ /* 0x000fe20000000800 */
[-C--:B------:R-:W-:Y:S01]  /*d590*/  HMMA.16816.F32 R140, R28, R182.reuse, R140 ;  /* 0x000000b61c8c723c */ /* 0x080fe2000000188c */
[----:B--2---:R-:W-:Y:S07]  /*d5a0*/  LDSM.16.MT88.4 R36, [R226+0x1100] ;  /* 0x00110000e224783b */ /* 0x004fee0000004200 */
[C---:B------:R-:W-:Y:S01]  /*d5b0*/  HMMA.16816.F32 R144, R20.reuse, R182, R144 ;  /* 0x000000b61490723c */ /* 0x040fe20000001890 */
[----:B------:R-:W-:Y:S07]  /*d5c0*/  MUFU.EX2 R50, R50 ;  /* 0x0000003200327308 */ /* 0x000fee0000000800 */
[-C--:B------:R-:W-:Y:S03]  /*d5d0*/  HMMA.16816.F32 R148, R20, R184.reuse, R148 ;  /* 0x000000b81494723c */ /* 0x080fe60000001894 */
[----:B------:R-:W-:Y:S05]  /*d5e0*/  MUFU.EX2 R40, R40 ;  /* 0x0000002800287308 */ /* 0x000fea0000000800 */
[C---:B------:R-:W-:Y:S05]  /*d5f0*/  HMMA.16816.F32 R152, R28.reuse, R184, R152 ;  /* 0x000000b81c98723c */ /* 0x040fea0000001898 */
[----:B------:R-:W2:Y:S03]  /*d600*/  MUFU.EX2 R41, R41 ;  /* 0x0000002900297308 */ /* 0x000ea60000000800 */
[-C--:B------:R-:W-:Y:S07]  /*d610*/  HMMA.16816.F32 R156, R28, R186.reuse, R156 ;  /* 0x000000ba1c9c723c */ /* 0x080fee000000189c */
[----:B------:R-:W-:Y:S01]  /*d620*/  MUFU.EX2 R44, R44 ;  /* 0x0000002c002c7308 */ /* 0x000fe20000000800 */
[C---:B------:R-:W-:Y:S08]  /*d630*/  HMMA.16816.F32 R160, R20.reuse, R186, R160 ;  /* 0x000000ba14a0723c */ /* 0x040ff000000018a0 */
[-C--:B------:R-:W-:Y:S01]  /*d640*/  HMMA.16816.F32 R52, R20, R32.reuse, R52 ;  /* 0x000000201434723c */ /* 0x080fe20000001834 */
[----:B------:R-:W3:Y:S07]  /*d650*/  MUFU.EX2 R43, R43 ;  /* 0x0000002b002b7308 */ /* 0x000eee0000000800 */
[C---:B------:R-:W-:Y:S03]  /*d660*/  HMMA.16816.F32 R56, R28.reuse, R32, R56 ;  /* 0x000000201c38723c */ /* 0x040fe60000001838 */
[----:B------:R-:W-:Y:S05]  /*d670*/  MUFU.EX2 R46, R46 ;  /* 0x0000002e002e7308 */ /* 0x000fea0000000800 */
[-C--:B------:R-:W-:Y:S08]  /*d680*/  HMMA.16816.F32 R60, R28, R34.reuse, R60 ;  /* 0x000000221c3c723c */ /* 0x080ff0000000183c */
[C---:B------:R-:W-:Y:S01]  /*d690*/  HMMA.16816.F32 R64, R20.reuse, R34, R64 ;  /* 0x000000221440723c */ /* 0x040fe20000001840 */
[----:B------:R-:W2:Y:S07]  /*d6a0*/  LDSM.16.MT88.4 R32, [R228+0x2100] ;  /* 0x00210000e420783b */ /* 0x000eae0000004200 */
[-C--:B-1----:R-:W-:Y:S08]  /*d6b0*/  HMMA.16816.F32 R68, R20, R24.reuse, R68 ;  /* 0x000000181444723c */ /* 0x082ff00000001844 */
[C---:B------:R-:W-:Y:S08]  /*d6c0*/  HMMA.16816.F32 R72, R28.reuse, R24, R72 ;  /* 0x000000181c48723c */ /* 0x040ff00000001848 */
[-C--:B------:R-:W-:Y:S08]  /*d6d0*/  HMMA.16816.F32 R76, R28, R26.reuse, R76 ;  /* 0x0000001a1c4c723c */ /* 0x080ff0000000184c */
[C---:B------:R-:W-:Y:S01]  /*d6e0*/  HMMA.16816.F32 R80, R20.reuse, R26, R80 ;  /* 0x0000001a1450723c */ /* 0x040fe20000001850 */
[----:B------:R-:W1:Y:S07]  /*d6f0*/  LDSM.16.MT88.4 R24, [R227+0x2100] ;  /* 0x00210000e318783b */ /* 0x000e6e0000004200 */
[-C--:B------:R-:W-:Y:S08]  /*d700*/  HMMA.16816.F32 R84, R20, R172.reuse, R84 ;  /* 0x000000ac1454723c */ /* 0x080ff00000001854 */
[C---:B------:R-:W-:Y:S08]  /*d710*/  HMMA.16816.F32 R88, R28.reuse, R172, R88 ;  /* 0x000000ac1c58723c */ /* 0x040ff00000001858 */
[-C--:B------:R-:W-:Y:S08]  /*d720*/  HMMA.16816.F32 R92, R28, R174.reuse, R92 ;  /* 0x000000ae1c5c723c */ /* 0x080ff0000000185c */
[C---:B------:R-:W-:Y:S08]  /*d730*/  HMMA.16816.F32 R96, R20.reuse, R174, R96 ;  /* 0x000000ae1460723c */ /* 0x040ff00000001860 */
[-C--:B--2---:R-:W-:Y:S08]  /*d740*/  HMMA.16816.F32 R100, R20, R32.reuse, R100 ;  /* 0x000000201464723c */ /* 0x084ff00000001864 */
[C---:B------:R-:W-:Y:S01]  /*d750*/  HMMA.16816.F32 R104, R28.reuse, R32, R104 ;  /* 0x000000201c68723c */ /* 0x040fe20000001868 */
[----:B------:R2:W2:Y:S07]  /*d760*/  MUFU.EX2 R32, R2 ;  /* 0x0000000200207308 */ /* 0x0004ae0000000800 */
[-C--:B------:R-:W-:Y:S08]  /*d770*/  HMMA.16816.F32 R108, R28, R34.reuse, R108 ;  /* 0x000000221c6c723c */ /* 0x080ff0000000186c */
[C---:B------:R-:W-:Y:S01]  /*d780*/  HMMA.16816.F32 R112, R20.reuse, R34, R112 ;  /* 0x000000221470723c */ /* 0x040fe20000001870 */
[----:B------:R-:W4:Y:S04]  /*d790*/  LDL.LU R34, [R1+0x1c] ;  /* 0x00001c0001227983 */ /* 0x000f280000300800 */
[----:B------:R-:W4:Y:S03]  /*d7a0*/  LDL.LU R33, [R1+0x20] ;  /* 0x0000200001217983 */ /* 0x000f260000300800 */
[-C--:B-1----:R-:W-:Y:S01]  /*d7b0*/  HMMA.16816.F32 R116, R20, R24.reuse, R116 ;  /* 0x000000181474723c */ /* 0x082fe20000001874 */
[----:B--2---:R-:W2:Y:S07]  /*d7c0*/  LDL.LU R2, [R1+0x24] ;  /* 0x0000240001027983 */ /* 0x004eae0000300800 */
[C---:B------:R-:W-:Y:S07]  /*d7d0*/  HMMA.16816.F32 R120, R28.reuse, R24, R120 ;  /* 0x000000181c78723c */ /* 0x040fee0000001878 */
[----:B------:R-:W-:Y:S01]  /*d7e0*/  F2FP.PACK_AB R24, R41, R40 ;  /* 0x000000282918723e */ /* 0x000fe200000000ff */
[-C--:B------:R-:W-:Y:S01]  /*d7f0*/  HMMA.16816.F32 R124, R28, R26.reuse, R124 ;  /* 0x0000001a1c7c723c */ /* 0x080fe2000000187c */
[----:B------:R-:W1:Y:S03]  /*d800*/  LDSM.16.MT88.4 R28, [R228+0x1100] ;  /* 0x00110000e41c783b */ /* 0x000e660000004200 */
[----:B---3--:R-:W-:Y:S04]  /*d810*/  F2FP.PACK_AB R25, R43, R42 ;  /* 0x0000002a2b19723e */ /* 0x008fe800000000ff */
[----:B------:R-:W-:Y:S07]  /*d820*/  HMMA.16816.F32 R128, R20, R26, R128 ;  /* 0x0000001a1480723c */ /* 0x000fee0000001880 */
[----:B------:R-:W-:Y:S02]  /*d830*/  F2FP.PACK_AB R20, R196, R197 ;  /* 0x000000c5c414723e */ /* 0x000fe400000000ff */
[----:B------:R-:W-:Y:S03]  /*d840*/  F2FP.PACK_AB R22, R194, R195 ;  /* 0x000000c3c216723e */ /* 0x000fe600000000ff */
[----:B------:R-:W-:Y:S02]  /*d850*/  F2FP.PACK_AB R21, R48, R49 ;  /* 0x000000313015723e */ /* 0x000fe400000000ff */
[----:B------:R-:W-:Y:S02]  /*d860*/  F2FP.PACK_AB R23, R51, R50 ;  /* 0x000000323317723e */ /* 0x000fe400000000ff */
[----:B------:R-:W-:Y:S02]  /*d870*/  F2FP.PACK_AB R26, R45, R44 ;  /* 0x0000002c2d1a723e */ /* 0x000fe400000000ff */
[----:B------:R-:W-:Y:S01]  /*d880*/  F2FP.PACK_AB R27, R32, R46 ;  /* 0x0000002e201b723e */ /* 0x000fe200000000ff */
[----:B------:R-:W-:Y:S02]  /*d890*/  FFMA.FTZ R166, R166, R179, R222 ;  /* 0x000000b3a6a67223 */ /* 0x000fe400000100de */
[-C--:B------:R-:W-:Y:S01]  /*d8a0*/  HMMA.16816.F32 R176, R20, R188.reuse, R4 ;  /* 0x000000bc14b0723c */ /* 0x080fe20000001804 */
[----:B------:R-:W3:Y:S07]  /*d8b0*/  LDSM.16.MT88.4 R4, [R227+0x1100] ;  /* 0x00110000e304783b */ /* 0x000eee0000004200 */
[C---:B------:R-:W-:Y:S01]  /*d8c0*/  HMMA.16816.F32 R180, R24.reuse, R188, R8 ;  /* 0x000000bc18b4723c */ /* 0x040fe20000001808 */
[----:B------:R-:W1:Y:S07]  /*d8d0*/  LDSM.16.MT88.4 R8, [R225+0x2900] ;  /* 0x00290000e108783b */ /* 0x000e6e0000004200 */
[-C--:B------:R-:W-:Y:S01]  /*d8e0*/  HMMA.16816.F32 R184, R24, R190.reuse, R12 ;  /* 0x000000be18b8723c */ /* 0x080fe2000000180c */
[----:B------:R-:W1:Y:S07]  /*d8f0*/  LDSM.16.MT88.4 R12, [R226+0x2900] ;  /* 0x00290000e20c783b */ /* 0x000e6e0000004200 */
[C---:B------:R-:W-:Y:S01]  /*d900*/  HMMA.16816.F32 R188, R20.reuse, R190, R16 ;  /* 0x000000be14bc723c */ /* 0x040fe20000001810 */
[----:B------:R-:W3:Y:S07]  /*d910*/  LDSM.16.MT88.4 R16, [R228+0x2900] ;  /* 0x00290000e410783b */ /* 0x000eee0000004200 */
[-C--:B------:R-:W-:Y:S08]  /*d920*/  HMMA.16816.F32 R132, R20, R36.reuse, R132 ;  /* 0x000000241484723c */ /* 0x080ff00000001884 */
[C---:B------:R-:W-:Y:S08]  /*d930*/  HMMA.16816.F32 R136, R24.reuse, R36, R136 ;  /* 0x000000241888723c */ /* 0x040ff00000001888 */
[-C--:B------:R-:W-:Y:S08]  /*d940*/  HMMA.16816.F32 R140, R24, R38.reuse, R140 ;  /* 0x00000026188c723c */ /* 0x080ff0000000188c */
[C---:B------:R-:W-:Y:S08]  /*d950*/  HMMA.16816.F32 R144, R20.reuse, R38, R144 ;  /* 0x000000261490723c */ /* 0x040ff00000001890 */
[-C--:B-1----:R-:W-:Y:S08]  /*d960*/  HMMA.16816.F32 R148, R20, R28.reuse, R148 ;  /* 0x0000001c1494723c */ /* 0x082ff00000001894 */
[C---:B------:R-:W-:Y:S08]  /*d970*/  HMMA.16816.F32 R152, R24.reuse, R28, R152 ;  /* 0x0000001c1898723c */ /* 0x040ff00000001898 */
[-C--:B------:R-:W-:Y:S08]  /*d980*/  HMMA.16816.F32 R156, R24, R30.reuse, R156 ;  /* 0x0000001e189c723c */ /* 0x080ff0000000189c */
[C---:B------:R-:W-:Y:S01]  /*d990*/  HMMA.16816.F32 R160, R20.reuse, R30, R160 ;  /* 0x0000001e14a0723c */ /* 0x040fe200000018a0 */
[----:B------:R-:W1:Y:S07]  /*d9a0*/  LDSM.16.MT88.4 R28, [R227+0x2900] ;  /* 0x00290000e31c783b */ /* 0x000e6e0000004200 */
[-C--:B---3--:R-:W-:Y:S08]  /*d9b0*/  HMMA.16816.F32 R52, R20, R4.reuse, R52 ;  /* 0x000000041434723c */ /* 0x088ff00000001834 */
[C---:B------:R-:W-:Y:S07]  /*d9c0*/  HMMA.16816.F32 R56, R24.reuse, R4, R56 ;  /* 0x000000041838723c */ /* 0x040fee0000001838 */
[----:B------:R-:W-:Y:S01]  /*d9d0*/  FADD.FTZ R5, R247, R166 ;  /* 0x000000a6f7057221 */ /* 0x000fe20000010000 */
[-C--:B------:R-:W-:Y:S04]  /*d9e0*/  HMMA.16816.F32 R60, R24, R6.reuse, R60 ;  /* 0x00000006183c723c */ /* 0x080fe8000000183c */
[----:B------:R-:W-:Y:S04]  /*d9f0*/  FADD.FTZ R5, R250, R5 ;  /* 0x00000005fa057221 */ /* 0x000fe80000010000 */
[C---:B------:R-:W-:Y:S08]  /*da00*/  HMMA.16816.F32 R64, R20.reuse, R6, R64 ;  /* 0x000000061440723c */ /* 0x040ff00000001840 */
        /* <DEDUP_REMOVED lines=14> */
[-C--:B------:R-:W-:Y:S04]  /*daf0*/  HMMA.16816.F32 R124, R24, R30.reuse, R124 ;  /* 0x0000001e187c723c */ /* 0x080fe8000000187c */
[----:B----4-:R-:W-:Y:S02]  /*db00*/  FFMA.FTZ R165, R165, R34, R223 ;  /* 0x00000022a5a57223 */ /* 0x010fe400000100df */
[----:B------:R-:W-:Y:S02]  /*db10*/  FFMA.FTZ R164, R164, R33, R221 ;  /* 0x00000021a4a47223 */ /* 0x000fe400000100dd */
[----:B------:R-:W-:Y:S04]  /*db20*/  HMMA.16816.F32 R128, R20, R30, R128 ;  /* 0x0000001e1480723c */ /* 0x000fe80000001880 */
[----:B--2---:R-:W-:Y:S02]  /*db30*/  FFMA.FTZ R0, R0, R2, R201 ;  /* 0x0000000200007223 */ /* 0x004fe400000100c9 */
[----:B------:R-:W-:Y:S02]  /*db40*/  FADD.FTZ R8, R244, R165 ;  /* 0x000000a5f4087221 */ /* 0x000fe40000010000 */
[----:B------:R-:W-:Y:S01]  /*db50*/  FADD.FTZ R4, R219, R164 ;  /* 0x000000a4db047221 */ /* 0x000fe20000010000 */
[----:B------:R-:W-:Y:S03]  /*db60*/  MOV R164, R167 ;  /* 0x000000a700a47202 */ /* 0x000fe60000000f00 */
        /* <DEDUP_REMOVED lines=37> */
[----:B------:R-:W-:Y:S01]  /*ddc0*/  STL [R1+0x18], R6 ;  /* 0x0000180601007387 */ /* 0x000fe20000100800 */
[----:B------:R-:W-:Y:S02]  /*ddd0*/  FADD.FTZ R0, R46, R4 ;  /* 0x000000042e007221 */ /* 0x000fe40000010000 */
[----:B------:R-:W-:Y:S02]  /*dde0*/  FADD.FTZ R4, R51, R5 ;  /* 0x0000000533047221 */ /* 0x000fe40000010000 */
[----:B------:R-:W-:Y:S02]  /*ddf0*/  FADD.FTZ R2, R45, R2 ;  /* 0x000000022d027221 */ /* 0x000fe40000010000 */
[----:B------:R-:W-:Y:S01]  /*de00*/  FADD.FTZ R0, R32, R0 ;  /* 0x0000000020007221 */ /* 0x000fe20000010000 */
[----:B------:R-:W-:Y:S04]  /*de10*/  STL [R1+0x1c], R4 ;  /* 0x00001c0401007387 */ /* 0x000fe80000100800 */
[----:B------:R1:W-:Y:S04]  /*de20*/  STL [R1+0x20], R2 ;  /* 0x0000200201007387 */ /* 0x0003e80000100800 */
[----:B------:R2:W-:Y:S01]  /*de30*/  STL [R1+0x24], R0 ;  /* 0x0000240001007387 */ /* 0x0005e20000100800 */
[----:B-1----:R-:W-:Y:S02]  /*de40*/  MOV R2, R168 ;  /* 0x000000a800027202 */ /* 0x002fe40000000f00 */
[----:B--2---:R-:W-:Y:S01]  /*de50*/  MOV R0, R169 ;  /* 0x000000a900007202 */ /* 0x004fe20000000f00 */
[----:B------:R-:W-:-:S05]  /*de60*/  @P0 BRA `(.L_x_491) ;  /* 0xffffd31000000947 */ /* 0x000fca000383ffff */
.L_x_490:
[----:B------:R-:W-:-:S13]  /*de70*/  ISETP.GE.AND P0, PT, R242, R249, PT ;  /* 0x000000f9f200720c */ /* 0x000fda0003f06270 */
[----:B------:R-:W-:Y:S05]  /*de80*/  @!P0 BRA `(.L_x_492) ;  /* 0x0000440000008947 */ /* 0x000fea0003800000 */
[----:B--2---:R-:W2:Y:S04]  /*de90*/  LDL.64 R4, [R1+0x48] ;  /* 0x0000480001047983 */ /* 0x004ea80000100a00 */
[----:B------:R-:W3:Y:S01]  /*dea0*/  LDL.64 R6, [R1+0x38] ;  /* 0x0000380001067983 */ /* 0x000ee20000100a00 */
[----:B------:R-:W-:Y:S01]  /*deb0*/  IMAD.MOV.U32 R170, RZ, RZ, R3 ;  /* 0x000000ffffaa7224 */ /* 0x000fe200078e0003 */
[----:B------:R-:W-:Y:S02]  /*dec0*/  ULDC.64 UR4, c[0x0][0x1e0] ;  /* 0x0000780000047ab9 */ /* 0x000fe40000000a00 */
[----:B------:R-:W-:Y:S02]  /*ded0*/  USHF.L.U64.HI UR7, UR4, 0x5, UR5 ;  /* 0x0000000504077899 */ /* 0x000fe40008010205 */
[----:B------:R-:W-:-:S02]  /*dee0*/  USHF.L.U32 UR16, UR4, 0x5, URZ ;  /* 0x0000000504107899 */ /* 0x000fc4000800063f */
[----:B------:R-:W-:Y:S02]  /*def0*/  UMOV UR13, 0x30 ;  /* 0x00000030000d7882 */ /* 0x000fe40000000000 */
[----:B------:R-:W-:Y:S01]  /*df00*/  ULDC.64 UR4, c[0x0][0x208] ;  /* 0x0000820000047ab9 */ /* 0x000fe20000000a00 */
[----:B------:R-:W-:Y:S01]  /*df10*/  IMAD.MOV.U32 R165, RZ, RZ, R168 ;  /* 0x000000ffffa57224 */ /* 0x000fe200078e00a8 */
[----:B------:R-:W-:Y:S01]  /*df20*/  UIADD3 UR12, UP1, UR12, 0x80, URZ ;  /* 0x000000800c0c7890 */ /* 0x000fe2000ff3e03f */
[----:B------:R-:W-:Y:S01]  /*df30*/  MOV R164, R169 ;  /* 0x000000a900a47202 */ /* 0x000fe20000000f00 */
[----:B------:R-:W-:Y:S01]  /*df40*/  UIADD3 UR17, UP0, UR9, 0x80, URZ ;  /* 0x0000008009117890 */ /* 0x000fe2000ff1e03f */
[----:B------:R-:W-:Y:S01]  /*df50*/  MOV R166, R167 ;  /* 0x000000a700a67202 */ /* 0x000fe20000000f00 */
[----:B------:R-:W-:Y:S02]  /*df60*/  UIMAD.WIDE.U32 UR18, UR13, UR4, URZ ;  /* 0x000000040d1272a5 */ /* 0x000fe4000f8e003f */
[----:B------:R-:W-:-:S02]  /*df70*/  UIMAD UR5, UR13, UR5, URZ ;  /* 0x000000050d0572a4 */ /* 0x000fc4000f8e023f */
[----:B------:R-:W-:Y:S02]  /*df80*/  UIADD3.X UR8, URZ, UR8, URZ, UP1, !UPT ;  /* 0x000000083f087290 */ /* 0x000fe40008ffe43f */
[----:B------:R-:W-:Y:S02]  /*df90*/  UIADD3.X UR4, URZ, UR11, URZ, UP0, !UPT ;  /* 0x0000000b3f047290 */ /* 0x000fe400087fe43f */
[----:B------:R-:W-:Y:S01]  /*dfa0*/  UIADD3 UR5, UR19, UR5, URZ ;  /* 0x0000000513057290 */ /* 0x000fe2000fffe03f */
[----:B--2---:R-:W-:Y:S02]  /*dfb0*/  IADD3 R8, P0, R4, 0x40, RZ ;  /* 0x0000004004087810 */ /* 0x004fe40007f1e0ff */
[----:B------:R-:W-:Y:S01]  /*dfc0*/  MOV R2, R4 ;  /* 0x0000000400027202 */ /* 0x000fe20000000f00 */
[--C-:B---3--:R-:W-:Y:S02]  /*dfd0*/  IMAD.MOV.U32 R3, RZ, RZ, R7.reuse ;  /* 0x000000ffff037224 */ /* 0x108fe400078e0007 */
[----:B------:R-:W-:-:S05]  /*dfe0*/  IMAD.X R9, RZ, RZ, R7, P0 ;  /* 0x000000ffff097224 */ /* 0x000fca00000e0607 */
[----:B------:R1:W-:Y:S04]  /*dff0*/  STL.64 [R1], R8 ;  /* 0x0000000801007387 */ /* 0x0003e80000100a00 */
[----:B------:R1:W-:Y:S02]  /*e000*/  STL.64 [R1+0x10], R2 ;  /* 0x0000100201007387 */ /* 0x0003e40000100a00 */
.L_x_509:
[----:B--2---:R-:W2:Y:S01]  /*e010*/  LDL.64 R204, [R1+0x10] ;  /* 0x0000100001cc7983 */ /* 0x004ea20000100a00 */
[----:B------:R-:W-:Y:S04]  /*e020*/  DEPBAR.LE SB0, 0x0 ;  /* 0x000080000000791a */ /* 0x000fe80000000000 */
[----:B------:R-:W3:Y:S05]  /*e030*/  LDL.64 R168, [R1] ;  /* 0x0000000001a87983 */ /* 0x000eea0000100a00 */
[----:B------:R-:W-:Y:S01]  /*e040*/  BAR.SYNC.DEFER_BLOCKING 0x0 ;  /* 0x0000000000007b1d */ /* 0x000fe20000010000 */
[C---:B------:R-:W-:Y:S01]  /*e050*/  ISETP.GT.AND P6, PT, R242.reuse, R249, PT ;  /* 0x000000f9f200720c */ /* 0x040fe20003fc4270 */
[----:B------:R-:W-:Y:S01]  /*e060*/  IMAD R0, R242, UR5, RZ ;  /* 0x00000005f2007c24 */ /* 0x000fe2000f8e02ff */
[----:B-1----:R-:W-:Y:S05]  /*e070*/  SHF.R.S32.HI R2, RZ, 0x1f, R242 ;  /* 0x0000001fff027819 */ /* 0x002fea00000114f2 */
[----:B------:R-:W-:Y:S01]  /*e080*/  IMAD R0, R2, UR18, R0 ;  /* 0x0000001202007c24 */ /* 0x000fe2000f8e0200 */
[----:B-----5:R-:W-:Y:S05]  /*e090*/  LDSM.16.M88.4 R48, [R231+0x6100] ;  /* 0x00610000e730783b */ /* 0x020fea0000000200 */
[----:B------:R-:W1:Y:S05]  /*e0a0*/  LDSM.16.M88.4 R16, [R224+0x3100] ;  /* 0x00310000e010783b */ /* 0x000e6a0000000200 */
[----:B------:R-:W4:Y:S05]  /*e0b0*/  LDSM.16.M88.4 R44, [R231+0x8100] ;  /* 0x00810000e72c783b */ /* 0x000f2a0000000200 */
[----:B------:R-:W4:Y:S05]  /*e0c0*/  LDSM.16.M88.4 R32, [R224+0x3900] ;  /* 0x00390000e020783b */ /* 0x000f2a0000000200 */
[----:B------:R-:W3:Y:S05]  /*e0d0*/  LDL.64 R246, [R1+0x30] ;  /* 0x0000300001f67983 */ /* 0x000eea0000100a00 */
[----:B------:R-:W4:Y:S05]  /*e0e0*/  LDSM.16.M88.4 R172, [R224+0x4100] ;  /* 0x00410000e0ac783b */ /* 0x000f2a0000000200 */
[----:B------:R-:W3:Y:S05]  /*e0f0*/  LDL.64 R244, [R1+0x40] ;  /* 0x0000400001f47983 */ /* 0x000eea0000100a00 */
[----:B------:R-:W-:Y:S05]  /*e100*/  LDSM.16.M88.4 R192, [R233+0x6100] ;  /* 0x00610000e9c0783b */ /* 0x000fea0000000200 */
[----:B------:R-:W3:Y:S01]  /*e110*/  LDL R171, [R1+0x28] ;  /* 0x0000280001ab7983 */ /* 0x000ee20000100800 */
[-C--:B-1----:R-:W-:Y:S04]  /*e120*/  HMMA.16816.F32 R4, R48, R16.reuse, RZ ;  /* 0x000000103004723c */ /* 0x082fe800000018ff */
[----:B------:R-:W1:Y:S05]  /*e130*/  LDSM.16.M88.4 R196, [R235] ;  /* 0x00000000ebc4783b */ /* 0x000e6a0000000200 */
[----:B------:R-:W1:Y:S01]  /*e140*/  LDSM.16.M88.4 R200, [R233+0x8100] ;  /* 0x00810000e9c8783b */ /* 0x000e620000000200 */
[C---:B----4-:R-:W-:Y:S08]  /*e150*/  HMMA.16816.F32 R8, R44.reuse, R16, RZ ;  /* 0x000000102c08723c */ /* 0x050ff000000018ff */
        /* <DEDUP_REMOVED lines=10> */
[----:B------:R-:W4:Y:S07]  /*e200*/  LDSM.16.M88.4 R172, [R241] ;  /* 0x00000000f1ac783b */ /* 0x000f2e0000000200 */
[-C--:B-1----:R-:W-:Y:S08]  /*e210*/  HMMA.16816.F32 R4, R192, R196.reuse, R4 ;  /* 0x000000c4c004723c */ /* 0x082ff00000001804 */
[C---:B------:R-:W-:Y:S08]  /*e220*/  HMMA.16816.F32 R8, R200.reuse, R196, R8 ;  /* 0x000000c4c808723c */ /* 0x040ff00000001808 */
[-C--:B------:R-:W-:Y:S08]  /*e230*/  HMMA.16816.F32 R12, R200, R198.reuse, R12 ;  /* 0x000000c6c80c723c */ /* 0x080ff0000000180c */
[C---:B------:R-:W-:Y:S08]  /*e240*/  HMMA.16816.F32 R16, R192.reuse, R198, R16 ;  /* 0x000000c6c010723c */ /* 0x040ff00000001810 */
[-C--:B----4-:R-:W-:Y:S08]  /*e250*/  HMMA.16816.F32 R20, R192, R172.reuse, R20 ;  /* 0x000000acc014723c */ /* 0x090ff00000001814 */
[C---:B------:R-:W-:Y:S08]  /*e260*/  HMMA.16816.F32 R24, R200.reuse, R172, R24 ;  /* 0x000000acc818723c */ /* 0x040ff00000001818 */
[-C--:B------:R-:W-:Y:S08]  /*e270*/  HMMA.16816.F32 R28, R200, R174.reuse, R28 ;  /* 0x000000aec81c723c */ /* 0x080ff0000000181c */
[C---:B------:R-:W-:Y:S04]  /*e280*/  HMMA.16816.F32 R32, R192.reuse, R174, R32 ;  /* 0x000000aec020723c */ /* 0x040fe80000001820 */
[C---:B--2---:R-:W-:Y:S04]  /*e290*/  IMAD.WIDE.U32 R204, R242.reuse, UR18, R204 ;  /* 0x00000012f2cc7c25 */ /* 0x044fe8000f8e00cc */
[----:B------:R-:W-:Y:S04]  /*e2a0*/  IMAD.IADD R167, R205, 0x1, R0 ;  /* 0x00000001cda77824 */ /* 0x000fe800078e0200 */
[----:B---3--:R-:W-:Y:S01]  /*e2b0*/  IMAD.WIDE.U32 R2, R242, UR18, R168 ;  /* 0x00000012f2027c25 */ /* 0x008fe2000f8e00a8 */
[----:B------:R-:W-:Y:S03]  /*e2c0*/  LEA R168, P1, R204, c[0x0][0x1f8], 0x1 ;  /* 0x00007e00cca87a11 */ /* 0x000fe600078208ff */
[----:B------:R-:W-:Y:S01]  /*e2d0*/  IMAD.IADD R0, R0, 0x1, R3 ;  /* 0x0000000100007824 */ /* 0x000fe200078e0203 */
[----:B------:R-:W-:Y:S02]  /*e2e0*/  LEA.HI.X R169, R204, c[0x0][0x1fc], R167, 0x1, P1 ;  /* 0x00007f00cca97a11 */ /* 0x000fe400008f0ca7 */
[----:B------:R-:W1:Y:S01]  /*e2f0*/  LDSM.16.M88.4 R204, [R240] ;  /* 0x00000000f0cc783b */ /* 0x000e620000000200 */
[C---:B------:R-:W-:Y:S04]  /*e300*/  LEA R208, P0, R2.reuse, c[0x0][0x1f8], 0x1 ;  /* 0x00007e0002d07a11 */ /* 0x040fe800078008ff */
[----:B------:R-:W-:Y:S01]  /*e310*/  @!PT LDS RZ, [RZ] ;  /* 0x00000000fffff984 */ /* 0x000fe20000000800 */
[----:B------:R-:W-:Y:S01]  /*e320*/  @!PT LDS RZ, [RZ] ;  /* 0x00000000fffff984 */ /* 0x000fe20000000800 */
[----:B------:R-:W-:Y:S01]  /*e330*/  @!PT LDS RZ, [RZ] ;  /* 0x00000000fffff984 */ /* 0x000fe20000000800 */
[----:B------:R2:W-:Y:S01]  /*e340*/  LDGSTS.E.BYPASS.LTC128B.128 [R243+0x100], [R168.64], !P4 ;  /* 0x00100000a8f37fae */ /* 0x0005e2000e101d4e */
[----:B------:R-:W-:Y:S02]  /*e350*/  LEA.HI.X R209, R2, c[0x0][0x1fc], R0, 0x1, P0 ;  /* 0x00007f0002d17a11 */ /* 0x000fe400000f0c00 */
[----:B------:R-:W-:Y:S02]  /*e360*/  IADD3 R2, P0, R168, UR9, RZ ;  /* 0x00000009a8027c10 */ /* 0x000fe4000ff1e0ff */
[----:B------:R-:W3:Y:S01]  /*e370*/  LDL R167, [R1+0x8] ;  /* 0x0000080001a77983 */ /* 0x000ee20000100800 */
[----:B------:R-:W-:Y:S02]  /*e380*/  @P6 IADD3 R0, R242, -0x1, RZ ;  /* 0xfffffffff2006810 */ /* 0x000fe40007ffe0ff */
[----:B------:R-:W-:Y:S02]  /*e390*/  IADD3.X R3, R169, UR11, RZ, P0, !PT ;  /* 0x0000000ba9037c10 */ /* 0x000fe400087fe4ff */
[----:B------:R4:W-:Y:S01]  /*e3a0*/  LDGSTS.E.BYPASS.LTC128B.128 [R243+0x1900], [R208.64], !P3 ;  /* 0x01900000d0f37fae */ /* 0x0009e2000d901d4e */
[C---:B------:R-:W-:Y:S04]  /*e3b0*/  IADD3 R196, P1, R2.reuse, UR9, RZ ;  /* 0x0000000902c47c10 */ /* 0x040fe8000ff3e0ff */
[----:B------:R4:W-:Y:S01]  /*e3c0*/  LDGSTS.E.BYPASS.LTC128B.128 [R243+0x900], [R2.64], !P4 ;  /* 0x0090000002f37fae */ /* 0x0009e2000e101d4e */
[C---:B------:R-:W-:Y:S02]  /*e3d0*/  IADD3.X R197, R3.reuse, UR11, RZ, P1, !PT ;  /* 0x0000000b03c57c10 */ /* 0x040fe40008ffe4ff */
[----:B------:R-:W-:Y:S02]  /*e3e0*/  PLOP3.LUT P1, PT, PT, PT, UP3, 0x80, 0x0 ;  /* 0x000000000000781c */ /* 0x000fe40003f2f038 */
[----:B------:R4:W-:Y:S05]  /*e3f0*/  LDGSTS.E.BYPASS.LTC128B.128 [R243+0x2100], [R2.64+0x80], !P3 ;  /* 0x0210008002f37fae */ /* 0x0009ea000d901d4e */
[----:B------:R4:W-:Y:S01]  /*e400*/  LDGSTS.E.BYPASS.LTC128B.128 [R243+0x1100], [R196.64], !P4 ;  /* 0x01100000c4f37fae */ /* 0x0009e2000e101d4e */
[----:B--2---:R-:W-:Y:S04]  /*e410*/  IADD3 R168, P0, R2, UR17, RZ ;  /* 0x0000001102a87c10 */ /* 0x004fe8000ff1e0ff */
[----:B------:R-:W-:Y:S02]  /*e420*/  IADD3.X R169, R3, UR4, RZ, P0, !PT ;  /* 0x0000000403a97c10 */ /* 0x000fe400087fe4ff */
[----:B------:R-:W-:Y:S01]  /*e430*/  PLOP3.LUT P0, PT, PT, PT, UP3, 0x80, 0x0 ;  /* 0x000000000000781c */ /* 0x000fe20003f0f038 */
[-C--:B-1----:R-:W-:Y:S02]  /*e440*/  HMMA.16816.F32 R36, R192, R204.reuse, R36 ;  /* 0x000000ccc024723c */ /* 0x082fe40000001824 */
[----:B------:R1:W-:Y:S05]  /*e450*/  LDGSTS.E.BYPASS.LTC128B.128 [R243+0x2900], [R168.64], !P3 ;  /* 0x02900000a8f37fae */ /* 0x0003ea000d901d4e */
[----:B----4-:R-:W-:Y:S01]  /*e460*/  LDSM.16.M88.4 R208, [R232+0x6100] ;  /* 0x00610000e8d0783b */ /* 0x010fe20000000200 */
[C---:B------:R-:W-:Y:S04]  /*e470*/  HMMA.16816.F32 R40, R200.reuse, R204, R40 ;  /* 0x000000ccc828723c */ /* 0x040fe80000001828 */
[----:B------:R-:W2:Y:S01]  /*e480*/  LDSM.16.M88.4 R212, [R230+0x3100] ;  /* 0x00310000e6d4783b */ /* 0x000ea20000000200 */
[----:B------:R-:W-:Y:S01]  /*e490*/  @P6 SHF.R.S32.HI R2, RZ, 0x1f, R0 ;  /* 0x0000001fff026819 */ /* 0x000fe20000011400 */
[----:B------:R-:W-:Y:S02]  /*e4a0*/  @P6 IMAD.MOV.U32 R3, RZ, RZ, R247 ;  /* 0x000000ffff036224 */ /* 0x000fe400078e00f7 */
[-C--:B------:R-:W-:Y:S01]  /*e4b0*/  HMMA.16816.F32 R44, R200, R206.reuse, R44 ;  /* 0x000000cec82c723c */ /* 0x080fe2000000182c */
[----:B------:R-:W4:Y:S03]  /*e4c0*/  LDSM.16.M88.4 R196, [R232+0x8100] ;  /* 0x00810000e8c4783b */ /* 0x000f260000000200 */
[----:B------:R-:W-:Y:S02]  /*e4d0*/  @P6 IMAD R2, R2, c[0x0][0x1e0], RZ ;  /* 0x0000780002026a24 */ /* 0x000fe400078e02ff */
[----:B------:R-:W0:Y:S02]  /*e4e0*/  LDGDEPBAR ;  /* 0x00000000000079af */ /* 0x000e240000000000 */
[----:B------:R-:W-:Y:S03]  /*e4f0*/  HMMA.16816.F32 R48, R192, R206, R48 ;  /* 0x000000cec030723c */ /* 0x000fe60000001830 */
[----:B------:R-:W4:Y:S01]  /*e500*/  LDSM.16.M88.4 R216, [R230+0x3900] ;  /* 0x00390000e6d8783b */ /* 0x000f220000000200 */
[C---:B-1----:R-:W-:Y:S04]  /*e510*/  @P6 IMAD.WIDE.U32 R168, R0.reuse, c[0x0][0x1e0], RZ ;  /* 0x0000780000a86a25 */ /* 0x042fe800078e00ff */
[----:B------:R-:W1:Y:S01]  /*e520*/  LDSM.16.M88.4 R172, [R230+0x4100] ;  /* 0x00410000e6ac783b */ /* 0x000e620000000200 */
[----:B------:R-:W-:Y:S04]  /*e530*/  @P6 IMAD R2, R0, c[0x0][0x1e4], R2 ;  /* 0x0000790000026a24 */ /* 0x000fe800078e0202 */
[----:B------:R-:W-:Y:S01]  /*e540*/  LDSM.16.M88.4 R192, [R234+0x6100] ;  /* 0x00610000eac0783b */ /* 0x000fe20000000200 */
[----:B------:R-:W-:Y:S02]  /*e550*/  @P6 IMAD.IADD R0, R169, 0x1, R2 ;  /* 0x00000001a9006824 */ /* 0x000fe400078e0202 */
[----:B------:R-:W-:Y:S02]  /*e560*/  @P6 IMAD.MOV.U32 R2, RZ, RZ, R244 ;  /* 0x000000ffff026224 */ /* 0x000fe400078e00f4 */
[----:B------:R-:W1:Y:S01]  /*e570*/  LDSM.16.M88.4 R200, [R229] ;  /* 0x00000000e5c8783b */ /* 0x000e620000000200 */
[----:B------:R-:W-:Y:S02]  /*e580*/  @P6 IMAD R0, R0, 0x30, RZ ;  /* 0x0000003000006824 */ /* 0x000fe400078e02ff */
[----:B------:R-:W-:Y:S02]  /*e590*/  @P6 IMAD.WIDE.U32 R2, R168, 0x30, R2 ;  /* 0x00000030a8026825 */ /* 0x000fe400078e0002 */
[----:B------:R-:W1:Y:S02]  /*e5a0*/  LDSM.16.M88.4 R204, [R234+0x8100] ;  /* 0x00810000eacc783b */ /* 0x000e640000000200 */
[C---:B------:R-:W-:Y:S01]  /*e5b0*/  @P6 IMAD.SHL.U32 R168, R2.reuse, 0x2, RZ ;  /* 0x0000000202a86824 */ /* 0x040fe200078e00ff */
[-C--:B--2---:R-:W-:Y:S02]  /*e5c0*/  HMMA.16816.F32 R4, R208, R212.reuse, R4 ;  /* 0x000000d4d004723c */ /* 0x084fe40000001804 */
[----:B------:R-:W2:Y:S03]  /*e5d0*/  LDSM.16.M88.4 R220, [R229+0x800] ;  /* 0x00080000e5dc783b */ /* 0x000ea60000000200 */
[----:B------:R-:W-:Y:S02]  /*e5e0*/  @P6 IMAD.IADD R3, R3, 0x1, R0 ;  /* 0x0000000103036824 */ /* 0x000fe400078e0200 */
[----:B------:R-:W-:Y:S01]  /*e5f0*/  @P1 IMAD.HI.U32 R0, R171, c[0x0][0x2c8], RZ ;  /* 0x0000b200ab001a27 */ /* 0x000fe200078e00ff */
[C---:B----4-:R-:W-:Y:S04]  /*e600*/  HMMA.16816.F32 R8, R196.reuse, R212, R8 ;  /* 0x000000d4c408723c */ /* 0x050fe80000001808 */
[----:B------:R-:W-:Y:S02]  /*e610*/  @P6 SHF.L.U64.HI R3, R2, 0x1, R3 ;  /* 0x0000000102036819 */ /* 0x000fe40000010203 */
[----:B------:R-:W-:Y:S02]  /*e620*/  @P0 SHF.R.U32.HI R171, RZ, c[0x0][0x2cc], R0 ;  /* 0x0000b300ffab0a19 */ /* 0x000fe40000011600 */
[-C--:B------:R-:W-:Y:S08]  /*e630*/  HMMA.16816.F32 R12, R196, R214.reuse, R12 ;  /* 0x000000d6c40c723c */ /* 0x080ff0000000180c */
[C---:B------:R-:W-:Y:S01]  /*e640*/  HMMA.16816.F32 R16, R208.reuse, R214, R16 ;  /* 0x000000d6d010723c */ /* 0x040fe20000001810 */
[----:B------:R-:W4:Y:S07]  /*e650*/  LDSM.16.M88.4 R212, [R229+0x1000] ;  /* 0x00100000e5d4783b */ /* 0x000f2e0000000200 */
[-C--:B------:R-:W-:Y:S08]  /*e660*/  HMMA.16816.F32 R20, R208, R216.reuse, R20 ;  /* 0x000000d8d014723c */ /* 0x080ff00000001814 */
        /* <DEDUP_REMOVED lines=9> */
[----:B------:R-:W1:Y:S05]  /*e700*/  LDSM.16.M88.4 R172, [R231+0xa100] ;  /* 0x00a10000e7ac783b */ /* 0x000e6a0000000200 */
[----:B------:R-:W1:Y:S02]  /*e710*/  LDSM.16.M88.4 R208, [R231+0xc100] ;  /* 0x00c10000e7d0783b */ /* 0x000e640000000200 */
[-C--:B------:R-:W-:Y:S08]  /*e720*/  HMMA.16816.F32 R4, R192, R200.reuse, R4 ;  /* 0x000000c8c004723c */ /* 0x080ff00000001804 */
        /* <DEDUP_REMOVED lines=8> */
[----:B------:R-:W-:Y:S07]  /*e7b0*/  LDSM.16.M88.4 R220, [R238] ;  /* 0x00000000eedc783b */ /* 0x000fee0000000200 */
[-C--:B----4-:R-:W-:Y:S08]  /*e7c0*/  HMMA.16816.F32 R36, R192, R212.reuse, R36 ;  /* 0x000000d4c024723c */ /* 0x090ff00000001824 */
[C---:B------:R-:W-:Y:S08]  /*e7d0*/  HMMA.16816.F32 R40, R204.reuse, R212, R40 ;  /* 0x000000d4cc28723c */ /* 0x040ff00000001828 */
[-C--:B------:R-:W-:Y:S01]  /*e7e0*/  HMMA.16816.F32 R44, R204, R214.reuse, R44 ;  /* 0x000000d6cc2c723c */ /* 0x080fe2000000182c */
[----:B------:R-:W2:Y:S07]  /*e7f0*/  LDSM.16.M88.4 R204, [R224+0x5900] ;  /* 0x00590000e0cc783b */ /* 0x000eae0000000200 */
[----:B------:R-:W-:Y:S01]  /*e800*/  HMMA.16816.F32 R48, R192, R214, R48 ;  /* 0x000000d6c030723c */ /* 0x000fe20000001830 */
[----:B------:R-:W-:Y:S05]  /*e810*/  LDSM.16.M88.4 R192, [R233+0xa100] ;  /* 0x00a10000e9c0783b */ /* 0x000fea0000000200 */
[----:B------:R-:W4:Y:S02]  /*e820*/  LDSM.16.M88.4 R212, [R239] ;  /* 0x00000000efd4783b */ /* 0x000f240000000200 */
        /* <DEDUP_REMOVED lines=15> */
[----:B------:R-:W2:Y:S05]  /*e920*/  LDSM.16.M88.4 R172, [R232+0xa100] ;  /* 0x00a10000e8ac783b */ /* 0x000eaa0000000200 */
[----:B------:R-:W1:Y:S02]  /*e930*/  LDSM.16.M88.4 R204, [R232+0xc100] ;  /* 0x00c10000e8cc783b */ /* 0x000e640000000200 */
[-C--:B----4-:R-:W-:Y:S08]  /*e940*/  HMMA.16816.F32 R4, R192, R212.reuse, R4 ;  /* 0x000000d4c004723c */ /* 0x090ff00000001804 */
[C---:B------:R-:W-:Y:S08]  /*e950*/  HMMA.16816.F32 R8, R216.reuse, R212, R8 ;  /* 0x000000d4d808723c */ /* 0x040ff00000001808 */
[-C--:B------:R-:W-:Y:S08]  /*e960*/  HMMA.16816.F32 R12, R216, R214.reuse, R12 ;  /* 0x000000d6d80c723c */ /* 0x080ff0000000180c */
[C---:B------:R-:W-:Y:S01]  /*e970*/  HMMA.16816.F32 R16, R192.reuse, R214, R16 ;  /* 0x000000d6c010723c */ /* 0x040fe20000001810 */
[----:B------:R-:W4:Y:S07]  /*e980*/  LDSM.16.M88.4 R212, [R230+0x5900] ;  /* 0x00590000e6d4783b */ /* 0x000f2e0000000200 */
[-C--:B------:R-:W-:Y:S08]  /*e990*/  HMMA.16816.F32 R20, R192, R220.reuse, R20 ;  /* 0x000000dcc014723c */ /* 0x080ff00000001814 */
[C---:B------:R-:W-:Y:S08]  /*e9a0*/  HMMA.16816.F32 R24, R216.reuse, R220, R24 ;  /* 0x000000dcd818723c */ /* 0x040ff00000001818 */
[-C--:B------:R-:W-:Y:S08]  /*e9b0*/  HMMA.16816.F32 R28, R216, R222.reuse, R28 ;  /* 0x000000ded81c723c */ /* 0x080ff0000000181c */
[C---:B------:R-:W-:Y:S08]  /*e9c0*/  HMMA.16816.F32 R32, R192.reuse, R222, R32 ;  /* 0x000000dec020723c */ /* 0x040ff00000001820 */
[-C--:B-1----:R-:W-:Y:S08]  /*e9d0*/  HMMA.16816.F32 R36, R192, R196.reuse, R36 ;  /* 0x000000c4c024723c */ /* 0x082ff00000001824 */
[C---:B------:R-:W-:Y:S08]  /*e9e0*/  HMMA.16816.F32 R40, R216.reuse, R196, R40 ;  /* 0x000000c4d828723c */ /* 0x040ff00000001828 */
[-C--:B------:R-:W-:Y:S01]  /*e9f0*/  HMMA.16816.F32 R44, R216, R198.reuse, R44 ;  /* 0x000000c6d82c723c */ /* 0x080fe2000000182c */
[----:B------:R-:W-:Y:S07]  /*ea00*/  LDSM.16.M88.4 R216, [R236+0xc100] ;  /* 0x00c10000ecd8783b */ /* 0x000fee0000000200 */
[----:B------:R-:W-:Y:S01]  /*ea10*/  HMMA.16816.F32 R48, R192, R198, R48 ;  /* 0x000000c6c030723c */ /* 0x000fe20000001830 */
[----:B------:R-:W-:Y:S05]  /*ea20*/  LDSM.16.M88.4 R192, [R234+0xa100] ;  /* 0x00a10000eac0783b */ /* 0x000fea0000000200 */
[----:B------:R-:W1:Y:S02]  /*ea30*/  LDSM.16.M88.4 R196, [R229+0x1800] ;  /* 0x00180000e5c4783b */ /* 0x000e640000000200 */
[-C--:B--2---:R-:W-:Y:S08]  /*ea40*/  HMMA.16816.F32 R4, R172, R200.reuse, R4 ;  /* 0x000000c8ac04723c */ /* 0x084ff00000001804 */
[C---:B------:R-:W-:Y:S08]  /*ea50*/  HMMA.16816.F32 R8, R204.reuse, R200, R8 ;  /* 0x000000c8cc08723c */ /* 0x040ff00000001808 */
[-C--:B------:R-:W-:Y:S08]  /*ea60*/  HMMA.16816.F32 R12, R204, R202.reuse, R12 ;  /* 0x000000cacc0c723c */ /* 0x080ff0000000180c */
[C---:B------:R-:W-:Y:S01]  /*ea70*/  HMMA.16816.F32 R16, R172.reuse, R202, R16 ;  /* 0x000000caac10723c */ /* 0x040fe20000001810 */
[----:B------:R-:W2:Y:S07]  /*ea80*/  LDSM.16.M88.4 R200, [R229+0x2000] ;  /* 0x00200000e5c8783b */ /* 0x000eae0000000200 */
[-C--:B------:R-:W-:Y:S08]  /*ea90*/  HMMA.16816.F32 R20, R172, R208.reuse, R20 ;  /* 0x000000d0ac14723c */ /* 0x080ff00000001814 */
[C---:B------:R-:W-:Y:S08]  /*eaa0*/  HMMA.16816.F32 R24, R204.reuse, R208, R24 ;  /* 0x000000d0cc18723c */ /* 0x040ff00000001818 */
[-C--:B------:R-:W-:Y:S08]  /*eab0*/  HMMA.16816.F32 R28, R204, R210.reuse, R28 ;  /* 0x000000d2cc1c723c */ /* 0x080ff0000000181c */
[C---:B------:R-:W-:Y:S08]  /*eac0*/  HMMA.16816.F32 R32, R172.reuse, R210, R32 ;  /* 0x000000d2ac20723c */ /* 0x040ff00000001820 */
[-C--:B----4-:R-:W-:Y:S08]  /*ead0*/  HMMA.16816.F32 R36, R172, R212.reuse, R36 ;  /* 0x000000d4ac24723c */ /* 0x090ff00000001824 */
[C---:B------:R-:W-:Y:S08]  /*eae0*/  HMMA.16816.F32 R40, R204.reuse, R212, R40 ;  /* 0x000000d4cc28723c */ /* 0x040ff00000001828 */
[-C--:B------:R-:W-:Y:S08]  /*eaf0*/  HMMA.16816.F32 R44, R204, R214.reuse, R44 ;  /* 0x000000d6cc2c723c */ /* 0x080ff0000000182c */
[----:B------:R-:W-:Y:S01]  /*eb00*/  HMMA.16816.F32 R48, R172, R214, R48 ;  /* 0x000000d6ac30723c */ /* 0x000fe20000001830 */
[----:B------:R-:W4:Y:S01]  /*eb10*/  LDSM.16.M88.4 R172, [R229+0x2800] ;  /* 0x00280000e5ac783b */ /* 0x000f220000000200 */
[----:B------:R-:W-:Y:S04]  /*eb20*/  DEPBAR.LE SB0, 0x0 ;  /* 0x000080000000791a */ /* 0x000fe80000000000 */
[----:B------:R-:W-:Y:S02]  /*eb30*/  BAR.SYNC.DEFER_BLOCKING 0x0 ;  /* 0x0000000000007b1d */ /* 0x000fe40000010000 */
[-C--:B-1----:R-:W-:Y:S08]  /*eb40*/  HMMA.16816.F32 R4, R192, R196.reuse, R4 ;  /* 0x000000c4c004723c */ /* 0x082ff00000001804 */
[C---:B------:R-:W-:Y:S07]  /*eb50*/  HMMA.16816.F32 R8, R216.reuse, R196, R8 ;  /* 0x000000c4d808723c */ /* 0x040fee0000001808 */
[C---:B------:R-:W-:Y:S01]  /*eb60*/  @P6 IADD3 R196, P2, R168.reuse, 0x80, RZ ;  /* 0x00000080a8c46810 */ /* 0x040fe20007f5e0ff */
[-C--:B------:R-:W-:Y:S04]  /*eb70*/  HMMA.16816.F32 R12, R216, R198.reuse, R12 ;  /* 0x000000c6d80c723c */ /* 0x080fe8000000180c */
[----:B------:R-:W-:Y:S02]  /*eb80*/  @P6 IADD3 R168, P5, R168, c[0x0][0x1c8], RZ ;  /* 0x00007200a8a86a10 */ /* 0x000fe40007fbe0ff */
[----:B------:R-:W-:Y:S02]  /*eb90*/  @P6 IADD3 R196, P1, R196, c[0x0][0x1c8], RZ ;  /* 0x00007200c4c46a10 */ /* 0x000fe40007f3e0ff */
[C---:B------:R-:W-:Y:S04]  /*eba0*/  HMMA.16816.F32 R16, R192.reuse, R198, R16 ;  /* 0x000000c6c010723c */ /* 0x040fe80000001810 */
[----:B------:R-:W-:Y:S02]  /*ebb0*/  @P6 IADD3.X R169, R3, c[0x0][0x1cc], RZ, P5, !PT ;  /* 0x0000730003a96a10 */ /* 0x000fe40002ffe4ff */
[----:B------:R-:W-:Y:S02]  /*ebc0*/  @P6 IADD3.X R197, RZ, c[0x0][0x1cc], R3, P1, P2 ;  /* 0x00007300ffc56a10 */ /* 0x000fe40000fe4403 */
[-C--:B--2---:R-:W-:Y:S01]  /*ebd0*/  HMMA.16816.F32 R20, R192, R200.reuse, R20 ;  /* 0x000000c8c014723c */ /* 0x084fe20000001814 */
[----:B------:R-:W-:Y:S01]  /*ebe0*/  @!PT LDS RZ, [RZ] ;  /* 0x00000000fffff984 */ /* 0x000fe20000000800 */
[----:B------:R-:W-:Y:S01]  /*ebf0*/  @!PT LDS RZ, [RZ] ;  /* 0x00000000fffff984 */ /* 0x000fe20000000800 */
[----:B------:R-:W-:Y:S01]  /*ec00*/  @!PT LDS RZ, [RZ] ;  /* 0x00000000fffff984 */ /* 0x000fe20000000800 */
[----:B------:R1:W-:Y:S03]  /*ec10*/  @P6 LDGSTS.E.BYPASS.LTC128B.128 [R243+0x3100], [R168.64], !P4 ;  /* 0x03100000a8f36fae */ /* 0x0003e6000e101d4e */
[----:B------:R-:W-:Y:S02]  /*ec20*/  @P6 IADD3 R2, P0, R168, UR16, RZ ;  /* 0x00000010a8026c10 */ /* 0x000fe4000ff1e0ff */
[----:B------:R2:W-:Y:S02]  /*ec30*/  @P6 LDGSTS.E.BYPASS.LTC128B.128 [R243+0x4900], [R196.64], !P3 ;  /* 0x04900000c4f36fae */ /* 0x0005e4000d901d4e */
[C---:B------:R-:W-:Y:S04]  /*ec40*/  HMMA.16816.F32 R24, R216.reuse, R200, R24 ;  /* 0x000000c8d818723c */ /* 0x040fe80000001818 */
[----:B------:R-:W-:Y:S04]  /*ec50*/  @P6 IADD3.X R3, R169, UR7, RZ, P0, !PT ;  /* 0x00000007a9036c10 */ /* 0x000fe800087fe4ff */
[-C--:B------:R-:W-:Y:S01]  /*ec60*/  HMMA.16816.F32 R28, R216, R202.reuse, R28 ;  /* 0x000000cad81c723c */ /* 0x080fe2000000181c */
[----:B------:R3:W-:Y:S05]  /*ec70*/  @P6 LDGSTS.E.BYPASS.LTC128B.128 [R243+0x3900], [R2.64], !P4 ;  /* 0x0390000002f36fae */ /* 0x0007ea000e101d4e */
[----:B------:R3:W-:Y:S02]  /*ec80*/  @P6 LDGSTS.E.BYPASS.LTC128B.128 [R243+0x5100], [R2.64+0x80], !P3 ;  /* 0x0510008002f36fae */ /* 0x0007e4000d901d4e */
[C---:B------:R-:W-:Y:S04]  /*ec90*/  HMMA.16816.F32 R32, R192.reuse, R202, R32 ;  /* 0x000000cac020723c */ /* 0x040fe80000001820 */
[----:B-1----:R-:W-:Y:S04]  /*eca0*/  IMAD R168, R242, -0x30, RZ ;  /* 0xffffffd0f2a87824 */ /* 0x002fe800078e02ff */
[-C--:B----4-:R-:W-:Y:S04]  /*ecb0*/  HMMA.16816.F32 R36, R192, R172.reuse, R36 ;  /* 0x000000acc024723c */ /* 0x090fe80000001824 */
[C---:B--2---:R-:W-:Y:S04]  /*ecc0*/  @P6 IADD3 R196, P1, R2.reuse, UR16, RZ ;  /* 0x0000001002c46c10 */ /* 0x044fe8000ff3e0ff */
[C---:B------:R-:W-:Y:S04]  /*ecd0*/  HMMA.16816.F32 R40, R216.reuse, R172, R40 ;  /* 0x000000acd828723c */ /* 0x040fe80000001828 */
[C---:B------:R-:W-:Y:S03]  /*ece0*/  @P6 IADD3.X R197, R3.reuse, UR7, RZ, P1, !PT ;  /* 0x0000000703c56c10 */ /* 0x040fe60008ffe4ff */
[----:B------:R-:W-:Y:S01]  /*ecf0*/  @P6 IADD3 R172, P0, R2, UR12, RZ ;  /* 0x0000000c02ac6c10 */ /* 0x000fe2000ff1e0ff */
[-C--:B------:R-:W-:Y:S01]  /*ed00*/  HMMA.16816.F32 R44, R216, R174.reuse, R44 ;  /* 0x000000aed82c723c */ /* 0x080fe2000000182c */
[----:B------:R1:W-:Y:S03]  /*ed10*/  @P6 LDGSTS.E.BYPASS.LTC128B.128 [R243+0x4100], [R196.64], !P4 ;  /* 0x04100000c4f36fae */ /* 0x0003e6000e101d4e */
[----:B------:R-:W-:Y:S02]  /*ed20*/  @P6 IADD3.X R173, R3, UR8, RZ, P0, !PT ;  /* 0x0000000803ad6c10 */ /* 0x000fe400087fe4ff */
[----:B---3--:R-:W2:Y:S01]  /*ed30*/  SHFL.IDX PT, R3, R171, RZ, 0x1c1f ;  /* 0x001c1fffab037589 */ /* 0x008ea200000e0000 */
[----:B------:R-:W-:Y:S01]  /*ed40*/  PLOP3.LUT P0, PT, PT, PT, UP2, 0x40, 0x0 ;  /* 0x000000000000781c */ /* 0x000fe20003f0e828 */
[----:B------:R-:W-:Y:S03]  /*ed50*/  HMMA.16816.F32 R48, R192, R174, R48 ;  /* 0x000000aec030723c */ /* 0x000fe60000001830 */
[----:B------:R3:W-:Y:S04]  /*ed60*/  @P6 LDGSTS.E.BYPASS.LTC128B.128 [R243+0x5900], [R172.64], !P3 ;  /* 0x05900000acf36fae */ /* 0x0007e8000d901d4e */
[----:B------:R-:W-:Y:S01]  /*ed70*/  IMAD.IADD R174, R168, 0x1, -R167 ;  /* 0x00000001a8ae7824 */ /* 0x000fe200078e0aa7 */
[----:B------:R-:W0:Y:S01]  /*ed80*/  LDGDEPBAR ;  /* 0x00000000000079af */ /* 0x000e220000000000 */
[----:B---3--:R-:W-:Y:S04]  /*ed90*/  IADD3 R173, -R167, 0x1, R168 ;  /* 0x00000001a7ad7810 */ /* 0x008fe80007ffe1a8 */
[----:B------:R-:W-:Y:S04]  /*eda0*/  IADD3 R173, R173, c[0x0][0x1d0], RZ ;  /* 0x00007400adad7a10 */ /* 0x000fe80007ffe0ff */
[----:B------:R-:W-:Y:S04]  /*edb0*/  IADD3 R173, R173, -c[0x0][0x168], RZ ;  /* 0x80005a00adad7a10 */ /* 0x000fe80007ffe0ff */
[C---:B------:R-:W-:Y:S02]  /*edc0*/  IADD3 R172, R173.reuse, c[0x0][0x328], RZ ;  /* 0x0000ca00adac7a10 */ /* 0x040fe40007ffe0ff */
[----:B------:R-:W-:Y:S03]  /*edd0*/  IADD3 R173, R173, UR6, RZ ;  /* 0x00000006adad7c10 */ /* 0x000fe6000fffe0ff */
[--C-:B--2---:R-:W-:Y:S02]  /*ede0*/  IMAD.IADD R2, R172, 0x1, R3.reuse ;  /* 0x00000001ac027824 */ /* 0x104fe400078e0203 */
        /* <DEDUP_REMOVED lines=16> */
.L_x_495:
[----:B------:R-:W-:Y:S04]  /*eef0*/  MOV R167, c[0x0][0x32c] ;  /* 0x0000cb0000a77a02 */ /* 0x000fe80000000f00 */
[----:B------:R-:W-:Y:S11]  /*ef00*/  ISETP.NE.AND P0, PT, R167, 0x1, PT ;  /* 0x00000001a700780c */ /* 0x000ff60003f05270 */
[----:B------:R-:W-:Y:S02]  /*ef10*/  @!UPT UIADD3 URZ, URZ, URZ, URZ ;  /* 0x0000003f3f3ff290 */ /* 0x000fe4000fffe03f */
[----:B------:R-:W-:Y:S05]  /*ef20*/  @P0 IMAD.HI.U32 R167, R3, c[0x0][0x330], RZ ;  /* 0x0000cc0003a70a27 */ /* 0x000fea00078e00ff */
[----:B------:R-:W-:Y:S02]  /*ef30*/  @P0 SHF.R.U32.HI R3, RZ, c[0x0][0x334], R167 ;  /* 0x0000cd00ff030a19 */ /* 0x000fe400000116a7 */
.L_x_496:
[----:B------:R-:W-:Y:S05]  /*ef40*/  BSYNC B0 ;  /* 0x0000000000007941 */ /* 0x000fea0003800000 */
.L_x_494:
[----:B------:R-:W-:Y:S05]  /*ef50*/  IMAD R3, R3, c[0x0][0x32c], R174 ;  /* 0x0000cb0003037a24 */ /* 0x000fea00078e02ae */
[----:B------:R-:W-:Y:S02]  /*ef60*/  IADD3 R167, R3, c[0x0][0x32c], RZ ;  /* 0x0000cb0003a77a10 */ /* 0x000fe40007ffe0ff */
[----:B------:R-:W-:Y:S02]  /*ef70*/  IMNMX R0, R0, R3, !PT ;  /* 0x0000000300007217 */ /* 0x000fe40007800200 */
[----:B------:R-:W-:Y:S02]  /*ef80*/  IMNMX R2, R2, R167, PT ;  /* 0x000000a702027217 */ /* 0x000fe40003800200 */
.L_x_493:
[----:B-1----:R-:W-:Y:S01]  /*ef90*/  PLOP3.LUT P0, PT, PT, PT, UP2, 0x40, 0x0 ;  /* 0x000000000000781c */ /* 0x002fe20003f0e828 */
        /* <DEDUP_REMOVED lines=18> */
.L_x_499:
[----:B------:R-:W-:Y:S04]  /*f0c0*/  MOV R175, c[0x0][0x32c] ;  /* 0x0000cb0000af7a02 */ /* 0x000fe80000000f00 */
[----:B------:R-:W-:Y:S11]  /*f0d0*/  ISETP.NE.AND P0, PT, R175, 0x1, PT ;  /* 0x00000001af00780c */ /* 0x000ff60003f05270 */
[----:B------:R-:W-:Y:S02]  /*f0e0*/  @!UPT UIADD3 URZ, URZ, URZ, URZ ;  /* 0x0000003f3f3ff290 */ /* 0x000fe4000fffe03f */
[----:B------:R-:W-:Y:S05]  /*f0f0*/  @P0 IMAD.HI.U32 R175, R169, c[0x0][0x330], RZ ;  /* 0x0000cc00a9af0a27 */ /* 0x000fea00078e00ff */
[----:B------:R-:W-:Y:S02]  /*f100*/  @P0 SHF.R.U32.HI R169, RZ, c[0x0][0x334], R175 ;  /* 0x0000cd00ffa90a19 */ /* 0x000fe400000116af */
.L_x_500:
[----:B------:R-:W-:Y:S05]  /*f110*/  BSYNC B0 ;  /* 0x0000000000007941 */ /* 0x000fea0003800000 */
.L_x_498:
[----:B------:R-:W-:Y:S05]  /*f120*/  IMAD R169, R169, c[0x0][0x32c], R174 ;  /* 0x0000cb00a9a97a24 */ /* 0x000fea00078e02ae */
[----:B------:R-:W-:Y:S02]  /*f130*/  IADD3 R175, R169, c[0x0][0x32c], RZ ;  /* 0x0000cb00a9af7a10 */ /* 0x000fe40007ffe0ff */
[----:B------:R-:W-:Y:S02]  /*f140*/  IMNMX R3, R3, R169, !PT ;  /* 0x000000a903037217 */ /* 0x000fe40007800200 */
[----:B------:R-:W-:Y:S02]  /*f150*/  IMNMX R167, R167, R175, PT ;  /* 0x000000afa7a77217 */ /* 0x000fe40003800200 */
.L_x_497:
[C---:B------:R-:W-:Y:S02]  /*f160*/  ISETP.GE.AND P0, PT, R168.reuse, 0x2, PT ;  /* 0x00000002a800780c */ /* 0x040fe40003f06270 */
[----:B------:R-:W-:Y:S02]  /*f170*/  ISETP.GE.AND P2, PT, R168, 0xa, PT ;  /* 0x0000000aa800780c */ /* 0x000fe40003f46270 */
[----:B------:R-:W-:Y:S02]  /*f180*/  P2R R192, PR, RZ, 0x1 ;  /* 0x00000001ffc07803 */ /* 0x000fe40000000000 */
[----:B------:R-:W-:Y:S02]  /*f190*/  ISETP.GT.AND P0, PT, R0, 0x1, !P0 ;  /* 0x000000010000780c */ /* 0x000fe40004704270 */
[----:B------:R-:W-:Y:S02]  /*f1a0*/  ISETP.GE.AND P1, PT, R168, 0x9, PT ;  /* 0x00000009a800780c */ /* 0x000fe40003f26270 */
[----:B------:R-:W-:Y:S02]  /*f1b0*/  ISETP.LT.OR P0, PT, R2, 0x2, P0 ;  /* 0x000000020200780c */ /* 0x000fe40000701670 */
[----:B------:R-:W-:Y:S02]  /*f1c0*/  P2R R175, PR, RZ, 0x2 ;  /* 0x00000002ffaf7803 */ /* 0x000fe40000000000 */
[----:B------:R-:W-:Y:S02]  /*f1d0*/  FSEL R193, R5, -INF , !P0 ;  /* 0xff80000005c17808 */ /* 0x000fe40004000000 */
[C---:B------:R-:W-:Y:S02]  /*f1e0*/  ISETP.GT.AND P0, PT, R0.reuse, 0x9, !P2 ;  /* 0x000000090000780c */ /* 0x040fe40005704270 */
[----:B------:R-:W-:Y:S02]  /*f1f0*/  ISETP.GT.AND P1, PT, R0, 0x8, !P1 ;  /* 0x000000080000780c */ /* 0x000fe40004f24270 */
[----:B------:R-:W-:Y:S02]  /*f200*/  P2R R169, PR, RZ, 0x4 ;  /* 0x00000004ffa97803 */ /* 0x000fe40000000000 */
[----:B------:R-:W-:Y:S02]  /*f210*/  ISETP.LT.OR P0, PT, R2, 0xa, P0 ;  /* 0x0000000a0200780c */ /* 0x000fe40000701670 */
[----:B------:R-:W-:Y:S02]  /*f220*/  ISETP.GE.AND P2, PT, R168, 0x11, PT ;  /* 0x00000011a800780c */ /* 0x000fe40003f46270 */
[----:B------:R-:W-:Y:S02]  /*f230*/  ISETP.LT.OR P1, PT, R2, 0x9, P1 ;  /* 0x000000090200780c */ /* 0x000fe40000f21670 */
[----:B------:R-:W-:Y:S02]  /*f240*/  FSEL R195, R17, -INF , !P0 ;  /* 0xff80000011c37808 */ /* 0x000fe40004000000 */
[----:B------:R-:W-:Y:S02]  /*f250*/  ISETP.GT.AND P0, PT, R0, 0x10, !P2 ;  /* 0x000000100000780c */ /* 0x000fe40005704270 */
[----:B------:R-:W-:Y:S02]  /*f260*/  FSEL R194, R16, -INF , !P1 ;  /* 0xff80000010c27808 */ /* 0x000fe40004800000 */
        /* <DEDUP_REMOVED lines=19> */
[----:B------:R-:W-:Y:S02]  /*f3a0*/  ISETP.GE.AND P6, PT, R168, 0x22, PT ;  /* 0x00000022a800780c */ /* 0x000fe40003fc6270 */
        /* <DEDUP_REMOVED lines=10> */
[----:B------:R-:W-:Y:S04]  /*f450*/  ISETP.LT.OR P0, PT, R2, 0x29, P0 ;  /* 0x000000290200780c */ /* 0x000fe80000701670 */
[----:B------:R-:W-:Y:S02]  /*f460*/  FSEL R216, R48, -INF , !P0 ;  /* 0xff80000030d87808 */ /* 0x000fe40004000000 */
[----:B------:R-:W-:Y:S04]  /*f470*/  ISETP.GT.AND P0, PT, R0, RZ, !P2 ;  /* 0x000000ff0000720c */ /* 0x000fe80005704270 */
[----:B------:R-:W-:Y:S04]  /*f480*/  ISETP.LT.OR P0, PT, R2, 0x1, P0 ;  /* 0x000000010200780c */ /* 0x000fe80000701670 */
[----:B------:R-:W-:Y:S02]  /*f490*/  FSEL R32, R4, -INF , !P0 ;  /* 0xff80000004207808 */ /* 0x000fe40004000000 */
[----:B------:R-:W-:Y:S01]  /*f4a0*/  ISETP.GE.AND P0, PT, R168, 0x2a, PT ;  /* 0x0000002aa800780c */ /* 0x000fe20003f06270 */
[----:B------:R-:W1:Y:S03]  /*f4b0*/  SHFL.IDX PT, R4, R171, 0x2, 0x1c1f ;  /* 0x005c1f00ab047f89 */ /* 0x000e6600000e0000 */
[----:B------:R-:W-:Y:S04]  /*f4c0*/  ISETP.GT.AND P2, PT, R0, 0x29, !P0 ;  /* 0x000000290000780c */ /* 0x000fe80004744270 */
[----:B------:R-:W-:Y:S04]  /*f4d0*/  ISETP.LT.OR P2, PT, R2, 0x2a, P2 ;  /* 0x0000002a0200780c */ /* 0x000fe80001741670 */
[----:B------:R-:W-:Y:S02]  /*f4e0*/  FSEL R215, R49, -INF , !P2 ;  /* 0xff80000031d77808 */ /* 0x000fe40005000000 */
[----:B------:R-:W-:Y:S01]  /*f4f0*/  PLOP3.LUT P2, PT, PT, PT, UP2, 0x40, 0x0 ;  /* 0x000000000000781c */ /* 0x000fe20003f4e828 */
[--C-:B-1----:R-:W-:Y:S02]  /*f500*/  IMAD.IADD R2, R172, 0x1, R4.reuse ;  /* 0x00000001ac027824 */ /* 0x102fe400078e0204 */
[----:B------:R-:W-:Y:S10]  /*f510*/  IMAD.IADD R0, R173, 0x1, R4 ;  /* 0x00000001ad007824 */ /* 0x000ff400078e0204 */
        /* <DEDUP_REMOVED lines=15> */
.L_x_503:
[----:B------:R-:W-:Y:S04]  /*f610*/  MOV R33, c[0x0][0x32c] ;  /* 0x0000cb0000217a02 */ /* 0x000fe80000000f00 */
[----:B------:R-:W-:Y:S11]  /*f620*/  ISETP.NE.AND P2, PT, R33, 0x1, PT ;  /* 0x000000012100780c */ /* 0x000ff60003f45270 */
[----:B------:R-:W-:Y:S02]  /*f630*/  @!UPT UIADD3 URZ, URZ, URZ, URZ ;  /* 0x0000003f3f3ff290 */ /* 0x000fe4000fffe03f */
[----:B------:R-:W-:Y:S05]  /*f640*/  @P2 IMAD.HI.U32 R33, R4, c[0x0][0x330], RZ ;  /* 0x0000cc0004212a27 */ /* 0x000fea00078e00ff */
[----:B------:R-:W-:Y:S02]  /*f650*/  @P2 SHF.R.U32.HI R4, RZ, c[0x0][0x334], R33 ;  /* 0x0000cd00ff042a19 */ /* 0x000fe40000011621 */
.L_x_504:
[----:B------:R-:W-:Y:S05]  /*f660*/  BSYNC B0 ;  /* 0x0000000000007941 */ /* 0x000fea0003800000 */
.L_x_502:
[----:B------:R-:W-:Y:S05]  /*f670*/  IMAD R4, R4, c[0x0][0x32c], R174 ;  /* 0x0000cb0004047a24 */ /* 0x000fea00078e02ae */
[----:B------:R-:W-:Y:S02]  /*f680*/  IADD3 R33, R4, c[0x0][0x32c], RZ ;  /* 0x0000cb0004217a10 */ /* 0x000fe40007ffe0ff */
[----:B------:R-:W-:Y:S02]  /*f690*/  IMNMX R0, R0, R4, !PT ;  /* 0x0000000400007217 */ /* 0x000fe40007800200 */
[----:B------:R-:W-:Y:S02]  /*f6a0*/  IMNMX R2, R2, R33, PT ;  /* 0x0000002102027217 */ /* 0x000fe40003800200 */
.L_x_501:
[----:B------:R-:W-:Y:S02]  /*f6b0*/  ISETP.NE.AND P2, PT, R175, RZ, PT ;  /* 0x000000ffaf00720c */ /* 0x000fe40003f45270 */
[----:B------:R-:W-:Y:S02]  /*f6c0*/  P2R R48, PR, RZ, 0x10 ;  /* 0x00000010ff307803 */ /* 0x000fe40000000000 */
[----:B------:R-:W-:Y:S02]  /*f6d0*/  ISETP.GT.AND P2, PT, R3, 0x8, !P2 ;  /* 0x000000080300780c */ /* 0x000fe40005744270 */
[----:B------:R-:W-:Y:S02]  /*f6e0*/  ISETP.NE.AND P4, PT, R21, RZ, PT ;  /* 0x000000ff1500720c */ /* 0x000fe40003f85270 */
[----:B------:R-:W-:Y:S02]  /*f6f0*/  ISETP.LT.OR P2, PT, R167, 0x9, P2 ;  /* 0x00000009a700780c */ /* 0x000fe40001741670 */
[----:B------:R-:W-:Y:S02]  /*f700*/  P2R R37, PR, RZ, 0x8 ;  /* 0x00000008ff257803 */ /* 0x000fe40000000000 */
[----:B------:R-:W-:Y:S02]  /*f710*/  FSEL R33, R18, -INF , !P2 ;  /* 0xff80000012217808 */ /* 0x000fe40005000000 */
[----:B------:R-:W-:Y:S02]  /*f720*/  ISETP.NE.AND P2, PT, R169, RZ, PT ;  /* 0x000000ffa900720c */ /* 0x000fe40003f45270 */
[----:B------:R-:W-:Y:S02]  /*f730*/  ISETP.NE.AND P3, PT, R20, RZ, PT ;  /* 0x000000ff1400720c */ /* 0x000fe40003f65270 */
[----:B------:R-:W-:Y:S02]  /*f740*/  ISETP.GT.AND P2, PT, R3, 0x9, !P2 ;  /* 0x000000090300780c */ /* 0x000fe40005744270 */
[----:B------:R-:W-:Y:S02]  /*f750*/  P2R R4, PR, RZ, 0x10 ;  /* 0x00000010ff047803 */ /* 0x000fe40000000000 */
        /* <DEDUP_REMOVED lines=23> */
[----:B------:R-:W-:Y:S04]  /*f8d0*/  ISETP.NE.AND P2, PT, R192, RZ, PT ;  /* 0x000000ffc000720c */ /* 0x000fe80003f45270 */
        /* <DEDUP_REMOVED lines=9> */
[----:B------:R-:W-:Y:S02]  /*f970*/  ISETP.GT.AND P2, PT, R3, 0x29, !P0 ;  /* 0x000000290300780c */ /* 0x000fe40004744270 */
[----:B------:R-:W1:Y:S02]  /*f980*/  SHFL.IDX PT, R3, R171, 0x3, 0x1c1f ;  /* 0x007c1f00ab037f89 */ /* 0x000e6400000e0000 */
[----:B------:R-:W-:Y:S04]  /*f990*/  ISETP.LT.OR P2, PT, R167, 0x2a, P2 ;  /* 0x0000002aa700780c */ /* 0x000fe80001741670 */
[----:B------:R-:W-:Y:S02]  /*f9a0*/  FSEL R214, R51, -INF , !P2 ;  /* 0xff80000033d67808 */ /* 0x000fe40005000000 */
[----:B------:R-:W-:Y:S02]  /*f9b0*/  ISETP.GT.AND P2, PT, R0, RZ, !P4 ;  /* 0x000000ff0000720c */ /* 0x000fe40006744270 */
        /* <DEDUP_REMOVED lines=40> */
[----:B------:R-:W-:Y:S01]  /*fc40*/  ISETP.GT.AND P2, PT, R0, 0x29, !P0 ;  /* 0x000000290000780c */ /* 0x000fe20004744270 */
[--C-:B-1----:R-:W-:Y:S03]  /*fc50*/  IMAD.IADD R0, R173, 0x1, R3.reuse ;  /* 0x00000001ad007824 */ /* 0x102fe600078e0203 */
[----:B------:R-:W-:Y:S01]  /*fc60*/  ISETP.LT.OR P2, PT, R2, 0x2a, P2 ;  /* 0x0000002a0200780c */ /* 0x000fe20001741670 */
[----:B------:R-:W-:Y:S03]  /*fc70*/  IMAD.IADD R2, R172, 0x1, R3 ;  /* 0x00000001ac027824 */ /* 0x000fe600078e0203 */
        /* <DEDUP_REMOVED lines=18> */
.L_x_507:
[----:B------:R-:W-:Y:S04]  /*fda0*/  MOV R4, c[0x0][0x32c] ;  /* 0x0000cb0000047a02 */ /* 0x000fe80000000f00 */
[----:B------:R-:W-:Y:S11]  /*fdb0*/  ISETP.NE.AND P2, PT, R4, 0x1, PT ;  /* 0x000000010400780c */ /* 0x000ff60003f45270 */
[----:B------:R-:W-:Y:S02]  /*fdc0*/  @!UPT UIADD3 URZ, URZ, URZ, URZ ;  /* 0x0000003f3f3ff290 */ /* 0x000fe4000fffe03f */
[----:B------:R-:W-:Y:S05]  /*fdd0*/  @P2 IMAD.HI.U32 R4, R3, c[0x0][0x330], RZ ;  /* 0x0000cc0003042a27 */ /* 0x000fea00078e00ff */
[----:B------:R-:W-:Y:S02]  /*fde0*/  @P2 SHF.R.U32.HI R3, RZ, c[0x0][0x334], R4 ;  /* 0x0000cd00ff032a19 */ /* 0x000fe40000011604 */
.L_x_508:
[----:B------:R-:W-:Y:S05]  /*fdf0*/  BSYNC B0 ;  /* 0x0000000000007941 */ /* 0x000fea0003800000 */
.L_x_506:
[----:B------:R-:W-:Y:S05]  /*fe00*/  IMAD R174, R3, c[0x0][0x32c], R174 ;  /* 0x0000cb0003ae7a24 */ /* 0x000fea00078e02ae */
[----:B------:R-:W-:Y:S02]  /*fe10*/  IADD3 R3, R174, c[0x0][0x32c], RZ ;  /* 0x0000cb00ae037a10 */ /* 0x000fe40007ffe0ff */
[----:B------:R-:W-:Y:S02]  /*fe20*/  IMNMX R0, R0, R174, !PT ;  /* 0x000000ae00007217 */ /* 0x000fe40007800200 */
[----:B------:R-:W-:Y:S02]  /*fe30*/  IMNMX R2, R2, R3, PT ;  /* 0x0000000302027217 */ /* 0x000fe40003800200 */
.L_x_505:
[----:B------:R-:W-:Y:S02]  /*fe40*/  ISETP.NE.AND P2, PT, R17, RZ, PT ;  /* 0x000000ff1100720c */ /* 0x000fe40003f45270 */
[----:B------:R-:W-:Y:S02]  /*fe50*/  FMNMX.FTZ R3, R6, R165, !PT ;  /* 0x000000a506037209 */ /* 0x000fe40007810000 */
[----:B------:R-:W-:Y:S02]  /*fe60*/  ISETP.GT.AND P2, PT, R0, RZ, !P2 ;  /* 0x000000ff0000720c */ /* 0x000fe40005744270 */
        /* <DEDUP_REMOVED lines=40> */
[----:B------:R-:W-:Y:S02]  /*100f0*/  FMNMX.FTZ R3, R208, R3, !PT ;  /* 0x00000003d0037209 */ /* 0x000fe40007810000 */
[----:B------:R-:W-:Y:S02]  /*10100*/  FMNMX.FTZ R169, R215, R169, !PT ;  /* 0x000000a9d7a97209 */ /* 0x000fe40007810000 */
[----:B------:R-:W-:Y:S02]  /*10110*/  FSEL R44, R27, -INF , !P2 ;  /* 0xff8000001b2c7808 */ /* 0x000fe40005000000 */
[----:B------:R-:W-:Y:S01]  /*10120*/  FMNMX.FTZ R3, R211, R3, !PT ;  /* 0x00000003d3037209 */ /* 0x000fe20007810000 */
[----:B------:R-:W1:Y:S01]  /*10130*/  SHFL.BFLY PT, R5, R169, 0x2, 0x1f ;  /* 0x0c401f00a9057f89 */ /* 0x000e6200000e0000 */
[----:B------:R-:W-:Y:S02]  /*10140*/  ISETP.NE.AND P2, PT, R21, RZ, PT ;  /* 0x000000ff1500720c */ /* 0x000fe40003f45270 */
[----:B------:R-:W-:Y:S02]  /*10150*/  FMNMX.FTZ R4, R18, R166, !PT ;  /* 0x000000a612047209 */ /* 0x000fe40007810000 */
[----:B------:R-:W-:Y:S02]  /*10160*/  FMNMX.FTZ R3, R214, R3, !PT ;  /* 0x00000003d6037209 */ /* 0x000fe40007810000 */
[----:B------:R-:W-:Y:S02]  /*10170*/  ISETP.GT.AND P2, PT, R0, 0x18, !P2 ;  /* 0x000000180000780c */ /* 0x000fe40005744270 */
[----:B------:R-:W-:Y:S01]  /*10180*/  FMNMX.FTZ R4, R9, R4, !PT ;  /* 0x0000000409047209 */ /* 0x000fe20007810000 */
[----:B------:R-:W2:Y:S01]  /*10190*/  SHFL.BFLY PT, R168, R3, 0x2, 0x1f ;  /* 0x0c401f0003a87f89 */ /* 0x000ea200000e0000 */
        /* <DEDUP_REMOVED lines=11> */
[----:B------:R-:W-:Y:S02]  /*10250*/  ISETP.GT.AND P1, PT, R0, 0x20, !P1 ;  /* 0x000000200000780c */ /* 0x000fe40004f24270 */
[----:B-1----:R-:W-:Y:S02]  /*10260*/  FMNMX.FTZ R169, R169, R5, !PT ;  /* 0x00000005a9a97209 */ /* 0x002fe40007810000 */
[----:B------:R-:W-:Y:S02]  /*10270*/  FMNMX.FTZ R4, R206, R4, !PT ;  /* 0x00000004ce047209 */ /* 0x000fe40007810000 */
[----:B--2---:R-:W-:Y:S01]  /*10280*/  FMNMX.FTZ R168, R3, R168, !PT ;  /* 0x000000a803a87209 */ /* 0x004fe20007810000 */
[----:B------:R-:W1:Y:S01]  /*10290*/  SHFL.BFLY PT, R5, R169, 0x1, 0x1f ;  /* 0x0c201f00a9057f89 */ /* 0x000e6200000e0000 */
[----:B------:R-:W-:Y:S02]  /*102a0*/  FMNMX.FTZ R3, R212, R4, !PT ;  /* 0x00000004d4037209 */ /* 0x000fe40007810000 */
[----:B------:R-:W-:Y:S02]  /*102b0*/  ISETP.LT.OR P1, PT, R2, 0x21, P1 ;  /* 0x000000210200780c */ /* 0x000fe40000f21670 */
[----:B------:R-:W-:Y:S02]  /*102c0*/  FMNMX.FTZ R3, R213, R3, !PT ;  /* 0x00000003d5037209 */ /* 0x000fe40007810000 */
[----:B------:R-:W-:Y:S01]  /*102d0*/  FSEL R173, R42, -INF , !P1 ;  /* 0xff8000002aad7808 */ /* 0x000fe20004800000 */
[----:B------:R-:W2:Y:S01]  /*102e0*/  SHFL.BFLY PT, R7, R168, 0x1, 0x1f ;  /* 0x0c201f00a8077f89 */ /* 0x000ea200000e0000 */
[----:B------:R-:W-:Y:S02]  /*102f0*/  FMNMX.FTZ R3, R217, R3, !PT ;  /* 0x00000003d9037209 */ /* 0x000fe40007810000 */
[----:B------:R-:W-:Y:S02]  /*10300*/  ISETP.GT.AND P6, PT, R0, 0x21, !P6 ;  /* 0x000000210000780c */ /* 0x000fe400077c4270 */
[----:B------:R-:W-:Y:S02]  /*10310*/  FMNMX.FTZ R3, R218, R3, !PT ;  /* 0x00000003da037209 */ /* 0x000fe40007810000 */
[C---:B------:R-:W-:Y:S02]  /*10320*/  ISETP.GT.AND P5, PT, R0.reuse, 0x28, !P5 ;  /* 0x000000280000780c */ /* 0x040fe40006fa4270 */
[----:B------:R-:W-:Y:S01]  /*10330*/  ISETP.GT.AND P0, PT, R0, 0x29, !P0 ;  /* 0x000000290000780c */ /* 0x000fe20004704270 */
[----:B------:R-:W3:Y:S01]  /*10340*/  SHFL.BFLY PT, R8, R3, 0x2, 0x1f ;  /* 0x0c401f0003087f89 */ /* 0x000ee200000e0000 */
[C---:B------:R-:W-:Y:S02]  /*10350*/  ISETP.LT.OR P6, PT, R2.reuse, 0x22, P6 ;  /* 0x000000220200780c */ /* 0x040fe400037c1670 */
[C---:B------:R-:W-:Y:S02]  /*10360*/  ISETP.LT.OR P0, PT, R2.reuse, 0x2a, P0 ;  /* 0x0000002a0200780c */ /* 0x040fe40000701670 */
[----:B------:R-:W-:Y:S02]  /*10370*/  FSEL R172, R43, -INF , !P6 ;  /* 0xff8000002bac7808 */ /* 0x000fe40007000000 */
[----:B-1----:R-:W-:Y:S02]  /*10380*/  FMNMX.FTZ R169, R169, R5, !PT ;  /* 0x00000005a9a97209 */ /* 0x002fe40007810000 */
[----:B------:R-:W-:Y:S02]  /*10390*/  FSEL R22, R47, -INF , !P0 ;  /* 0xff8000002f167808 */ /* 0x000fe40004000000 */
[C---:B------:R-:W-:Y:S01]  /*103a0*/  FSETP.NEU.FTZ.AND P2, PT, R169.reuse, -INF , PT ;  /* 0xff800000a900780b */ /* 0x040fe20003f5d000 */
[----:B------:R-:W-:Y:S01]  /*103b0*/  FMUL.FTZ R23, R169, c[0x0][0x2d0] ;  /* 0x0000b400a9177a20 */ /* 0x000fe20000410000 */
[----:B------:R-:W-:Y:S02]  /*103c0*/  ISETP.LT.OR P5, PT, R2, 0x29, P5 ;  /* 0x000000290200780c */ /* 0x000fe40002fa1670 */
[----:B--2---:R-:W-:Y:S02]  /*103d0*/  FMNMX.FTZ R168, R168, R7, !PT ;  /* 0x00000007a8a87209 */ /* 0x004fe40007810000 */
[----:B------:R-:W-:Y:S02]  /*103e0*/  FSEL R23, R23, RZ, P2 ;  /* 0x000000ff17177208 */ /* 0x000fe40001000000 */
[C---:B------:R-:W-:Y:S01]  /*103f0*/  FSETP.NEU.FTZ.AND P1, PT, R168.reuse, -INF , PT ;  /* 0xff800000a800780b */ /* 0x040fe20003f3d000 */
[----:B------:R-:W-:Y:S01]  /*10400*/  FMUL.FTZ R48, R168, c[0x0][0x2d0] ;  /* 0x0000b400a8307a20 */ /* 0x000fe20000410000 */
[----:B------:R-:W-:Y:S01]  /*10410*/  FSEL R174, R46, -INF , !P5 ;  /* 0xff8000002eae7808 */ /* 0x000fe20006800000 */
[--C-:B------:R-:W-:Y:S02]  /*10420*/  FFMA.FTZ R4, R32, c[0x0][0x2d0], -R23.reuse ;  /* 0x0000b40020047a23 */ /* 0x100fe40000010817 */
[--C-:B------:R-:W-:Y:S01]  /*10430*/  FFMA.FTZ R5, R193, c[0x0][0x2d0], -R23.reuse ;  /* 0x0000b400c1057a23 */ /* 0x100fe20000010817 */
[----:B---3--:R-:W-:Y:S01]  /*10440*/  FMNMX.FTZ R3, R3, R8, !PT ;  /* 0x0000000803037209 */ /* 0x008fe20007810000 */
[----:B------:R1:W-:Y:S01]  /*10450*/  MUFU.EX2 R192, R4 ;  /* 0x0000000400c07308 */ /* 0x0003e20000000800 */
[----:B------:R-:W-:Y:S01]  /*10460*/  FSEL R48, R48, RZ, P1 ;  /* 0x000000ff30307208 */ /* 0x000fe20000800000 */
[--C-:B------:R-:W-:Y:S02]  /*10470*/  FFMA.FTZ R40, R198, c[0x0][0x2d0], -R23.reuse ;  /* 0x0000b400c6287a23 */ /* 0x100fe40000010817 */
[----:B------:R-:W2:Y:S02]  /*10480*/  SHFL.BFLY PT, R167, R3, 0x1, 0x1f ;  /* 0x0c201f0003a77f89 */ /* 0x000ea400000e0000 */
[--C-:B------:R-:W-:Y:S04]  /*10490*/  FFMA.FTZ R0, R19, c[0x0][0x2d0], -R48.reuse ;  /* 0x0000b40013007a23 */ /* 0x100fe80000010830 */
[----:B------:R3:W-:Y:S10]  /*104a0*/  MUFU.EX2 R25, R5 ;  /* 0x0000000500197308 */ /* 0x0007f40000000800 */
[----:B------:R-:W-:Y:S01]  /*104b0*/  MUFU.EX2 R175, R0 ;  /* 0x0000000000af7308 */ /* 0x000fe20000000800 */
[----:B-1----:R-:W-:Y:S04]  /*104c0*/  FMNMX.FTZ R4, R10, R170, !PT ;  /* 0x000000aa0a047209 */ /* 0x002fe80007810000 */
[----:B------:R-:W-:Y:S02]  /*104d0*/  FMNMX.FTZ R4, R11, R4, !PT ;  /* 0x000000040b047209 */ /* 0x000fe40007810000 */
[----:B--2---:R-:W-:Y:S01]  /*104e0*/  FMNMX.FTZ R167, R3, R167, !PT ;  /* 0x000000a703a77209 */ /* 0x004fe20007810000 */
[--C-:B------:R-:W-:Y:S02]  /*104f0*/  FFMA.FTZ R3, R36, c[0x0][0x2d0], -R48.reuse ;  /* 0x0000b40024037a23 */ /* 0x100fe40000010830 */
[----:B------:R1:W-:Y:S01]  /*10500*/  MUFU.EX2 R223, R40 ;  /* 0x0000002800df7308 */ /* 0x0003e20000000800 */
[----:B------:R-:W-:Y:S01]  /*10510*/  LDSM.16.MT88.4 R36, [R226+0x100] ;  /* 0x00010000e224783b */ /* 0x000fe20000004200 */
[----:B---3--:R-:W-:Y:S01]  /*10520*/  FMNMX.FTZ R5, R14, R4, !PT ;  /* 0x000000040e057209 */ /* 0x008fe20007810000 */
[--C-:B------:R-:W-:Y:S01]  /*10530*/  FFMA.FTZ R4, R194, c[0x0][0x2d0], -R23.reuse ;  /* 0x0000b400c2047a23 */ /* 0x100fe20000010817 */
[C---:B------:R-:W-:Y:S01]  /*10540*/  FSETP.NEU.FTZ.AND P0, PT, R167.reuse, -INF , PT ;  /* 0xff800000a700780b */ /* 0x040fe20003f1d000 */
[----:B------:R-:W-:Y:S01]  /*10550*/  FMUL.FTZ R49, R167, c[0x0][0x2d0] ;  /* 0x0000b400a7317a20 */ /* 0x000fe20000410000 */
[----:B------:R-:W-:Y:S04]  /*10560*/  FMNMX.FTZ R5, R15, R5, !PT ;  /* 0x000000050f057209 */ /* 0x000fe80007810000 */
[----:B------:R2:W-:Y:S01]  /*10570*/  MUFU.EX2 R24, R4 ;  /* 0x0000000400187308 */ /* 0x0005e20000000800 */
[----:B------:R-:W-:Y:S09]  /*10580*/  FSEL R49, R49, RZ, P0 ;  /* 0x000000ff31317208 */ /* 0x000ff20000000000 */
[----:B------:R3:W-:Y:S01]  /*10590*/  MUFU.EX2 R42, R3 ;  /* 0x00000003002a7308 */ /* 0x0007e20000000800 */
[--C-:B-1----:R-:W-:Y:S09]  /*105a0*/  FFMA.FTZ R40, R197, c[0x0][0x2d0], -R48.reuse ;  /* 0x0000b400c5287a23 */ /* 0x102ff20000010830 */
[----:B------:R1:W-:Y:S01]  /*105b0*/  MUFU.EX2 R222, R40 ;  /* 0x0000002800de7308 */ /* 0x0003e20000000800 */
[----:B--2---:R-:W-:Y:S01]  /*105c0*/  FMNMX.FTZ R4, R41, R5, !PT ;  /* 0x0000000529047209 */ /* 0x004fe20007810000 */
[----:B------:R-:W-:Y:S03]  /*105d0*/  FFMA.FTZ R5, R195, c[0x0][0x2d0], -R23 ;  /* 0x0000b400c3057a23 */ /* 0x000fe60000010817 */
[----:B------:R-:W-:Y:S05]  /*105e0*/  FMNMX.FTZ R4, R44, R4, !PT ;  /* 0x000000042c047209 */ /* 0x000fea0007810000 */
[----:B------:R2:W-:Y:S01]  /*105f0*/  MUFU.EX2 R194, R5 ;  /* 0x0000000500c27308 */ /* 0x0005e20000000800 */
[----:B---3--:R-:W-:Y:S09]  /*10600*/  FFMA.FTZ R3, R18, c[0x0][0x2d0], -R49 ;  /* 0x0000b40012037a23 */ /* 0x008ff20000010831 */
[----:B------:R3:W-:Y:S01]  /*10610*/  MUFU.EX2 R251, R3 ;  /* 0x0000000300fb7308 */ /* 0x0007e20000000800 */
[----:B-1----:R-:W-:Y:S09]  /*10620*/  FFMA.FTZ R40, R202, c[0x0][0x2d0], -R23 ;  /* 0x0000b400ca287a23 */ /* 0x002ff20000010817 */
[----:B------:R1:W-:Y:S01]  /*10630*/  MUFU.EX2 R219, R40 ;  /* 0x0000002800db7308 */ /* 0x0003e20000000800 */
[----:B--2---:R-:W-:Y:S01]  /*10640*/  FMNMX.FTZ R5, R171, R4, !PT ;  /* 0x00000004ab057209 */ /* 0x004fe20007810000 */
[--C-:B------:R-:W-:Y:S03]  /*10650*/  FFMA.FTZ R4, R6, c[0x0][0x2d0], -R48.reuse ;  /* 0x0000b40006047a23 */ /* 0x100fe60000010830 */
[----:B------:R-:W-:Y:S05]  /*10660*/  FMNMX.FTZ R5, R45, R5, !PT ;  /* 0x000000052d057209 */ /* 0x000fea0007810000 */
[----:B------:R2:W-:Y:S01]  /*10670*/  MUFU.EX2 R28, R4 ;  /* 0x00000004001c7308 */ /* 0x0005e20000000800 */
[--C-:B---3--:R-:W-:Y:S09]  /*10680*/  FFMA.FTZ R3, R9, c[0x0][0x2d0], -R49.reuse ;  /* 0x0000b40009037a23 */ /* 0x108ff20000010831 */
[----:B------:R-:W3:Y:S01]  /*10690*/  MUFU.EX2 R252, R3 ;  /* 0x0000000300fc7308 */ /* 0x000ee20000000800 */
[--C-:B-1----:R-:W-:Y:S09]  /*106a0*/  FFMA.FTZ R40, R201, c[0x0][0x2d0], -R48.reuse ;  /* 0x0000b400c9287a23 */ /* 0x102ff20000010830 */
[----:B------:R1:W-:Y:S01]  /*106b0*/  MUFU.EX2 R202, R40 ;  /* 0x0000002800ca7308 */ /* 0x0003e20000000800 */
[----:B--2---:R-:W-:Y:S04]  /*106c0*/  FMNMX.FTZ R4, R173, R5, !PT ;  /* 0x00000005ad047209 */ /* 0x004fe80007810000 */
[----:B------:R-:W-:Y:S01]  /*106d0*/  FMNMX.FTZ R2, R172, R4, !PT ;  /* 0x00000004ac027209 */ /* 0x000fe20007810000 */
[--C-:B------:R-:W-:Y:S03]  /*106e0*/  FFMA.FTZ R4, R12, c[0x0][0x2d0], -R49.reuse ;  /* 0x0000b4000c047a23 */ /* 0x100fe60000010831 */
[----:B------:R-:W-:Y:S01]  /*106f0*/  FMNMX.FTZ R0, R174, R2, !PT ;  /* 0x00000002ae007209 */ /* 0x000fe20007810000 */
[----:B------:R-:W-:Y:S01]  /*10700*/  FFMA.FTZ R2, R33, c[0x0][0x2d0], -R48 ;  /* 0x0000b40021027a23 */ /* 0x000fe20000010830 */
[----:B------:R-:W-:Y:S01]  /*10710*/  MUFU.EX2 R250, R4 ;  /* 0x0000000400fa7308 */ /* 0x000fe20000000800 */
[----:B---3--:R-:W-:Y:S02]  /*10720*/  F2FP.PACK_AB R32, R252, R251 ;  /* 0x000000fbfc20723e */ /* 0x008fe400000000ff */
[----:B------:R-:W-:Y:S07]  /*10730*/  FMNMX.FTZ R0, R22, R0, !PT ;  /* 0x0000000016007209 */ /* 0x000fee0007810000 */
[----:B------:R2:W3:Y:S01]  /*10740*/  MUFU.EX2 R193, R2 ;  /* 0x0000000200c17308 */ /* 0x0004e20000000800 */
[--C-:B-1----:R-:W-:Y:S01]  /*10750*/  FFMA.FTZ R40, R204, c[0x0][0x2d0], -R49.reuse ;  /* 0x0000b400cc287a23 */ /* 0x102fe20000010831 */
[----:B------:R-:W-:Y:S01]  /*10760*/  MOV R204, R42 ;  /* 0x0000002a00cc7202 */ /* 0x000fe20000000f00 */
[----:B--2---:R-:W1:Y:S01]  /*10770*/  SHFL.BFLY PT, R2, R0, 0x2, 0x1f ;  /* 0x0c401f0000027f89 */ /* 0x004e6200000e0000 */
[----:B---3--:R-:W-:Y:S02]  /*10780*/  F2FP.PACK_AB R27, R42, R193 ;  /* 0x000000c12a1b723e */ /* 0x008fe400000000ff */
[----:B-1----:R-:W-:Y:S01]  /*10790*/  FMNMX.FTZ R3, R0, R2, !PT ;  /* 0x0000000200037209 */ /* 0x002fe20007810000 */
[----:B------:R-:W-:Y:S01]  /*107a0*/  FFMA.FTZ R2, R13, c[0x0][0x2d0], -R49 ;  /* 0x0000b4000d027a23 */ /* 0x000fe20000010831 */
[----:B------:R-:W-:Y:S03]  /*107b0*/  FSEL R0, R169, RZ, P2 ;  /* 0x000000ffa9007208 */ /* 0x000fe60001000000 */
[----:B------:R1:W2:Y:S01]  /*107c0*/  MUFU.EX2 R195, R2 ;  /* 0x0000000200c37308 */ /* 0x0002a20000000800 */
[----:B------:R-:W3:Y:S01]  /*107d0*/  SHFL.BFLY PT, R4, R3, 0x1, 0x1f ;  /* 0x0c201f0003047f89 */ /* 0x000ee200000e0000 */
[----:B------:R-:W-:Y:S01]  /*107e0*/  FADD.FTZ R0, -R0, R164 ;  /* 0x000000a400007221 */ /* 0x000fe20000010100 */
[----:B------:R-:W-:Y:S03]  /*107f0*/  MOV R164, R28 ;  /* 0x0000001c00a47202 */ /* 0x000fe60000000f00 */
[----:B------:R-:W-:Y:S03]  /*10800*/  FMUL.FTZ R0, R0, c[0x0][0x2d0] ;  /* 0x0000b40000007a20 */ /* 0x000fe60000410000 */
[----:B------:R-:W4:Y:S01]  /*10810*/  LDSM.16.MT88.4 R28, [R225+0x100] ;  /* 0x00010000e11c783b */ /* 0x000f220000004200 */
[----:B------:R5:W5:Y:S01]  /*10820*/  MUFU.EX2 R21, R0 ;  /* 0x0000000000157308 */ /* 0x000b620000000800 */
[----:B-1----:R-:W-:Y:S02]  /*10830*/  FSEL R2, R168, RZ, P1 ;  /* 0x000000ffa8027208 */ /* 0x002fe40000800000 */
[----:B---3--:R-:W-:Y:S02]  /*10840*/  FMNMX.FTZ R3, R3, R4, !PT ;  /* 0x0000000403037209 */ /* 0x008fe40007810000 */
[----:B--2---:R-:W-:Y:S01]  /*10850*/  F2FP.PACK_AB R34, R195, R250 ;  /* 0x000000fac322723e */ /* 0x004fe200000000ff */
[----:B------:R-:W-:Y:S01]  /*10860*/  FADD.FTZ R2, -R2, R165 ;  /* 0x000000a502027221 */ /* 0x000fe20000010100 */
[----:B------:R-:W-:Y:S01]  /*10870*/  MOV R165, R25 ;  /* 0x0000001900a57202 */ /* 0x000fe20000000f00 */
[----:B------:R-:W-:Y:S01]  /*10880*/  FMUL.FTZ R50, R3, c[0x0][0x2d0] ;  /* 0x0000b40003327a20 */ /* 0x000fe20000410000 */
[----:B------:R-:W-:Y:S01]  /*10890*/  F2FP.PACK_AB R25, R175, R164 ;  /* 0x000000a4af19723e */ /* 0x000fe200000000ff */
[----:B------:R-:W-:Y:S01]  /*108a0*/  FMUL.FTZ R2, R2, c[0x0][0x2d0] ;  /* 0x0000b40002027a20 */ /* 0x000fe20000410000 */
[----:B-----5:R-:W-:Y:S01]  /*108b0*/  FSEL R0, R167, RZ, P0 ;  /* 0x000000ffa7007208 */ /* 0x020fe20000000000 */
[----:B------:R-:W-:Y:S01]  /*108c0*/  FMUL.FTZ R5, R21, R177 ;  /* 0x000000b115057220 */ /* 0x000fe20000410000 */
[----:B------:R-:W-:Y:S01]  /*108d0*/  FSETP.NEU.FTZ.AND P0, PT, R3, -INF , PT ;  /* 0xff8000000300780b */ /* 0x000fe20003f1d000 */
[----:B------:R-:W1:Y:S01]  /*108e0*/  MUFU.EX2 R20, R2 ;  /* 0x0000000200147308 */ /* 0x000e620000000800 */
[C---:B------:R-:W-:Y:S02]  /*108f0*/  FMUL.FTZ R16, R21.reuse, R188 ;  /* 0x000000bc15107220 */ /* 0x040fe40000410000 */
[----:B------:R-:W-:Y:S01]  /*10900*/  FADD.FTZ R0, -R0, R166 ;  /* 0x000000a600007221 */ /* 0x000fe20000010100 */
[----:B------:R-:W-:Y:S01]  /*10910*/  FSEL R50, R50, RZ, P0 ;  /* 0x000000ff32327208 */ /* 0x000fe20000000000 */
[----:B------:R-:W-:Y:S01]  /*10920*/  FMUL.FTZ R17, R21, R189 ;  /* 0x000000bd15117220 */ /* 0x000fe20000410000 */
[----:B------:R-:W-:Y:S01]  /*10930*/  MOV R166, R24 ;  /* 0x0000001800a67202 */ /* 0x000fe20000000f00 */
[----:B------:R-:W-:Y:S01]  /*10940*/  FMUL.FTZ R0, R0, c[0x0][0x2d0] ;  /* 0x0000b40000007a20 */ /* 0x000fe20000410000 */
[----:B------:R-:W-:Y:S01]  /*10950*/  F2FP.PACK_AB R24, R165, R192 ;  /* 0x000000c0a518723e */ /* 0x000fe200000000ff */
[--C-:B------:R-:W-:Y:S01]  /*10960*/  FFMA.FTZ R4, R14, c[0x0][0x2d0], -R50.reuse ;  /* 0x0000b4000e047a23 */ /* 0x100fe20000010832 */
[----:B------:R-:W-:Y:S01]  /*10970*/  F2FP.PACK_AB R26, R194, R166 ;  /* 0x000000a6c21a723e */ /* 0x000fe200000000ff */
[----:B------:R2:W3:Y:S01]  /*10980*/  MUFU.EX2 R2, R0 ;  /* 0x0000000000027308 */ /* 0x0004e20000000800 */
[C---:B------:R-:W-:Y:S02]  /*10990*/  FMUL.FTZ R132, R21.reuse, R132 ;  /* 0x0000008415847220 */ /* 0x040fe40000410000 */
[C---:B------:R-:W-:Y:S02]  /*109a0*/  FMUL.FTZ R133, R21.reuse, R133 ;  /* 0x0000008515857220 */ /* 0x040fe40000410000 */
[C---:B------:R-:W-:Y:S02]  /*109b0*/  FMUL.FTZ R144, R21.reuse, R144 ;  /* 0x0000009015907220 */ /* 0x040fe40000410000 */
[C---:B------:R-:W-:Y:S02]  /*109c0*/  FMUL.FTZ R145, R21.reuse, R145 ;  /* 0x0000009115917220 */ /* 0x040fe40000410000 */
[C---:B------:R-:W-:Y:S01]  /*109d0*/  FMUL.FTZ R148, R21.reuse, R148 ;  /* 0x0000009415947220 */ /* 0x040fe20000410000 */
[----:B------:R5:W-:Y:S01]  /*109e0*/  MUFU.EX2 R247, R4 ;  /* 0x0000000400f77308 */ /* 0x000be20000000800 */
[----:B------:R-:W-:Y:S02]  /*109f0*/  FMUL.FTZ R149, R21, R149 ;  /* 0x0000009515957220 */ /* 0x000fe40000410000 */
[C---:B-1----:R-:W-:Y:S02]  /*10a00*/  FMUL.FTZ R6, R20.reuse, R178 ;  /* 0x000000b214067220 */ /* 0x042fe40000410000 */
[C---:B------:R-:W-:Y:S02]  /*10a10*/  FMUL.FTZ R7, R20.reuse, R179 ;  /* 0x000000b314077220 */ /* 0x040fe40000410000 */
[C---:B------:R-:W-:Y:S02]  /*10a20*/  FMUL.FTZ R18, R20.reuse, R190 ;  /* 0x000000be14127220 */ /* 0x040fe40000410000 */
[C---:B------:R-:W-:Y:S02]  /*10a30*/  FMUL.FTZ R19, R20.reuse, R191 ;  /* 0x000000bf14137220 */ /* 0x040fe40000410000 */
[C---:B------:R-:W-:Y:S01]  /*10a40*/  FMUL.FTZ R134, R20.reuse, R134 ;  /* 0x0000008614867220 */ /* 0x040fe20000410000 */
[----:B------:R-:W-:Y:S01]  /*10a50*/  LDSM.16.MT88.4 R188, [R225+0x1100] ;  /* 0x00110000e1bc783b */ /* 0x000fe20000004200 */
[----:B------:R-:W-:Y:S02]  /*10a60*/  FMUL.FTZ R135, R20, R135 ;  /* 0x0000008714877220 */ /* 0x000fe40000410000 */
[--C-:B--2---:R-:W-:Y:S02]  /*10a70*/  FFMA.FTZ R0, R10, c[0x0][0x2d0], -R50.reuse ;  /* 0x0000b4000a007a23 */ /* 0x104fe40000010832 */
[C---:B---3--:R-:W-:Y:S02]  /*10a80*/  FMUL.FTZ R8, R2.reuse, R180 ;  /* 0x000000b402087220 */ /* 0x048fe40000410000 */
[----:B------:R1:W-:Y:S01]  /*10a90*/  MUFU.EX2 R245, R0 ;  /* 0x0000000000f57308 */ /* 0x0003e20000000800 */
[C---:B------:R-:W-:Y:S02]  /*10aa0*/  FMUL.FTZ R9, R2.reuse, R181 ;  /* 0x000000b502097220 */ /* 0x040fe40000410000 */
[C---:B------:R-:W-:Y:S02]  /*10ab0*/  FMUL.FTZ R12, R2.reuse, R184 ;  /* 0x000000b8020c7220 */ /* 0x040fe40000410000 */
[--C-:B-----5:R-:W-:Y:S02]  /*10ac0*/  FFMA.FTZ R4, R15, c[0x0][0x2d0], -R50.reuse ;  /* 0x0000b4000f047a23 */ /* 0x120fe40000010832 */
[C---:B------:R-:W-:Y:S02]  /*10ad0*/  FMUL.FTZ R13, R2.reuse, R185 ;  /* 0x000000b9020d7220 */ /* 0x040fe40000410000 */
[C---:B------:R-:W-:Y:S01]  /*10ae0*/  FMUL.FTZ R136, R2.reuse, R136 ;  /* 0x0000008802887220 */ /* 0x040fe20000410000 */
[----:B------:R2:W3:Y:S01]  /*10af0*/  MUFU.EX2 R248, R4 ;  /* 0x0000000400f87308 */ /* 0x0004e20000000800 */
[C---:B------:R-:W-:Y:S02]  /*10b00*/  FMUL.FTZ R137, R2.reuse, R137 ;  /* 0x0000008902897220 */ /* 0x040fe40000410000 */
[C---:B------:R-:W-:Y:S02]  /*10b10*/  FMUL.FTZ R140, R2.reuse, R140 ;  /* 0x0000008c028c7220 */ /* 0x040fe40000410000 */
[----:B------:R-:W-:Y:S02]  /*10b20*/  FMUL.FTZ R141, R2, R141 ;  /* 0x0000008d028d7220 */ /* 0x000fe40000410000 */
[C---:B------:R-:W-:Y:S02]  /*10b30*/  FMUL.FTZ R146, R20.reuse, R146 ;  /* 0x0000009214927220 */ /* 0x040fe40000410000 */
[C---:B------:R-:W-:Y:S02]  /*10b40*/  FMUL.FTZ R147, R20.reuse, R147 ;  /* 0x0000009314937220 */ /* 0x040fe40000410000 */
[C---:B------:R-:W-:Y:S02]  /*10b50*/  FMUL.FTZ R150, R20.reuse, R150 ;  /* 0x0000009614967220 */ /* 0x040fe40000410000 */
[----:B------:R-:W-:Y:S02]  /*10b60*/  FMUL.FTZ R151, R20, R151 ;  /* 0x0000009714977220 */ /* 0x000fe40000410000 */
[----:B-1----:R-:W-:Y:S02]  /*10b70*/  FFMA.FTZ R0, R11, c[0x0][0x2d0], -R50 ;  /* 0x0000b4000b007a23 */ /* 0x002fe40000010832 */
[C---:B------:R-:W-:Y:S02]  /*10b80*/  FMUL.FTZ R152, R2.reuse, R152 ;  /* 0x0000009802987220 */ /* 0x040fe40000410000 */
[----:B------:R1:W5:Y:S01]  /*10b90*/  MUFU.EX2 R246, R0 ;  /* 0x0000000000f67308 */ /* 0x0003620000000800 */
[C---:B------:R-:W-:Y:S02]  /*10ba0*/  FMUL.FTZ R153, R2.reuse, R153 ;  /* 0x0000009902997220 */ /* 0x040fe40000410000 */
[----:B------:R-:W-:Y:S02]  /*10bb0*/  FMUL.FTZ R156, R2, R156 ;  /* 0x0000009c029c7220 */ /* 0x000fe40000410000 */
[C---:B--2---:R-:W-:Y:S01]  /*10bc0*/  FMUL.FTZ R4, R21.reuse, R176 ;  /* 0x000000b015047220 */ /* 0x044fe20000410000 */
[----:B---3--:R-:W-:Y:S01]  /*10bd0*/  F2FP.PACK_AB R35, R248, R247 ;  /* 0x000000f7f823723e */ /* 0x008fe200000000ff */
[----:B------:R-:W-:Y:S01]  /*10be0*/  FMUL.FTZ R157, R2, R157 ;  /* 0x0000009d029d7220 */ /* 0x000fe20000410000 */
[----:B------:R-:W-:Y:S01]  /*10bf0*/  MOV R176, R192 ;  /* 0x000000c000b07202 */ /* 0x000fe20000000f00 */
[C---:B------:R-:W-:Y:S02]  /*10c00*/  FMUL.FTZ R160, R21.reuse, R160 ;  /* 0x000000a015a07220 */ /* 0x040fe40000410000 */
[C---:B------:R-:W-:Y:S01]  /*10c10*/  FMUL.FTZ R161, R21.reuse, R161 ;  /* 0x000000a115a17220 */ /* 0x040fe20000410000 */
[-C--:B----4-:R-:W-:Y:S05]  /*10c20*/  HMMA.16816.F32 R4, R24, R28.reuse, R4 ;  /* 0x0000001c1804723c */ /* 0x090fea0000001804 */
[C---:B------:R-:W-:Y:S02]  /*10c30*/  FMUL.FTZ R162, R20.reuse, R162 ;  /* 0x000000a214a27220 */ /* 0x040fe40000410000 */
[----:B------:R-:W-:Y:S02]  /*10c40*/  FMUL.FTZ R163, R20, R163 ;  /* 0x000000a314a37220 */ /* 0x000fe40000410000 */
[----:B------:R-:W-:Y:S03]  /*10c50*/  FMUL.FTZ R52, R21, R52 ;  /* 0x0000003415347220 */ /* 0x000fe60000410000 */
[----:B-1----:R-:W-:Y:S01]  /*10c60*/  FSEL R0, R3, RZ, P0 ;  /* 0x000000ff03007208 */ /* 0x002fe20000000000 */
[C---:B------:R-:W-:Y:S01]  /*10c70*/  FMUL.FTZ R53, R21.reuse, R53 ;  /* 0x0000003515357220 */ /* 0x040fe20000410000 */
[----:B-----5:R-:W-:Y:S01]  /*10c80*/  F2FP.PACK_AB R33, R246, R245 ;  /* 0x000000f5f621723e */ /* 0x020fe200000000ff */
[----:B------:R-:W-:Y:S01]  /*10c90*/  FMUL.FTZ R54, R20, R54 ;  /* 0x0000003614367220 */ /* 0x000fe20000410000 */
[----:B------:R-:W-:Y:S01]  /*10ca0*/  ISETP.GT.AND P0, PT, R242, R249, PT ;  /* 0x000000f9f200720c */ /* 0x000fe20003f04270 */
[----:B------:R-:W-:Y:S02]  /*10cb0*/  FADD.FTZ R0, -R0, R170 ;  /* 0x000000aa00007221 */ /* 0x000fe40000010100 */
[----:B------:R-:W-:Y:S02]  /*10cc0*/  FMUL.FTZ R55, R20, R55 ;  /* 0x0000003714377220 */ /* 0x000fe40000410000 */
[----:B------:R-:W-:Y:S02]  /*10cd0*/  FMUL.FTZ R0, R0, c[0x0][0x2d0] ;  /* 0x0000b40000007a20 */ /* 0x000fe40000410000 */
[C---:B------:R-:W-:Y:S02]  /*10ce0*/  FMUL.FTZ R56, R2.reuse, R56 ;  /* 0x0000003802387220 */ /* 0x040fe40000410000 */
[C---:B------:R-:W-:Y:S02]  /*10cf0*/  FMUL.FTZ R57, R2.reuse, R57 ;  /* 0x0000003902397220 */ /* 0x040fe40000410000 */
[----:B------:R-:W1:Y:S01]  /*10d00*/  MUFU.EX2 R0, R0 ;  /* 0x0000000000007308 */ /* 0x000e620000000800 */
[C---:B------:R-:W-:Y:S02]  /*10d10*/  FMUL.FTZ R60, R2.reuse, R60 ;  /* 0x0000003c023c7220 */ /* 0x040fe40000410000 */
[----:B------:R-:W-:Y:S02]  /*10d20*/  FMUL.FTZ R61, R2, R61 ;  /* 0x0000003d023d7220 */ /* 0x000fe40000410000 */
[C---:B------:R-:W-:Y:S02]  /*10d30*/  FMUL.FTZ R64, R21.reuse, R64 ;  /* 0x0000004015407220 */ /* 0x040fe40000410000 */
[C---:B------:R-:W-:Y:S02]  /*10d40*/  FMUL.FTZ R65, R21.reuse, R65 ;  /* 0x0000004115417220 */ /* 0x040fe40000410000 */
[C---:B------:R-:W-:Y:S02]  /*10d50*/  FMUL.FTZ R66, R20.reuse, R66 ;  /* 0x0000004214427220 */ /* 0x040fe40000410000 */
[C---:B------:R-:W-:Y:S02]  /*10d60*/  FMUL.FTZ R67, R20.reuse, R67 ;  /* 0x0000004314437220 */ /* 0x040fe40000410000 */
[C---:B------:R-:W-:Y:S02]  /*10d70*/  FMUL.FTZ R68, R21.reuse, R68 ;  /* 0x0000004415447220 */ /* 0x040fe40000410000 */
[C---:B------:R-:W-:Y:S02]  /*10d80*/  FMUL.FTZ R69, R21.reuse, R69 ;  /* 0x0000004515457220 */ /* 0x040fe40000410000 */
[C---:B------:R-:W-:Y:S02]  /*10d90*/  FMUL.FTZ R70, R20.reuse, R70 ;  /* 0x0000004614467220 */ /* 0x040fe40000410000 */
[----:B------:R-:W-:Y:S02]  /*10da0*/  FMUL.FTZ R71, R20, R71 ;  /* 0x0000004714477220 */ /* 0x000fe40000410000 */
[C---:B------:R-:W-:Y:S02]  /*10db0*/  FMUL.FTZ R72, R2.reuse, R72 ;  /* 0x0000004802487220 */ /* 0x040fe40000410000 */
[----:B------:R-:W-:Y:S02]  /*10dc0*/  FMUL.FTZ R73, R2, R73 ;  /* 0x0000004902497220 */ /* 0x000fe40000410000 */
[C---:B-1----:R-:W-:Y:S02]  /*10dd0*/  FMUL.FTZ R10, R0.reuse, R182 ;  /* 0x000000b6000a7220 */ /* 0x042fe40000410000 */
[C---:B------:R-:W-:Y:S02]  /*10de0*/  FMUL.FTZ R11, R0.reuse, R183 ;  /* 0x000000b7000b7220 */ /* 0x040fe40000410000 */
[C---:B------:R-:W-:Y:S02]  /*10df0*/  FMUL.FTZ R14, R0.reuse, R186 ;  /* 0x000000ba000e7220 */ /* 0x040fe40000410000 */
        /* <DEDUP_REMOVED lines=8> */
[C---:B------:R-:W-:Y:S01]  /*10e80*/  HMMA.16816.F32 R16, R24.reuse, R30, R16 ;  /* 0x0000001e1810723c */ /* 0x040fe20000001810 */
[----:B------:R-:W1:Y:S03]  /*10e90*/  LDSM.16.MT88.4 R28, [R228+0x100] ;  /* 0x00010000e41c783b */ /* 0x000e660000004200 */
[C---:B------:R-:W-:Y:S02]  /*10ea0*/  FMUL.FTZ R155, R0.reuse, R155 ;  /* 0x0000009b009b7220 */ /* 0x040fe40000410000 */
[C---:B------:R-:W-:Y:S02]  /*10eb0*/  FMUL.FTZ R158, R0.reuse, R158 ;  /* 0x0000009e009e7220 */ /* 0x040fe40000410000 */
[-C--:B------:R-:W-:Y:S04]  /*10ec0*/  HMMA.16816.F32 R132, R24, R36.reuse, R132 ;  /* 0x000000241884723c */ /* 0x080fe80000001884 */
[C---:B------:R-:W-:Y:S02]  /*10ed0*/  FMUL.FTZ R159, R0.reuse, R159 ;  /* 0x0000009f009f7220 */ /* 0x040fe40000410000 */
[C---:B------:R-:W-:Y:S02]  /*10ee0*/  FMUL.FTZ R58, R0.reuse, R58 ;  /* 0x0000003a003a7220 */ /* 0x040fe40000410000 */
[C---:B------:R-:W-:Y:S04]  /*10ef0*/  HMMA.16816.F32 R136, R32.reuse, R36, R136 ;  /* 0x000000242088723c */ /* 0x040fe80000001888 */
[C---:B------:R-:W-:Y:S02]  /*10f00*/  FMUL.FTZ R59, R0.reuse, R59 ;  /* 0x0000003b003b7220 */ /* 0x040fe40000410000 */
[C---:B------:R-:W-:Y:S02]  /*10f10*/  FMUL.FTZ R62, R0.reuse, R62 ;  /* 0x0000003e003e7220 */ /* 0x040fe40000410000 */
[-C--:B------:R-:W-:Y:S04]  /*10f20*/  HMMA.16816.F32 R140, R32, R38.reuse, R140 ;  /* 0x00000026208c723c */ /* 0x080fe8000000188c */
[C---:B------:R-:W-:Y:S02]  /*10f30*/  FMUL.FTZ R63, R0.reuse, R63 ;  /* 0x0000003f003f7220 */ /* 0x040fe40000410000 */
[C---:B------:R-:W-:Y:S02]  /*10f40*/  FMUL.FTZ R74, R0.reuse, R74 ;  /* 0x0000004a004a7220 */ /* 0x040fe40000410000 */
[C---:B------:R-:W-:Y:S01]  /*10f50*/  HMMA.16816.F32 R144, R24.reuse, R38, R144 ;  /* 0x000000261890723c */ /* 0x040fe20000001890 */
[----:B------:R-:W2:Y:S03]  /*10f60*/  LDSM.16.MT88.4 R36, [R227+0x100] ;  /* 0x00010000e324783b */ /* 0x000ea60000004200 */
[----:B------:R-:W-:Y:S02]  /*10f70*/  FMUL.FTZ R75, R0, R75 ;  /* 0x0000004b004b7220 */ /* 0x000fe40000410000 */
[C---:B------:R-:W-:Y:S02]  /*10f80*/  FMUL.FTZ R76, R2.reuse, R76 ;  /* 0x0000004c024c7220 */ /* 0x040fe40000410000 */
[----:B------:R-:W-:Y:S01]  /*10f90*/  FMUL.FTZ R77, R2, R77 ;  /* 0x0000004d024d7220 */ /* 0x000fe20000410000 */
[-C--:B-1----:R-:W-:Y:S03]  /*10fa0*/  HMMA.16816.F32 R148, R24, R28.reuse, R148 ;  /* 0x0000001c1894723c */ /* 0x082fe60000001894 */
[C---:B------:R-:W-:Y:S02]  /*10fb0*/  FMUL.FTZ R78, R0.reuse, R78 ;  /* 0x0000004e004e7220 */ /* 0x040fe40000410000 */
[----:B------:R-:W-:Y:S02]  /*10fc0*/  FMUL.FTZ R79, R0, R79 ;  /* 0x0000004f004f7220 */ /* 0x000fe40000410000 */
        /* <DEDUP_REMOVED lines=11> */
[-C--:B--2---:R-:W-:Y:S04]  /*11080*/  HMMA.16816.F32 R52, R24, R36.reuse, R52 ;  /* 0x000000241834723c */ /* 0x084fe80000001834 */
[----:B------:R-:W-:Y:S02]  /*11090*/  FMUL.FTZ R87, R20, R87 ;  /* 0x0000005714577220 */ /* 0x000fe40000410000 */
[C---:B------:R-:W-:Y:S02]  /*110a0*/  FMUL.FTZ R88, R2.reuse, R88 ;  /* 0x0000005802587220 */ /* 0x040fe40000410000 */
[C---:B------:R-:W-:Y:S04]  /*110b0*/  HMMA.16816.F32 R56, R32.reuse, R36, R56 ;  /* 0x000000242038723c */ /* 0x040fe80000001838 */
[----:B------:R-:W-:Y:S02]  /*110c0*/  FMUL.FTZ R89, R2, R89 ;  /* 0x0000005902597220 */ /* 0x000fe40000410000 */
[----:B------:R-:W-:Y:S02]  /*110d0*/  FMUL.FTZ R90, R0, R90 ;  /* 0x0000005a005a7220 */ /* 0x000fe40000410000 */
[-C--:B------:R-:W-:Y:S04]  /*110e0*/  HMMA.16816.F32 R60, R32, R38.reuse, R60 ;  /* 0x00000026203c723c */ /* 0x080fe8000000183c */
[----:B------:R-:W-:Y:S02]  /*110f0*/  FFMA.FTZ R36, R196, c[0x0][0x2d0], -R23 ;  /* 0x0000b400c4247a23 */ /* 0x000fe40000010817 */
[----:B------:R-:W-:Y:S02]  /*11100*/  FMUL.FTZ R91, R0, R91 ;  /* 0x0000005b005b7220 */ /* 0x000fe40000410000 */
[C---:B------:R-:W-:Y:S01]  /*11110*/  HMMA.16816.F32 R64, R24.reuse, R38, R64 ;  /* 0x000000261840723c */ /* 0x040fe20000001840 */
[----:B------:R2:W-:Y:S03]  /*11120*/  MUFU.EX2 R244, R36 ;  /* 0x0000002400f47308 */ /* 0x0005e60000000800 */
[C---:B------:R-:W-:Y:S02]  /*11130*/  FMUL.FTZ R92, R2.reuse, R92 ;  /* 0x0000005c025c7220 */ /* 0x040fe40000410000 */
[----:B------:R-:W-:Y:S02]  /*11140*/  FMUL.FTZ R93, R2, R93 ;  /* 0x0000005d025d7220 */ /* 0x000fe40000410000 */
[C---:B------:R-:W-:Y:S01]  /*11150*/  FMUL.FTZ R94, R0.reuse, R94 ;  /* 0x0000005e005e7220 */ /* 0x040fe20000410000 */
[-C--:B-1----:R-:W-:Y:S03]  /*11160*/  HMMA.16816.F32 R68, R24, R28.reuse, R68 ;  /* 0x0000001c1844723c */ /* 0x082fe60000001844 */
[----:B------:R-:W-:Y:S02]  /*11170*/  FMUL.FTZ R95, R0, R95 ;  /* 0x0000005f005f7220 */ /* 0x000fe40000410000 */
[C---:B------:R-:W-:Y:S02]  /*11180*/  FMUL.FTZ R96, R21.reuse, R96 ;  /* 0x0000006015607220 */ /* 0x040fe40000410000 */
[----:B------:R-:W-:Y:S01]  /*11190*/  FMUL.FTZ R97, R21, R97 ;  /* 0x0000006115617220 */ /* 0x000fe20000410000 */
[C---:B------:R-:W-:Y:S04]  /*111a0*/  HMMA.16816.F32 R72, R32.reuse, R28, R72 ;  /* 0x0000001c2048723c */ /* 0x040fe80000001848 */
[C---:B------:R-:W-:Y:S02]  /*111b0*/  FMUL.FTZ R98, R20.reuse, R98 ;  /* 0x0000006214627220 */ /* 0x040fe40000410000 */
[C---:B------:R-:W-:Y:S02]  /*111c0*/  FMUL.FTZ R99, R20.reuse, R99 ;  /* 0x0000006314637220 */ /* 0x040fe40000410000 */
[-C--:B------:R-:W-:Y:S01]  /*111d0*/  HMMA.16816.F32 R76, R32, R30.reuse, R76 ;  /* 0x0000001e204c723c */ /* 0x080fe2000000184c */
[----:B--2---:R-:W1:Y:S03]  /*111e0*/  LDSM.16.MT88.4 R36, [R226+0x1900] ;  /* 0x00190000e224783b */ /* 0x004e660000004200 */
[--C-:B------:R-:W-:Y:S02]  /*111f0*/  FFMA.FTZ R28, R199, c[0x0][0x2d0], -R48.reuse ;  /* 0x0000b400c71c7a23 */ /* 0x100fe40000010830 */
[C---:B------:R-:W-:Y:S01]  /*11200*/  FMUL.FTZ R100, R21.reuse, R100 ;  /* 0x0000006415647220 */ /* 0x040fe20000410000 */
[----:B------:R2:W-:Y:S01]  /*11210*/  MUFU.EX2 R199, R40 ;  /* 0x0000002800c77308 */ /* 0x0005e20000000800 */
[C---:B------:R-:W-:Y:S04]  /*11220*/  HMMA.16816.F32 R80, R24.reuse, R30, R80 ;  /* 0x0000001e1850723c */ /* 0x040fe80000001850 */
[----:B------:R-:W-:Y:S02]  /*11230*/  FMUL.FTZ R101, R21, R101 ;  /* 0x0000006515657220 */ /* 0x000fe40000410000 */
[C---:B------:R-:W-:Y:S02]  /*11240*/  FMUL.FTZ R102, R20.reuse, R102 ;  /* 0x0000006614667220 */ /* 0x040fe40000410000 */
[----:B------:R-:W-:Y:S01]  /*11250*/  FMUL.FTZ R103, R20, R103 ;  /* 0x0000006714677220 */ /* 0x000fe20000410000 */
[----:B------:R3:W-:Y:S03]  /*11260*/  MUFU.EX2 R221, R28 ;  /* 0x0000001c00dd7308 */ /* 0x0007e60000000800 */
[C---:B------:R-:W-:Y:S02]  /*11270*/  FMUL.FTZ R104, R2.reuse, R104 ;  /* 0x0000006802687220 */ /* 0x040fe40000410000 */
[----:B------:R-:W-:Y:S02]  /*11280*/  FMUL.FTZ R105, R2, R105 ;  /* 0x0000006902697220 */ /* 0x000fe40000410000 */
[C---:B------:R-:W-:Y:S02]  /*11290*/  FMUL.FTZ R106, R0.reuse, R106 ;  /* 0x0000006a006a7220 */ /* 0x040fe40000410000 */
[----:B------:R-:W-:Y:S02]  /*112a0*/  FMUL.FTZ R107, R0, R107 ;  /* 0x0000006b006b7220 */ /* 0x000fe40000410000 */
[C---:B------:R-:W-:Y:S02]  /*112b0*/  FMUL.FTZ R108, R2.reuse, R108 ;  /* 0x0000006c026c7220 */ /* 0x040fe40000410000 */
[----:B------:R-:W-:Y:S02]  /*112c0*/  FMUL.FTZ R109, R2, R109 ;  /* 0x0000006d026d7220 */ /* 0x000fe40000410000 */
[----:B--2---:R-:W-:Y:S01]  /*112d0*/  FFMA.FTZ R40, R205, c[0x0][0x2d0], -R49 ;  /* 0x0000b400cd287a23 */ /* 0x004fe20000010831 */
[----:B------:R-:W-:Y:S01]  /*112e0*/  MOV R205, R194 ;  /* 0x000000c200cd7202 */ /* 0x000fe20000000f00 */
[C---:B------:R-:W-:Y:S02]  /*112f0*/  FMUL.FTZ R110, R0.reuse, R110 ;  /* 0x0000006e006e7220 */ /* 0x040fe40000410000 */
[----:B------:R-:W-:Y:S01]  /*11300*/  MUFU.EX2 R198, R40 ;  /* 0x0000002800c67308 */ /* 0x000fe20000000800 */
[----:B------:R-:W-:Y:S02]  /*11310*/  FMUL.FTZ R111, R0, R111 ;  /* 0x0000006f006f7220 */ /* 0x000fe40000410000 */
[C---:B------:R-:W-:Y:S01]  /*11320*/  FMUL.FTZ R112, R21.reuse, R112 ;  /* 0x0000007015707220 */ /* 0x040fe20000410000 */
[-C--:B-1----:R-:W-:Y:S03]  /*11330*/  HMMA.16816.F32 R84, R24, R36.reuse, R84 ;  /* 0x000000241854723c */ /* 0x082fe60000001854 */
[----:B---3--:R-:W-:Y:S02]  /*11340*/  FFMA.FTZ R28, R200, c[0x0][0x2d0], -R23 ;  /* 0x0000b400c81c7a23 */ /* 0x008fe40000010817 */
[----:B------:R-:W-:Y:S02]  /*11350*/  FMUL.FTZ R113, R21, R113 ;  /* 0x0000007115717220 */ /* 0x000fe40000410000 */
[----:B------:R1:W-:Y:S01]  /*11360*/  MUFU.EX2 R220, R28 ;  /* 0x0000001c00dc7308 */ /* 0x0003e20000000800 */
[C---:B------:R-:W-:Y:S04]  /*11370*/  HMMA.16816.F32 R88, R32.reuse, R36, R88 ;  /* 0x000000242058723c */ /* 0x040fe80000001858 */
[C---:B------:R-:W-:Y:S02]  /*11380*/  FMUL.FTZ R114, R20.reuse, R114 ;  /* 0x0000007214727220 */ /* 0x040fe40000410000 */
[C---:B------:R-:W-:Y:S02]  /*11390*/  FMUL.FTZ R115, R20.reuse, R115 ;  /* 0x0000007314737220 */ /* 0x040fe40000410000 */
[-C--:B------:R-:W-:Y:S04]  /*113a0*/  HMMA.16816.F32 R92, R32, R38.reuse, R92 ;  /* 0x00000026205c723c */ /* 0x080fe8000000185c */
[----:B------:R-:W-:Y:S01]  /*113b0*/  FFMA.FTZ R36, R203, c[0x0][0x2d0], -R48 ;  /* 0x0000b400cb247a23 */ /* 0x000fe20000010830 */
[----:B------:R-:W-:Y:S01]  /*113c0*/  MOV R203, R195 ;  /* 0x000000c300cb7202 */ /* 0x000fe20000000f00 */
[C---:B------:R-:W-:Y:S02]  /*113d0*/  FMUL.FTZ R116, R21.reuse, R116 ;  /* 0x0000007415747220 */ /* 0x040fe40000410000 */
[C---:B------:R-:W-:Y:S01]  /*113e0*/  HMMA.16816.F32 R96, R24.reuse, R38, R96 ;  /* 0x000000261860723c */ /* 0x040fe20000001860 */
[----:B------:R2:W-:Y:S03]  /*113f0*/  MUFU.EX2 R201, R36 ;  /* 0x0000002400c97308 */ /* 0x0005e60000000800 */
[----:B------:R-:W-:Y:S02]  /*11400*/  FMUL.FTZ R117, R21, R117 ;  /* 0x0000007515757220 */ /* 0x000fe40000410000 */
[C---:B------:R-:W-:Y:S01]  /*11410*/  FMUL.FTZ R118, R20.reuse, R118 ;  /* 0x0000007614767220 */ /* 0x040fe20000410000 */
[----:B-1----:R-:W1:Y:S01]  /*11420*/  LDSM.16.MT88.4 R28, [R228+0x1900] ;  /* 0x00190000e41c783b */ /* 0x002e620000004200 */
[----:B------:R-:W-:Y:S04]  /*11430*/  FMUL.FTZ R119, R20, R119 ;  /* 0x0000007714777220 */ /* 0x000fe80000410000 */
[C---:B------:R-:W-:Y:S02]  /*11440*/  FMUL.FTZ R120, R2.reuse, R120 ;  /* 0x0000007802787220 */ /* 0x040fe40000410000 */
[----:B------:R-:W-:Y:S02]  /*11450*/  FMUL.FTZ R121, R2, R121 ;  /* 0x0000007902797220 */ /* 0x000fe40000410000 */
[C---:B------:R-:W-:Y:S02]  /*11460*/  FMUL.FTZ R122, R0.reuse, R122 ;  /* 0x0000007a007a7220 */ /* 0x040fe40000410000 */
[----:B------:R-:W-:Y:S02]  /*11470*/  FMUL.FTZ R123, R0, R123 ;  /* 0x0000007b007b7220 */ /* 0x000fe40000410000 */
[C---:B------:R-:W-:Y:S02]  /*11480*/  FMUL.FTZ R124, R2.reuse, R124 ;  /* 0x0000007c027c7220 */ /* 0x040fe40000410000 */
[----:B------:R-:W-:Y:S02]  /*11490*/  FMUL.FTZ R125, R2, R125 ;  /* 0x0000007d027d7220 */ /* 0x000fe40000410000 */
[C---:B------:R-:W-:Y:S02]  /*114a0*/  FMUL.FTZ R126, R0.reuse, R126 ;  /* 0x0000007e007e7220 */ /* 0x040fe40000410000 */
[--C-:B--2---:R-:W-:Y:S02]  /*114b0*/  FFMA.FTZ R36, R51, c[0x0][0x2d0], -R49.reuse ;  /* 0x0000b40033247a23 */ /* 0x104fe40000010831 */
[----:B------:R-:W-:Y:S02]  /*114c0*/  FMUL.FTZ R127, R0, R127 ;  /* 0x0000007f007f7220 */ /* 0x000fe40000410000 */
[----:B------:R2:W3:Y:S01]  /*114d0*/  MUFU.EX2 R200, R36 ;  /* 0x0000002400c87308 */ /* 0x0004e20000000800 */
[C---:B------:R-:W-:Y:S02]  /*114e0*/  FMUL.FTZ R128, R21.reuse, R128 ;  /* 0x0000008015807220 */ /* 0x040fe40000410000 */
[----:B------:R-:W-:Y:S02]  /*114f0*/  FMUL.FTZ R129, R21, R129 ;  /* 0x0000008115817220 */ /* 0x000fe40000410000 */
[C---:B------:R-:W-:Y:S02]  /*11500*/  FMUL.FTZ R130, R20.reuse, R130 ;  /* 0x0000008214827220 */ /* 0x040fe40000410000 */
[----:B------:R-:W-:Y:S01]  /*11510*/  FMUL.FTZ R131, R20, R131 ;  /* 0x0000008314837220 */ /* 0x000fe20000410000 */
[-C--:B-1----:R-:W-:Y:S01]  /*11520*/  HMMA.16816.F32 R100, R24, R28.reuse, R100 ;  /* 0x0000001c1864723c */ /* 0x082fe20000001864 */
[----:B--2---:R-:W1:Y:S07]  /*11530*/  LDSM.16.MT88.4 R36, [R227+0x1900] ;  /* 0x00190000e324783b */ /* 0x004e6e0000004200 */
[C---:B------:R-:W-:Y:S07]  /*11540*/  HMMA.16816.F32 R104, R32.reuse, R28, R104 ;  /* 0x0000001c2068723c */ /* 0x040fee0000001868 */
[----:B------:R-:W-:Y:S01]  /*11550*/  FFMA.FTZ R28, R206, c[0x0][0x2d0], -R49 ;  /* 0x0000b400ce1c7a23 */ /* 0x000fe20000010831 */
[-C--:B------:R-:W-:Y:S01]  /*11560*/  HMMA.16816.F32 R108, R32, R30.reuse, R108 ;  /* 0x0000001e206c723c */ /* 0x080fe2000000186c */
[----:B------:R-:W2:Y:S02]  /*11570*/  LDL.LU R206, [R1+0x24] ;  /* 0x0000240001ce7983 */ /* 0x000ea40000300800 */
[----:B------:R4:W5:Y:S05]  /*11580*/  MUFU.EX2 R197, R28 ;  /* 0x0000001c00c57308 */ /* 0x00096a0000000800 */
[C---:B------:R-:W-:Y:S04]  /*11590*/  HMMA.16816.F32 R112, R24.reuse, R30, R112 ;  /* 0x0000001e1870723c */ /* 0x040fe80000001870 */
[--C-:B----4-:R-:W-:Y:S02]  /*115a0*/  FFMA.FTZ R28, R41, c[0x0][0x2d0], -R50.reuse ;  /* 0x0000b400291c7a23 */ /* 0x110fe40000010832 */
[----:B------:R-:W-:Y:S02]  /*115b0*/  LDSM.16.MT88.4 R40, [R226+0x900] ;  /* 0x00090000e228783b */ /* 0x000fe40000004200 */
[-C--:B-1----:R-:W-:Y:S01]  /*115c0*/  HMMA.16816.F32 R116, R24, R36.reuse, R116 ;  /* 0x000000241874723c */ /* 0x082fe20000001874 */
[----:B------:R1:W-:Y:S07]  /*115d0*/  MUFU.EX2 R196, R28 ;  /* 0x0000001c00c47308 */ /* 0x0003ee0000000800 */
[C---:B------:R-:W-:Y:S07]  /*115e0*/  HMMA.16816.F32 R120, R32.reuse, R36, R120 ;  /* 0x000000242078723c */ /* 0x040fee0000001878 */
[--C-:B------:R-:W-:Y:S01]  /*115f0*/  FFMA.FTZ R36, R45, c[0x0][0x2d0], -R50.reuse ;  /* 0x0000b4002d247a23 */ /* 0x100fe20000010832 */
[-C--:B------:R-:W-:Y:S03]  /*11600*/  HMMA.16816.F32 R124, R32, R38.reuse, R124 ;  /* 0x00000026207c723c */ /* 0x080fe6000000187c */
[----:B------:R4:W-:Y:S04]  /*11610*/  MUFU.EX2 R51, R36 ;  /* 0x0000002400337308 */ /* 0x0009e80000000800 */
[----:B---3--:R-:W-:Y:S01]  /*11620*/  F2FP.PACK_AB R32, R199, R200 ;  /* 0x000000c8c720723e */ /* 0x008fe200000000ff */
[----:B------:R-:W-:Y:S04]  /*11630*/  HMMA.16816.F32 R128, R24, R38, R128 ;  /* 0x000000261880723c */ /* 0x000fe80000001880 */
[--C-:B-1----:R-:W-:Y:S01]  /*11640*/  FFMA.FTZ R28, R44, c[0x0][0x2d0], -R50.reuse ;  /* 0x0000b4002c1c7a23 */ /* 0x102fe20000010832 */
[----:B-----5:R-:W-:Y:S01]  /*11650*/  F2FP.PACK_AB R34, R197, R198 ;  /* 0x000000c6c522723e */ /* 0x020fe200000000ff */
[----:B------:R-:W-:Y:S01]  /*11660*/  FFMA.FTZ R44, R171, c[0x0][0x2d0], -R50 ;  /* 0x0000b400ab2c7a23 */ /* 0x000fe20000010832 */
[----:B------:R-:W-:Y:S01]  /*11670*/  F2FP.PACK_AB R24, R223, R244 ;  /* 0x000000f4df18723e */ /* 0x000fe200000000ff */
[----:B------:R1:W3:Y:S01]  /*11680*/  MUFU.EX2 R195, R28 ;  /* 0x0000001c00c37308 */ /* 0x0002e20000000800 */
[----:B------:R-:W-:Y:S03]  /*11690*/  F2FP.PACK_AB R25, R221, R222 ;  /* 0x000000dedd19723e */ /* 0x000fe600000000ff */
[----:B------:R-:W-:Y:S02]  /*116a0*/  F2FP.PACK_AB R26, R219, R220 ;  /* 0x000000dcdb1a723e */ /* 0x000fe400000000ff */
[----:B------:R-:W-:Y:S04]  /*116b0*/  F2FP.PACK_AB R27, R201, R202 ;  /* 0x000000cac91b723e */ /* 0x000fe800000000ff */
[----:B------:R5:W5:Y:S01]  /*116c0*/  MUFU.EX2 R194, R44 ;  /* 0x0000002c00c27308 */ /* 0x000b620000000800 */
[--C-:B----4-:R-:W-:Y:S01]  /*116d0*/  FFMA.FTZ R36, R209, c[0x0][0x2d0], -R23.reuse ;  /* 0x0000b400d1247a23 */ /* 0x110fe20000010817 */
[----:B------:R-:W-:Y:S08]  /*116e0*/  MOV R209, R193 ;  /* 0x000000c100d17202 */ /* 0x000ff00000000f00 */
[----:B------:R4:W-:Y:S01]  /*116f0*/  MUFU.EX2 R193, R36 ;  /* 0x0000002400c17308 */ /* 0x0009e20000000800 */
[----:B-1----:R-:W1:Y:S01]  /*11700*/  LDSM.16.MT88.4 R28, [R225+0x900] ;  /* 0x00090000e11c783b */ /* 0x002e620000004200 */
[----:B---3--:R-:W-:Y:S07]  /*11710*/  F2FP.PACK_AB R33, R195, R196 ;  /* 0x000000c4c321723e */ /* 0x008fee00000000ff */
[----:B-----5:R-:W3:Y:S01]  /*11720*/  LDSM.16.MT88.4 R44, [R228+0x900] ;  /* 0x00090000e42c783b */ /* 0x020ee20000004200 */
[----:B------:R-:W-:Y:S01]  /*11730*/  F2FP.PACK_AB R35, R51, R194 ;  /* 0x000000c23323723e */ /* 0x000fe200000000ff */
[--C-:B----4-:R-:W-:Y:S01]  /*11740*/  FFMA.FTZ R36, R210, c[0x0][0x2d0], -R23.reuse ;  /* 0x0000b400d2247a23 */ /* 0x110fe20000010817 */
[----:B------:R-:W-:Y:S03]  /*11750*/  MOV R210, R166 ;  /* 0x000000a600d27202 */ /* 0x000fe60000000f00 */
[----:B------:R4:W-:Y:S01]  /*11760*/  MUFU.EX2 R192, R36 ;  /* 0x0000002400c07308 */ /* 0x0009e20000000800 */
[-C--:B-1----:R-:W-:Y:S08]  /*11770*/  HMMA.16816.F32 R4, R24, R28.reuse, R4 ;  /* 0x0000001c1804723c */ /* 0x082ff00000001804 */
[C---:B------:R-:W-:Y:S04]  /*11780*/  HMMA.16816.F32 R8, R32.reuse, R28, R8 ;  /* 0x0000001c2008723c */ /* 0x040fe80000001808 */
[--C-:B----4-:R-:W-:Y:S01]  /*11790*/  FFMA.FTZ R36, R207, c[0x0][0x2d0], -R48.reuse ;  /* 0x0000b400cf247a23 */ /* 0x110fe20000010830 */
[----:B------:R-:W-:Y:S03]  /*117a0*/  MOV R207, R175 ;  /* 0x000000af00cf7202 */ /* 0x000fe60000000f00 */
[-C--:B------:R-:W-:Y:S01]  /*117b0*/  HMMA.16816.F32 R12, R32, R30.reuse, R12 ;  /* 0x0000001e200c723c */ /* 0x080fe2000000180c */
[----:B------:R1:W-:Y:S07]  /*117c0*/  MUFU.EX2 R175, R36 ;  /* 0x0000002400af7308 */ /* 0x0003ee0000000800 */
[C---:B------:R-:W-:Y:S01]  /*117d0*/  HMMA.16816.F32 R16, R24.reuse, R30, R16 ;  /* 0x0000001e1810723c */ /* 0x040fe20000001810 */
[----:B------:R-:W4:Y:S07]  /*117e0*/  LDSM.16.MT88.4 R28, [R227+0x900] ;  /* 0x00090000e31c783b */ /* 0x000f2e0000004200 */
[-C--:B------:R-:W-:Y:S08]  /*117f0*/  HMMA.16816.F32 R132, R24, R40.reuse, R132 ;  /* 0x000000281884723c */ /* 0x080ff00000001884 */
[C---:B------:R-:W-:Y:S01]  /*11800*/  HMMA.16816.F32 R136, R32.reuse, R40, R136 ;  /* 0x000000282088723c */ /* 0x040fe20000001888 */
[----:B-1----:R-:W1:Y:S06]  /*11810*/  LDSM.16.MT88.4 R36, [R225+0x2100] ;  /* 0x00210000e124783b */ /* 0x002e6c0000004200 */
[--C-:B------:R-:W-:Y:S01]  /*11820*/  FFMA.FTZ R40, R208, c[0x0][0x2d0], -R48.reuse ;  /* 0x0000b400d0287a23 */ /* 0x100fe20000010830 */
[-C--:B------:R-:W-:Y:S03]  /*11830*/  HMMA.16816.F32 R140, R32, R42.reuse, R140 ;  /* 0x0000002a208c723c */ /* 0x080fe6000000188c */
[----:B------:R5:W-:Y:S01]  /*11840*/  MUFU.EX2 R170, R40 ;  /* 0x0000002800aa7308 */ /* 0x000be20000000800 */
[----:B------:R-:W-:Y:S04]  /*11850*/  MOV R208, R165 ;  /* 0x000000a500d07202 */ /* 0x000fe80000000f00 */
[C---:B------:R-:W-:Y:S08]  /*11860*/  HMMA.16816.F32 R144, R24.reuse, R42, R144 ;  /* 0x0000002a1890723c */ /* 0x040ff00000001890 */
[-C--:B---3--:R-:W-:Y:S08]  /*11870*/  HMMA.16816.F32 R148, R24, R44.reuse, R148 ;  /* 0x0000002c1894723c */ /* 0x088ff00000001894 */
[C---:B------:R-:W-:Y:S04]  /*11880*/  HMMA.16816.F32 R152, R32.reuse, R44, R152 ;  /* 0x0000002c2098723c */ /* 0x040fe80000001898 */
[--C-:B-----5:R-:W-:Y:S02]  /*11890*/  FFMA.FTZ R40, R216, c[0x0][0x2d0], -R23.reuse ;  /* 0x0000b400d8287a23 */ /* 0x120fe40000010817 */
[----:B------:R-:W-:Y:S01]  /*118a0*/  FFMA.FTZ R23, R215, c[0x0][0x2d0], -R23 ;  /* 0x0000b400d7177a23 */ /* 0x000fe20000010817 */
[----:B------:R-:W3:Y:S01]  /*118b0*/  LDL.LU R216, [R1+0x20] ;  /* 0x0000200001d87983 */ /* 0x000ee20000300800 */
[-C--:B------:R-:W-:Y:S01]  /*118c0*/  HMMA.16816.F32 R156, R32, R46.reuse, R156 ;  /* 0x0000002e209c723c */ /* 0x080fe2000000189c */
[----:B------:R5:W-:Y:S02]  /*118d0*/  MUFU.EX2 R171, R40 ;  /* 0x0000002800ab7308 */ /* 0x000be40000000800 */
[----:B------:R-:W2:Y:S05]  /*118e0*/  LDL.LU R215, [R1+0x1c] ;  /* 0x00001c0001d77983 */ /* 0x000eaa0000300800 */
[C---:B------:R-:W-:Y:S03]  /*118f0*/  HMMA.16816.F32 R160, R24.reuse, R46, R160 ;  /* 0x0000002e18a0723c */ /* 0x040fe600000018a0 */
[----:B------:R1:W-:Y:S05]  /*11900*/  MUFU.EX2 R166, R23 ;  /* 0x0000001700a67308 */ /* 0x0003ea0000000800 */
[-C--:B----4-:R-:W-:Y:S08]  /*11910*/  HMMA.16816.F32 R52, R24, R28.reuse, R52 ;  /* 0x0000001c1834723c */ /* 0x090ff00000001834 */
[C---:B------:R-:W-:Y:S01]  /*11920*/  HMMA.16816.F32 R56, R32.reuse, R28, R56 ;  /* 0x0000001c2038723c */ /* 0x040fe20000001838 */
[----:B-----5:R-:W4:Y:S07]  /*11930*/  LDSM.16.MT88.4 R40, [R226+0x2100] ;  /* 0x00210000e228783b */ /* 0x020f2e0000004200 */
[-C--:B------:R-:W-:Y:S04]  /*11940*/  HMMA.16816.F32 R60, R32, R30.reuse, R60 ;  /* 0x0000001e203c723c */ /* 0x080fe8000000183c */
[--C-:B-1----:R-:W-:Y:S01]  /*11950*/  FFMA.FTZ R23, R211, c[0x0][0x2d0], -R48.reuse ;  /* 0x0000b400d3177a23 */ /* 0x102fe20000010830 */
[----:B------:R-:W-:Y:S01]  /*11960*/  MOV R211, R164 ;  /* 0x000000a400d37202 */ /* 0x000fe20000000f00 */
[----:B------:R-:W-:Y:S02]  /*11970*/  FFMA.FTZ R48, R214, c[0x0][0x2d0], -R48 ;  /* 0x0000b400d6307a23 */ /* 0x000fe40000010830 */
[C---:B------:R-:W-:Y:S01]  /*11980*/  HMMA.16816.F32 R64, R24.reuse, R30, R64 ;  /* 0x0000001e1840723c */ /* 0x040fe20000001840 */
[----:B------:R1:W-:Y:S01]  /*11990*/  MUFU.EX2 R165, R23 ;  /* 0x0000001700a57308 */ /* 0x0003e20000000800 */
[----:B------:R-:W5:Y:S04]  /*119a0*/  LDL.LU R214, [R1+0x18] ;  /* 0x0000180001d67983 */ /* 0x000f680000300800 */
[----:B------:R-:W4:Y:S02]  /*119b0*/  LDSM.16.MT88.4 R28, [R228+0x2100] ;  /* 0x00210000e41c783b */ /* 0x000f240000004200 */
[-C--:B------:R-:W-:Y:S03]  /*119c0*/  HMMA.16816.F32 R68, R24, R36.reuse, R68 ;  /* 0x000000241844723c */ /* 0x080fe60000001844 */
[----:B------:R-:W-:Y:S05]  /*119d0*/  MUFU.EX2 R164, R48 ;  /* 0x0000003000a47308 */ /* 0x000fea0000000800 */
[C---:B------:R-:W-:Y:S08]  /*119e0*/  HMMA.16816.F32 R72, R32.reuse, R36, R72 ;  /* 0x000000242048723c */ /* 0x040ff00000001848 */
[-C--:B------:R-:W-:Y:S04]  /*119f0*/  HMMA.16816.F32 R76, R32, R38.reuse, R76 ;  /* 0x00000026204c723c */ /* 0x080fe8000000184c */
[--C-:B-1----:R-:W-:Y:S01]  /*11a00*/  FFMA.FTZ R23, R212, c[0x0][0x2d0], -R49.reuse ;  /* 0x0000b400d4177a23 */ /* 0x102fe20000010831 */
[----:B------:R-:W-:Y:S03]  /*11a10*/  MOV R212, R176 ;  /* 0x000000b000d47202 */ /* 0x000fe60000000f00 */
[C---:B------:R-:W-:Y:S01]  /*11a20*/  HMMA.16816.F32 R80, R24.reuse, R38, R80 ;  /* 0x000000261850723c */ /* 0x040fe20000001850 */
[----:B------:R1:W-:Y:S01]  /*11a30*/  MUFU.EX2 R48, R23 ;  /* 0x0000001700307308 */ /* 0x0003e20000000800 */
[----:B------:R-:W1:Y:S06]  /*11a40*/  LDSM.16.MT88.4 R36, [R227+0x2100] ;  /* 0x00210000e324783b */ /* 0x000e6c0000004200 */
[-C--:B----4-:R-:W-:Y:S08]  /*11a50*/  HMMA.16816.F32 R84, R24, R40.reuse, R84 ;  /* 0x000000281854723c */ /* 0x090ff00000001854 */
[C---:B------:R-:W-:Y:S08]  /*11a60*/  HMMA.16816.F32 R88, R32.reuse, R40, R88 ;  /* 0x000000282058723c */ /* 0x040ff00000001858 */
[-C--:B------:R-:W-:Y:S04]  /*11a70*/  HMMA.16816.F32 R92, R32, R42.reuse, R92 ;  /* 0x0000002a205c723c */ /* 0x080fe8000000185c */
[--C-:B-1----:R-:W-:Y:S04]  /*11a80*/  FFMA.FTZ R23, R213, c[0x0][0x2d0], -R49.reuse ;  /* 0x0000b400d5177a23 */ /* 0x102fe80000010831 */
[C---:B------:R-:W-:Y:S01]  /*11a90*/  HMMA.16816.F32 R96, R24.reuse, R42, R96 ;  /* 0x0000002a1860723c */ /* 0x040fe20000001860 */
[----:B------:R1:W4:Y:S01]  /*11aa0*/  MUFU.EX2 R46, R23 ;  /* 0x00000017002e7308 */ /* 0x0003220000000800 */
[----:B------:R-:W3:Y:S06]  /*11ab0*/  LDSM.16.MT88.4 R40, [R226+0x1100] ;  /* 0x00110000e228783b */ /* 0x000eec0000004200 */
[-C--:B------:R-:W-:Y:S08]  /*11ac0*/  HMMA.16816.F32 R100, R24, R28.reuse, R100 ;  /* 0x0000001c1864723c */ /* 0x080ff00000001864 */
[C---:B------:R-:W-:Y:S08]  /*11ad0*/  HMMA.16816.F32 R104, R32.reuse, R28, R104 ;  /* 0x0000001c2068723c */ /* 0x040ff00000001868 */
[-C--:B------:R-:W-:Y:S04]  /*11ae0*/  HMMA.16816.F32 R108, R32, R30.reuse, R108 ;  /* 0x0000001e206c723c */ /* 0x080fe8000000186c */
[--C-:B-1----:R-:W-:Y:S01]  /*11af0*/  FFMA.FTZ R23, R217, c[0x0][0x2d0], -R49.reuse ;  /* 0x0000b400d9177a23 */ /* 0x102fe20000010831 */
[----:B----4-:R-:W-:Y:S01]  /*11b00*/  F2FP.PACK_AB R28, R46, R48 ;  /* 0x000000302e1c723e */ /* 0x010fe200000000ff */
[----:B------:R-:W-:Y:S02]  /*11b10*/  FFMA.FTZ R49, R218, c[0x0][0x2d0], -R49 ;  /* 0x0000b400da317a23 */ /* 0x000fe40000010831 */
[C---:B------:R-:W-:Y:S01]  /*11b20*/  HMMA.16816.F32 R112, R24.reuse, R30, R112 ;  /* 0x0000001e1870723c */ /* 0x040fe20000001870 */
[----:B------:R1:W-:Y:S07]  /*11b30*/  MUFU.EX2 R47, R23 ;  /* 0x00000017002f7308 */ /* 0x0003ee0000000800 */
[-C--:B------:R-:W-:Y:S03]  /*11b40*/  HMMA.16816.F32 R116, R24, R36.reuse, R116 ;  /* 0x000000241874723c */ /* 0x080fe60000001874 */
[----:B------:R-:W4:Y:S05]  /*11b50*/  MUFU.EX2 R49, R49 ;  /* 0x0000003100317308 */ /* 0x000f2a0000000800 */
[C---:B------:R-:W-:Y:S08]  /*11b60*/  HMMA.16816.F32 R120, R32.reuse, R36, R120 ;  /* 0x000000242078723c */ /* 0x040ff00000001878 */
[-C--:B------:R-:W-:Y:S01]  /*11b70*/  HMMA.16816.F32 R124, R32, R38.reuse, R124 ;  /* 0x00000026207c723c */ /* 0x080fe2000000187c */
[----:B------:R-:W2:Y:S03]  /*11b80*/  LDSM.16.MT88.4 R32, [R228+0x1100] ;  /* 0x00110000e420783b */ /* 0x000ea60000004200 */
[--C-:B-1----:R-:W-:Y:S04]  /*11b90*/  FFMA.FTZ R23, R173, c[0x0][0x2d0], -R50.reuse ;  /* 0x0000b400ad177a23 */ /* 0x102fe80000010832 */
[----:B------:R-:W-:Y:S01]  /*11ba0*/  HMMA.16816.F32 R128, R24, R38, R128 ;  /* 0x000000261880723c */ /* 0x000fe20000001880 */
[----:B------:R1:W-:Y:S01]  /*11bb0*/  MUFU.EX2 R45, R23 ;  /* 0x00000017002d7308 */ /* 0x0003e20000000800 */
[----:B------:R-:W2:Y:S02]  /*11bc0*/  LDSM.16.MT88.4 R36, [R227+0x1100] ;  /* 0x00110000e324783b */ /* 0x000ea40000004200 */
[----:B----4-:R-:W-:Y:S03]  /*11bd0*/  F2FP.PACK_AB R30, R49, R47 ;  /* 0x0000002f311e723e */ /* 0x010fe600000000ff */
[----:B------:R-:W-:Y:S02]  /*11be0*/  F2FP.PACK_AB R24, R192, R193 ;  /* 0x000000c1c018723e */ /* 0x000fe400000000ff */
[----:B------:R-:W-:Y:S03]  /*11bf0*/  F2FP.PACK_AB R25, R170, R175 ;  /* 0x000000afaa19723e */ /* 0x000fe600000000ff */
[----:B------:R-:W-:Y:S02]  /*11c00*/  F2FP.PACK_AB R26, R166, R171 ;  /* 0x000000aba61a723e */ /* 0x000fe400000000ff */
[----:B------:R-:W-:Y:S07]  /*11c10*/  F2FP.PACK_AB R27, R164, R165 ;  /* 0x000000a5a41b723e */ /* 0x000fee00000000ff */
[-C--:B------:R-:W-:Y:S01]  /*11c20*/  HMMA.16816.F32 R176, R24, R188.reuse, R4 ;  /* 0x000000bc18b0723c */ /* 0x080fe20000001804 */
[----:B------:R-:W4:Y:S02]  /*11c30*/  LDSM.16.MT88.4 R4, [R225+0x2900] ;  /* 0x00290000e104783b */ /* 0x000f240000004200 */
[--C-:B-1----:R-:W-:Y:S04]  /*11c40*/  FFMA.FTZ R23, R172, c[0x0][0x2d0], -R50.reuse ;  /* 0x0000b400ac177a23 */ /* 0x102fe80000010832 */
[----:B------:R1:W1:Y:S02]  /*11c50*/  MUFU.EX2 R44, R23 ;  /* 0x00000017002c7308 */ /* 0x0002640000000800 */
[--C-:B-1----:R-:W-:Y:S03]  /*11c60*/  FFMA.FTZ R23, R174, c[0x0][0x2d0], -R50.reuse ;  /* 0x0000b400ae177a23 */ /* 0x102fe60000010832 */
[----:B------:R-:W-:Y:S01]  /*11c70*/  F2FP.PACK_AB R29, R44, R45 ;  /* 0x0000002d2c1d723e */ /* 0x000fe200000000ff */
[----:B------:R-:W-:Y:S04]  /*11c80*/  FFMA.FTZ R50, R22, c[0x0][0x2d0], -R50 ;  /* 0x0000b40016327a23 */ /* 0x000fe80000010832 */
[----:B------:R-:W-:Y:S10]  /*11c90*/  MUFU.EX2 R23, R23 ;  /* 0x0000001700177308 */ /* 0x000ff40000000800 */
[----:B------:R-:W1:Y:S02]  /*11ca0*/  MUFU.EX2 R50, R50 ;  /* 0x0000003200327308 */ /* 0x000e640000000800 */
[----:B-1----:R-:W-:Y:S07]  /*11cb0*/  F2FP.PACK_AB R31, R50, R23 ;  /* 0x00000017321f723e */ /* 0x002fee00000000ff */
[C---:B------:R-:W-:Y:S01]  /*11cc0*/  HMMA.16816.F32 R180, R28.reuse, R188, R8 ;  /* 0x000000bc1cb4723c */ /* 0x040fe20000001808 */
[----:B------:R-:W1:Y:S07]  /*11cd0*/  LDSM.16.MT88.4 R8, [R226+0x2900] ;  /* 0x00290000e208783b */ /* 0x000e6e0000004200 */
[-C--:B------:R-:W-:Y:S01]  /*11ce0*/  HMMA.16816.F32 R184, R28, R190.reuse, R12 ;  /* 0x000000be1cb8723c */ /* 0x080fe2000000180c */
[----:B------:R-:W1:Y:S07]  /*11cf0*/  LDSM.16.MT88.4 R12, [R228+0x2900] ;  /* 0x00290000e40c783b */ /* 0x000e6e0000004200 */
[C---:B------:R-:W-:Y:S01]  /*11d00*/  HMMA.16816.F32 R188, R24.reuse, R190, R16 ;  /* 0x000000be18bc723c */ /* 0x040fe20000001810 */
[----:B------:R-:W1:Y:S07]  /*11d10*/  LDSM.16.MT88.4 R16, [R227+0x2900] ;  /* 0x00290000e310783b */ /* 0x000e6e0000004200 */
[-C--:B---3--:R-:W-:Y:S08]  /*11d20*/  HMMA.16816.F32 R132, R24, R40.reuse, R132 ;  /* 0x000000281884723c */ /* 0x088ff00000001884 */
[C---:B------:R-:W-:Y:S04]  /*11d30*/  HMMA.16816.F32 R136, R28.reuse, R40, R136 ;  /* 0x000000281c88723c */ /* 0x040fe80000001888 */
[----:B--2---:R-:W-:Y:S04]  /*11d40*/  FFMA.FTZ R20, R20, R215, R211 ;  /* 0x000000d714147223 */ /* 0x004fe800000100d3 */
[-C--:B------:R-:W-:Y:S04]  /*11d50*/  HMMA.16816.F32 R140, R28, R42.reuse, R140 ;  /* 0x0000002a1c8c723c */ /* 0x080fe8000000188c */
[----:B------:R-:W-:Y:S04]  /*11d60*/  FADD.FTZ R20, R207, R20 ;  /* 0x00000014cf147221 */ /* 0x000fe80000010000 */
[C---:B------:R-:W-:Y:S04]  /*11d70*/  HMMA.16816.F32 R144, R24.reuse, R42, R144 ;  /* 0x0000002a1890723c */ /* 0x040fe80000001890 */
[----:B------:R-:W-:Y:S04]  /*11d80*/  FADD.FTZ R20, R209, R20 ;  /* 0x00000014d1147221 */ /* 0x000fe80000010000 */
[-C--:B------:R-:W-:Y:S08]  /*11d90*/  HMMA.16816.F32 R148, R24, R32.reuse, R148 ;  /* 0x000000201894723c */ /* 0x080ff00000001894 */
[C---:B------:R-:W-:Y:S08]  /*11da0*/  HMMA.16816.F32 R152, R28.reuse, R32, R152 ;  /* 0x000000201c98723c */ /* 0x040ff00000001898 */
[-C--:B------:R-:W-:Y:S04]  /*11db0*/  HMMA.16816.F32 R156, R28, R34.reuse, R156 ;  /* 0x000000221c9c723c */ /* 0x080fe8000000189c */
[----:B-----5:R-:W-:Y:S04]  /*11dc0*/  FFMA.FTZ R21, R21, R214, R212 ;  /* 0x000000d615157223 */ /* 0x020fe800000100d4 */
[C---:B------:R-:W-:Y:S08]  /*11dd0*/  HMMA.16816.F32 R160, R24.reuse, R34, R160 ;  /* 0x0000002218a0723c */ /* 0x040ff000000018a0 */
[-C--:B------:R-:W-:Y:S08]  /*11de0*/  HMMA.16816.F32 R52, R24, R36.reuse, R52 ;  /* 0x000000241834723c */ /* 0x080ff00000001834 */
[C---:B------:R-:W-:Y:S08]  /*11df0*/  HMMA.16816.F32 R56, R28.reuse, R36, R56 ;  /* 0x000000241c38723c */ /* 0x040ff00000001838 */
[-C--:B------:R-:W-:Y:S08]  /*11e00*/  HMMA.16816.F32 R60, R28, R38.reuse, R60 ;  /* 0x000000261c3c723c */ /* 0x080ff0000000183c */
[C---:B------:R-:W-:Y:S08]  /*11e10*/  HMMA.16816.F32 R64, R24.reuse, R38, R64 ;  /* 0x000000261840723c */ /* 0x040ff00000001840 */
[-C--:B----4-:R-:W-:Y:S08]  /*11e20*/  HMMA.16816.F32 R68, R24, R4.reuse, R68 ;  /* 0x000000041844723c */ /* 0x090ff00000001844 */
[C---:B------:R-:W-:Y:S07]  /*11e30*/  HMMA.16816.F32 R72, R28.reuse, R4, R72 ;  /* 0x000000041c48723c */ /* 0x040fee0000001848 */
[----:B------:R-:W-:Y:S01]  /*11e40*/  FFMA.FTZ R4, R2, R216, R251 ;  /* 0x000000d802047223 */ /* 0x000fe200000100fb */
[-C--:B------:R-:W-:Y:S04]  /*11e50*/  HMMA.16816.F32 R76, R28, R6.reuse, R76 ;  /* 0x000000061c4c723c */ /* 0x080fe8000000184c */
[----:B------:R-:W-:Y:S02]  /*11e60*/  FADD.FTZ R4, R252, R4 ;  /* 0x00000004fc047221 */ /* 0x000fe40000010000 */
[----:B------:R-:W-:Y:S02]  /*11e70*/  FADD.FTZ R2, R208, R21 ;  /* 0x00000015d0027221 */ /* 0x000fe40000010000 */
[C---:B------:R-:W-:Y:S04]  /*11e80*/  HMMA.16816.F32 R80, R24.reuse, R6, R80 ;  /* 0x000000061850723c */ /* 0x040fe80000001850 */
[----:B------:R-:W-:Y:S02]  /*11e90*/  FADD.FTZ R5, R250, R4 ;  /* 0x00000004fa057221 */ /* 0x000fe40000010000 */
[----:B------:R-:W-:Y:S02]  /*11ea0*/  FFMA.FTZ R4, R0, R206, R245 ;  /* 0x000000ce00047223 */ /* 0x000fe400000100f5 */
[-C--:B-1----:R-:W-:Y:S04]  /*11eb0*/  HMMA.16816.F32 R84, R24, R8.reuse, R84 ;  /* 0x000000081854723c */ /* 0x082fe80000001854 */
        /* <DEDUP_REMOVED lines=14> */
[----:B------:R-:W-:Y:S01]  /*11fa0*/  FADD.FTZ R2, R223, R6 ;  /* 0x00000006df027221 */ /* 0x000fe20000010000 */
[C---:B------:R-:W-:Y:S04]  /*11fb0*/  HMMA.16816.F32 R104, R28.reuse, R12, R104 ;  /* 0x0000000c1c68723c */ /* 0x040fe80000001868 */
[----:B------:R-:W-:Y:S02]  /*11fc0*/  FADD.FTZ R4, R248, R4 ;  /* 0x00000004f8047221 */ /* 0x000fe40000010000 */
[----:B------:R-:W-:Y:S02]  /*11fd0*/  FADD.FTZ R0, R221, R7 ;  /* 0x00000007dd007221 */ /* 0x000fe40000010000 */
[----:B------:R-:W-:Y:S01]  /*11fe0*/  FADD.FTZ R7, R220, R2 ;  /* 0x00000002dc077221 */ /* 0x000fe20000010000 */
[-C--:B------:R-:W-:Y:S03]  /*11ff0*/  HMMA.16816.F32 R108, R28, R14.reuse, R108 ;  /* 0x0000000e1c6c723c */ /* 0x080fe6000000186c */
        /* <DEDUP_REMOVED lines=17> */
[----:B------:R-:W-:Y:S01]  /*12110*/  FADD.FTZ R6, R170, R2 ;  /* 0x00000002aa067221 */ /* 0x000fe20000010000 */
[----:B------:R-:W-:Y:S01]  /*12120*/  MOV R170, R3 ;  /* 0x0000000300aa7202 */ /* 0x000fe20000000f00 */
[----:B------:R-:W-:Y:S01]  /*12130*/  FADD.FTZ R2, R45, R4 ;  /* 0x000000042d027221 */ /* 0x000fe20000010000 */
[----:B------:R-:W-:Y:S04]  /*12140*/  HMMA.16816.F32 R128, R24, R18, R128 ;  /* 0x000000121880723c */ /* 0x000fe80000001880 */
[----:B------:R-:W-:Y:S02]  /*12150*/  FADD.FTZ R4, R46, R0 ;  /* 0x000000002e047221 */ /* 0x000fe40000010000 */
[----:B------:R-:W-:Y:S02]  /*12160*/  FADD.FTZ R0, R171, R5 ;  /* 0x00000005ab007221 */ /* 0x000fe40000010000 */
[----:B------:R-:W-:Y:S01]  /*12170*/  FADD.FTZ R5, R165, R6 ;  /* 0x00000006a5057221 */ /* 0x000fe20000010000 */
[----:B------:R-:W-:Y:S03]  /*12180*/  MOV R165, R168 ;  /* 0x000000a800a57202 */ /* 0x000fe60000000f00 */
[----:B------:R-:W-:Y:S01]  /*12190*/  FADD.FTZ R0, R166, R0 ;  /* 0x00000000a6007221 */ /* 0x000fe20000010000 */
[----:B------:R-:W-:Y:S01]  /*121a0*/  MOV R166, R167 ;  /* 0x000000a700a67202 */ /* 0x000fe20000000f00 */
[----:B------:R-:W-:Y:S01]  /*121b0*/  FADD.FTZ R5, R164, R5 ;  /* 0x00000005a4057221 */ /* 0x000fe20000010000 */
[----:B------:R-:W-:Y:S01]  /*121c0*/  MOV R164, R169 ;  /* 0x000000a900a47202 */ /* 0x000fe20000000f00 */
[----:B------:R-:W-:Y:S01]  /*121d0*/  FADD.FTZ R4, R47, R4 ;  /* 0x000000042f047221 */ /* 0x000fe20000010000 */
[----:B------:R1:W-:Y:S01]  /*121e0*/  STL [R1+0x18], R0 ;  /* 0x0000180001007387 */ /* 0x0003e20000100800 */
[----:B------:R-:W-:Y:S02]  /*121f0*/  FADD.FTZ R2, R44, R2 ;  /* 0x000000022c027221 */ /* 0x000fe40000010000 */
[----:B------:R-:W-:Y:S01]  /*12200*/  FADD.FTZ R4, R49, R4 ;  /* 0x0000000431047221 */ /* 0x000fe20000010000 */
[----:B------:R2:W-:Y:S01]  /*12210*/  STL [R1+0x1c], R5 ;  /* 0x00001c0501007387 */ /* 0x0005e20000100800 */
[----:B------:R-:W-:Y:S03]  /*12220*/  FADD.FTZ R2, R23, R2 ;  /* 0x0000000217027221 */ /* 0x000fe60000010000 */
[----:B------:R2:W-:Y:S01]  /*12230*/  STL [R1+0x20], R4 ;  /* 0x0000200401007387 */ /* 0x0005e20000100800 */
[----:B------:R-:W-:Y:S05]  /*12240*/  FADD.FTZ R2, R50, R2 ;  /* 0x0000000232027221 */ /* 0x000fea0000010000 */
[----:B------:R2:W-:Y:S01]  /*12250*/  STL [R1+0x24], R2 ;  /* 0x0000240201007387 */ /* 0x0005e20000100800 */
[----:B-1----:R-:W-:Y:S04]  /*12260*/  IADD3 R0, R242, -0x1, RZ ;  /* 0xfffffffff2007810 */ /* 0x002fe80007ffe0ff */
[----:B------:R-:W-:Y:S01]  /*12270*/  MOV R242, R0 ;  /* 0x0000000000f27202 */ /* 0x000fe20000000f00 */
[----:B------:R-:W-:-:S05]  /*12280*/  @P0 BRA `(.L_x_509) ;  /* 0xffffbd8000000947 */ /* 0x000fca000383ffff */
.L_x_492:
[----:B--2---:R-:W2:Y:S04]  /*12290*/  LDL.LU R0, [R1+0x18] ;  /* 0x0000180001007983 */ /* 0x004ea80000300800 */
        /* <DEDUP_REMOVED lines=10> */
[----:B----4-:R-:W3:Y:S04]  /*12340*/  SHFL.BFLY PT, R7, R5, 0x2, 0x1f ;  /* 0x0c401f0005077f89 */ /* 0x010ee800000e0000 */
[----:B------:R-:W4:Y:S01]  /*12350*/  SHFL.BFLY PT, R6, R2, 0x2, 0x1f ;  /* 0x0c401f0002067f89 */ /* 0x000f2200000e0000 */
[----:B-1----:R-:W-:-:S02]  /*12360*/  FADD.FTZ R11, R11, R0 ;  /* 0x000000000b0b7221 */ /* 0x002fc40000010000 */
[----:B--2---:R-:W-:-:S03]  /*12370*/  FADD.FTZ R9, R9, R4 ;  /* 0x0000000409097221 */ /* 0x004fc60000010000 */
[----:B------:R-:W1:Y:S01]  /*12380*/  SHFL.BFLY PT, R0, R11, 0x1, 0x1f ;  /* 0x0c201f000b007f89 */ /* 0x000e6200000e0000 */
[----:B---3--:R-:W-:-:S03]  /*12390*/  FADD.FTZ R7, R7, R5 ;  /* 0x0000000507077221 */ /* 0x008fc60000010000 */
[----:B------:R-:W2:Y:S01]  /*123a0*/  SHFL.BFLY PT, R4, R9, 0x1, 0x1f ;  /* 0x0c201f0009047f89 */ /* 0x000ea200000e0000 */
[----:B----4-:R-:W-:-:S03]  /*123b0*/  FADD.FTZ R6, R6, R2 ;  /* 0x0000000206067221 */ /* 0x010fc60000010000 */
[----:B------:R-:W3:Y:S04]  /*123c0*/  SHFL.BFLY PT, R2, R7, 0x1, 0x1f ;  /* 0x0c201f0007027f89 */ /* 0x000ee800000e0000 */
[----:B------:R-:W4:Y:S01]  /*123d0*/  SHFL.BFLY PT, R5, R6, 0x1, 0x1f ;  /* 0x0c201f0006057f89 */ /* 0x000f2200000e0000 */
[----:B-1----:R-:W-:Y:S01]  /*123e0*/  FADD.FTZ R11, R11, R0 ;  /* 0x000000000b0b7221 */ /* 0x002fe20000010000 */
[----:B------:R-:W-:Y:S01]  /*123f0*/  MOV R0, RZ ;  /* 0x000000ff00007202 */ /* 0x000fe20000000f00 */
[----:B--2---:R-:W-:-:S03]  /*12400*/  FADD.FTZ R9, R9, R4 ;  /* 0x0000000409097221 */ /* 0x004fc60000010000 */
[----:B------:R-:W-:Y:S02]  /*12410*/  FSETP.NE.FTZ.AND P3, PT, R11, RZ, PT ;  /* 0x000000ff0b00720b */ /* 0x000fe40003f75000 */
[----:B------:R-:W-:Y:S01]  /*12420*/  MOV R4, RZ ;  /* 0x000000ff00047202 */ /* 0x000fe20000000f00 */
[----:B---3--:R-:W-:Y:S01]  /*12430*/  FADD.FTZ R7, R7, R2 ;  /* 0x0000000207077221 */ /* 0x008fe20000010000 */
[----:B------:R-:W-:Y:S02]  /*12440*/  FSETP.NE.FTZ.AND P2, PT, R9, RZ, PT ;  /* 0x000000ff0900720b */ /* 0x000fe40003f55000 */
[----:B------:R-:W-:Y:S01]  /*12450*/  MOV R2, RZ ;  /* 0x000000ff00027202 */ /* 0x000fe20000000f00 */
[----:B----4-:R-:W-:Y:S01]  /*12460*/  FADD.FTZ R6, R5, R6 ;  /* 0x0000000605067221 */ /* 0x010fe20000010000 */
[----:B------:R-:W-:-:S05]  /*12470*/  FSETP.NE.FTZ.AND P1, PT, R7, RZ, PT ;  /* 0x000000ff0700720b */ /* 0x000fca0003f35000 */
[----:B------:R-:W1:Y:S01]  /*12480*/  @P3 MUFU.RCP R0, R11 ;  /* 0x0000000b00003308 */ /* 0x000e620000001000 */
[----:B------:R-:W-:-:S07]  /*12490*/  FSETP.NE.FTZ.AND P0, PT, R6, RZ, PT ;  /* 0x000000ff0600720b */ /* 0x000fce0003f15000 */
[----:B------:R-:W-:Y:S06]  /*124a0*/  @P2 MUFU.RCP R4, R9 ;  /* 0x0000000900042308 */ /* 0x000fec0000001000 */
[----:B------:R-:W-:Y:S01]  /*124b0*/  @P0 MOV R8, 0x3f317218 ;  /* 0x3f31721800080802 */ /* 0x000fe20000000f00 */
[C---:B-1----:R-:W-:Y:S01]  /*124c0*/  FMUL.FTZ R176, R0.reuse, R176 ;  /* 0x000000b000b07220 */ /* 0x042fe20000410000 */
[----:B------:R-:W1:Y:S01]  /*124d0*/  @P1 MUFU.RCP R2, R7 ;  /* 0x0000000700021308 */ /* 0x000e620000001000 */
[C---:B------:R-:W-:Y:S02]  /*124e0*/  FMUL.FTZ R177, R0.reuse, R177 ;  /* 0x000000b100b17220 */ /* 0x040fe40000410000 */
        /* <DEDUP_REMOVED lines=12> */
[C---:B------:R-:W-:Y:S01]  /*125b0*/  FMUL.FTZ R52, R0.reuse, R52 ;  /* 0x0000003400347220 */ /* 0x040fe20000410000 */
[----:B------:R-:W-:Y:S01]  /*125c0*/  @P1 MUFU.LG2 R7, R7 ;  /* 0x0000000700071308 */ /* 0x000fe20000000c00 */
        /* <DEDUP_REMOVED lines=19> */
[----:B------:R-:W-:Y:S01]  /*12700*/  MOV R0, RZ ;  /* 0x000000ff00007202 */ /* 0x000fe20000000f00 */
[C---:B-1----:R-:W-:Y:S02]  /*12710*/  FMUL.FTZ R180, R2.reuse, R180 ;  /* 0x000000b402b47220 */ /* 0x042fe40000410000 */
[----:B------:R-:W-:-:S02]  /*12720*/  FMUL.FTZ R181, R2, R181 ;  /* 0x000000b502b57220 */ /* 0x000fc40000410000 */
[C---:B------:R-:W-:Y:S01]  /*12730*/  FMUL.FTZ R184, R2.reuse, R184 ;  /* 0x000000b802b87220 */ /* 0x040fe20000410000 */
[----:B------:R-:W1:Y:S01]  /*12740*/  @P0 MUFU.RCP R0, R6 ;  /* 0x0000000600000308 */ /* 0x000e620000001000 */
[C---:B------:R-:W-:Y:S02]  /*12750*/  FMUL.FTZ R185, R2.reuse, R185 ;  /* 0x000000b902b97220 */ /* 0x040fe40000410000 */
[C---:B------:R-:W-:Y:S02]  /*12760*/  FMUL.FTZ R136, R2.reuse, R136 ;  /* 0x0000008802887220 */ /* 0x040fe40000410000 */
[C---:B------:R-:W-:Y:S02]  /*12770*/  FMUL.FTZ R137, R2.reuse, R137 ;  /* 0x0000008902897220 */ /* 0x040fe40000410000 */
[C---:B------:R-:W-:Y:S01]  /*12780*/  FMUL.FTZ R140, R2.reuse, R140 ;  /* 0x0000008c028c7220 */ /* 0x040fe20000410000 */
[----:B------:R-:W2:Y:S01]  /*12790*/  @P0 MUFU.LG2 R6, R6 ;  /* 0x0000000600060308 */ /* 0x000ea20000000c00 */
        /* <DEDUP_REMOVED lines=98> */
[----:B--2---:R-:W-:Y:S02]  /*12dc0*/  @P0 FMUL.FTZ R4, R6, 0.69314718246459960938 ;  /* 0x3f31721806040820 */ /* 0x004fe40000410000 */
[----:B------:R-:W-:Y:S02]  /*12dd0*/  @P0 FMUL.FTZ R0, R8, c[0x0][0x2d0] ;  /* 0x0000b40008000a20 */ /* 0x000fe40000410000 */
[----:B------:R-:W-:-:S02]  /*12de0*/  @P3 FFMA.FTZ R18, R10, R169, R11 ;  /* 0x000000a90a123223 */ /* 0x000fc4000001000b */
[----:B------:R-:W-:Y:S02]  /*12df0*/  @P2 FFMA.FTZ R19, R5, R168, R9 ;  /* 0x000000a805132223 */ /* 0x000fe40000010009 */
[----:B------:R-:W-:Y:S02]  /*12e00*/  @P1 FFMA.FTZ R20, R2, R167, R7 ;  /* 0x000000a702141223 */ /* 0x000fe40000010007 */
[----:B------:R-:W-:Y:S02]  /*12e10*/  @P0 FFMA.FTZ R21, R0, R3, R4 ;  /* 0x0000000300150223 */ /* 0x000fe40000010004 */
.L_x_434:
        /* <DEDUP_REMOVED lines=227> */
.L_x_512:
[----:B-1----:R-:W-:Y:S05]  /*13c50*/  BSYNC B0 ;  /* 0x0000000000007941 */ /* 0x002fea0003800000 */
.L_x_511:
        /* <DEDUP_REMOVED lines=97> */
.L_x_514:
[----:B------:R-:W-:Y:S05]  /*14270*/  BSYNC B0 ;  /* 0x0000000000007941 */ /* 0x000fea0003800000 */
.L_x_513:
        /* <DEDUP_REMOVED lines=97> */
.L_x_516:
[----:B------:R-:W-:Y:S05]  /*14890*/  BSYNC B0 ;  /* 0x0000000000007941 */ /* 0x000fea0003800000 */
.L_x_515:
        /* <DEDUP_REMOVED lines=98> */
.L_x_510:
        /* <DEDUP_REMOVED lines=50> */
.L_x_517:
        /* <DEDUP_REMOVED lines=10> */
.L_x_1352:


//--------------------- .text._ZN7cutlass13device_kernelIN5flash19enable_sm80_to_sm89INS1_16FlashAttnFwdSm80INS1_25CollectiveMainloopFwdSm80ILi8ELi1ELb1EN4cute5tupleIJNS5_1CILi128EEENS7_ILi96EEES8_EEELi128ENS_6half_tEfNS_4arch4Sm80ELb0ELb1ELb0ELb1ELb0ELb0ELb1ELb1EEENS1_21CollectiveEpilogueFwdINS6_IJS8_S8_S9_EEENS6_IJNS7_ILi1EEESH_SH_EEESB_SD_Li256ELb1ELb1ELb1ELb0EEENS1_36VarlenDynamicPersistentTileSchedulerILi128ELi96ELi256ELi256ELb1ELb1ELb0ELb1ELb0ELb1EEEEEEEEEvNT_6ParamsE --------------------------
	.section	.text._ZN7cutlass13device_kernelIN5flash19enable_sm80_to_sm89INS1_16FlashAttnFwdSm80INS1_25CollectiveMainloopFwdSm80ILi8ELi1ELb1EN4cute5tupleIJNS5_1CILi128EEENS7_ILi96EEES8_EEELi128ENS_6half_tEfNS_4arch4Sm80ELb0ELb1ELb0ELb1ELb0ELb0ELb1ELb1EEENS1_21CollectiveEpilogueFwdINS6_IJS8_S8_S9_EEENS6_IJNS7_ILi1EEESH_SH_EEESB_SD_Li256ELb1ELb1ELb1ELb0EEENS1_36VarlenDynamicPersistentTileSchedulerILi128ELi96ELi256ELi256ELb1ELb1ELb0ELb1ELb0ELb1EEEEEEEEEvNT_6ParamsE,"ax",@progbits
	.sectioninfo	@"SHI_REGISTERS=255"
	.align	128
.text._ZN7cutlass13device_kernelIN5flash19enable_sm80_to_sm89INS1_16FlashAttnFwdSm80INS1_25CollectiveMainloopFwdSm80ILi8ELi1ELb1EN4cute5tupleIJNS5_1CILi128EEENS7_ILi96EEES8_EEELi128ENS_6half_tEfNS_4arch4Sm80ELb0ELb1ELb0ELb1ELb0ELb0ELb1ELb1EEENS1_21CollectiveEpilogueFwdINS6_IJS8_S8_S9_EEENS6_IJNS7_ILi1EEESH_SH_EEESB_SD_Li256ELb1ELb1ELb1ELb0EEENS1_36VarlenDynamicPersistentTileSchedulerILi128ELi96ELi256ELi256ELb1ELb1ELb0ELb1ELb0ELb1EEEEEEEEEvNT_6ParamsE:
        .type           _ZN7cutlass13device_kernelIN5flash19enable_sm80_to_sm89INS1_16FlashAttnFwdSm80INS1_25CollectiveMainloopFwdSm80ILi8ELi1ELb1EN4cute5tupleIJNS5_1CILi128EEENS7_ILi96EEES8_EEELi128ENS_6half_tEfNS_4arch4Sm80ELb0ELb1ELb0ELb1ELb0ELb0ELb1ELb1EEENS1_21CollectiveEpilogueFwdINS6_IJS8_S8_S9_EEENS6_IJNS7_ILi1EEESH_SH_EEESB_SD_Li256ELb1ELb1ELb1ELb0EEENS1_36VarlenDynamicPersistentTileSchedulerILi128ELi96ELi256ELi256ELb1ELb1ELb0ELb1ELb0ELb1EEEEEEEEEvNT_6ParamsE,@function
        .size           _ZN7cutlass13device_kernelIN5flash19enable_sm80_to_sm89INS1_16FlashAttnFwdSm80INS1_25CollectiveMainloopFwdSm80ILi8ELi1ELb1EN4cute5tupleIJNS5_1CILi128EEENS7_ILi96EEES8_EEELi128ENS_6half_tEfNS_4arch4Sm80ELb0ELb1ELb0ELb1ELb0ELb0ELb1ELb1EEENS1_21CollectiveEpilogueFwdINS6_IJS8_S8_S9_EEENS6_IJNS7_ILi1EEESH_SH_EEESB_SD_Li256ELb1ELb1ELb1ELb0EEENS1_36VarlenDynamicPersistentTileSchedulerILi128ELi96ELi256ELi256ELb1ELb1ELb0ELb1ELb0ELb1EEEEEEEEEvNT_6ParamsE,(.L_x_1353 - _ZN7cutlass13device_kernelIN5flash19enable_sm80_to_sm89INS1_16FlashAttnFwdSm80INS1_25CollectiveMainloopFwdSm80ILi8ELi1ELb1EN4cute5tupleIJNS5_1CILi128EEENS7_ILi96EEES8_EEELi128ENS_6half_tEfNS_4arch4Sm80ELb0ELb1ELb0ELb1ELb0ELb0ELb1ELb1EEENS1_21CollectiveEpilogueFwdINS6_IJS8_S8_S9_EEENS6_IJNS7_ILi1EEESH_SH_EEESB_SD_Li256ELb1ELb1ELb1ELb0EEENS1_36VarlenDynamicPersistentTileSchedulerILi128ELi96ELi256ELi256ELb1ELb1ELb0ELb1ELb0ELb1EEEEEEEEEvNT_6ParamsE)
        .other          _ZN7cutlass13device_kernelIN5flash19enable_sm80_to_sm89INS1_16FlashAttnFwdSm80INS1_25CollectiveMainloopFwdSm80ILi8ELi1ELb1EN4cute5tupleIJNS5_1CILi128EEENS7_ILi96EEES8_EEELi128ENS_6half_tEfNS_4arch4Sm80ELb0ELb1ELb0ELb1ELb0ELb0ELb1ELb1EEENS1_21CollectiveEpilogueFwdINS6_IJS8_S8_S9_EEENS6_IJNS7_ILi1EEESH_SH_EEESB_SD_Li256ELb1ELb1ELb1ELb0EEENS1_36VarlenDynamicPersistentTileSchedulerILi128ELi96ELi256ELi256ELb1ELb1ELb0ELb1ELb0ELb1EEEEEEEEEvNT_6ParamsE,@"STO_CUDA_ENTRY STV_DEFAULT"
_ZN7cutlass13device_kernelIN5flash19enable_sm80_to_sm89INS1_16FlashAttnFwdSm80INS1_25CollectiveMainloopFwdSm80ILi8ELi1ELb1EN4cute5tupleIJNS5_1CILi128EEENS7_ILi96EEES8_EEELi128ENS_6half_tEfNS_4arch4Sm80ELb0ELb1ELb0ELb1ELb0ELb0ELb1ELb1EEENS1_21CollectiveEpilogueFwdINS6_IJS8_S8_S9_EEENS6_IJNS7_ILi1EEESH_SH_EEESB_SD_Li256ELb1ELb1ELb1ELb0EEENS1_36VarlenDynamicPersistentTileSchedulerILi128ELi96ELi256ELi256ELb1ELb1ELb0ELb1ELb0ELb1EEEEEEEEEvNT_6ParamsE:
[----:B------:R-:W-:-:S03]  /*0000*/  MOV R1, c[0x0][0x28] ;  /* 0x00000a0000017a02 */ /* 0x000fc60000000f00 */
[----:B------:R-:W1:Y:S01]  /*0010*/  S2R R2, SR_TID.X ;  /* 0x0000000000027919 */ /* 0x000e620000002100 */
[----:B------:R-:W-:Y:S01]  /*0020*/  IADD3 R1, R1, -0x68, RZ ;  /* 0xffffff9801017810 */ /* 0x000fe20007ffe0ff */
[----:B------:R-:W-:Y:S01]  /*0030*/  ULDC.64 UR8, c[0x0][0x118] ;  /* 0x0000460000087ab9 */ /* 0x000fe20000000a00 */
[----:B-1----:R-:W-:-:S05]  /*0040*/  SHF.R.U32.HI R0, RZ, 0x5, R2 ;  /* 0x00000005ff007819 */ /* 0x002fca0000011602 */
[----:B------:R-:W1:Y:S02]  /*0050*/  SHFL.IDX PT, R3, R0, RZ, 0x1f ;  /* 0x00001fff00037589 */ /* 0x000e6400000e0000 */
[----:B-1----:R-:W-:Y:S02]  /*0060*/  ISETP.NE.AND P0, PT, R3, RZ, PT ;  /* 0x000000ff0300720c */ /* 0x002fe40003f05270 */
[----:B------:R-:W-:Y:S11]  /*0070*/  STL [R1+0x5c], R3 ;  /* 0x00005c0301007387 */ /* 0x000ff60000100800 */
[----:B------:R-:W-:Y:S06]  /*0080*/  @P0 BAR.SYNC.DEFER_BLOCKING 0x5, 0x100 ;  /* 0x0144000000000b1d */ /* 0x000fec0000010000 */
[----:B------:R-:W1:Y:S04]  /*0090*/  @P0 LDS.128 R4, [0xe100] ;  /* 0x00e10000ff040984 */ /* 0x000e680000000c00 */
[----:B-1----:R1:W-:Y:S04]  /*00a0*/  @P0 STL.64 [R1+0x28], R4 ;  /* 0x0000280401000387 */ /* 0x0023e80000100a00 */
[----:B------:R1:W-:Y:S04]  /*00b0*/  @P0 STL.64 [R1+0x30], R6 ;  /* 0x0000300601000387 */ /* 0x0003e80000100a00 */
[----:B------:R-:W-:Y:S06]  /*00c0*/  @P0 BAR.ARV 0x4, 0x100 ;  /* 0x0104000000000b1d */ /* 0x000fec0000002000 */
[----:B------:R-:W-:Y:S05]  /*00d0*/  @P0 BRA `(.L_x_518) ;  /* 0x00000ff000000947 */ /* 0x000fea0003800000 */
[----:B------:R-:W-:Y:S01]  /*00e0*/  LOP3.LUT R13, R2, 0x1f, RZ, 0xc0, !PT ;  /* 0x0000001f020d7812 */ /* 0x000fe200078ec0ff */
[----:B------:R-:W-:-:S02]  /*00f0*/  IMAD.MOV.U32 R10, RZ, RZ, RZ ;  /* 0x000000ffff0a7224 */ /* 0x000fc400078e00ff */
[----:B------:R-:W-:Y:S01]  /*0100*/  IMAD.MOV.U32 R8, RZ, RZ, RZ ;  /* 0x000000ffff087224 */ /* 0x000fe200078e00ff */
[----:B------:R-:W-:-:S04]  /*0110*/  ISETP.NE.AND P6, PT, R13, 0x1f, PT ;  /* 0x0000001f0d00780c */ /* 0x000fc80003fc5270 */
[----:B------:R-:W-:-:S13]  /*0120*/  ISETP.GE.OR P0, PT, R13, c[0x0][0x53c], !P6 ;  /* 0x00014f000d007a0c */ /* 0x000fda0007706670 */
[----:B-1----:R-:W-:Y:S02]  /*0130*/  @!P0 IMAD.MOV.U32 R4, RZ, RZ, 0x4 ;  /* 0x00000004ff048424 */ /* 0x002fe400078e00ff */
[----:B------:R-:W-:Y:S02]  /*0140*/  @!P0 IMAD.MOV.U32 R2, RZ, RZ, 0x4 ;  /* 0x00000004ff028424 */ /* 0x000fe400078e00ff */
[----:B------:R-:W-:-:S04]  /*0150*/  @!P0 IMAD.WIDE.U32 R4, R13, R4, c[0x0][0x580] ;  /* 0x000160000d048625 */ /* 0x000fc800078e0004 */
[C---:B------:R-:W-:Y:S01]  /*0160*/  @!P0 IMAD.WIDE.U32 R2, R13.reuse, R2, c[0x0][0x578] ;  /* 0x00015e000d028625 */ /* 0x040fe200078e0002 */
[----:B------:R-:W2:Y:S04]  /*0170*/  @!P0 LDG.E R10, [R4.64] ;  /* 0x00000008040a8981 */ /* 0x000ea8000c1e1900 */
[----:B------:R-:W2:Y:S01]  /*0180*/  @!P0 LDG.E R8, [R2.64] ;  /* 0x0000000802088981 */ /* 0x000ea2000c1e1900 */
[C---:B------:R-:W-:Y:S01]  /*0190*/  ISETP.NE.AND P5, PT, R13.reuse, RZ, PT ;  /* 0x000000ff0d00720c */ /* 0x040fe20003fa5270 */
[----:B------:R-:W1:Y:S01]  /*01a0*/  S2UR UR4, SR_CTAID.X ;  /* 0x00000000000479c3 */ /* 0x000e620000002500 */
[C---:B------:R-:W-:Y:S02]  /*01b0*/  ISETP.GE.U32.AND P4, PT, R13.reuse, 0x2, PT ;  /* 0x000000020d00780c */ /* 0x040fe40003f86070 */
[----:B------:R-:W-:-:S02]  /*01c0*/  ISETP.GE.U32.AND P3, PT, R13, 0x4, PT ;  /* 0x000000040d00780c */ /* 0x000fc40003f66070 */
[C---:B------:R-:W-:Y:S02]  /*01d0*/  ISETP.GE.U32.AND P2, PT, R13.reuse, 0x8, PT ;  /* 0x000000080d00780c */ /* 0x040fe40003f46070 */
[----:B------:R-:W-:Y:S02]  /*01e0*/  ISETP.GE.U32.AND P1, PT, R13, 0x10, PT ;  /* 0x000000100d00780c */ /* 0x000fe40003f26070 */
[----:B------:R-:W-:Y:S01]  /*01f0*/  MOV R6, RZ ;  /* 0x000000ff00067202 */ /* 0x000fe20000000f00 */
[----:B--2---:R-:W-:-:S05]  /*0200*/  IMAD R4, R10, R8, RZ ;  /* 0x000000080a047224 */ /* 0x004fca00078e02ff */
[----:B------:R-:W2:Y:S02]  /*0210*/  SHFL.UP PT, R0, R4, 0x1, RZ ;  /* 0x0420000004007989 */ /* 0x000ea400000e00ff */
[----:B--2---:R-:W-:-:S05]  /*0220*/  SEL R0, R0, RZ, P5 ;  /* 0x000000ff00007207 */ /* 0x004fca0002800000 */
[----:B------:R-:W-:-:S05]  /*0230*/  IMAD.IADD R4, R4, 0x1, R0 ;  /* 0x0000000104047824 */ /* 0x000fca00078e0200 */
[----:B------:R-:W2:Y:S02]  /*0240*/  SHFL.UP PT, R0, R4, 0x2, RZ ;  /* 0x0440000004007989 */ /* 0x000ea400000e00ff */
[----:B--2---:R-:W-:-:S04]  /*0250*/  SEL R0, R0, RZ, P4 ;  /* 0x000000ff00007207 */ /* 0x004fc80002000000 */
[----:B------:R-:W-:-:S05]  /*0260*/  IADD3 R4, R4, R0, RZ ;  /* 0x0000000004047210 */ /* 0x000fca0007ffe0ff */
[----:B------:R-:W2:Y:S02]  /*0270*/  SHFL.UP PT, R0, R4, 0x4, RZ ;  /* 0x0480000004007989 */ /* 0x000ea400000e00ff */
[----:B--2---:R-:W-:-:S05]  /*0280*/  SEL R0, R0, RZ, P3 ;  /* 0x000000ff00007207 */ /* 0x004fca0001800000 */
[----:B------:R-:W-:-:S05]  /*0290*/  IMAD.IADD R4, R4, 0x1, R0 ;  /* 0x0000000104047824 */ /* 0x000fca00078e0200 */
[----:B------:R-:W2:Y:S02]  /*02a0*/  SHFL.UP PT, R0, R4, 0x8, RZ ;  /* 0x0500000004007989 */ /* 0x000ea400000e00ff */
[----:B--2---:R-:W-:-:S05]  /*02b0*/  SEL R0, R0, RZ, P2 ;  /* 0x000000ff00007207 */ /* 0x004fca0001000000 */
[----:B------:R-:W-:-:S05]  /*02c0*/  IMAD.IADD R4, R4, 0x1, R0 ;  /* 0x0000000104047824 */ /* 0x000fca00078e0200 */
[----:B------:R-:W2:Y:S02]  /*02d0*/  SHFL.UP PT, R0, R4, 0x10, RZ ;  /* 0x0600000004007989 */ /* 0x000ea400000e00ff */
[----:B--2---:R-:W-:-:S05]  /*02e0*/  SEL R0, R0, RZ, P1 ;  /* 0x000000ff00007207 */ /* 0x004fca0000800000 */
[----:B------:R-:W-:-:S05]  /*02f0*/  IMAD.IADD R4, R4, 0x1, R0 ;  /* 0x0000000104047824 */ /* 0x000fca00078e0200 */
[----:B------:R-:W2:Y:S02]  /*0300*/  SHFL.IDX PT, R7, R4, 0x1f, 0x1f ;  /* 0x03e01f0004077f89 */ /* 0x000ea400000e0000 */
[----:B--2---:R-:W-:-:S04]  /*0310*/  IMAD R7, R7, c[0x0][0x538], RZ ;  /* 0x00014e0007077a24 */ /* 0x004fc800078e02ff */
[----:B------:R-:W-:Y:S01]  /*0320*/  IMAD.MOV.U32 R0, RZ, RZ, R7 ;  /* 0x000000ffff007224 */ /* 0x000fe200078e0007 */
[----:B-1----:R-:W-:-:S13]  /*0330*/  ISETP.GT.AND P0, PT, R7, UR4, PT ;  /* 0x0000000407007c0c */ /* 0x002fda000bf04270 */
[----:B------:R-:W-:Y:S05]  /*0340*/  @P0 BRA `(.L_x_519) ;  /* 0x0000027000000947 */ /* 0x000fea0003800000 */
[----:B------:R-:W-:Y:S02]  /*0350*/  MOV R7, R0 ;  /* 0x0000000000077202 */ /* 0x000fe40000000f00 */
[----:B------:R-:W-:-:S04]  /*0360*/  MOV R6, RZ ;  /* 0x000000ff00067202 */ /* 0x000fc80000000f00 */
.L_x_523:
        /* <DEDUP_REMOVED lines=12> */
[----:B------:R-:W2:Y:S04]  /*0430*/  @!P0 LDG.E R10, [R4.64] ;  /* 0x00000008040a8981 */ /* 0x000ea8000c1e1900 */
[----:B------:R-:W2:Y:S02]  /*0440*/  @!P0 LDG.E R8, [R2.64] ;  /* 0x0000000802088981 */ /* 0x000ea4000c1e1900 */
[----:B--2---:R-:W-:Y:S01]  /*0450*/  IMAD R5, R10, R8, RZ ;  /* 0x000000080a057224 */ /* 0x004fe200078e02ff */
[----:B------:R-:W-:Y:S05]  /*0460*/  BRA.DIV ~URZ, `(.L_x_521) ;  /* 0x000153327f007947 */ /* 0x000fea000b800000 */
[----:B------:R1:W2:Y:S02]  /*0470*/  SHFL.UP PT, R0, R5, 0x1, RZ ;  /* 0x0420000005007989 */ /* 0x0002a400000e00ff */
.L_x_650:
        /* <DEDUP_REMOVED lines=16> */
.L_x_651:
[----:B--2---:R-:W-:-:S05]  /*0580*/  IMAD R0, R0, c[0x0][0x538], RZ ;  /* 0x00014e0000007a24 */ /* 0x004fca00078e02ff */
[----:B------:R-:W-:-:S04]  /*0590*/  IADD3 R7, R0, R7, RZ ;  /* 0x0000000700077210 */ /* 0x000fc80007ffe0ff */
[----:B------:R-:W-:-:S13]  /*05a0*/  ISETP.GT.AND P0, PT, R7, UR4, PT ;  /* 0x0000000407007c0c */ /* 0x000fda000bf04270 */
[----:B-1----:R-:W-:Y:S05]  /*05b0*/  @!P0 BRA `(.L_x_523) ;  /* 0xfffffdb000008947 */ /* 0x002fea000383ffff */
.L_x_519:
[----:B------:R-:W-:-:S05]  /*05c0*/  IADD3 R11, -R0, R7, RZ ;  /* 0x00000007000b7210 */ /* 0x000fca0007ffe1ff */
[----:B------:R-:W-:-:S05]  /*05d0*/  IMAD R0, R4, c[0x0][0x538], R11 ;  /* 0x00014e0004007a24 */ /* 0x000fca00078e020b */
[----:B------:R-:W-:Y:S01]  /*05e0*/  ISETP.GT.AND P0, PT, R0, UR4, PT ;  /* 0x0000000400007c0c */ /* 0x000fe2000bf04270 */
[----:B------:R-:W-:-:S12]  /*05f0*/  BRA.DIV ~URZ, `(.L_x_524) ;  /* 0x000153c27f007947 */ /* 0x000fd8000b800000 */
[----:B------:R-:W-:-:S04]  /*0600*/  VOTE.ANY R7, PT, !P0 ;  /* 0x0000000000077806 */ /* 0x000fc800040e0100 */
.L_x_652:
[----:B------:R-:W1:Y:S02]  /*0610*/  POPC R0, R7 ;  /* 0x0000000700007309 */ /* 0x000e640000000000 */
[----:B-1----:R-:W-:-:S05]  /*0620*/  IADD3 R2, R0, R6, RZ ;  /* 0x0000000600027210 */ /* 0x002fca0007ffe0ff */
[----:B------:R1:W-:Y:S01]  /*0630*/  STL [R1+0x34], R2 ;  /* 0x0000340201007387 */ /* 0x0003e20000100800 */
[----:B------:R-:W-:Y:S05]  /*0640*/  BRA.DIV ~URZ, `(.L_x_525) ;  /* 0x000153c27f007947 */ /* 0x000fea000b800000 */
[----:B------:R2:W3:Y:S01]  /*0650*/  SHFL.IDX PT, R12, R10, R0, 0x1f ;  /* 0x00001f000a0c7589 */ /* 0x0004e200000e0000 */
[----:B------:R-:W-:-:S03]  /*0660*/  MOV R6, RZ ;  /* 0x000000ff00067202 */ /* 0x000fc60000000f00 */
[----:B------:R2:W4:Y:S04]  /*0670*/  SHFL.IDX PT, R10, R8, R0, 0x1f ;  /* 0x00001f00080a7589 */ /* 0x00052800000e0000 */
.L_x_653:
[----:B------:R-:W-:Y:S01]  /*0680*/  ISETP.NE.AND P0, PT, R7, RZ, PT ;  /* 0x000000ff0700720c */ /* 0x000fe20003f05270 */
[----:B------:R-:W-:-:S12]  /*0690*/  BSSY B0, `(.L_x_526) ;  /* 0x0000005000007945 */ /* 0x000fd80003800000 */
[----:B------:R-:W-:Y:S05]  /*06a0*/  @!P0 BRA `(.L_x_527) ;  /* 0x0000003000008947 */ /* 0x000fea0003800000 */
[----:B------:R-:W-:Y:S01]  /*06b0*/  IADD3 R5, R0, -0x1, RZ ;  /* 0xffffffff00057810 */ /* 0x000fe20007ffe0ff */
[----:B------:R-:W-:Y:S05]  /*06c0*/  BRA.DIV ~URZ, `(.L_x_528) ;  /* 0x000154227f007947 */ /* 0x000fea000b800000 */
[----:B------:R1:W2:Y:S02]  /*06d0*/  SHFL.IDX PT, R6, R4, R5, 0x1f ;  /* 0x00001f0504067589 */ /* 0x0002a400000e0000 */
.L_x_527:
[----:B------:R-:W-:Y:S05]  /*06e0*/  BSYNC B0 ;  /* 0x0000000000007941 */ /* 0x000fea0003800000 */
.L_x_526:
[----:B--2---:R-:W-:Y:S01]  /*06f0*/  IMAD R0, R6, c[0x0][0x538], R11 ;  /* 0x00014e0006007a24 */ /* 0x004fe200078e020b */
[----:B----4-:R-:W-:Y:S01]  /*0700*/  ISETP.NE.AND P0, PT, R10, 0x1, PT ;  /* 0x000000010a00780c */ /* 0x010fe20003f05270 */
[----:B------:R-:W-:Y:S03]  /*0710*/  BSSY B0, `(.L_x_529) ;  /* 0x0000089000007945 */ /* 0x000fe60003800000 */
[----:B------:R2:W-:Y:S01]  /*0720*/  STL [R1+0x28], R0 ;  /* 0x0000280001007387 */ /* 0x0005e20000100800 */
[----:B------:R-:W-:-:S08]  /*0730*/  IADD3 R9, -R0, UR4, RZ ;  /* 0x0000000400097c10 */ /* 0x000fd0000fffe1ff */
[----:B------:R-:W-:Y:S05]  /*0740*/  @!P0 BRA `(.L_x_530) ;  /* 0x000003f000008947 */ /* 0x000fea0003800000 */
[-C--:B--23--:R-:W-:Y:S02]  /*0750*/  IABS R0, R12.reuse ;  /* 0x0000000c00007213 */ /* 0x08cfe40000000000 */
[----:B------:R-:W-:-:S03]  /*0760*/  IABS R6, R12 ;  /* 0x0000000c00067213 */ /* 0x000fc60000000000 */
[----:B-1----:R-:W-:Y:S01]  /*0770*/  IMAD.MOV.U32 R5, RZ, RZ, R0 ;  /* 0x000000ffff057224 */ /* 0x002fe200078e0000 */
[----:B------:R-:W-:-:S03]  /*0780*/  IABS R0, R10 ;  /* 0x0000000a00007213 */ /* 0x000fc60000000000 */
[----:B------:R-:W1:Y:S02]  /*0790*/  I2F.RP R2, R5 ;  /* 0x0000000500027306 */ /* 0x000e640000209400 */
[----:B------:R-:W-:Y:S01]  /*07a0*/  IMAD.MOV.U32 R8, RZ, RZ, R0 ;  /* 0x000000ffff087224 */ /* 0x000fe200078e0000 */
[----:B------:R-:W-:-:S05]  /*07b0*/  IABS R0, R9 ;  /* 0x0000000900007213 */ /* 0x000fca0000000000 */
[----:B------:R-:W-:Y:S08]  /*07c0*/  I2F.RP R7, R8 ;  /* 0x0000000800077306 */ /* 0x000ff00000209400 */
[----:B-1----:R-:W1:Y:S02]  /*07d0*/  MUFU.RCP R2, R2 ;  /* 0x0000000200027308 */ /* 0x002e640000001000 */
[----:B-1----:R-:W-:-:S06]  /*07e0*/  IADD3 R2, R2, 0xffffffe, RZ ;  /* 0x0ffffffe02027810 */ /* 0x002fcc0007ffe0ff */
[----:B------:R-:W1:Y:S02]  /*07f0*/  F2I.FTZ.U32.TRUNC.NTZ R3, R2 ;  /* 0x0000000200037305 */ /* 0x000e64000021f000 */
[----:B-1----:R-:W-:-:S04]  /*0800*/  IMAD.MOV R2, RZ, RZ, -R3 ;  /* 0x000000ffff027224 */ /* 0x002fc800078e0a03 */
[----:B------:R-:W-:Y:S02]  /*0810*/  IMAD R4, R2, R5, RZ ;  /* 0x0000000502047224 */ /* 0x000fe400078e02ff */
[----:B------:R-:W-:-:S04]  /*0820*/  IMAD.MOV.U32 R2, RZ, RZ, RZ ;  /* 0x000000ffff027224 */ /* 0x000fc800078e00ff */
[----:B------:R-:W-:Y:S01]  /*0830*/  IMAD.HI.U32 R2, R3, R4, R2 ;  /* 0x0000000403027227 */ /* 0x000fe200078e0002 */
[----:B------:R-:W-:-:S03]  /*0840*/  MOV R3, R0 ;  /* 0x0000000000037202 */ /* 0x000fc60000000f00 */
[----:B------:R-:W-:Y:S02]  /*0850*/  IMAD.MOV R0, RZ, RZ, -R6 ;  /* 0x000000ffff007224 */ /* 0x000fe400078e0a06 */
        /* <DEDUP_REMOVED lines=28> */
[----:B------:R-:W-:-:S03]  /*0a20*/  IMAD.MOV R5, RZ, RZ, -R4 ;  /* 0x000000ffff057224 */ /* 0x000fc600078e0a04 */
        /* <DEDUP_REMOVED lines=10> */
[----:B------:R-:W-:-:S04]  /*0ad0*/  IMAD.MOV R2, RZ, RZ, -R0 ;  /* 0x000000ffff027224 */ /* 0x000fc800078e0a00 */
[C---:B------:R-:W-:Y:S01]  /*0ae0*/  IMAD R3, R10.reuse, R2, R4 ;  /* 0x000000020a037224 */ /* 0x040fe200078e0204 */
[----:B------:R-:W-:Y:S01]  /*0af0*/  LEA R2, R10, R0, 0x18 ;  /* 0x000000000a027211 */ /* 0x000fe200078ec0ff */
[----:B------:R-:W-:-:S04]  /*0b00*/  IMAD R0, R12, R5, R9 ;  /* 0x000000050c007224 */ /* 0x000fc800078e0209 */
[----:B------:R-:W-:-:S05]  /*0b10*/  IMAD R2, R3, 0x10000, R2 ;  /* 0x0001000003027824 */ /* 0x000fca00078e0202 */
[----:B------:R1:W-:Y:S01]  /*0b20*/  STL [R1+0x30], R2 ;  /* 0x0000300201007387 */ /* 0x0003e20000100800 */
[----:B------:R-:W-:Y:S05]  /*0b30*/  BRA `(.L_x_531) ;  /* 0x0000046000007947 */ /* 0x000fea0003800000 */
.L_x_530:
[----:B------:R-:W4:Y:S01]  /*0b40*/  LDL R3, [R1+0x34] ;  /* 0x0000340001037983 */ /* 0x000f220000100800 */
[----:B-1----:R-:W-:-:S04]  /*0b50*/  IMAD.MOV.U32 R2, RZ, RZ, 0x4 ;  /* 0x00000004ff027424 */ /* 0x002fc800078e00ff */
[----:B----4-:R-:W-:-:S05]  /*0b60*/  IMAD.WIDE R2, R3, R2, c[0x0][0x590] ;  /* 0x0001640003027625 */ /* 0x010fca00078e0202 */
[----:B------:R-:W4:Y:S02]  /*0b70*/  LDG.E R7, [R2.64] ;  /* 0x0000000802077981 */ /* 0x000f24000c1e1900 */
[----:B---34-:R-:W-:-:S05]  /*0b80*/  IMAD R11, R7, R12, RZ ;  /* 0x0000000c070b7224 */ /* 0x018fca00078e02ff */
[-C--:B--2---:R-:W-:Y:S02]  /*0b90*/  IABS R0, R11.reuse ;  /* 0x0000000b00007213 */ /* 0x084fe40000000000 */
[----:B------:R-:W-:-:S03]  /*0ba0*/  IABS R8, R11 ;  /* 0x0000000b00087213 */ /* 0x000fc60000000000 */
[----:B------:R-:W-:-:S04]  /*0bb0*/  IMAD.MOV.U32 R6, RZ, RZ, R0 ;  /* 0x000000ffff067224 */ /* 0x000fc800078e0000 */
        /* <DEDUP_REMOVED lines=8> */
[----:B------:R-:W-:Y:S01]  /*0c40*/  MOV R5, R0 ;  /* 0x0000000000057202 */ /* 0x000fe20000000f00 */
[----:B------:R-:W-:-:S04]  /*0c50*/  IMAD.MOV.U32 R2, RZ, RZ, RZ ;  /* 0x000000ffff027224 */ /* 0x000fc800078e00ff */
[----:B------:R-:W-:-:S04]  /*0c60*/  IMAD.HI.U32 R0, R3, R4, R2 ;  /* 0x0000000403007227 */ /* 0x000fc800078e0002 */
[----:B------:R-:W-:Y:S02]  /*0c70*/  IMAD.MOV R2, RZ, RZ, -R8 ;  /* 0x000000ffff027224 */ /* 0x000fe400078e0a08 */
        /* <DEDUP_REMOVED lines=9> */
[----:B------:R-:W-:-:S04]  /*0d10*/  @P2 IADD3 R0, R0, 0x1, RZ ;  /* 0x0000000100002810 */ /* 0x000fc80007ffe0ff */
[----:B------:R-:W-:-:S05]  /*0d20*/  MOV R4, R0 ;  /* 0x0000000000047202 */ /* 0x000fca0000000f00 */
[----:B------:R-:W-:Y:S01]  /*0d30*/  @!P0 IMAD.MOV R4, RZ, RZ, -R4 ;  /* 0x000000ffff048224 */ /* 0x000fe200078e0a04 */
[----:B------:R-:W-:-:S05]  /*0d40*/  @!P1 LOP3.LUT R4, RZ, R11, RZ, 0x33, !PT ;  /* 0x0000000bff049212 */ /* 0x000fca00078e33ff */
[----:B------:R-:W-:-:S05]  /*0d50*/  IMAD R10, R7, R4, RZ ;  /* 0x00000004070a7224 */ /* 0x000fca00078e02ff */
[----:B------:R-:W-:-:S04]  /*0d60*/  IADD3 R0, -R10, c[0x0][0x538], RZ ;  /* 0x00014e000a007a10 */ /* 0x000fc80007ffe1ff */
[----:B------:R-:W-:-:S04]  /*0d70*/  IMNMX R6, R7, R0, PT ;  /* 0x0000000007067217 */ /* 0x000fc80003800200 */
[----:B------:R-:W-:-:S05]  /*0d80*/  IABS R0, R6 ;  /* 0x0000000600007213 */ /* 0x000fca0000000000 */
[----:B------:R-:W-:-:S04]  /*0d90*/  IMAD.MOV.U32 R5, RZ, RZ, R0 ;  /* 0x000000ffff057224 */ /* 0x000fc800078e0000 */
[----:B------:R-:W1:Y:S08]  /*0da0*/  I2F.RP R2, R5 ;  /* 0x0000000500027306 */ /* 0x000e700000209400 */
[----:B-1----:R-:W1:Y:S02]  /*0db0*/  MUFU.RCP R2, R2 ;  /* 0x0000000200027308 */ /* 0x002e640000001000 */
[----:B-1----:R-:W-:-:S06]  /*0dc0*/  IADD3 R2, R2, 0xffffffe, RZ ;  /* 0x0ffffffe02027810 */ /* 0x002fcc0007ffe0ff */
[----:B------:R1:W2:Y:S02]  /*0dd0*/  F2I.FTZ.U32.TRUNC.NTZ R3, R2 ;  /* 0x0000000200037305 */ /* 0x0002a4000021f000 */
[----:B-1----:R-:W-:Y:S01]  /*0de0*/  IMAD.MOV R2, RZ, RZ, -R4 ;  /* 0x000000ffff027224 */ /* 0x002fe200078e0a04 */
[----:B--2---:R-:W-:-:S03]  /*0df0*/  IADD3 R0, RZ, -R3, RZ ;  /* 0x80000003ff007210 */ /* 0x004fc60007ffe0ff */
[----:B------:R-:W-:Y:S01]  /*0e00*/  IMAD R8, R11, R2, R9 ;  /* 0x000000020b087224 */ /* 0x000fe200078e0209 */
[----:B------:R-:W-:Y:S01]  /*0e10*/  IABS R9, R6 ;  /* 0x0000000600097213 */ /* 0x000fe20000000000 */
[----:B------:R-:W-:-:S03]  /*0e20*/  IMAD.MOV.U32 R2, RZ, RZ, R0 ;  /* 0x000000ffff027224 */ /* 0x000fc600078e0000 */
[----:B------:R-:W-:Y:S01]  /*0e30*/  IABS R0, R8 ;  /* 0x0000000800007213 */ /* 0x000fe20000000000 */
[----:B------:R-:W-:Y:S02]  /*0e40*/  IMAD R7, R2, R5, RZ ;  /* 0x0000000502077224 */ /* 0x000fe400078e02ff */
[----:B------:R-:W-:Y:S02]  /*0e50*/  IMAD.MOV.U32 R2, RZ, RZ, RZ ;  /* 0x000000ffff027224 */ /* 0x000fe400078e00ff */
[----:B------:R-:W-:Y:S01]  /*0e60*/  IMAD.MOV.U32 R4, RZ, RZ, R0 ;  /* 0x000000ffff047224 */ /* 0x000fe200078e0000 */
[----:B------:R-:W-:Y:S01]  /*0e70*/  IADD3 R0, RZ, -R9, RZ ;  /* 0x80000009ff007210 */ /* 0x000fe20007ffe0ff */
[----:B------:R-:W-:-:S04]  /*0e80*/  IMAD.HI.U32 R3, R3, R7, R2 ;  /* 0x0000000703037227 */ /* 0x000fc800078e0002 */
[----:B------:R-:W-:Y:S02]  /*0e90*/  IMAD.MOV.U32 R2, RZ, RZ, R0 ;  /* 0x000000ffff027224 */ /* 0x000fe400078e0000 */
[----:B------:R-:W-:Y:S01]  /*0ea0*/  IMAD.HI.U32 R0, R3, R4, RZ ;  /* 0x0000000403007227 */ /* 0x000fe200078e00ff */
[----:B------:R-:W-:-:S03]  /*0eb0*/  IADD3 R3, R10, 0x1000000, R8 ;  /* 0x010000000a037810 */ /* 0x000fc60007ffe008 */
[----:B------:R-:W-:-:S05]  /*0ec0*/  IMAD R2, R0, R2, R4 ;  /* 0x0000000200027224 */ /* 0x000fca00078e0204 */
[----:B------:R-:W-:-:S13]  /*0ed0*/  ISETP.GT.U32.AND P1, PT, R5, R2, PT ;  /* 0x000000020500720c */ /* 0x000fda0003f24070 */
[----:B------:R-:W-:Y:S01]  /*0ee0*/  @!P1 IMAD.IADD R2, R2, 0x1, -R5 ;  /* 0x0000000102029824 */ /* 0x000fe200078e0a05 */
[----:B------:R-:W-:Y:S02]  /*0ef0*/  @!P1 IADD3 R0, R0, 0x1, RZ ;  /* 0x0000000100009810 */ /* 0x000fe40007ffe0ff */
[----:B------:R-:W-:Y:S02]  /*0f00*/  ISETP.NE.AND P1, PT, R6, RZ, PT ;  /* 0x000000ff0600720c */ /* 0x000fe40003f25270 */
[----:B------:R-:W-:Y:S02]  /*0f10*/  ISETP.GE.U32.AND P2, PT, R2, R5, PT ;  /* 0x000000050200720c */ /* 0x000fe40003f46070 */
[----:B------:R-:W-:-:S04]  /*0f20*/  LOP3.LUT R2, R8, R6, RZ, 0x3c, !PT ;  /* 0x0000000608027212 */ /* 0x000fc800078e3cff */
[----:B------:R-:W-:Y:S01]  /*0f30*/  ISETP.GE.AND P0, PT, R2, RZ, PT ;  /* 0x000000ff0200720c */ /* 0x000fe20003f06270 */
[----:B------:R-:W-:-:S06]  /*0f40*/  IMAD.MOV R2, RZ, RZ, -R6 ;  /* 0x000000ffff027224 */ /* 0x000fcc00078e0a06 */
[----:B------:R-:W-:-:S06]  /*0f50*/  @P2 IADD3 R0, R0, 0x1, RZ ;  /* 0x0000000100002810 */ /* 0x000fcc0007ffe0ff */
[----:B------:R-:W-:Y:S02]  /*0f60*/  @!P0 IADD3 R0, -R0, RZ, RZ ;  /* 0x000000ff00008210 */ /* 0x000fe40007ffe1ff */
[----:B------:R-:W-:-:S05]  /*0f70*/  @!P1 LOP3.LUT R0, RZ, R6, RZ, 0x33, !PT ;  /* 0x00000006ff009212 */ /* 0x000fca00078e33ff */
[----:B------:R-:W-:-:S05]  /*0f80*/  IMAD R2, R0, R2, R3 ;  /* 0x0000000200027224 */ /* 0x000fca00078e0203 */
[----:B------:R1:W-:Y:S02]  /*0f90*/  STL [R1+0x30], R2 ;  /* 0x0000300201007387 */ /* 0x0003e40000100800 */
.L_x_531:
[----:B------:R-:W-:Y:S05]  /*0fa0*/  BSYNC B0 ;  /* 0x0000000000007941 */ /* 0x000fea0003800000 */
.L_x_529:
[----:B------:R-:W-:-:S04]  /*0fb0*/  LOP3.LUT R0, RZ, R0, RZ, 0x33, !PT ;  /* 0x00000000ff007212 */ /* 0x000fc800078e33ff */
[----:B------:R-:W-:-:S05]  /*0fc0*/  IADD3 R0, R0, R12, RZ ;  /* 0x0000000c00007210 */ /* 0x000fca0007ffe0ff */
[----:B------:R2:W-:Y:S01]  /*0fd0*/  STL [R1+0x2c], R0 ;  /* 0x00002c0001007387 */ /* 0x0005e20000100800 */
[----:B------:R-:W-:Y:S05]  /*0fe0*/  BRA `(.L_x_532) ;  /* 0x0000006000007947 */ /* 0x000fea0003800000 */
.L_x_520:
[----:B------:R-:W-:Y:S01]  /*0ff0*/  MOV R0, UR4 ;  /* 0x0000000400007c02 */ /* 0x000fe20008000f00 */
[----:B------:R-:W-:Y:S04]  /*1000*/  STL [R1+0x2c], RZ ;  /* 0x00002cff01007387 */ /* 0x000fe80000100800 */
[----:B------:R-:W-:Y:S04]  /*1010*/  STL [R1+0x30], RZ ;  /* 0x000030ff01007387 */ /* 0x000fe80000100800 */
[----:B------:R1:W-:Y:S02]  /*1020*/  STL [R1+0x28], R0 ;  /* 0x0000280001007387 */ /* 0x0003e40000100800 */
[----:B-1----:R-:W-:-:S05]  /*1030*/  MOV R0, c[0x0][0x53c] ;  /* 0x00014f0000007a02 */ /* 0x002fca0000000f00 */
[----:B------:R1:W-:Y:S02]  /*1040*/  STL [R1+0x34], R0 ;  /* 0x0000340001007387 */ /* 0x0003e40000100800 */
.L_x_532:
[----:B------:R-:W3:Y:S04]  /*1050*/  LDL R4, [R1+0x28] ;  /* 0x0000280001047983 */ /* 0x000ee80000100800 */
[----:B------:R-:W3:Y:S04]  /*1060*/  LDL R5, [R1+0x2c] ;  /* 0x00002c0001057983 */ /* 0x000ee80000100800 */
[----:B------:R-:W3:Y:S04]  /*1070*/  LDL R6, [R1+0x30] ;  /* 0x0000300001067983 */ /* 0x000ee80000100800 */
[----:B------:R-:W3:Y:S01]  /*1080*/  LDL R7, [R1+0x34] ;  /* 0x0000340001077983 */ /* 0x000ee20000100800 */
[----:B------:R-:W-:Y:S01]  /*1090*/  ISETP.NE.AND P0, PT, R13, RZ, PT ;  /* 0x000000ff0d00720c */ /* 0x000fe20003f05270 */
[----:B------:R-:W-:-:S12]  /*10a0*/  WARPSYNC 0xffffffff ;  /* 0xffffffff00007948 */ /* 0x000fd80003800000 */
[----:B---3--:R3:W-:Y:S04]  /*10b0*/  @!P0 STS.128 [0xe100], R4 ;  /* 0x00e10004ff008388 */ /* 0x0087e80000000c00 */
[----:B------:R-:W-:Y:S06]  /*10c0*/  BAR.ARV 0x5, 0x100 ;  /* 0x0144000000007b1d */ /* 0x000fec0000002000 */
.L_x_518:
[----:B-12---:R-:W2:Y:S02]  /*10d0*/  LDL R0, [R1+0x34] ;  /* 0x0000340001007983 */ /* 0x006ea40000100800 */
[----:B--2---:R-:W-:-:S13]  /*10e0*/  ISETP.GE.AND P0, PT, R0, c[0x0][0x53c], PT ;  /* 0x00014f0000007a0c */ /* 0x004fda0003f06270 */
        /* <DEDUP_REMOVED lines=8> */
[----:B---3--:R-:W-:-:S02]  /*1170*/  SHF.R.S32.HI R6, RZ, 0x2, R15 ;  /* 0x00000002ff067819 */ /* 0x008fc4000001140f */
[----:B------:R-:W-:Y:S02]  /*1180*/  LOP3.LUT R0, R0, 0xfffffffe, RZ, 0xc0, !PT ;  /* 0xfffffffe00007812 */ /* 0x000fe400078ec0ff */
[----:B------:R-:W-:Y:S02]  /*1190*/  SHF.R.S32.HI R18, RZ, 0x3, R14 ;  /* 0x00000003ff127819 */ /* 0x000fe4000001140e */
[----:B------:R-:W-:Y:S01]  /*11a0*/  LOP3.LUT R7, R14, 0xfffffff8, RZ, 0xc0, !PT ;  /* 0xfffffff80e077812 */ /* 0x000fe200078ec0ff */
[----:B------:R-:W-:Y:S01]  /*11b0*/  IMAD.IADD R13, R3, 0x1, -R0 ;  /* 0x00000001030d7824 */ /* 0x000fe200078e0a00 */
[----:B------:R-:W-:Y:S01]  /*11c0*/  LOP3.LUT R0, R2, 0xfffffff0, RZ, 0xc0, !PT ;  /* 0xfffffff002007812 */ /* 0x000fe200078ec0ff */
[----:B------:R-:W-:Y:S01]  /*11d0*/  IMAD.SHL.U32 R4, R18, 0x40, RZ ;  /* 0x0000004012047824 */ /* 0x000fe200078e00ff */
[----:B------:R-:W-:Y:S01]  /*11e0*/  SHF.R.S32.HI R2, RZ, 0x1f, R15 ;  /* 0x0000001fff027819 */ /* 0x000fe2000001140f */
[C---:B------:R-:W-:Y:S01]  /*11f0*/  IMAD.IADD R7, R19.reuse, 0x1, -R7 ;  /* 0x0000000113077824 */ /* 0x040fe200078e0a07 */
[----:B------:R-:W-:Y:S01]  /*1200*/  LEA.HI R11, R12, R19, RZ, 0x5 ;  /* 0x000000130c0b7211 */ /* 0x000fe200078f28ff */
[----:B------:R-:W-:Y:S01]  /*1210*/  IMAD.IADD R0, R19, 0x1, -R0 ;  /* 0x0000000113007824 */ /* 0x000fe200078e0a00 */
[----:B------:R-:W-:Y:S01]  /*1220*/  LEA.HI R2, R2, R6, RZ, 0x3 ;  /* 0x0000000602027211 */ /* 0x000fe200078f18ff */
[C---:B------:R-:W-:Y:S01]  /*1230*/  IMAD.SHL.U32 R246, R7.reuse, 0x8, RZ ;  /* 0x0000000807f67824 */ /* 0x040fe200078e00ff */
[----:B------:R-:W-:Y:S01]  /*1240*/  SHF.R.S32.HI R208, RZ, 0x5, R11 ;  /* 0x00000005ffd07819 */ /* 0x000fe2000001140b */
[----:B------:R-:W-:Y:S01]  /*1250*/  IMAD.SHL.U32 R9, R7, 0x40, RZ ;  /* 0x0000004007097824 */ /* 0x000fe200078e00ff */
[----:B------:R-:W-:-:S02]  /*1260*/  SHF.R.S32.HI R5, RZ, 0x1f, R0 ;  /* 0x0000001fff057819 */ /* 0x000fc40000011400 */
[----:B------:R-:W-:Y:S02]  /*1270*/  LOP3.LUT R3, R2, 0xfffffff8, RZ, 0xc0, !PT ;  /* 0xfffffff802037812 */ /* 0x000fe400078ec0ff */
[----:B------:R-:W-:Y:S02]  /*1280*/  LOP3.LUT R2, R4, 0x1c0, RZ, 0xc0, !PT ;  /* 0x000001c004027812 */ /* 0x000fe400078ec0ff */
[----:B------:R-:W-:Y:S01]  /*1290*/  LEA.HI R10, R5, R0, RZ, 0x3 ;  /* 0x00000000050a7211 */ /* 0x000fe200078f18ff */
[----:B------:R-:W-:Y:S01]  /*12a0*/  IMAD.IADD R6, R6, 0x1, -R3 ;  /* 0x0000000106067824 */ /* 0x000fe200078e0a03 */
[----:B------:R-:W-:Y:S02]  /*12b0*/  SHF.R.U32.HI R4, RZ, 0x3, R2 ;  /* 0x00000003ff047819 */ /* 0x000fe40000011602 */
[----:B------:R-:W-:Y:S02]  /*12c0*/  LOP3.LUT R3, R2, 0x38, R246, 0xf8, !PT ;  /* 0x0000003802037812 */ /* 0x000fe400078ef8f6 */
[----:B------:R-:W-:-:S02]  /*12d0*/  LOP3.LUT R2, R10, 0xfffffff8, RZ, 0xc0, !PT ;  /* 0xfffffff80a027812 */ /* 0x000fc400078ec0ff */
[----:B------:R-:W-:Y:S02]  /*12e0*/  LOP3.LUT R8, R3, R4, RZ, 0x3c, !PT ;  /* 0x0000000403087212 */ /* 0x000fe400078e3cff */
[----:B------:R-:W-:Y:S01]  /*12f0*/  SHF.R.S32.HI R3, RZ, 0x1f, R11 ;  /* 0x0000001fff037819 */ /* 0x000fe2000001140b */
[----:B------:R-:W-:Y:S01]  /*1300*/  IMAD.IADD R5, R0, 0x1, -R2 ;  /* 0x0000000100057824 */ /* 0x000fe200078e0a02 */
[----:B------:R-:W-:Y:S02]  /*1310*/  LOP3.LUT R2, R11, 0xffffffe0, RZ, 0xc0, !PT ;  /* 0xffffffe00b027812 */ /* 0x000fe400078ec0ff */
[----:B------:R-:W-:Y:S02]  /*1320*/  LOP3.LUT R0, R9, 0x1c0, RZ, 0xc0, !PT ;  /* 0x000001c009007812 */ /* 0x000fe400078ec0ff */
[----:B------:R-:W-:Y:S01]  /*1330*/  LEA.HI R9, R12, R19, RZ, 0x6 ;  /* 0x000000130c097211 */ /* 0x000fe200078f30ff */
[----:B------:R-:W-:Y:S01]  /*1340*/  IMAD.IADD R17, R19, 0x1, -R2 ;  /* 0x0000000113117824 */ /* 0x000fe200078e0a02 */
[----:B------:R-:W-:Y:S01]  /*1350*/  LOP3.LUT R4, R0, 0x8, R14, 0xf8, !PT ;  /* 0x0000000800047812 */ /* 0x000fe200078ef80e */
[----:B------:R-:W-:Y:S01]  /*1360*/  IMAD.MOV.U32 R14, RZ, RZ, 0x20 ;  /* 0x00000020ff0e7424 */ /* 0x000fe200078e00ff */
[----:B------:R-:W-:-:S02]  /*1370*/  SHF.R.U32.HI R2, RZ, 0x3, R0 ;  /* 0x00000003ff027819 */ /* 0x000fc40000011600 */
[----:B------:R-:W-:Y:S02]  /*1380*/  LEA.HI R0, R3, R208, RZ, 0x3 ;  /* 0x000000d003007211 */ /* 0x000fe400078f18ff */
[----:B------:R-:W-:Y:S02]  /*1390*/  SHF.R.S32.HI R3, RZ, 0x1f, R17 ;  /* 0x0000001fff037819 */ /* 0x000fe40000011411 */
[----:B------:R-:W-:Y:S01]  /*13a0*/  LOP3.LUT R12, R4, R2, RZ, 0x3c, !PT ;  /* 0x00000002040c7212 */ /* 0x000fe200078e3cff */
[----:B------:R-:W-:Y:S01]  /*13b0*/  IMAD.SHL.U32 R2, R9, 0x8, RZ ;  /* 0x0000000809027824 */ /* 0x000fe200078e00ff */
[----:B------:R-:W-:Y:S02]  /*13c0*/  LOP3.LUT R0, R0, 0xffffff8, RZ, 0xc0, !PT ;  /* 0x0ffffff800007812 */ /* 0x000fe400078ec0ff */
[----:B------:R-:W-:Y:S02]  /*13d0*/  LEA.HI R9, R3, R17, RZ, 0x2 ;  /* 0x0000001103097211 */ /* 0x000fe400078f10ff */
[----:B------:R-:W-:-:S02]  /*13e0*/  LOP3.LUT R3, R6, 0x1, RZ, 0xc0, !PT ;  /* 0x0000000106037812 */ /* 0x000fc400078ec0ff */
[----:B------:R-:W-:Y:S01]  /*13f0*/  LOP3.LUT R213, R8, 0x7ffffe00, R2, 0xf8, !PT ;  /* 0x7ffffe0008d57812 */ /* 0x000fe200078ef802 */
[----:B------:R-:W-:Y:S01]  /*1400*/  IMAD.IADD R2, R208, 0x1, -R0 ;  /* 0x00000001d0027824 */ /* 0x000fe200078e0a00 */
[----:B------:R-:W-:Y:S02]  /*1410*/  SHF.R.S32.HI R0, RZ, 0x2, R9 ;  /* 0x00000002ff007819 */ /* 0x000fe40000011409 */
[----:B------:R-:W-:Y:S01]  /*1420*/  ISETP.NE.U32.AND P0, PT, R3, 0x1, PT ;  /* 0x000000010300780c */ /* 0x000fe20003f05070 */
[----:B------:R-:W-:Y:S01]  /*1430*/  IMAD.SHL.U32 R3, R5, 0x40, RZ ;  /* 0x0000004005037824 */ /* 0x000fe200078e00ff */
[----:B------:R-:W-:Y:S01]  /*1440*/  LOP3.LUT R4, R15, 0xfffffffc, RZ, 0xc0, !PT ;  /* 0xfffffffc0f047812 */ /* 0x000fe200078ec0ff */
[----:B------:R-:W-:Y:S01]  /*1450*/  IMAD R16, R2, 0x10, R0 ;  /* 0x0000001002107824 */ /* 0x000fe200078e0200 */
[----:B------:R-:W-:Y:S01]  /*1460*/  LOP3.LUT P4, RZ, R5, 0x2, RZ, 0xc0, !PT ;  /* 0x0000000205ff7812 */ /* 0x000fe2000788c0ff */
[----:B------:R-:W-:Y:S01]  /*1470*/  IMAD.SHL.U32 R2, R13, 0x8, RZ ;  /* 0x000000080d027824 */ /* 0x000fe200078e00ff */
[----:B------:R-:W-:Y:S01]  /*1480*/  LOP3.LUT R0, R3, 0x1c0, RZ, 0xc0, !PT ;  /* 0x000001c003007812 */ /* 0x000fe200078ec0ff */
[----:B------:R-:W-:Y:S01]  /*1490*/  IMAD.IADD R3, R19, 0x1, -R4 ;  /* 0x0000000113037824 */ /* 0x000fe200078e0a04 */
[----:B------:R-:W-:Y:S01]  /*14a0*/  LOP3.LUT P3, RZ, R5, 0x4, RZ, 0xc0, !PT ;  /* 0x0000000405ff7812 */ /* 0x000fe2000786c0ff */
[----:B------:R-:W-:Y:S01]  /*14b0*/  IMAD.SHL.U32 R4, R6, 0x40, RZ ;  /* 0x0000004006047824 */ /* 0x000fe200078e00ff */
[----:B------:R-:W-:Y:S01]  /*14c0*/  LOP3.LUT R5, R0, 0x8, R2, 0xf8, !PT ;  /* 0x0000000800057812 */ /* 0x000fe200078ef802 */
[----:B------:R-:W-:Y:S01]  /*14d0*/  STL [R1+0x60], R16 ;  /* 0x0000601001007387 */ /* 0x000fe20000100800 */
[----:B------:R-:W-:Y:S01]  /*14e0*/  SHF.R.U32.HI R2, RZ, 0x3, R0 ;  /* 0x00000003ff027819 */ /* 0x000fe20000011600 */
[----:B------:R-:W-:Y:S01]  /*14f0*/  IMAD.SHL.U32 R213, R213, 0x2, RZ ;  /* 0x00000002d5d57824 */ /* 0x000fe200078e00ff */
[----:B------:R-:W-:-:S02]  /*1500*/  LEA.HI R0, R3, R3, RZ, 0x1 ;  /* 0x0000000303007211 */ /* 0x000fc400078f08ff */
[----:B------:R-:W-:Y:S01]  /*1510*/  LOP3.LUT R8, R5, R2, RZ, 0x3c, !PT ;  /* 0x0000000205087212 */ /* 0x000fe200078e3cff */
[----:B------:R-:W-:Y:S01]  /*1520*/  IMAD.MOV.U32 R5, RZ, RZ, 0x10 ;  /* 0x00000010ff057424 */ /* 0x000fe200078e00ff */
[----:B------:R-:W-:Y:S02]  /*1530*/  LOP3.LUT R0, R0, 0x1ffffffe, RZ, 0xc0, !PT ;  /* 0x1ffffffe00007812 */ /* 0x000fe400078ec0ff */
[----:B------:R-:W-:Y:S01]  /*1540*/  LOP3.LUT R2, R4, 0x1c0, RZ, 0xc0, !PT ;  /* 0x000001c004027812 */ /* 0x000fe200078ec0ff */
[----:B------:R-:W-:Y:S01]  /*1550*/  IMAD R4, R208, 0x200, R3 ;  /* 0x00000200d0047824 */ /* 0x000fe200078e0203 */
[----:B------:R-:W-:Y:S01]  /*1560*/  SEL R5, R5, 0xfffffff0, !P4 ;  /* 0xfffffff005057807 */ /* 0x000fe20006000000 */
[----:B------:R-:W-:Y:S01]  /*1570*/  IMAD.IADD R11, R3, 0x1, -R0 ;  /* 0x00000001030b7824 */ /* 0x000fe200078e0a00 */
[----:B------:R-:W-:Y:S01]  /*1580*/  SEL R3, R14, 0xffffffe0, !P3 ;  /* 0xffffffe00e037807 */ /* 0x000fe20005800000 */
[----:B------:R-:W-:Y:S01]  /*1590*/  IMAD R0, R13, 0x200, R12 ;  /* 0x000002000d007824 */ /* 0x000fe200078e020c */
[----:B------:R-:W-:Y:S01]  /*15a0*/  R2P PR, R6, 0x6 ;  /* 0x0000000606007804 */ /* 0x000fe20000000000 */
[----:B------:R-:W-:Y:S01]  /*15b0*/  IMAD.SHL.U32 R6, R10, 0x40, RZ ;  /* 0x000000400a067824 */ /* 0x000fe200078e00ff */
[----:B------:R-:W-:Y:S01]  /*15c0*/  LEA.HI R2, R2, R2, RZ, 0x1d ;  /* 0x0000000202027211 */ /* 0x000fe200078fe8ff */
[----:B------:R-:W-:Y:S01]  /*15d0*/  IMAD.IADD R5, R5, 0x1, R3 ;  /* 0x0000000105057824 */ /* 0x000fe200078e0203 */
[----:B------:R-:W-:-:S02]  /*15e0*/  LOP3.LUT R3, R9, 0x7ffffffc, RZ, 0xc0, !PT ;  /* 0x7ffffffc09037812 */ /* 0x000fc400078ec0ff */
[----:B------:R-:W-:Y:S01]  /*15f0*/  LOP3.LUT P6, RZ, R7, 0x2, RZ, 0xc0, !PT ;  /* 0x0000000207ff7812 */ /* 0x000fe200078cc0ff */
[----:B------:R-:W-:Y:S01]  /*1600*/  IMAD.U32 R10, R4, 0x2, R2 ;  /* 0x00000002040a7824 */ /* 0x000fe200078e0002 */
[----:B------:R-:W-:Y:S01]  /*1610*/  LOP3.LUT R4, R8, 0x7ffffe00, R6, 0xf8, !PT ;  /* 0x7ffffe0008047812 */ /* 0x000fe200078ef806 */
[----:B------:R-:W-:Y:S01]  /*1620*/  IMAD.IADD R3, R17, 0x1, -R3 ;  /* 0x0000000111037824 */ /* 0x000fe200078e0a03 */
[----:B------:R-:W-:Y:S01]  /*1630*/  LEA R189, R0, 0x8100, 0x1 ;  /* 0x0000810000bd7811 */ /* 0x000fe200078e08ff */
[C---:B------:R-:W-:Y:S01]  /*1640*/  IMAD R6, R7.reuse, 0x20, R18 ;  /* 0x0000002007067824 */ /* 0x040fe200078e0212 */
[----:B------:R-:W-:Y:S01]  /*1650*/  LOP3.LUT P5, RZ, R7, 0x4, RZ, 0xc0, !PT ;  /* 0x0000000407ff7812 */ /* 0x000fe200078ac0ff */
[----:B------:R-:W-:Y:S01]  /*1660*/  IMAD.MOV.U32 R8, RZ, RZ, 0x40 ;  /* 0x00000040ff087424 */ /* 0x000fe200078e00ff */
[----:B------:R-:W-:Y:S01]  /*1670*/  SEL R7, R14, 0xffffffe0, !P1 ;  /* 0xffffffe00e077807 */ /* 0x000fe20004800000 */
[----:B------:R-:W-:Y:S01]  /*1680*/  IMAD.SHL.U32 R9, R3, 0x2, RZ ;  /* 0x0000000203097824 */ /* 0x000fe200078e00ff */
[----:B------:R-:W-:Y:S01]  /*1690*/  LEA R10, R10, 0x80, 0x1 ;  /* 0x000000800a0a7811 */ /* 0x000fe200078e08ff */
[----:B------:R-:W-:Y:S01]  /*16a0*/  IMAD R0, R11, 0x8, R16 ;  /* 0x000000080b007824 */ /* 0x000fe200078e0210 */
[----:B------:R1:W-:Y:S01]  /*16b0*/  STL [R1+0x58], R6 ;  /* 0x0000580601007387 */ /* 0x0003e20000100800 */
[----:B------:R-:W-:-:S02]  /*16c0*/  IADD3 R195, R189, 0x20, RZ ;  /* 0x00000020bdc37810 */ /* 0x000fc40007ffe0ff */
[----:B------:R-:W-:Y:S01]  /*16d0*/  SEL R2, R8, 0xffffffc0, !P5 ;  /* 0xffffffc008027807 */ /* 0x000fe20006800000 */
[----:B------:R2:W-:Y:S01]  /*16e0*/  STL [R1+0x10], R9 ;  /* 0x0000100901007387 */ /* 0x0005e20000100800 */
[C---:B------:R-:W-:Y:S01]  /*16f0*/  @P6 IADD3 R195, R189.reuse, -0x20, RZ ;  /* 0xffffffe0bdc36810 */ /* 0x040fe20007ffe0ff */
[----:B------:R-:W-:Y:S01]  /*1700*/  IMAD.IADD R12, R10, 0x1, R7 ;  /* 0x000000010a0c7824 */ /* 0x000fe200078e0207 */
[----:B------:R-:W-:Y:S01]  /*1710*/  LEA R188, R4, 0x100, 0x1 ;  /* 0x0000010004bc7811 */ /* 0x000fe200078e08ff */
[----:B------:R3:W-:Y:S01]  /*1720*/  STL [R1+0x1c], R0 ;  /* 0x00001c0001007387 */ /* 0x0007e20000100800 */
[----:B------:R-:W-:Y:S01]  /*1730*/  IMAD.IADD R193, R189, 0x1, R2 ;  /* 0x00000001bdc17824 */ /* 0x000fe200078e0202 */
[----:B------:R-:W-:Y:S01]  /*1740*/  SEL R3, R14, 0xffffffe0, !P4 ;  /* 0xffffffe00e037807 */ /* 0x000fe20006000000 */
[----:B------:R-:W-:Y:S01]  /*1750*/  IMAD.IADD R190, R2, 0x1, R195 ;  /* 0x0000000102be7824 */ /* 0x000fe200078e02c3 */
[----:B------:R-:W-:Y:S01]  /*1760*/  STL [R1+0x38], R10 ;  /* 0x0000380a01007387 */ /* 0x000fe20000100800 */
[--C-:B------:R-:W-:Y:S01]  /*1770*/  IMAD R208, R208, 0x800, R188.reuse ;  /* 0x00000800d0d07824 */ /* 0x100fe200078e02bc */
[----:B------:R-:W-:Y:S01]  /*1780*/  IADD3 R206, R195, 0x800, RZ ;  /* 0x00000800c3ce7810 */ /* 0x000fe20007ffe0ff */
[----:B------:R-:W-:Y:S01]  /*1790*/  IMAD R207, R5, 0x2, R188 ;  /* 0x0000000205cf7824 */ /* 0x000fe200078e02bc */
[----:B------:R-:W-:Y:S01]  /*17a0*/  IADD3 R205, R195, 0x1000, RZ ;  /* 0x00001000c3cd7810 */ /* 0x000fe20007ffe0ff */
[----:B------:R-:W-:Y:S01]  /*17b0*/  IMAD.IADD R209, R3, 0x1, R208 ;  /* 0x0000000103d17824 */ /* 0x000fe200078e02d0 */
[C---:B------:R-:W-:Y:S01]  /*17c0*/  IADD3 R204, R195.reuse, 0x1800, RZ ;  /* 0x00001800c3cc7810 */ /* 0x040fe20007ffe0ff */
[----:B------:R-:W-:Y:S01]  /*17d0*/  IMAD.IADD R192, R188, 0x1, R3 ;  /* 0x00000001bcc07824 */ /* 0x000fe200078e0203 */
[----:B------:R-:W-:-:S02]  /*17e0*/  IADD3 R203, R195, 0x2000, RZ ;  /* 0x00002000c3cb7810 */ /* 0x000fc40007ffe0ff */
[C---:B------:R-:W-:Y:S02]  /*17f0*/  IADD3 R202, R195.reuse, 0x2800, RZ ;  /* 0x00002800c3ca7810 */ /* 0x040fe40007ffe0ff */
[C---:B------:R-:W-:Y:S02]  /*1800*/  IADD3 R201, R195.reuse, 0x3000, RZ ;  /* 0x00003000c3c97810 */ /* 0x040fe40007ffe0ff */
[----:B-1----:R-:W-:Y:S02]  /*1810*/  SEL R6, R8, 0xffffffc0, !P2 ;  /* 0xffffffc008067807 */ /* 0x002fe40005000000 */
[----:B------:R-:W-:Y:S02]  /*1820*/  IADD3 R200, R195, 0x3800, RZ ;  /* 0x00003800c3c87810 */ /* 0x000fe40007ffe0ff */
[----:B--2---:R-:W-:Y:S01]  /*1830*/  IADD3 R9, R10, -0x10, RZ ;  /* 0xfffffff00a097810 */ /* 0x004fe20007ffe0ff */
[----:B------:R-:W-:Y:S01]  /*1840*/  IMAD.IADD R2, R12, 0x1, R6 ;  /* 0x000000010c027824 */ /* 0x000fe200078e0206 */
[----:B------:R-:W-:-:S02]  /*1850*/  @P0 IADD3 R9, R10, 0x10, RZ ;  /* 0x000000100a090810 */ /* 0x000fc40007ffe0ff */
[----:B---3--:R-:W-:Y:S01]  /*1860*/  SEL R0, R8, 0xffffffc0, !P3 ;  /* 0xffffffc008007807 */ /* 0x008fe20005800000 */
[----:B------:R-:W-:Y:S01]  /*1870*/  IMAD.IADD R8, R10, 0x1, R6 ;  /* 0x000000010a087824 */ /* 0x000fe200078e0206 */
[C---:B------:R-:W-:Y:S01]  /*1880*/  IADD3 R199, R195.reuse, 0x4000, RZ ;  /* 0x00004000c3c77810 */ /* 0x040fe20007ffe0ff */
[----:B------:R-:W-:Y:S01]  /*1890*/  IMAD.IADD R4, R6, 0x1, R9 ;  /* 0x0000000106047824 */ /* 0x000fe200078e0209 */
[C---:B------:R-:W-:Y:S01]  /*18a0*/  IADD3 R198, R195.reuse, 0x4800, RZ ;  /* 0x00004800c3c67810 */ /* 0x040fe20007ffe0ff */
[----:B------:R-:W-:Y:S01]  /*18b0*/  IMAD.IADD R191, R188, 0x1, R0 ;  /* 0x00000001bcbf7824 */ /* 0x000fe200078e0200 */
[----:B------:R-:W-:Y:S01]  /*18c0*/  STL [R1+0x54], R8 ;  /* 0x0000540801007387 */ /* 0x000fe20000100800 */
[C---:B------:R-:W-:Y:S01]  /*18d0*/  IADD3 R197, R195.reuse, 0x5000, RZ ;  /* 0x00005000c3c57810 */ /* 0x040fe20007ffe0ff */
[C---:B------:R-:W-:Y:S01]  /*18e0*/  IMAD.IADD R211, R0.reuse, 0x1, R208 ;  /* 0x0000000100d37824 */ /* 0x040fe200078e02d0 */
[----:B------:R-:W-:Y:S01]  /*18f0*/  IADD3 R196, R195, 0x5800, RZ ;  /* 0x00005800c3c47810 */ /* 0x000fe20007ffe0ff */
[----:B------:R-:W-:Y:S01]  /*1900*/  STL [R1+0x44], R12 ;  /* 0x0000440c01007387 */ /* 0x000fe20000100800 */
[C---:B------:R-:W-:Y:S01]  /*1910*/  IADD3 R194, R0.reuse, R188, R3 ;  /* 0x000000bc00c27210 */ /* 0x040fe20007ffe003 */
[----:B------:R-:W-:-:S02]  /*1920*/  IMAD.IADD R210, R0, 0x1, R209 ;  /* 0x0000000100d27824 */ /* 0x000fc400078e02d1 */
[----:B------:R1:W-:Y:S04]  /*1930*/  STL [R1+0x50], R2 ;  /* 0x0000500201007387 */ /* 0x0003e80000100800 */
[----:B------:R-:W-:Y:S04]  /*1940*/  STL [R1+0x3c], R9 ;  /* 0x00003c0901007387 */ /* 0x000fe80000100800 */
[----:B------:R-:W-:Y:S01]  /*1950*/  STL [R1+0x4c], R4 ;  /* 0x00004c0401007387 */ /* 0x000fe20000100800 */
[----:B-1----:R-:W-:-:S05]  /*1960*/  IMAD.IADD R2, R7, 0x1, R9 ;  /* 0x0000000107027824 */ /* 0x002fca00078e0209 */
[----:B------:R1:W-:Y:S02]  /*1970*/  STL [R1+0x40], R2 ;  /* 0x0000400201007387 */ /* 0x0003e40000100800 */
[----:B-1----:R-:W-:-:S05]  /*1980*/  IMAD.IADD R2, R2, 0x1, R6 ;  /* 0x0000000102027824 */ /* 0x002fca00078e0206 */
[----:B------:R1:W-:Y:S02]  /*1990*/  STL [R1+0x48], R2 ;  /* 0x0000480201007387 */ /* 0x0003e40000100800 */
.L_x_649:
[----:B------:R-:W2:Y:S01]  /*19a0*/  LDL R15, [R1+0x34] ;  /* 0x00003400010f7983 */ /* 0x000ea20000100800 */
[----:B------:R-:W-:-:S03]  /*19b0*/  ISETP.NE.U32.AND P0, PT, RZ, c[0x0][0x360], PT ;  /* 0x0000d800ff007a0c */ /* 0x000fc60003f05070 */
[----:B------:R-:W3:Y:S01]  /*19c0*/  LDL R16, [R1+0x30] ;  /* 0x0000300001107983 */ /* 0x000ee20000100800 */
[----:B------:R-:W-:Y:S01]  /*19d0*/  ISETP.NE.AND.EX P0, PT, RZ, c[0x0][0x364], PT, P0 ;  /* 0x0000d900ff007a0c */ /* 0x000fe20003f05300 */
[----:B------:R-:W-:Y:S01]  /*19e0*/  IMAD.MOV.U32 R14, RZ, RZ, 0x4 ;  /* 0x00000004ff0e7424 */ /* 0x000fe200078e00ff */
[----:B------:R-:W-:Y:S02]  /*19f0*/  ISETP.NE.U32.AND P1, PT, RZ, c[0x0][0x370], PT ;  /* 0x0000dc00ff007a0c */ /* 0x000fe40003f25070 */
[----:B------:R-:W-:Y:S02]  /*1a00*/  ISETP.NE.U32.AND P5, PT, RZ, c[0x0][0x348], PT ;  /* 0x0000d200ff007a0c */ /* 0x000fe40003fa5070 */
[----:B------:R-:W-:Y:S02]  /*1a10*/  ISETP.NE.AND.EX P1, PT, RZ, c[0x0][0x374], PT, P1 ;  /* 0x0000dd00ff007a0c */ /* 0x000fe40003f25310 */
[----:B------:R-:W-:Y:S02]  /*1a20*/  ISETP.NE.U32.AND P4, PT, RZ, c[0x0][0x350], PT ;  /* 0x0000d400ff007a0c */ /* 0x000fe40003f85070 */
[----:B------:R-:W-:-:S02]  /*1a30*/  ISETP.NE.AND.EX P5, PT, RZ, c[0x0][0x34c], PT, P5 ;  /* 0x0000d300ff007a0c */ /* 0x000fc40003fa5350 */
[----:B------:R-:W-:Y:S01]  /*1a40*/  ISETP.NE.AND.EX P4, PT, RZ, c[0x0][0x354], PT, P4 ;  /* 0x0000d500ff007a0c */ /* 0x000fe20003f85340 */
[----:B------:R-:W-:Y:S01]  /*1a50*/  CS2R R4, SRZ ;  /* 0x0000000000047805 */ /* 0x000fe2000001ff00 */
[----:B------:R-:W-:Y:S02]  /*1a60*/  IMAD.MOV.U32 R12, RZ, RZ, RZ ;  /* 0x000000ffff0c7224 */ /* 0x000fe400078e00ff */
[----:B--2---:R-:W-:-:S05]  /*1a70*/  @P0 IMAD.WIDE R8, R15, R14, c[0x0][0x360] ;  /* 0x0000d8000f080625 */ /* 0x004fca00078e020e */
[----:B------:R-:W2:Y:S01]  /*1a80*/  @P0 LDG.E R0, [R8.64] ;  /* 0x0000000808000981 */ /* 0x000ea2000c1e1900 */
[----:B------:R-:W-:-:S04]  /*1a90*/  @P1 IMAD.WIDE R10, R15, R14, c[0x0][0x370] ;  /* 0x0000dc000f0a1625 */ /* 0x000fc800078e020e */
[CC--:B------:R-:W-:Y:S01]  /*1aa0*/  IMAD.WIDE R6, R15.reuse, R14.reuse, c[0x0][0x348] ;  /* 0x0000d2000f067625 */ /* 0x0c0fe200078e020e */
[----:B------:R4:W5:Y:S03]  /*1ab0*/  @P1 LDG.E R4, [R10.64] ;  /* 0x000000080a041981 */ /* 0x000966000c1e1900 */
[----:B-1----:R-:W-:Y:S01]  /*1ac0*/  IMAD.WIDE R2, R15, R14, c[0x0][0x350] ;  /* 0x0000d4000f027625 */ /* 0x002fe200078e020e */
[----:B------:R4:W5:Y:S04]  /*1ad0*/  @P5 LDG.E R12, [R6.64] ;  /* 0x00000008060c5981 */ /* 0x000968000c1e1900 */
[----:B------:R4:W5:Y:S01]  /*1ae0*/  @P4 LDG.E R5, [R2.64] ;  /* 0x0000000802054981 */ /* 0x000962000c1e1900 */
[----:B---3--:R-:W-:-:S05]  /*1af0*/  LOP3.LUT R17, R16, 0xffff, RZ, 0xc0, !PT ;  /* 0x0000ffff10117812 */ /* 0x008fca00078ec0ff */
[----:B------:R4:W-:Y:S01]  /*1b00*/  STL [R1+0x20], R17 ;  /* 0x0000201101007387 */ /* 0x0009e20000100800 */
[----:B------:R-:W-:Y:S03]  /*1b10*/  YIELD ;  /* 0x0000000000007946 */ /* 0x000fe60003800000 */
[----:B--2---:R4:W-:Y:S01]  /*1b20*/  @P0 STL [R1+0x8], R0 ;  /* 0x0000080001000387 */ /* 0x0049e20000100800 */
[----:B------:R-:W-:Y:S05]  /*1b30*/  @P0 BRA `(.L_x_533) ;  /* 0x0000007000000947 */ /* 0x000fea0003800000 */
[----:B----4-:R-:W-:-:S05]  /*1b40*/  MOV R0, c[0x0][0x168] ;  /* 0x00005a0000007a02 */ /* 0x010fca0000000f00 */
[----:B------:R1:W-:Y:S01]  /*1b50*/  STL [R1+0x8], R0 ;  /* 0x0000080001007387 */ /* 0x0003e20000100800 */
[----:B------:R-:W-:Y:S05]  /*1b60*/  @!P5 BRA `(.L_x_533) ;  /* 0x000000400000d947 */ /* 0x000fea0003800000 */
[----:B------:R-:W2:Y:S04]  /*1b70*/  LDG.E R8, [R6.64] ;  /* 0x0000000806087981 */ /* 0x000ea8000c1e1900 */
[----:B-1----:R-:W2:Y:S02]  /*1b80*/  LDG.E R0, [R6.64+0x4] ;  /* 0x0000040806007981 */ /* 0x002ea4000c1e1900 */
[----:B--2---:R-:W-:-:S05]  /*1b90*/  IADD3 R0, -R8, R0, RZ ;  /* 0x0000000008007210 */ /* 0x004fca0007ffe1ff */
[----:B------:R1:W-:Y:S02]  /*1ba0*/  STL [R1+0x8], R0 ;  /* 0x0000080001007387 */ /* 0x0003e40000100800 */
.L_x_533:
[----:B------:R-:W-:-:S04]  /*1bb0*/  ISETP.NE.U32.AND P0, PT, RZ, c[0x0][0x368], PT ;  /* 0x0000da00ff007a0c */ /* 0x000fc80003f05070 */
[----:B------:R-:W-:-:S13]  /*1bc0*/  ISETP.NE.AND.EX P0, PT, RZ, c[0x0][0x36c], PT, P0 ;  /* 0x0000db00ff007a0c */ /* 0x000fda0003f05300 */
[----:B------:R-:W-:Y:S05]  /*1bd0*/  @!P0 BRA `(.L_x_534) ;  /* 0x0000003000008947 */ /* 0x000fea0003800000 */
[----:B----4-:R-:W-:-:S05]  /*1be0*/  IMAD.WIDE R2, R15, R14, c[0x0][0x368] ;  /* 0x0000da000f027625 */ /* 0x010fca00078e020e */
[----:B-1----:R1:W5:Y:S01]  /*1bf0*/  LDG.E R0, [R2.64] ;  /* 0x0000000802007981 */ /* 0x002362000c1e1900 */
[----:B------:R-:W-:Y:S05]  /*1c00*/  BRA `(.L_x_535) ;  /* 0x0000005000007947 */ /* 0x000fea0003800000 */
.L_x_534:
[----:B-1--4-:R-:W-:Y:S01]  /*1c10*/  MOV R0, c[0x0][0x1d0] ;  /* 0x0000740000007a02 */ /* 0x012fe20000000f00 */
[----:B------:R-:W-:Y:S05]  /*1c20*/  @!P4 BRA `(.L_x_535) ;  /* 0x000000300000c947 */ /* 0x000fea0003800000 */
[----:B------:R-:W2:Y:S04]  /*1c30*/  LDG.E R6, [R2.64] ;  /* 0x0000000802067981 */ /* 0x000ea8000c1e1900 */
[----:B------:R-:W2:Y:S02]  /*1c40*/  LDG.E R0, [R2.64+0x4] ;  /* 0x0000040802007981 */ /* 0x000ea4000c1e1900 */
[----:B--2---:R-:W-:Y:S02]  /*1c50*/  IADD3 R0, -R6, R0, RZ ;  /* 0x0000000006007210 */ /* 0x004fe40007ffe1ff */
.L_x_535:
[----:B-1----:R-:W2:Y:S04]  /*1c60*/  LDL R2, [R1+0x8] ;  /* 0x0000080001027983 */ /* 0x002ea80000100800 */
[----:B------:R-:W3:Y:S01]  /*1c70*/  LDL.LU R3, [R1+0x2c] ;  /* 0x00002c0001037983 */ /* 0x000ee20000300800 */
[----:B-----5:R-:W-:Y:S01]  /*1c80*/  IMAD.IADD R158, R0, 0x1, -R4 ;  /* 0x00000001009e7824 */ /* 0x020fe200078e0a04 */
[----:B------:R-:W-:-:S02]  /*1c90*/  MOV R243, c[0x0][0x32c] ;  /* 0x0000cb0000f37a02 */ /* 0x000fc40000000f00 */
[----:B------:R-:W-:Y:S02]  /*1ca0*/  IADD3 R13, R5, R4, RZ ;  /* 0x00000004050d7210 */ /* 0x000fe40007ffe0ff */
[----:B------:R-:W-:Y:S01]  /*1cb0*/  ISETP.GE.AND P1, PT, R243, 0x1, PT ;  /* 0x00000001f300780c */ /* 0x000fe20003f26270 */
[----:B--2---:R-:W-:Y:S02]  /*1cc0*/  IMAD.MOV.U32 R157, RZ, RZ, R2 ;  /* 0x000000ffff9d7224 */ /* 0x004fe400078e0002 */
[----:B------:R-:W-:Y:S01]  /*1cd0*/  IMAD.MOV.U32 R2, RZ, RZ, c[0x0][0x2c4] ;  /* 0x0000b100ff027624 */ /* 0x000fe200078e00ff */
[----:B---3--:R-:W-:-:S04]  /*1ce0*/  SHF.L.U32 R244, R3, 0x7, RZ ;  /* 0x0000000703f47819 */ /* 0x008fc800000006ff */
[----:B------:R-:W-:Y:S01]  /*1cf0*/  ISETP.NE.AND P2, PT, R2, 0x1, PT ;  /* 0x000000010200780c */ /* 0x000fe20003f45270 */
[----:B------:R1:W-:Y:S01]  /*1d00*/  STL [R1+0x18], R244 ;  /* 0x000018f401007387 */ /* 0x0003e20000100800 */
[----:B------:R-:W-:-:S03]  /*1d10*/  IADD3 R2, R244, 0x7f, RZ ;  /* 0x0000007ff4027810 */ /* 0x000fc60007ffe0ff */
[----:B------:R1:W-:Y:S02]  /*1d20*/  STL [R1+0xc], R158 ;  /* 0x00000c9e01007387 */ /* 0x0003e40000100800 */
[----:B------:R-:W-:-:S06]  /*1d30*/  IMAD.MOV.U32 R0, RZ, RZ, R2 ;  /* 0x000000ffff007224 */ /* 0x000fcc00078e0002 */
[----:B------:R-:W-:Y:S01]  /*1d40*/  @P2 IMAD.HI.U32 R3, R2, c[0x0][0x2c8], RZ ;  /* 0x0000b20002032a27 */ /* 0x000fe200078e00ff */
[----:B------:R-:W-:-:S04]  /*1d50*/  IADD3 R2, R158, 0x1, -R157 ;  /* 0x000000019e027810 */ /* 0x000fc80007ffe89d */
[----:B------:R-:W-:-:S05]  /*1d60*/  @P2 SHF.R.U32.HI R0, RZ, c[0x0][0x2cc], R3 ;  /* 0x0000b300ff002a19 */ /* 0x000fca0000011603 */
[----:B------:R-:W-:-:S05]  /*1d70*/  IMAD.IADD R0, R2, 0x1, R0 ;  /* 0x0000000102007824 */ /* 0x000fca00078e0200 */
[----:B------:R-:W-:Y:S01]  /*1d80*/  IADD3 R3, R0, c[0x0][0x328], RZ ;  /* 0x0000ca0000037a10 */ /* 0x000fe20007ffe0ff */
[----:B------:R-:W-:Y:S05]  /*1d90*/  @!P1 BRA `(.L_x_536) ;  /* 0x0000010000009947 */ /* 0x000fea0003800000 */
[C---:B------:R-:W-:Y:S01]  /*1da0*/  ISETP.GT.AND P0, PT, R0.reuse, RZ, PT ;  /* 0x000000ff0000720c */ /* 0x040fe20003f04270 */
[----:B------:R-:W-:Y:S01]  /*1db0*/  BSSY B0, `(.L_x_537) ;  /* 0x000000c000007945 */ /* 0x000fe20003800000 */
[----:B------:R-:W-:-:S11]  /*1dc0*/  IADD3 R2, R0, -0x1, RZ ;  /* 0xffffffff00027810 */ /* 0x000fd60007ffe0ff */
[----:B------:R-:W-:Y:S05]  /*1dd0*/  @P0 BRA `(.L_x_538) ;  /* 0x0000006000000947 */ /* 0x000fea0003800000 */
[----:B------:R-:W-:Y:S01]  /*1de0*/  ISETP.NE.AND P0, PT, R243, 0x1, PT ;  /* 0x00000001f300780c */ /* 0x000fe20003f05270 */
[----:B------:R-:W-:-:S12]  /*1df0*/  IMAD.MOV R0, RZ, RZ, -R0 ;  /* 0x000000ffff007224 */ /* 0x000fd800078e0a00 */
[----:B------:R-:W-:-:S05]  /*1e00*/  @P0 IMAD.HI.U32 R2, R0, c[0x0][0x330], RZ ;  /* 0x0000cc0000020a27 */ /* 0x000fca00078e00ff */
[----:B------:R-:W-:-:S04]  /*1e10*/  @P0 SHF.R.U32.HI R0, RZ, c[0x0][0x334], R2 ;  /* 0x0000cd00ff000a19 */ /* 0x000fc80000011602 */
[----:B------:R-:W-:Y:S01]  /*1e20*/  LOP3.LUT R2, RZ, R0, RZ, 0x33, !PT ;  /* 0x00000000ff027212 */ /* 0x000fe200078e33ff */
[----:B------:R-:W-:Y:S05]  /*1e30*/  BRA `(.L_x_539) ;  /* 0x0000003000007947 */ /* 0x000fea0003800000 */
.L_x_538:
[----:B------:R-:W-:-:S13]  /*1e40*/  ISETP.NE.AND P0, PT, R243, 0x1, PT ;  /* 0x00000001f300780c */ /* 0x000fda0003f05270 */
[----:B------:R-:W-:-:S05]  /*1e50*/  @P0 IMAD.HI.U32 R0, R2, c[0x0][0x330], RZ ;  /* 0x0000cc0002000a27 */ /* 0x000fca00078e00ff */
[----:B------:R-:W-:Y:S02]  /*1e60*/  @P0 SHF.R.U32.HI R2, RZ, c[0x0][0x334], R0 ;  /* 0x0000cd00ff020a19 */ /* 0x000fe40000011600 */
.L_x_539:
[----:B------:R-:W-:Y:S05]  /*1e70*/  BSYNC B0 ;  /* 0x0000000000007941 */ /* 0x000fea0003800000 */
.L_x_537:
[----:B------:R-:W-:-:S05]  /*1e80*/  IMAD R2, R2, R243, c[0x0][0x32c] ;  /* 0x0000cb0002027624 */ /* 0x000fca00078e02f3 */
[----:B------:R-:W-:-:S04]  /*1e90*/  IMNMX R3, R3, R2, PT ;  /* 0x0000000203037217 */ /* 0x000fc80003800200 */
.L_x_536:
[----:B------:R-:W-:Y:S01]  /*1ea0*/  IADD3 R3, R3, 0x5f, RZ ;  /* 0x0000005f03037810 */ /* 0x000fe20007ffe0ff */
[----:B------:R-:W-:Y:S01]  /*1eb0*/  @P2 IMAD.HI.U32 R4, R244, c[0x0][0x2c8], RZ ;  /* 0x0000b200f4042a27 */ /* 0x000fe200078e00ff */
[----:B------:R-:W-:-:S03]  /*1ec0*/  IADD3 R2, R158, 0x5f, RZ ;  /* 0x0000005f9e027810 */ /* 0x000fc60007ffe0ff */
[----:B------:R-:W-:-:S04]  /*1ed0*/  IMAD.HI R5, R3, 0x2aaaaaab, RZ ;  /* 0x2aaaaaab03057827 */ /* 0x000fc800078e02ff */
[----:B------:R-:W-:Y:S01]  /*1ee0*/  IMAD.HI R2, R2, 0x2aaaaaab, RZ ;  /* 0x2aaaaaab02027827 */ /* 0x000fe200078e02ff */
[----:B------:R-:W-:-:S03]  /*1ef0*/  SHF.R.U32.HI R7, RZ, 0x1f, R5 ;  /* 0x0000001fff077819 */ /* 0x000fc60000011605 */
[----:B------:R-:W-:Y:S01]  /*1f00*/  IMAD.MOV.U32 R0, RZ, RZ, R244 ;  /* 0x000000ffff007224 */ /* 0x000fe200078e00f4 */
[----:B------:R-:W-:Y:S01]  /*1f10*/  @P2 SHF.R.U32.HI R0, RZ, c[0x0][0x2cc], R4 ;  /* 0x0000b300ff002a19 */ /* 0x000fe20000011604 */
[----:B------:R-:W-:Y:S01]  /*1f20*/  IMAD.IADD R240, R158, 0x1, -R157 ;  /* 0x000000019ef07824 */ /* 0x000fe200078e0a9d */
[----:B------:R-:W-:Y:S02]  /*1f30*/  SHF.R.U32.HI R3, RZ, 0x1f, R2 ;  /* 0x0000001fff037819 */ /* 0x000fe40000011602 */
[----:B------:R-:W-:Y:S01]  /*1f40*/  LEA.HI.SX32 R7, R5, R7, 0x1c ;  /* 0x0000000705077211 */ /* 0x000fe200078fe2ff */
[----:B------:R-:W-:Y:S01]  /*1f50*/  IMAD.IADD R0, R240, 0x1, R0 ;  /* 0x00000001f0007824 */ /* 0x000fe200078e0200 */
[----:B------:R-:W-:-:S04]  /*1f60*/  LEA.HI.SX32 R3, R2, R3, 0x1c ;  /* 0x0000000302037211 */ /* 0x000fc800078fe2ff */
[----:B------:R-:W-:Y:S02]  /*1f70*/  IADD3 R2, R0, -c[0x0][0x324], RZ ;  /* 0x8000c90000027a10 */ /* 0x000fe40007ffe0ff */
[----:B------:R-:W-:Y:S01]  /*1f80*/  IMNMX R7, R3, R7, PT ;  /* 0x0000000703077217 */ /* 0x000fe20003800200 */
[----:B------:R-:W-:Y:S05]  /*1f90*/  @!P1 BRA `(.L_x_540) ;  /* 0x000000f000009947 */ /* 0x000fea0003800000 */
[----:B------:R-:W-:Y:S01]  /*1fa0*/  ISETP.GT.AND P0, PT, R0, -0x1, PT ;  /* 0xffffffff0000780c */ /* 0x000fe20003f04270 */
[----:B------:R-:W-:-:S12]  /*1fb0*/  BSSY B0, `(.L_x_541) ;  /* 0x000000b000007945 */ /* 0x000fd80003800000 */
[----:B------:R-:W-:Y:S05]  /*1fc0*/  @P0 BRA `(.L_x_542) ;  /* 0x0000006000000947 */ /* 0x000fea0003800000 */
[----:B------:R-:W-:Y:S02]  /*1fd0*/  ISETP.NE.AND P0, PT, R243, 0x1, PT ;  /* 0x00000001f300780c */ /* 0x000fe40003f05270 */
[----:B------:R-:W-:-:S11]  /*1fe0*/  LOP3.LUT R0, RZ, R0, RZ, 0x33, !PT ;  /* 0x00000000ff007212 */ /* 0x000fd600078e33ff */
[----:B------:R-:W-:-:S05]  /*1ff0*/  @P0 IMAD.HI.U32 R3, R0, c[0x0][0x330], RZ ;  /* 0x0000cc0000030a27 */ /* 0x000fca00078e00ff */
[----:B------:R-:W-:-:S04]  /*2000*/  @P0 SHF.R.U32.HI R0, RZ, c[0x0][0x334], R3 ;  /* 0x0000cd00ff000a19 */ /* 0x000fc80000011603 */
[----:B------:R-:W-:Y:S01]  /*2010*/  LOP3.LUT R0, RZ, R0, RZ, 0x33, !PT ;  /* 0x00000000ff007212 */ /* 0x000fe200078e33ff */
[----:B------:R-:W-:Y:S05]  /*2020*/  BRA `(.L_x_543) ;  /* 0x0000003000007947 */ /* 0x000fea0003800000 */
.L_x_542:
[----:B------:R-:W-:-:S13]  /*2030*/  ISETP.NE.AND P0, PT, R243, 0x1, PT ;  /* 0x00000001f300780c */ /* 0x000fda0003f05270 */
[----:B------:R-:W-:-:S05]  /*2040*/  @P0 IMAD.HI.U32 R3, R0, c[0x0][0x330], RZ ;  /* 0x0000cc0000030a27 */ /* 0x000fca00078e00ff */
[----:B------:R-:W-:Y:S02]  /*2050*/  @P0 SHF.R.U32.HI R0, RZ, c[0x0][0x334], R3 ;  /* 0x0000cd00ff000a19 */ /* 0x000fe40000011603 */
.L_x_543:
[----:B------:R-:W-:Y:S05]  /*2060*/  BSYNC B0 ;  /* 0x0000000000007941 */ /* 0x000fea0003800000 */
.L_x_541:
[----:B------:R-:W-:-:S05]  /*2070*/  IMAD R0, R0, c[0x0][0x32c], RZ ;  /* 0x0000cb0000007a24 */ /* 0x000fca00078e02ff */
[----:B------:R-:W-:-:S05]  /*2080*/  IMNMX R2, R2, R0, !PT ;  /* 0x0000000002027217 */ /* 0x000fca0007800200 */
.L_x_540:
[----:B------:R-:W-:Y:S01]  /*2090*/  IMAD.HI R2, R2, 0x2aaaaaab, RZ ;  /* 0x2aaaaaab02027827 */ /* 0x000fe200078e02ff */
[----:B------:R-:W-:Y:S01]  /*20a0*/  LOP3.LUT R3, R16, 0xff000000, RZ, 0xc0, !PT ;  /* 0xff00000010037812 */ /* 0x000fe200078ec0ff */
[----:B------:R-:W-:Y:S03]  /*20b0*/  BSSY B0, `(.L_x_544) ;  /* 0x000002d000007945 */ /* 0x000fe60003800000 */
[----:B------:R-:W-:Y:S02]  /*20c0*/  SHF.R.U32.HI R0, RZ, 0x1f, R2 ;  /* 0x0000001fff007819 */ /* 0x000fe40000011602 */
[----:B------:R-:W-:Y:S02]  /*20d0*/  SHF.R.U32.HI R3, RZ, 0x8, R3 ;  /* 0x00000008ff037819 */ /* 0x000fe40000011603 */
[----:B------:R-:W-:Y:S02]  /*20e0*/  LEA.HI.SX32 R2, R2, R0, 0x1c ;  /* 0x0000000002027211 */ /* 0x000fe400078fe2ff */
[----:B------:R-:W-:-:S02]  /*20f0*/  LOP3.LUT R0, R16, 0xff0000, RZ, 0xc0, !PT ;  /* 0x00ff000010007812 */ /* 0x000fc400078ec0ff */
[----:B------:R-:W-:Y:S01]  /*2100*/  IMNMX R6, RZ, R2, !PT ;  /* 0x00000002ff067217 */ /* 0x000fe20007800200 */
[----:B------:R-:W-:Y:S01]  /*2110*/  IMAD.MOV.U32 R2, RZ, RZ, RZ ;  /* 0x000000ffff027224 */ /* 0x000fe200078e00ff */
[----:B------:R-:W-:Y:S02]  /*2120*/  LEA.HI R0, R0, R3, RZ, 0x10 ;  /* 0x0000000300007211 */ /* 0x000fe400078f80ff */
[----:B------:R-:W-:Y:S02]  /*2130*/  ISETP.GT.AND P0, PT, R7, R6, PT ;  /* 0x000000060700720c */ /* 0x000fe40003f04270 */
[----:B------:R-:W-:Y:S02]  /*2140*/  LOP3.LUT R16, R0, 0xff, RZ, 0xc0, !PT ;  /* 0x000000ff00107812 */ /* 0x000fe400078ec0ff */
[----:B------:R-:W-:-:S03]  /*2150*/  SHF.R.U32.HI R5, RZ, 0x10, R0 ;  /* 0x00000010ff057819 */ /* 0x000fc60000011600 */
[----:B------:R2:W-:Y:S04]  /*2160*/  STL [R1+0x30], R16 ;  /* 0x0000301001007387 */ /* 0x0005e80000100800 */
[----:B------:R2:W-:Y:S02]  /*2170*/  STL [R1+0x2c], R5 ;  /* 0x00002c0501007387 */ /* 0x0005e40000100800 */
[----:B------:R-:W-:Y:S05]  /*2180*/  @!P0 BRA `(.L_x_545) ;  /* 0x000001f000008947 */ /* 0x000fea0003800000 */
[----:B------:R-:W-:-:S04]  /*2190*/  ISETP.NE.AND P0, PT, R5, RZ, PT ;  /* 0x000000ff0500720c */ /* 0x000fc80003f05270 */
[----:B------:R-:W-:-:S04]  /*21a0*/  SEL R0, R5, c[0x0][0x338], P0 ;  /* 0x0000ce0005007a07 */ /* 0x000fc80000000000 */
[----:B------:R-:W-:Y:S02]  /*21b0*/  IABS R3, R0 ;  /* 0x0000000000037213 */ /* 0x000fe40000000000 */
[----:B------:R-:W-:Y:S02]  /*21c0*/  IADD3 R4, R0, -0x1, R7 ;  /* 0xffffffff00047810 */ /* 0x000fe40007ffe007 */
[----:B------:R-:W3:Y:S03]  /*21d0*/  I2F.RP R2, R3 ;  /* 0x0000000300027306 */ /* 0x000ee60000209400 */
[----:B------:R-:W-:Y:S02]  /*21e0*/  IMAD.IADD R8, R4, 0x1, -R6 ;  /* 0x0000000104087824 */ /* 0x000fe400078e0a06 */
[----:B------:R-:W-:-:S03]  /*21f0*/  IMAD.MOV.U32 R4, RZ, RZ, RZ ;  /* 0x000000ffff047224 */ /* 0x000fc600078e00ff */
[----:B------:R-:W-:Y:S01]  /*2200*/  IABS R11, R8 ;  /* 0x00000008000b7213 */ /* 0x000fe20000000000 */
[----:B---3--:R-:W3:Y:S02]  /*2210*/  MUFU.RCP R2, R2 ;  /* 0x0000000200027308 */ /* 0x008ee40000001000 */
[----:B---3--:R-:W-:-:S06]  /*2220*/  IADD3 R2, R2, 0xffffffe, RZ ;  /* 0x0ffffffe02027810 */ /* 0x008fcc0007ffe0ff */
[----:B--2---:R-:W2:Y:S02]  /*2230*/  F2I.FTZ.U32.TRUNC.NTZ R5, R2 ;  /* 0x0000000200057305 */ /* 0x004ea4000021f000 */
[----:B--2---:R-:W-:-:S04]  /*2240*/  IMAD.MOV R2, RZ, RZ, -R5 ;  /* 0x000000ffff027224 */ /* 0x004fc800078e0a05 */
        /* <DEDUP_REMOVED lines=19> */
.L_x_545:
[----:B------:R-:W-:Y:S05]  /*2380*/  BSYNC B0 ;  /* 0x0000000000007941 */ /* 0x000fea0003800000 */
.L_x_544:
[----:B------:R-:W-:Y:S01]  /*2390*/  IMAD R223, R16, R2, R6 ;  /* 0x0000000210df7224 */ /* 0x000fe200078e0206 */
        /* <DEDUP_REMOVED lines=38> */
[----:B------:R-:W3:Y:S01]  /*2600*/  S2R R3, SR_TID.X ;  /* 0x0000000000037919 */ /* 0x000ee20000002100 */
[----:B------:R-:W-:-:S04]  /*2610*/  ISETP.NE.U32.AND P3, PT, RZ, c[0x0][0x340], PT ;  /* 0x0000d000ff007a0c */ /* 0x000fc80003f65070 */
[----:B------:R-:W-:Y:S02]  /*2620*/  ISETP.NE.AND.EX P3, PT, RZ, c[0x0][0x344], PT, P3 ;  /* 0x0000d100ff007a0c */ /* 0x000fe40003f65330 */
[----:B--23--:R-:W-:-:S04]  /*2630*/  SHF.R.S32.HI R16, RZ, 0x1f, R3 ;  /* 0x0000001fff107819 */ /* 0x00cfc80000011403 */
[----:B------:R-:W-:-:S07]  /*2640*/  LEA.HI R16, R16, R3, RZ, 0x3 ;  /* 0x0000000310107211 */ /* 0x000fce00078f18ff */
[----:B------:R-:W-:Y:S01]  /*2650*/  @P3 IMAD.WIDE R2, R15, R14, c[0x0][0x340] ;  /* 0x0000d0000f023625 */ /* 0x000fe200078e020e */
[----:B------:R-:W-:-:S04]  /*2660*/  SHF.R.S32.HI R16, RZ, 0x3, R16 ;  /* 0x00000003ff107819 */ /* 0x000fc80000011410 */
[----:B------:R2:W3:Y:S01]  /*2670*/  @P3 LDG.E R9, [R2.64] ;  /* 0x0000000802093981 */ /* 0x0004e2000c1e1900 */
[----:B------:R-:W-:Y:S01]  /*2680*/  SHF.R.S32.HI R247, RZ, 0x1f, R246 ;  /* 0x0000001ffff77819 */ /* 0x000fe200000114f6 */
[----:B------:R-:W-:Y:S01]  /*2690*/  WARPSYNC 0xffffffff ;  /* 0xffffffff00007948 */ /* 0x000fe20003800000 */
[----:B------:R-:W-:Y:S02]  /*26a0*/  IADD3 R0, P0, R16, R13, RZ ;  /* 0x0000000d10007210 */ /* 0x000fe40007f1e0ff */
[----:B------:R-:W-:Y:S02]  /*26b0*/  SHF.R.S32.HI R8, RZ, 0x1f, R15 ;  /* 0x0000001fff087819 */ /* 0x000fe4000001140f */
[----:B------:R-:W-:Y:S01]  /*26c0*/  SHF.R.S32.HI R10, RZ, 0x1f, R12 ;  /* 0x0000001fff0a7819 */ /* 0x000fe2000001140c */
[----:B------:R-:W-:Y:S01]  /*26d0*/  IMAD.WIDE.U32 R4, R0, c[0x0][0x208], R246 ;  /* 0x0000820000047a25 */ /* 0x000fe200078e00f6 */
[----:B------:R-:W-:Y:S02]  /*26e0*/  IADD3 R14, R246, 0x40, RZ ;  /* 0x00000040f60e7810 */ /* 0x000fe40007ffe0ff */
[----:B------:R-:W-:-:S02]  /*26f0*/  IADD3 R150, R212, -0x1, RZ ;  /* 0xffffffffd4967810 */ /* 0x000fc40007ffe0ff */
[----:B--2---:R-:W-:-:S04]  /*2700*/  SHF.R.S32.HI R2, RZ, 0x1f, R13 ;  /* 0x0000001fff027819 */ /* 0x004fc8000001140d */
[----:B------:R-:W-:-:S05]  /*2710*/  LEA.HI.X.SX32 R2, R16, R2, 0x1, P0 ;  /* 0x0000000210027211 */ /* 0x000fca00000f0eff */
[C---:B------:R-:W-:Y:S02]  /*2720*/  IMAD R6, R2.reuse, c[0x0][0x1e0], RZ ;  /* 0x0000780002067a24 */ /* 0x040fe400078e02ff */
[----:B------:R-:W-:Y:S02]  /*2730*/  IMAD R7, R2, c[0x0][0x208], RZ ;  /* 0x0000820002077a24 */ /* 0x000fe400078e02ff */
[----:B------:R-:W-:-:S04]  /*2740*/  IMAD.WIDE.U32 R2, R0, c[0x0][0x1e0], R246 ;  /* 0x0000780000027a25 */ /* 0x000fc800078e00f6 */
[C---:B------:R-:W-:Y:S02]  /*2750*/  IMAD R6, R0.reuse, c[0x0][0x1e4], R6 ;  /* 0x0000790000067a24 */ /* 0x040fe400078e0206 */
[----:B------:R-:W-:-:S03]  /*2760*/  IMAD R0, R0, c[0x0][0x20c], R7 ;  /* 0x0000830000007a24 */ /* 0x000fc600078e0207 */
[----:B------:R-:W-:Y:S01]  /*2770*/  IADD3 R7, R3, R6, RZ ;  /* 0x0000000603077210 */ /* 0x000fe20007ffe0ff */
[----:B------:R-:W-:Y:S01]  /*2780*/  IMAD.MOV.U32 R6, RZ, RZ, R2 ;  /* 0x000000ffff067224 */ /* 0x000fe200078e0002 */
[----:B------:R-:W-:-:S03]  /*2790*/  IADD3 R5, R5, R0, RZ ;  /* 0x0000000005057210 */ /* 0x000fc60007ffe0ff */
[----:B------:R-:W-:-:S04]  /*27a0*/  IMAD.WIDE.U32 R6, R17, c[0x0][0x1e8], R6 ;  /* 0x00007a0011067a25 */ /* 0x000fc800078e0006 */
[----:B------:R-:W-:-:S04]  /*27b0*/  IMAD.WIDE.U32 R4, R17, c[0x0][0x210], R4 ;  /* 0x0000840011047a25 */ /* 0x000fc800078e0004 */
[C---:B------:R-:W-:Y:S02]  /*27c0*/  IMAD R7, R17.reuse, c[0x0][0x1ec], R7 ;  /* 0x00007b0011077a24 */ /* 0x040fe400078e0207 */
[----:B------:R-:W-:Y:S01]  /*27d0*/  IMAD R5, R17, c[0x0][0x214], R5 ;  /* 0x0000850011057a24 */ /* 0x000fe200078e0205 */
[----:B---3--:R-:W-:Y:S02]  /*27e0*/  @P3 SHF.R.S32.HI R3, RZ, 0x1f, R9 ;  /* 0x0000001fff033819 */ /* 0x008fe40000011409 */
[----:B------:R-:W-:Y:S02]  /*27f0*/  @!P3 MOV R3, R8 ;  /* 0x000000080003b202 */ /* 0x000fe40000000f00 */
[----:B------:R-:W-:Y:S01]  /*2800*/  @P3 MOV R2, R9 ;  /* 0x0000000900023202 */ /* 0x000fe20000000f00 */
[----:B------:R-:W-:Y:S01]  /*2810*/  @!P3 IMAD.MOV.U32 R2, RZ, RZ, R15 ;  /* 0x000000ffff02b224 */ /* 0x000fe200078e000f */
[----:B------:R-:W-:Y:S01]  /*2820*/  SEL R0, R3, RZ, !P4 ;  /* 0x000000ff03007207 */ /* 0x000fe20006000000 */
[----:B------:R-:W-:Y:S01]  /*2830*/  IMAD R9, R10, c[0x0][0x178], RZ ;  /* 0x00005e000a097a24 */ /* 0x000fe200078e02ff */
[----:B------:R-:W-:-:S02]  /*2840*/  SEL R8, R8, RZ, !P5 ;  /* 0x000000ff08087207 */ /* 0x000fc40006800000 */
[----:B------:R-:W-:Y:S01]  /*2850*/  SEL R2, R2, RZ, !P4 ;  /* 0x000000ff02027207 */ /* 0x000fe20006000000 */
[C---:B------:R-:W-:Y:S02]  /*2860*/  IMAD R3, R0.reuse, c[0x0][0x1f0], RZ ;  /* 0x00007c0000037a24 */ /* 0x040fe400078e02ff */
[----:B------:R-:W-:Y:S02]  /*2870*/  IMAD R0, R0, c[0x0][0x218], RZ ;  /* 0x0000860000007a24 */ /* 0x000fe400078e02ff */
[----:B------:R-:W-:-:S04]  /*2880*/  IMAD.WIDE.U32 R226, R2, c[0x0][0x1f0], R6 ;  /* 0x00007c0002e27a25 */ /* 0x000fc800078e0006 */
[C---:B------:R-:W-:Y:S01]  /*2890*/  IMAD.WIDE.U32 R224, R2.reuse, c[0x0][0x218], R4 ;  /* 0x0000860002e07a25 */ /* 0x040fe200078e0004 */
[----:B------:R-:W-:Y:S02]  /*28a0*/  SEL R5, R15, RZ, !P5 ;  /* 0x000000ff0f057207 */ /* 0x000fe40006800000 */
[----:B------:R-:W-:Y:S01]  /*28b0*/  SHF.R.S32.HI R15, RZ, 0x1f, R14 ;  /* 0x0000001fff0f7819 */ /* 0x000fe2000001140e */
[C---:B------:R-:W-:Y:S02]  /*28c0*/  IMAD R6, R2.reuse, c[0x0][0x1f4], R3 ;  /* 0x00007d0002067a24 */ /* 0x040fe400078e0203 */
[----:B------:R-:W-:Y:S02]  /*28d0*/  IMAD R4, R2, c[0x0][0x21c], R0 ;  /* 0x0000870002047a24 */ /* 0x000fe400078e0200 */
[C---:B------:R-:W-:Y:S01]  /*28e0*/  IMAD R0, R12.reuse, c[0x0][0x17c], R9 ;  /* 0x00005f000c007a24 */ /* 0x040fe200078e0209 */
[----:B------:R-:W-:Y:S01]  /*28f0*/  IADD3 R229, R227, R6, RZ ;  /* 0x00000006e3e57210 */ /* 0x000fe20007ffe0ff */
[----:B------:R-:W-:-:S04]  /*2900*/  IMAD.WIDE.U32 R2, R12, c[0x0][0x178], RZ ;  /* 0x00005e000c027a25 */ /* 0x000fc800078e00ff */
[----:B------:R-:W-:Y:S02]  /*2910*/  IMAD.IADD R0, R3, 0x1, R0 ;  /* 0x0000000103007824 */ /* 0x000fe400078e0200 */
[----:B------:R-:W-:Y:S02]  /*2920*/  IMAD.IADD R228, R225, 0x1, R4 ;  /* 0x00000001e1e47824 */ /* 0x000fe400078e0204 */
[----:B------:R-:W2:Y:S01]  /*2930*/  LDL R11, [R1+0x58] ;  /* 0x00005800010b7983 */ /* 0x000ea20000100800 */
[----:B------:R-:W-:Y:S01]  /*2940*/  IMAD.MOV.U32 R3, RZ, RZ, R0 ;  /* 0x000000ffff037224 */ /* 0x000fe200078e0000 */
[----:B------:R-:W-:Y:S01]  /*2950*/  ISETP.GE.AND P6, PT, R246, c[0x0][0x198], PT ;  /* 0x00006600f6007a0c */ /* 0x000fe20003fc6270 */
[----:B------:R-:W-:Y:S01]  /*2960*/  IMAD R6, R8, c[0x0][0x1c0], RZ ;  /* 0x0000700008067a24 */ /* 0x000fe200078e02ff */
[----:B------:R-:W-:Y:S01]  /*2970*/  ISETP.GE.AND P3, PT, R14, c[0x0][0x198], PT ;  /* 0x000066000e007a0c */ /* 0x000fe20003f66270 */
[C---:B------:R-:W-:Y:S01]  /*2980*/  IMAD.WIDE.U32 R2, R17.reuse, c[0x0][0x1b8], R2 ;  /* 0x00006e0011027a25 */ /* 0x040fe200078e0002 */
[----:B------:R-:W-:Y:S01]  /*2990*/  ULDC.64 UR4, c[0x0][0x208] ;  /* 0x0000820000047ab9 */ /* 0x000fe20000000a00 */
[----:B------:R-:W-:Y:S01]  /*29a0*/  BSSY B0, `(.L_x_547) ;  /* 0x000014e000007945 */ /* 0x000fe20003800000 */
[----:B------:R-:W-:Y:S01]  /*29b0*/  USHF.L.U32 UR7, UR4, 0x6, URZ ;  /* 0x0000000604077899 */ /* 0x000fe2000800063f */
[----:B------:R-:W-:Y:S01]  /*29c0*/  IMAD R3, R17, c[0x0][0x1bc], R3 ;  /* 0x00006f0011037a24 */ /* 0x000fe200078e0203 */
[----:B------:R-:W-:Y:S01]  /*29d0*/  UMOV UR6, 0x6 ;  /* 0x0000000600067882 */ /* 0x000fe20000000000 */
[C---:B------:R-:W-:Y:S01]  /*29e0*/  IMAD R8, R5.reuse, c[0x0][0x1c4], R6 ;  /* 0x0000710005087a24 */ /* 0x040fe200078e0206 */
[----:B------:R-:W-:Y:S01]  /*29f0*/  USHF.L.U64.HI UR5, UR4, UR6, UR5 ;  /* 0x0000000604057299 */ /* 0x000fe20008010205 */
[----:B------:R-:W-:-:S04]  /*2a00*/  IMAD.WIDE.U32 R2, R5, c[0x0][0x1c0], R2 ;  /* 0x0000700005027a25 */ /* 0x000fc800078e0002 */
[----:B------:R-:W-:Y:S02]  /*2a10*/  IMAD.IADD R3, R3, 0x1, R8 ;  /* 0x0000000103037824 */ /* 0x000fe400078e0208 */
[----:B------:R-:W-:Y:S02]  /*2a20*/  IMAD R13, R157, c[0x0][0x2c4], RZ ;  /* 0x0000b1009d0d7a24 */ /* 0x000fe400078e02ff */
[----:B------:R-:W-:Y:S02]  /*2a30*/  IMAD.MOV.U32 R148, RZ, RZ, R226 ;  /* 0x000000ffff947224 */ /* 0x000fe400078e00e2 */
[----:B------:R-:W-:Y:S01]  /*2a40*/  IMAD.MOV.U32 R149, RZ, RZ, R229 ;  /* 0x000000ffff957224 */ /* 0x000fe200078e00e5 */
[----:B------:R-:W-:Y:S01]  /*2a50*/  BAR.SYNC.DEFER_BLOCKING 0x0 ;  /* 0x0000000000007b1d */ /* 0x000fe20000010000 */
[----:B--2---:R-:W-:-:S04]  /*2a60*/  IMAD.IADD R4, R11, 0x1, R244 ;  /* 0x000000010b047824 */ /* 0x004fc800078e02f4 */
[----:B------:R-:W-:-:S04]  /*2a70*/  @P2 IMAD.HI.U32 R7, R4, c[0x0][0x2c8], RZ ;  /* 0x0000b20004072a27 */ /* 0x000fc800078e00ff */
[----:B------:R-:W-:Y:S01]  /*2a80*/  IMAD.MOV.U32 R0, RZ, RZ, R4 ;  /* 0x000000ffff007224 */ /* 0x000fe200078e0004 */
[----:B------:R-:W-:-:S04]  /*2a90*/  @P2 SHF.R.U32.HI R0, RZ, c[0x0][0x2cc], R7 ;  /* 0x0000b300ff002a19 */ /* 0x000fc80000011607 */
[--C-:B------:R-:W-:Y:S01]  /*2aa0*/  SHF.R.S32.HI R7, RZ, 0x1f, R0.reuse ;  /* 0x0000001fff077819 */ /* 0x100fe20000011400 */
[----:B------:R-:W-:Y:S02]  /*2ab0*/  IMAD.MOV R6, RZ, RZ, -R0 ;  /* 0x000000ffff067224 */ /* 0x000fe400078e0a00 */
[----:B------:R-:W-:-:S04]  /*2ac0*/  IMAD.WIDE.U32 R2, R0, c[0x0][0x1b0], R2 ;  /* 0x00006c0000027a25 */ /* 0x000fc800078e0002 */
[----:B------:R-:W-:Y:S02]  /*2ad0*/  IMAD R4, R6, c[0x0][0x2c4], R4 ;  /* 0x0000b10006047a24 */ /* 0x000fe400078e0204 */
[----:B------:R-:W-:-:S04]  /*2ae0*/  IMAD R5, R7, c[0x0][0x1b0], RZ ;  /* 0x00006c0007057a24 */ /* 0x000fc800078e02ff */
[----:B------:R-:W-:Y:S01]  /*2af0*/  IMAD R6, R0, c[0x0][0x1b4], R5 ;  /* 0x00006d0000067a24 */ /* 0x000fe200078e0205 */
[----:B------:R-:W-:-:S03]  /*2b00*/  SHF.R.S32.HI R5, RZ, 0x1f, R4 ;  /* 0x0000001fff057819 */ /* 0x000fc60000011404 */
[----:B------:R-:W-:Y:S02]  /*2b10*/  IMAD.IADD R3, R3, 0x1, R6 ;  /* 0x0000000103037824 */ /* 0x000fe400078e0206 */
[----:B------:R-:W-:-:S04]  /*2b20*/  IMAD R0, R5, c[0x0][0x1a8], RZ ;  /* 0x00006a0005007a24 */ /* 0x000fc800078e02ff */
[C---:B------:R-:W-:Y:S02]  /*2b30*/  IMAD R0, R4.reuse, c[0x0][0x1ac], R0 ;  /* 0x00006b0004007a24 */ /* 0x040fe400078e0200 */
[----:B------:R-:W-:-:S04]  /*2b40*/  IMAD.WIDE.U32 R4, R4, c[0x0][0x1a8], R2 ;  /* 0x00006a0004047a25 */ /* 0x000fc800078e0002 */
[----:B------:R-:W-:Y:S01]  /*2b50*/  IMAD.IADD R0, R5, 0x1, R0 ;  /* 0x0000000105007824 */ /* 0x000fe200078e0200 */
[----:B------:R-:W-:Y:S01]  /*2b60*/  LEA R2, P0, R4, c[0x0][0x160], 0x1 ;  /* 0x0000580004027a11 */ /* 0x000fe200078008ff */
[----:B------:R-:W-:-:S03]  /*2b70*/  IMAD.IADD R3, R16, 0x1, R244 ;  /* 0x0000000110037824 */ /* 0x000fc600078e02f4 */
[----:B------:R-:W-:Y:S01]  /*2b80*/  LEA.HI.X R0, R4, c[0x0][0x164], R0, 0x1, P0 ;  /* 0x0000590004007a11 */ /* 0x000fe200000f0c00 */
[----:B------:R-:W-:Y:S01]  /*2b90*/  SHFL.IDX PT, R8, R2, 0x1, 0x181f ;  /* 0x00381f0002087f89 */ /* 0x000fe200000e0000 */
[CC--:B------:R-:W-:Y:S02]  /*2ba0*/  ISETP.GE.AND P5, PT, R3.reuse, R13.reuse, PT ;  /* 0x0000000d0300720c */ /* 0x0c0fe40003fa6270 */
[----:B------:R-:W-:Y:S01]  /*2bb0*/  IADD3 R7, R3, 0x20, RZ ;  /* 0x0000002003077810 */ /* 0x000fe20007ffe0ff */
[----:B------:R-:W2:Y:S03]  /*2bc0*/  SHFL.IDX PT, R4, R2, RZ, 0x181f ;  /* 0x00181fff02047589 */ /* 0x000ea600000e0000 */
[----:B------:R-:W-:Y:S01]  /*2bd0*/  ISETP.GE.AND P0, PT, R7, R13, PT ;  /* 0x0000000d0700720c */ /* 0x000fe20003f06270 */
[----:B------:R-:W3:Y:S04]  /*2be0*/  SHFL.IDX PT, R5, R0, RZ, 0x181f ;  /* 0x00181fff00057589 */ /* 0x000ee800000e0000 */
[----:B------:R-:W4:Y:S04]  /*2bf0*/  SHFL.IDX PT, R9, R0, 0x1, 0x181f ;  /* 0x00381f0000097f89 */ /* 0x000f2800000e0000 */
[----:B------:R-:W5:Y:S04]  /*2c00*/  SHFL.IDX PT, R11, R2, 0x2, 0x181f ;  /* 0x00581f00020b7f89 */ /* 0x000f6800000e0000 */
[----:B------:R-:W1:Y:S04]  /*2c10*/  SHFL.IDX PT, R12, R0, 0x2, 0x181f ;  /* 0x00581f00000c7f89 */ /* 0x000e6800000e0000 */
[----:B------:R5:W1:Y:S01]  /*2c20*/  SHFL.IDX PT, R10, R2, 0x3, 0x181f ;  /* 0x00781f00020a7f89 */ /* 0x000a6200000e0000 */
[----:B--2---:R-:W-:-:S04]  /*2c30*/  @!P5 LEA R6, P4, R246, R4, 0x1 ;  /* 0x00000004f606d211 */ /* 0x004fc800078808ff */
[----:B---3--:R-:W-:Y:S02]  /*2c40*/  @!P5 LEA.HI.X R7, R246, R5, R247, 0x1, P4 ;  /* 0x00000005f607d211 */ /* 0x008fe400020f0cf7 */
[----:B------:R-:W-:-:S03]  /*2c50*/  @!P5 LEA R4, P4, R14, R4, 0x1 ;  /* 0x000000040e04d211 */ /* 0x000fc600078808ff */
[----:B------:R2:W-:Y:S01]  /*2c60*/  @!P5 LDGSTS.E.BYPASS.LTC128B.128 [R213+0x100], [R6.64], !P6 ;  /* 0x0010000006d5dfae */ /* 0x0005e2000f101d48 */
[----:B------:R-:W-:-:S05]  /*2c70*/  @!P5 LEA.HI.X R5, R14, R5, R15, 0x1, P4 ;  /* 0x000000050e05d211 */ /* 0x000fca00020f0c0f */
[----:B------:R3:W-:Y:S01]  /*2c80*/  @!P5 LDGSTS.E.BYPASS.LTC128B.128 [R213+0x4100], [R4.64], !P3 ;  /* 0x0410000004d5dfae */ /* 0x0007e2000d901d48 */
[C---:B--2---:R-:W-:Y:S02]  /*2c90*/  IADD3 R6, R3.reuse, 0x40, RZ ;  /* 0x0000004003067810 */ /* 0x044fe40007ffe0ff */
[----:B------:R-:W-:Y:S02]  /*2ca0*/  IADD3 R3, R3, 0x60, RZ ;  /* 0x0000006003037810 */ /* 0x000fe40007ffe0ff */
[----:B------:R-:W-:Y:S02]  /*2cb0*/  ISETP.GE.AND P5, PT, R6, R13, PT ;  /* 0x0000000d0600720c */ /* 0x000fe40003fa6270 */
[----:B---3--:R-:W-:-:S04]  /*2cc0*/  @!P0 LEA R4, P4, R246, R8, 0x1 ;  /* 0x00000008f6048211 */ /* 0x008fc800078808ff */
[-C--:B----4-:R-:W-:Y:S02]  /*2cd0*/  @!P0 LEA.HI.X R5, R246, R9.reuse, R247, 0x1, P4 ;  /* 0x00000009f6058211 */ /* 0x090fe400020f0cf7 */
[C---:B------:R-:W-:Y:S02]  /*2ce0*/  @!P0 LEA R6, P4, R14.reuse, R8, 0x1 ;  /* 0x000000080e068211 */ /* 0x040fe400078808ff */
[----:B------:R2:W3:Y:S02]  /*2cf0*/  SHFL.IDX PT, R8, R0, 0x3, 0x181f ;  /* 0x00781f0000087f89 */ /* 0x0004e400000e0000 */
[----:B------:R-:W-:Y:S02]  /*2d00*/  @!P0 LEA.HI.X R7, R14, R9, R15, 0x1, P4 ;  /* 0x000000090e078211 */ /* 0x000fe400020f0c0f */
[----:B------:R4:W-:Y:S01]  /*2d10*/  @!P0 LDGSTS.E.BYPASS.LTC128B.128 [R213+0x1100], [R4.64], !P6 ;  /* 0x0110000004d58fae */ /* 0x0009e2000f101d48 */
[----:B-----5:R-:W-:-:S03]  /*2d20*/  @!P5 LEA R2, P4, R246, R11, 0x1 ;  /* 0x0000000bf602d211 */ /* 0x020fc600078808ff */
[----:B------:R5:W-:Y:S01]  /*2d30*/  @!P0 LDGSTS.E.BYPASS.LTC128B.128 [R213+0x5100], [R6.64], !P3 ;  /* 0x0510000006d58fae */ /* 0x000be2000d901d48 */
[----:B------:R-:W-:Y:S02]  /*2d40*/  ISETP.GE.AND P0, PT, R3, R13, PT ;  /* 0x0000000d0300720c */ /* 0x000fe40003f06270 */
[----:B-1----:R-:W-:-:S05]  /*2d50*/  @!P5 LEA.HI.X R3, R246, R12, R247, 0x1, P4 ;  /* 0x0000000cf603d211 */ /* 0x002fca00020f0cf7 */
[----:B------:R1:W-:Y:S01]  /*2d60*/  @!P5 LDGSTS.E.BYPASS.LTC128B.128 [R213+0x2100], [R2.64], !P6 ;  /* 0x0210000002d5dfae */ /* 0x0003e2000f101d48 */
[----:B--2---:R-:W-:-:S04]  /*2d70*/  IMAD.MOV.U32 R0, RZ, RZ, -0x60 ;  /* 0xffffffa0ff007424 */ /* 0x004fc800078e00ff */
[----:B------:R-:W-:Y:S01]  /*2d80*/  IMAD R0, R212, R0, 0x60 ;  /* 0x00000060d4007424 */ /* 0x000fe200078e0200 */
[C---:B----4-:R-:W-:Y:S02]  /*2d90*/  @!P5 LEA R4, P4, R14.reuse, R11, 0x1 ;  /* 0x0000000b0e04d211 */ /* 0x050fe400078808ff */
[----:B------:R-:W-:Y:S02]  /*2da0*/  SHF.R.S32.HI R11, RZ, 0x1f, R150 ;  /* 0x0000001fff0b7819 */ /* 0x000fe40000011496 */
[----:B------:R-:W-:Y:S01]  /*2db0*/  @!P5 LEA.HI.X R5, R14, R12, R15, 0x1, P4 ;  /* 0x0000000c0e05d211 */ /* 0x000fe200020f0c0f */
[----:B------:R-:W-:Y:S01]  /*2dc0*/  IMAD.WIDE.U32 R12, R150, c[0x0][0x1e0], RZ ;  /* 0x00007800960c7a25 */ /* 0x000fe200078e00ff */
[----:B------:R-:W-:-:S03]  /*2dd0*/  IADD3 R9, R0, R158, -R16 ;  /* 0x0000009e00097210 */ /* 0x000fc60007ffe810 */
[----:B------:R2:W-:Y:S01]  /*2de0*/  @!P5 LDGSTS.E.BYPASS.LTC128B.128 [R213+0x6100], [R4.64], !P3 ;  /* 0x0610000004d5dfae */ /* 0x0005e2000d901d48 */
[----:B-----5:R-:W-:Y:S02]  /*2df0*/  IMAD.MOV.U32 R7, RZ, RZ, 0x20 ;  /* 0x00000020ff077424 */ /* 0x020fe400078e00ff */
[----:B-1----:R-:W-:Y:S01]  /*2e00*/  IMAD R3, R11, c[0x0][0x1e0], RZ ;  /* 0x000078000b037a24 */ /* 0x002fe200078e02ff */
[----:B------:R-:W-:-:S03]  /*2e10*/  @!P0 LEA R2, P4, R246, R10, 0x1 ;  /* 0x0000000af6028211 */ /* 0x000fc600078808ff */
[----:B------:R-:W-:Y:S01]  /*2e20*/  IMAD R6, R150, c[0x0][0x1e4], R3 ;  /* 0x0000790096067a24 */ /* 0x000fe200078e0203 */
[----:B---3--:R-:W-:Y:S02]  /*2e30*/  @!P0 LEA.HI.X R3, R246, R8, R247, 0x1, P4 ;  /* 0x00000008f6038211 */ /* 0x008fe400020f0cf7 */
[----:B------:R-:W-:Y:S01]  /*2e40*/  ISETP.GE.AND P4, PT, R9, 0x1, PT ;  /* 0x000000010900780c */ /* 0x000fe20003f86270 */
[----:B------:R-:W-:Y:S02]  /*2e50*/  IMAD.IADD R6, R13, 0x1, R6 ;  /* 0x000000010d067824 */ /* 0x000fe400078e0206 */
[----:B------:R1:W-:Y:S01]  /*2e60*/  @!P0 LDGSTS.E.BYPASS.LTC128B.128 [R213+0x3100], [R2.64], !P6 ;  /* 0x0310000002d58fae */ /* 0x0003e2000f101d48 */
[----:B------:R-:W-:Y:S01]  /*2e70*/  ISETP.GE.AND P6, PT, R9, 0x21, PT ;  /* 0x000000210900780c */ /* 0x000fe20003fc6270 */
[----:B------:R-:W-:Y:S01]  /*2e80*/  IMAD R6, R6, 0x60, RZ ;  /* 0x0000006006067824 */ /* 0x000fe200078e02ff */
[----:B--2---:R-:W-:Y:S01]  /*2e90*/  @!P0 LEA R4, P5, R14, R10, 0x1 ;  /* 0x0000000a0e048211 */ /* 0x004fe200078a08ff */
[----:B------:R-:W-:-:S03]  /*2ea0*/  IMAD.MOV.U32 R10, RZ, RZ, 0x40 ;  /* 0x00000040ff0a7424 */ /* 0x000fc600078e00ff */
[----:B------:R-:W-:Y:S01]  /*2eb0*/  @!P0 LEA.HI.X R5, R14, R8, R15, 0x1, P5 ;  /* 0x000000080e058211 */ /* 0x000fe200028f0c0f */
[----:B------:R-:W-:Y:S01]  /*2ec0*/  IMAD R8, R7, c[0x0][0x1e4], RZ ;  /* 0x0000790007087a24 */ /* 0x000fe200078e02ff */
[----:B------:R-:W-:-:S03]  /*2ed0*/  ISETP.GE.AND P5, PT, R9, 0x41, PT ;  /* 0x000000410900780c */ /* 0x000fc60003fa6270 */
[----:B------:R2:W-:Y:S01]  /*2ee0*/  @!P0 LDGSTS.E.BYPASS.LTC128B.128 [R213+0x7100], [R4.64], !P3 ;  /* 0x0710000004d58fae */ /* 0x0005e2000d901d48 */
[----:B------:R-:W-:Y:S01]  /*2ef0*/  @P4 ISETP.GE.AND P3, PT, R246, c[0x0][0x1d4], PT ;  /* 0x00007500f6004a0c */ /* 0x000fe20003f66270 */
[----:B-1----:R-:W-:Y:S02]  /*2f00*/  IMAD.WIDE.U32 R2, R12, 0x60, R148 ;  /* 0x000000600c027825 */ /* 0x002fe400078e0094 */
[----:B------:R-:W0:Y:S02]  /*2f10*/  LDGDEPBAR ;  /* 0x00000000000079af */ /* 0x000e240000000000 */
[----:B------:R-:W-:Y:S02]  /*2f20*/  IMAD.IADD R3, R3, 0x1, R6 ;  /* 0x0000000103037824 */ /* 0x000fe400078e0206 */
[----:B------:R-:W-:Y:S01]  /*2f30*/  IMAD.WIDE.U32 R12, R7, c[0x0][0x1e0], RZ ;  /* 0x00007800070c7a25 */ /* 0x000fe200078e00ff */
[----:B--2---:R-:W-:-:S04]  /*2f40*/  @P4 LEA R4, P0, R2, c[0x0][0x1c8], 0x1 ;  /* 0x0000720002044a11 */ /* 0x004fc800078008ff */
[C---:B------:R-:W-:Y:S02]  /*2f50*/  @P4 LEA.HI.X R5, R2.reuse, c[0x0][0x1cc], R3, 0x1, P0 ;  /* 0x0000730002054a11 */ /* 0x040fe400000f0c03 */
[----:B------:R-:W-:-:S03]  /*2f60*/  @P6 IADD3 R7, P0, R2, R12, RZ ;  /* 0x0000000c02076210 */ /* 0x000fc60007f1e0ff */
[----:B------:R1:W-:Y:S01]  /*2f70*/  @P4 LDGSTS.E.BYPASS.LTC128B.128 [R213+0x8100], [R4.64], !P3 ;  /* 0x0810000004d54fae */ /* 0x0003e2000d901d48 */
[----:B------:R-:W-:Y:S02]  /*2f80*/  ISETP.GE.AND P3, PT, R14, c[0x0][0x1d4], PT ;  /* 0x000075000e007a0c */ /* 0x000fe40003f66270 */
[----:B------:R-:W-:Y:S01]  /*2f90*/  @P6 IADD3.X R8, R3, R13, R8, P0, !PT ;  /* 0x0000000d03086210 */ /* 0x000fe200007fe408 */
[----:B------:R-:W-:Y:S01]  /*2fa0*/  IMAD.WIDE.U32 R12, R10, c[0x0][0x1e0], RZ ;  /* 0x000078000a0c7a25 */ /* 0x000fe200078e00ff */
[----:B------:R-:W-:-:S03]  /*2fb0*/  @P6 LEA R6, P0, R7, c[0x0][0x1c8], 0x1 ;  /* 0x0000720007066a11 */ /* 0x000fc600078008ff */
[----:B------:R-:W-:Y:S01]  /*2fc0*/  IMAD R10, R10, c[0x0][0x1e4], RZ ;  /* 0x000079000a0a7a24 */ /* 0x000fe200078e02ff */
[----:B------:R-:W-:Y:S02]  /*2fd0*/  @P6 LEA.HI.X R7, R7, c[0x0][0x1cc], R8, 0x1, P0 ;  /* 0x0000730007076a11 */ /* 0x000fe400000f0c08 */
[----:B------:R-:W-:-:S03]  /*2fe0*/  @P5 IADD3 R8, P0, R2, R12, RZ ;  /* 0x0000000c02085210 */ /* 0x000fc60007f1e0ff */
[----:B------:R1:W-:Y:S01]  /*2ff0*/  @P4 LDGSTS.E.BYPASS.LTC128B.128 [R213+0xb100], [R4.64+0x80], !P3 ;  /* 0x0b10008004d54fae */ /* 0x0003e2000d901d48 */
[----:B------:R-:W-:Y:S02]  /*3000*/  @P5 IADD3.X R3, R3, R13, R10, P0, !PT ;  /* 0x0000000d03035210 */ /* 0x000fe400007fe40a */
[----:B------:R-:W-:Y:S02]  /*3010*/  @P5 LEA R2, P0, R8, c[0x0][0x1c8], 0x1 ;  /* 0x0000720008025a11 */ /* 0x000fe400078008ff */
[----:B------:R-:W-:Y:S02]  /*3020*/  @P6 ISETP.GE.AND P4, PT, R246, c[0x0][0x1d4], PT ;  /* 0x00007500f6006a0c */ /* 0x000fe40003f86270 */
[----:B------:R-:W-:Y:S02]  /*3030*/  @P5 LEA.HI.X R3, R8, c[0x0][0x1cc], R3, 0x1, P0 ;  /* 0x0000730008035a11 */ /* 0x000fe400000f0c03 */
[----:B------:R-:W-:-:S09]  /*3040*/  @P5 ISETP.GE.AND P0, PT, R246, c[0x0][0x1d4], PT ;  /* 0x00007500f6005a0c */ /* 0x000fd20003f06270 */
[----:B------:R1:W-:Y:S01]  /*3050*/  @P6 LDGSTS.E.BYPASS.LTC128B.128 [R213+0x9100], [R6.64], !P4 ;  /* 0x0910000006d56fae */ /* 0x0003e2000e101d48 */
[----:B------:R-:W-:-:S03]  /*3060*/  ISETP.LT.OR P4, PT, R9, 0x1, P3 ;  /* 0x000000010900780c */ /* 0x000fc60001f81670 */
[----:B------:R1:W-:Y:S01]  /*3070*/  @P6 LDGSTS.E.BYPASS.LTC128B.128 [R213+0xc100], [R6.64+0x80], !P3 ;  /* 0x0c10008006d56fae */ /* 0x0003e2000d901d48 */
[----:B------:R-:W-:-:S03]  /*3080*/  ISETP.GE.AND P6, PT, R246, c[0x0][0x1d4], PT ;  /* 0x00007500f6007a0c */ /* 0x000fc60003fc6270 */
[----:B------:R2:W-:Y:S04]  /*3090*/  @P5 LDGSTS.E.BYPASS.LTC128B.128 [R213+0xa100], [R2.64], !P0 ;  /* 0x0a10000002d55fae */ /* 0x0005e8000c101d48 */
[----:B------:R2:W-:Y:S01]  /*30a0*/  @P5 LDGSTS.E.BYPASS.LTC128B.128 [R213+0xd100], [R2.64+0x80], !P3 ;  /* 0x0d10008002d55fae */ /* 0x0005e2000d901d48 */
[----:B------:R-:W-:-:S03]  /*30b0*/  ISETP.LT.OR P5, PT, R9, 0x1, P6 ;  /* 0x000000010900780c */ /* 0x000fc600037a1670 */
[----:B------:R-:W0:Y:S01]  /*30c0*/  LDGDEPBAR ;  /* 0x00000000000079af */ /* 0x000e220000000000 */
[----:B--2---:R-:W-:Y:S01]  /*30d0*/  IMAD R2, R11, c[0x0][0x208], RZ ;  /* 0x000082000b027a24 */ /* 0x004fe200078e02ff */
[----:B------:R-:W-:-:S04]  /*30e0*/  DEPBAR.LE SB0, 0x1 ;  /* 0x000080400000791a */ /* 0x000fc80000000000 */
[----:B------:R-:W-:Y:S01]  /*30f0*/  BAR.SYNC.DEFER_BLOCKING 0x0 ;  /* 0x0000000000007b1d */ /* 0x000fe20000010000 */
[----:B------:R-:W-:Y:S02]  /*3100*/  IMAD R2, R150, c[0x0][0x20c], R2 ;  /* 0x0000830096027a24 */ /* 0x000fe400078e0202 */
[----:B------:R-:W-:-:S03]  /*3110*/  IMAD.MOV.U32 R3, RZ, RZ, R228 ;  /* 0x000000ffff037224 */ /* 0x000fc600078e00e4 */
        /* <DEDUP_REMOVED lines=11> */
[----:B------:R-:W2:Y:S04]  /*31d0*/  LDSM.16.M88.4 R12, [R189] ;  /* 0x00000000bd0c783b */ /* 0x000ea80000000200 */
[----:B-1----:R-:W1:Y:S04]  /*31e0*/  LDSM.16.M88.4 R4, [R189+0x800] ;  /* 0x00080000bd04783b */ /* 0x002e680000000200 */
[----:B------:R-:W3:Y:S04]  /*31f0*/  LDSM.16.M88.4 R28, [R189+0x1000] ;  /* 0x00100000bd1c783b */ /* 0x000ee80000000200 */
[----:B------:R-:W-:Y:S04]  /*3200*/  LDSM.16.M88.4 R44, [R205] ;  /* 0x00000000cd2c783b */ /* 0x000fe80000000200 */
[----:B------:R-:W4:Y:S04]  /*3210*/  LDSM.16.M88.4 R36, [R195] ;  /* 0x00000000c324783b */ /* 0x000f280000000200 */
[----:B------:R-:W5:Y:S04]  /*3220*/  LDSM.16.M88.4 R32, [R206] ;  /* 0x00000000ce20783b */ /* 0x000f680000000200 */
[----:B------:R-:W3:Y:S01]  /*3230*/  LDSM.16.M88.4 R40, [R189+0x1800] ;  /* 0x00180000bd28783b */ /* 0x000ee20000000200 */
[C---:B--2---:R-:W-:Y:S08]  /*3240*/  HMMA.16816.F32 R24, R120.reuse, R12, RZ ;  /* 0x0000000c7818723c */ /* 0x044ff000000018ff */
[C---:B------:R-:W-:Y:S08]  /*3250*/  HMMA.16816.F32 R20, R120.reuse, R14, RZ ;  /* 0x0000000e7814723c */ /* 0x040ff000000018ff */
[C---:B-1----:R-:W-:Y:S08]  /*3260*/  HMMA.16816.F32 R16, R120.reuse, R4, RZ ;  /* 0x000000047810723c */ /* 0x042ff000000018ff */
[C---:B------:R-:W-:Y:S08]  /*3270*/  HMMA.16816.F32 R12, R120.reuse, R6, RZ ;  /* 0x00000006780c723c */ /* 0x040ff000000018ff */
[----:B---3--:R-:W-:Y:S08]  /*3280*/  HMMA.16816.F32 R4, R120, R28, RZ ;  /* 0x0000001c7804723c */ /* 0x008ff000000018ff */
[C---:B----4-:R-:W-:Y:S08]  /*3290*/  HMMA.16816.F32 R56, R124.reuse, R36, R24 ;  /* 0x000000247c38723c */ /* 0x050ff00000001818 */
[C---:B------:R-:W-:Y:S01]  /*32a0*/  HMMA.16816.F32 R52, R124.reuse, R38, R20 ;  /* 0x000000267c34723c */ /* 0x040fe20000001814 */
[----:B------:R-:W1:Y:S04]  /*32b0*/  LDSM.16.M88.4 R36, [R189+0x2000] ;  /* 0x00200000bd24783b */ /* 0x000e680000000200 */
[----:B------:R-:W-:Y:S03]  /*32c0*/  LDSM.16.M88.4 R20, [R203] ;  /* 0x00000000cb14783b */ /* 0x000fe60000000200 */
[C---:B------:R-:W-:Y:S07]  /*32d0*/  HMMA.16816.F32 R68, R124.reuse, R44, R4 ;  /* 0x0000002c7c44723c */ /* 0x040fee0000001804 */
[----:B------:R-:W-:Y:S01]  /*32e0*/  IMAD.WIDE.U32 R4, R150, c[0x0][0x208], RZ ;  /* 0x0000820096047a25 */ /* 0x000fe200078e00ff */
[----:B-----5:R-:W-:Y:S03]  /*32f0*/  HMMA.16816.F32 R60, R124, R32, R16 ;  /* 0x000000207c3c723c */ /* 0x020fe60000001810 */
[----:B------:R-:W-:-:S02]  /*3300*/  IMAD.IADD R5, R5, 0x1, R2 ;  /* 0x0000000105057824 */ /* 0x000fc400078e0202 */
[----:B------:R-:W-:Y:S02]  /*3310*/  IMAD.MOV.U32 R2, RZ, RZ, R224 ;  /* 0x000000ffff027224 */ /* 0x000fe400078e00e0 */
[----:B------:R-:W-:Y:S01]  /*3320*/  IMAD R5, R5, 0x60, RZ ;  /* 0x0000006005057824 */ /* 0x000fe200078e02ff */
[----:B------:R-:W-:Y:S01]  /*3330*/  HMMA.16816.F32 R64, R124, R34, R12 ;  /* 0x000000227c40723c */ /* 0x000fe2000000180c */
[----:B------:R-:W2:Y:S01]  /*3340*/  LDSM.16.M88.4 R32, [R204] ;  /* 0x00000000cc20783b */ /* 0x000ea20000000200 */
[----:B------:R-:W-:-:S04]  /*3350*/  IMAD.WIDE.U32 R2, R4, 0x60, R2 ;  /* 0x0000006004027825 */ /* 0x000fc800078e0002 */
[----:B------:R-:W-:Y:S01]  /*3360*/  IMAD.IADD R3, R3, 0x1, R5 ;  /* 0x0000000103037824 */ /* 0x000fe200078e0205 */
[C---:B------:R-:W-:Y:S01]  /*3370*/  LEA R4, P0, R2.reuse, c[0x0][0x1f8], 0x1 ;  /* 0x00007e0002047a11 */ /* 0x040fe200078008ff */
[----:B------:R-:W-:Y:S01]  /*3380*/  HMMA.16816.F32 R16, R120, R30, RZ ;  /* 0x0000001e7810723c */ /* 0x000fe200000018ff */
[----:B------:R-:W3:Y:S02]  /*3390*/  LDSM.16.M88.4 R28, [R189+0x2800] ;  /* 0x00280000bd1c783b */ /* 0x000ee40000000200 */
[----:B------:R-:W-:Y:S02]  /*33a0*/  LEA.HI.X R5, R2, c[0x0][0x1fc], R3, 0x1, P0 ;  /* 0x00007f0002057a11 */ /* 0x000fe400000f0c03 */
[----:B------:R-:W-:-:S03]  /*33b0*/  IADD3 R2, P0, R4, UR7, RZ ;  /* 0x0000000704027c10 */ /* 0x000fc6000ff1e0ff */
[----:B------:R-:W-:Y:S01]  /*33c0*/  HMMA.16816.F32 R12, R120, R40, RZ ;  /* 0x00000028780c723c */ /* 0x000fe200000018ff */
[----:B------:R-:W-:Y:S02]  /*33d0*/  IADD3.X R3, R5, UR5, RZ, P0, !PT ;  /* 0x0000000505037c10 */ /* 0x000fe400087fe4ff */
[----:B------:R-:W-:-:S04]  /*33e0*/  IADD3 R6, P0, R2, UR7, RZ ;  /* 0x0000000702067c10 */ /* 0x000fc8000ff1e0ff */
[----:B------:R-:W-:Y:S01]  /*33f0*/  IADD3.X R7, R3, UR5, RZ, P0, !PT ;  /* 0x0000000503077c10 */ /* 0x000fe200087fe4ff */
[----:B------:R-:W-:Y:S01]  /*3400*/  HMMA.16816.F32 R24, R120, R42, RZ ;  /* 0x0000002a7818723c */ /* 0x000fe200000018ff */
[----:B------:R-:W4:Y:S01]  /*3410*/  LDSM.16.M88.4 R40, [R202] ;  /* 0x00000000ca28783b */ /* 0x000f220000000200 */
[C---:B------:R-:W-:Y:S02]  /*3420*/  ISETP.LT.OR P0, PT, R9.reuse, 0x21, P6 ;  /* 0x000000210900780c */ /* 0x040fe40003701670 */
[C---:B------:R-:W-:Y:S01]  /*3430*/  ISETP.LT.OR P6, PT, R9.reuse, 0x41, P6 ;  /* 0x000000410900780c */ /* 0x040fe200037c1670 */
[----:B------:R-:W-:Y:S01]  /*3440*/  @!PT LDS RZ, [RZ] ;  /* 0x00000000fffff984 */ /* 0x000fe20000000800 */
[----:B------:R-:W-:Y:S01]  /*3450*/  @!PT LDS RZ, [RZ] ;  /* 0x00000000fffff984 */ /* 0x000fe20000000800 */
[----:B------:R-:W-:Y:S01]  /*3460*/  @!PT LDS RZ, [RZ] ;  /* 0x00000000fffff984 */ /* 0x000fe20000000800 */
[----:B------:R5:W-:Y:S01]  /*3470*/  LDGSTS.E.BYPASS.LTC128B.128 [R213+0x100], [R4.64], !P5 ;  /* 0x0010000004d57fae */ /* 0x000be2000e901d48 */
[C---:B------:R-:W-:Y:S02]  /*3480*/  ISETP.LT.OR P5, PT, R9.reuse, 0x21, P3 ;  /* 0x000000210900780c */ /* 0x040fe40001fa1670 */
[----:B------:R-:W-:Y:S01]  /*3490*/  HMMA.16816.F32 R76, R124, R46, R16 ;  /* 0x0000002e7c4c723c */ /* 0x000fe20000001810 */
[----:B------:R5:W-:Y:S01]  /*34a0*/  LDGSTS.E.BYPASS.LTC128B.128 [R213+0x3100], [R4.64+0x80], !P4 ;  /* 0x0310008004d57fae */ /* 0x000be2000e101d48 */
[----:B------:R-:W-:-:S05]  /*34b0*/  ISETP.LT.OR P4, PT, R9, 0x41, P3 ;  /* 0x000000410900780c */ /* 0x000fca0001f81670 */
[----:B------:R4:W-:Y:S01]  /*34c0*/  LDGSTS.E.BYPASS.LTC128B.128 [R213+0x1100], [R2.64], !P0 ;  /* 0x0110000002d57fae */ /* 0x0009e2000c101d48 */
[----:B-1----:R-:W-:Y:S01]  /*34d0*/  HMMA.16816.F32 R16, R120, R36, RZ ;  /* 0x000000247810723c */ /* 0x002fe200000018ff */
[----:B------:R-:W-:Y:S02]  /*34e0*/  ISETP.GT.AND P0, PT, R150, R223, PT ;  /* 0x000000df9600720c */ /* 0x000fe40003f04270 */
[----:B------:R1:W-:Y:S04]  /*34f0*/  LDGSTS.E.BYPASS.LTC128B.128 [R213+0x4100], [R2.64+0x80], !P5 ;  /* 0x0410008002d57fae */ /* 0x0003e8000e901d48 */
[----:B------:R5:W-:Y:S01]  /*3500*/  LDGSTS.E.BYPASS.LTC128B.128 [R213+0x2100], [R6.64], !P6 ;  /* 0x0210000006d57fae */ /* 0x000be2000f101d48 */
[----:B--2---:R-:W-:Y:S03]  /*3510*/  HMMA.16816.F32 R80, R124, R32, R12 ;  /* 0x000000207c50723c */ /* 0x004fe6000000180c */
[----:B------:R5:W-:Y:S04]  /*3520*/  LDGSTS.E.BYPASS.LTC128B.128 [R213+0x5100], [R6.64+0x80], !P4 ;  /* 0x0510008006d57fae */ /* 0x000be8000e101d48 */
[----:B------:R-:W2:Y:S01]  /*3530*/  LDSM.16.M88.4 R48, [R193] ;  /* 0x00000000c130783b */ /* 0x000ea20000000200 */
[C---:B------:R-:W-:Y:S03]  /*3540*/  HMMA.16816.F32 R12, R120.reuse, R38, RZ ;  /* 0x00000026780c723c */ /* 0x040fe600000018ff */
[----:B------:R-:W1:Y:S04]  /*3550*/  LDSM.16.M88.4 R44, [R193+0x800] ;  /* 0x00080000c12c783b */ /* 0x000e680000000200 */
[----:B------:R-:W-:Y:S01]  /*3560*/  LDSM.16.M88.4 R100, [R190+0x1800] ;  /* 0x00180000be64783b */ /* 0x000fe20000000200 */
[----:B---3--:R-:W-:Y:S03]  /*3570*/  HMMA.16816.F32 R8, R120, R28, RZ ;  /* 0x0000001c7808723c */ /* 0x008fe600000018ff */
[----:B------:R-:W-:Y:S04]  /*3580*/  LDSM.16.M88.4 R92, [R190+0x1000] ;  /* 0x00100000be5c783b */ /* 0x000fe80000000200 */
[----:B------:R-:W-:Y:S01]  /*3590*/  LDSM.16.M88.4 R72, [R190+0x800] ;  /* 0x00080000be48783b */ /* 0x000fe20000000200 */
[----:B------:R-:W-:Y:S03]  /*35a0*/  HMMA.16816.F32 R84, R124, R34, R24 ;  /* 0x000000227c54723c */ /* 0x000fe60000001818 */
[----:B------:R-:W-:Y:S04]  /*35b0*/  LDSM.16.M88.4 R32, [R193+0x1000] ;  /* 0x00100000c120783b */ /* 0x000fe80000000200 */
[----:B------:R-:W-:Y:S01]  /*35c0*/  LDSM.16.M88.4 R24, [R193+0x2000] ;  /* 0x00200000c118783b */ /* 0x000fe20000000200 */
[----:B-----5:R-:W-:Y:S03]  /*35d0*/  HMMA.16816.F32 R4, R120, R30, RZ ;  /* 0x0000001e7804723c */ /* 0x020fe600000018ff */
[----:B------:R-:W3:Y:S04]  /*35e0*/  LDSM.16.M88.4 R28, [R193+0x1800] ;  /* 0x00180000c11c783b */ /* 0x000ee80000000200 */
[----:B------:R-:W-:Y:S01]  /*35f0*/  LDSM.16.M88.4 R128, [R190+0x2000] ;  /* 0x00200000be80783b */ /* 0x000fe20000000200 */
[C---:B------:R-:W-:Y:S03]  /*3600*/  HMMA.16816.F32 R36, R124.reuse, R20, R16 ;  /* 0x000000147c24723c */ /* 0x040fe60000001810 */
[----:B------:R-:W5:Y:S04]  /*3610*/  LDSM.16.M88.4 R16, [R193+0x2800] ;  /* 0x00280000c110783b */ /* 0x000f680000000200 */
[----:B------:R-:W-:Y:S01]  /*3620*/  LDSM.16.M88.4 R88, [R189+0x3000] ;  /* 0x00300000bd58783b */ /* 0x000fe20000000200 */
[C---:B------:R-:W-:Y:S03]  /*3630*/  HMMA.16816.F32 R20, R124.reuse, R22, R12 ;  /* 0x000000167c14723c */ /* 0x040fe6000000180c */
[----:B------:R-:W-:Y:S04]  /*3640*/  LDSM.16.M88.4 R108, [R189+0x4000] ;  /* 0x00400000bd6c783b */ /* 0x000fe80000000200 */
[----:B------:R-:W-:Y:S01]  /*3650*/  LDSM.16.M88.4 R96, [R189+0x3800] ;  /* 0x00380000bd60783b */ /* 0x000fe20000000200 */
[C---:B----4-:R-:W-:Y:S03]  /*3660*/  HMMA.16816.F32 R12, R124.reuse, R40, R8 ;  /* 0x000000287c0c723c */ /* 0x050fe60000001808 */
[----:B------:R-:W-:Y:S04]  /*3670*/  LDSM.16.M88.4 R116, [R189+0x4800] ;  /* 0x00480000bd74783b */ /* 0x000fe80000000200 */
[----:B------:R-:W-:Y:S01]  /*3680*/  LDSM.16.M88.4 R112, [R201] ;  /* 0x00000000c970783b */ /* 0x000fe20000000200 */
[----:B------:R-:W-:Y:S03]  /*3690*/  HMMA.16816.F32 R8, R124, R42, R4 ;  /* 0x0000002a7c08723c */ /* 0x000fe60000001804 */
[----:B------:R-:W4:Y:S04]  /*36a0*/  LDSM.16.M88.4 R40, [R190] ;  /* 0x00000000be28783b */ /* 0x000f280000000200 */
[----:B------:R-:W-:Y:S01]  /*36b0*/  LDSM.16.M88.4 R140, [R199] ;  /* 0x00000000c78c783b */ /* 0x000fe20000000200 */
[C---:B--2---:R-:W-:Y:S03]  /*36c0*/  HMMA.16816.F32 R4, R152.reuse, R48, R56 ;  /* 0x000000309804723c */ /* 0x044fe60000001838 */
[----:B------:R-:W-:Y:S04]  /*36d0*/  LDSM.16.M88.4 R104, [R200] ;  /* 0x00000000c868783b */ /* 0x000fe80000000200 */
[----:B------:R-:W-:Y:S01]  /*36e0*/  LDSM.16.M88.4 R144, [R193+0x3000] ;  /* 0x00300000c190783b */ /* 0x000fe20000000200 */
[C---:B-1----:R-:W-:Y:S03]  /*36f0*/  HMMA.16816.F32 R56, R152.reuse, R44, R60 ;  /* 0x0000002c9838723c */ /* 0x042fe6000000183c */
[----:B------:R-:W-:Y:S04]  /*3700*/  LDSM.16.M88.4 R132, [R193+0x4800] ;  /* 0x00480000c184783b */ /* 0x000fe80000000200 */
[----:B------:R-:W-:Y:S01]  /*3710*/  LDSM.16.M88.4 R136, [R193+0x5000] ;  /* 0x00500000c188783b */ /* 0x000fe20000000200 */
[C---:B------:R-:W-:Y:S03]  /*3720*/  HMMA.16816.F32 R60, R152.reuse, R46, R64 ;  /* 0x0000002e983c723c */ /* 0x040fe60000001840 */
[----:B------:R-:W0:Y:S05]  /*3730*/  LDGDEPBAR ;  /* 0x00000000000079af */ /* 0x000e2a0000000000 */
[C---:B---3--:R-:W-:Y:S08]  /*3740*/  HMMA.16816.F32 R80, R152.reuse, R28, R80 ;  /* 0x0000001c9850723c */ /* 0x048ff00000001850 */
[C---:B------:R-:W-:Y:S08]  /*3750*/  HMMA.16816.F32 R48, R152.reuse, R50, R52 ;  /* 0x000000329830723c */ /* 0x040ff00000001834 */
[C---:B------:R-:W-:Y:S08]  /*3760*/  HMMA.16816.F32 R68, R152.reuse, R32, R68 ;  /* 0x000000209844723c */ /* 0x040ff00000001844 */
[C---:B------:R-:W-:Y:S08]  /*3770*/  HMMA.16816.F32 R76, R152.reuse, R34, R76 ;  /* 0x00000022984c723c */ /* 0x040ff0000000184c */
[C---:B------:R-:W-:Y:S08]  /*3780*/  HMMA.16816.F32 R84, R152.reuse, R30, R84 ;  /* 0x0000001e9854723c */ /* 0x040ff00000001854 */
[C---:B------:R-:W-:Y:S01]  /*3790*/  HMMA.16816.F32 R64, R152.reuse, R24, R36 ;  /* 0x000000189840723c */ /* 0x040fe20000001824 */
[----:B------:R-:W1:Y:S07]  /*37a0*/  LDSM.16.M88.4 R36, [R190+0x2800] ;  /* 0x00280000be24783b */ /* 0x000e6e0000000200 */
[C---:B------:R-:W-:Y:S08]  /*37b0*/  HMMA.16816.F32 R52, R152.reuse, R26, R20 ;  /* 0x0000001a9834723c */ /* 0x040ff00000001814 */
[C---:B-----5:R-:W-:Y:S08]  /*37c0*/  HMMA.16816.F32 R44, R152.reuse, R16, R12 ;  /* 0x00000010982c723c */ /* 0x060ff0000000180c */
[----:B------:R-:W-:Y:S08]  /*37d0*/  HMMA.16816.F32 R32, R152, R18, R8 ;  /* 0x000000129820723c */ /* 0x000ff00000001808 */
[C---:B----4-:R-:W-:Y:S08]  /*37e0*/  HMMA.16816.F32 R28, R164.reuse, R40, R4 ;  /* 0x00000028a41c723c */ /* 0x050ff00000001804 */
[C---:B------:R-:W-:Y:S08]  /*37f0*/  HMMA.16816.F32 R4, R164.reuse, R100, R80 ;  /* 0x00000064a404723c */ /* 0x040ff00000001850 */
[C---:B------:R-:W-:Y:S08]  /*3800*/  HMMA.16816.F32 R24, R164.reuse, R42, R48 ;  /* 0x0000002aa418723c */ /* 0x040ff00000001830 */
[C---:B------:R-:W-:Y:S08]  /*3810*/  HMMA.16816.F32 R12, R164.reuse, R92, R68 ;  /* 0x0000005ca40c723c */ /* 0x040ff00000001844 */
[C---:B------:R-:W-:Y:S01]  /*3820*/  HMMA.16816.F32 R8, R164.reuse, R94, R76 ;  /* 0x0000005ea408723c */ /* 0x040fe2000000184c */
[----:B------:R-:W-:Y:S07]  /*3830*/  LDSM.16.M88.4 R92, [R189+0x5800] ;  /* 0x00580000bd5c783b */ /* 0x000fee0000000200 */
[C---:B------:R-:W-:Y:S01]  /*3840*/  HMMA.16816.F32 R80, R164.reuse, R102, R84 ;  /* 0x00000066a450723c */ /* 0x040fe20000001854 */
[----:B------:R-:W2:Y:S07]  /*3850*/  LDSM.16.M88.4 R84, [R189+0x5000] ;  /* 0x00500000bd54783b */ /* 0x000eae0000000200 */
[C---:B------:R-:W-:Y:S08]  /*3860*/  HMMA.16816.F32 R20, R164.reuse, R72, R56 ;  /* 0x00000048a414723c */ /* 0x040ff00000001838 */
[C---:B------:R-:W-:Y:S08]  /*3870*/  HMMA.16816.F32 R16, R164.reuse, R74, R60 ;  /* 0x0000004aa410723c */ /* 0x040ff0000000183c */
[C---:B------:R-:W-:Y:S08]  /*3880*/  HMMA.16816.F32 R76, R164.reuse, R128, R64 ;  /* 0x00000080a44c723c */ /* 0x040ff00000001840 */
[C---:B------:R-:W-:Y:S01]  /*3890*/  HMMA.16816.F32 R72, R164.reuse, R130, R52 ;  /* 0x00000082a448723c */ /* 0x040fe20000001834 */
[----:B------:R-:W-:Y:S07]  /*38a0*/  LDSM.16.M88.4 R128, [R196] ;  /* 0x00000000c480783b */ /* 0x000fee0000000200 */
[C---:B-1----:R-:W-:Y:S08]  /*38b0*/  HMMA.16816.F32 R68, R164.reuse, R36, R44 ;  /* 0x00000024a444723c */ /* 0x042ff0000000182c */
[----:B------:R-:W-:Y:S01]  /*38c0*/  HMMA.16816.F32 R64, R164, R38, R32 ;  /* 0x00000026a440723c */ /* 0x000fe20000001820 */
[----:B------:R-:W1:Y:S04]  /*38d0*/  LDSM.16.M88.4 R36, [R198] ;  /* 0x00000000c624783b */ /* 0x000e680000000200 */
[----:B------:R-:W3:Y:S03]  /*38e0*/  LDSM.16.M88.4 R32, [R197] ;  /* 0x00000000c520783b */ /* 0x000ee60000000200 */
[C---:B------:R-:W-:Y:S08]  /*38f0*/  HMMA.16816.F32 R60, R168.reuse, R88, R28 ;  /* 0x00000058a83c723c */ /* 0x040ff0000000181c */
[C---:B------:R-:W-:Y:S08]  /*3900*/  HMMA.16816.F32 R56, R168.reuse, R90, R24 ;  /* 0x0000005aa838723c */ /* 0x040ff00000001818 */
[C---:B------:R-:W-:Y:S08]  /*3910*/  HMMA.16816.F32 R44, R168.reuse, R108, R12 ;  /* 0x0000006ca82c723c */ /* 0x040ff0000000180c */
[C---:B------:R-:W-:Y:S08]  /*3920*/  HMMA.16816.F32 R40, R168.reuse, R110, R8 ;  /* 0x0000006ea828723c */ /* 0x040ff00000001808 */
[C---:B------:R-:W-:Y:S08]  /*3930*/  HMMA.16816.F32 R52, R168.reuse, R96, R20 ;  /* 0x00000060a834723c */ /* 0x040ff00000001814 */
[C---:B------:R-:W-:Y:S08]  /*3940*/  HMMA.16816.F32 R48, R168.reuse, R98, R16 ;  /* 0x00000062a830723c */ /* 0x040ff00000001810 */
[C---:B------:R-:W-:Y:S08]  /*3950*/  HMMA.16816.F32 R28, R168.reuse, R116, R4 ;  /* 0x00000074a81c723c */ /* 0x040ff00000001804 */
[C---:B------:R-:W-:Y:S01]  /*3960*/  HMMA.16816.F32 R24, R168.reuse, R118, R80 ;  /* 0x00000076a818723c */ /* 0x040fe20000001850 */
[----:B------:R-:W4:Y:S04]  /*3970*/  LDSM.16.M88.4 R80, [R193+0x3800] ;  /* 0x00380000c150783b */ /* 0x000f280000000200 */
[----:B------:R-:W5:Y:S03]  /*3980*/  LDSM.16.M88.4 R116, [R193+0x4000] ;  /* 0x00400000c174783b */ /* 0x000f660000000200 */
[C---:B--2---:R-:W-:Y:S08]  /*3990*/  HMMA.16816.F32 R20, R168.reuse, R84, R76 ;  /* 0x00000054a814723c */ /* 0x044ff0000000184c */
[C---:B------:R-:W-:Y:S01]  /*39a0*/  HMMA.16816.F32 R16, R168.reuse, R86, R72 ;  /* 0x00000056a810723c */ /* 0x040fe20000001848 */
[----:B------:R-:W-:Y:S07]  /*39b0*/  LDSM.16.M88.4 R84, [R190+0x3000] ;  /* 0x00300000be54783b */ /* 0x000fee0000000200 */
[C---:B------:R-:W-:Y:S08]  /*39c0*/  HMMA.16816.F32 R12, R168.reuse, R92, R68 ;  /* 0x0000005ca80c723c */ /* 0x040ff00000001844 */
[----:B------:R-:W-:Y:S08]  /*39d0*/  HMMA.16816.F32 R8, R168, R94, R64 ;  /* 0x0000005ea808723c */ /* 0x000ff00000001840 */
[C---:B------:R-:W-:Y:S01]  /*39e0*/  HMMA.16816.F32 R4, R172.reuse, R112, R60 ;  /* 0x00000070ac04723c */ /* 0x040fe2000000183c */
[----:B------:R-:W-:Y:S07]  /*39f0*/  LDSM.16.M88.4 R60, [R190+0x3800] ;  /* 0x00380000be3c783b */ /* 0x000fee0000000200 */
[C---:B------:R-:W-:Y:S01]  /*3a00*/  HMMA.16816.F32 R112, R172.reuse, R114, R56 ;  /* 0x00000072ac70723c */ /* 0x040fe20000001838 */
[----:B------:R-:W-:Y:S07]  /*3a10*/  LDSM.16.M88.4 R56, [R190+0x4000] ;  /* 0x00400000be38783b */ /* 0x000fee0000000200 */
[C---:B------:R-:W-:Y:S08]  /*3a20*/  HMMA.16816.F32 R100, R172.reuse, R140, R44 ;  /* 0x0000008cac64723c */ /* 0x040ff0000000182c */
[C---:B------:R-:W-:Y:S01]  /*3a30*/  HMMA.16816.F32 R96, R172.reuse, R142, R40 ;  /* 0x0000008eac60723c */ /* 0x040fe20000001828 */
[----:B------:R-:W2:Y:S07]  /*3a40*/  LDSM.16.M88.4 R140, [R193+0x5800] ;  /* 0x00580000c18c783b */ /* 0x000eae0000000200 */
[C---:B------:R-:W-:Y:S01]  /*3a50*/  HMMA.16816.F32 R108, R172.reuse, R104, R52 ;  /* 0x00000068ac6c723c */ /* 0x040fe20000001834 */
[----:B------:R-:W2:Y:S07]  /*3a60*/  LDSM.16.M88.4 R52, [R190+0x4800] ;  /* 0x00480000be34783b */ /* 0x000eae0000000200 */
[C---:B------:R-:W-:Y:S08]  /*3a70*/  HMMA.16816.F32 R104, R172.reuse, R106, R48 ;  /* 0x0000006aac68723c */ /* 0x040ff00000001830 */
[C---:B-1----:R-:W-:Y:S08]  /*3a80*/  HMMA.16816.F32 R92, R172.reuse, R36, R28 ;  /* 0x00000024ac5c723c */ /* 0x042ff0000000181c */
[C---:B------:R-:W-:Y:S08]  /*3a90*/  HMMA.16816.F32 R88, R172.reuse, R38, R24 ;  /* 0x00000026ac58723c */ /* 0x040ff00000001818 */
[C---:B---3--:R-:W-:Y:S08]  /*3aa0*/  HMMA.16816.F32 R76, R172.reuse, R32, R20 ;  /* 0x00000020ac4c723c */ /* 0x048ff00000001814 */
[C---:B------:R-:W-:Y:S08]  /*3ab0*/  HMMA.16816.F32 R72, R172.reuse, R34, R16 ;  /* 0x00000022ac48723c */ /* 0x040ff00000001810 */
[C---:B------:R-:W-:Y:S08]  /*3ac0*/  HMMA.16816.F32 R68, R172.reuse, R128, R12 ;  /* 0x00000080ac44723c */ /* 0x040ff0000000180c */
[----:B------:R-:W-:Y:S01]  /*3ad0*/  HMMA.16816.F32 R64, R172, R130, R8 ;  /* 0x00000082ac40723c */ /* 0x000fe20000001808 */
[----:B------:R-:W1:Y:S07]  /*3ae0*/  LDSM.16.M88.4 R128, [R190+0x5000] ;  /* 0x00500000be80783b */ /* 0x000e6e0000000200 */
[----:B------:R-:W-:Y:S01]  /*3af0*/  HMMA.16816.F32 R44, R176, R146, R112 ;  /* 0x00000092b02c723c */ /* 0x000fe20000001870 */
[----:B------:R-:W3:Y:S01]  /*3b00*/  LDSM.16.M88.4 R112, [R190+0x5800] ;  /* 0x00580000be70783b */ /* 0x000ee20000000200 */
[----:B------:R-:W-:-:S06]  /*3b10*/  DEPBAR.LE SB0, 0x0 ;  /* 0x000080000000791a */ /* 0x000fcc0000000000 */
[C---:B------:R-:W-:Y:S08]  /*3b20*/  HMMA.16816.F32 R48, R176.reuse, R144, R4 ;  /* 0x00000090b030723c */ /* 0x040ff00000001804 */
[C---:B----4-:R-:W-:Y:S08]  /*3b30*/  HMMA.16816.F32 R40, R176.reuse, R80, R108 ;  /* 0x00000050b028723c */ /* 0x050ff0000000186c */
[C---:B------:R-:W-:Y:S08]  /*3b40*/  HMMA.16816.F32 R36, R176.reuse, R82, R104 ;  /* 0x00000052b024723c */ /* 0x040ff00000001868 */
[C---:B-----5:R-:W-:Y:S08]  /*3b50*/  HMMA.16816.F32 R32, R176.reuse, R116, R100 ;  /* 0x00000074b020723c */ /* 0x060ff00000001864 */
[C---:B------:R-:W-:Y:S08]  /*3b60*/  HMMA.16816.F32 R24, R176.reuse, R132, R92 ;  /* 0x00000084b018723c */ /* 0x040ff0000000185c */
[C---:B------:R-:W-:Y:S08]  /*3b70*/  HMMA.16816.F32 R28, R176.reuse, R118, R96 ;  /* 0x00000076b01c723c */ /* 0x040ff00000001860 */
[C---:B------:R-:W-:Y:S08]  /*3b80*/  HMMA.16816.F32 R20, R176.reuse, R134, R88 ;  /* 0x00000086b014723c */ /* 0x040ff00000001858 */
[C---:B------:R-:W-:Y:S08]  /*3b90*/  HMMA.16816.F32 R16, R176.reuse, R136, R76 ;  /* 0x00000088b010723c */ /* 0x040ff0000000184c */
[C---:B------:R-:W-:Y:S08]  /*3ba0*/  HMMA.16816.F32 R12, R176.reuse, R138, R72 ;  /* 0x0000008ab00c723c */ /* 0x040ff00000001848 */
[C---:B--2---:R-:W-:Y:S08]  /*3bb0*/  HMMA.16816.F32 R8, R176.reuse, R140, R68 ;  /* 0x0000008cb008723c */ /* 0x044ff00000001844 */
        /* <DEDUP_REMOVED lines=11> */
[C---:B---3--:R-:W-:Y:S08]  /*3c70*/  HMMA.16816.F32 R72, R180.reuse, R112, R8 ;  /* 0x00000070b448723c */ /* 0x048ff00000001808 */
[----:B------:R-:W-:Y:S01]  /*3c80*/  HMMA.16816.F32 R60, R180, R114, R4 ;  /* 0x00000072b43c723c */ /* 0x000fe20000001804 */
[----:B------:R-:W-:Y:S06]  /*3c90*/  BAR.SYNC.DEFER_BLOCKING 0x0 ;  /* 0x0000000000007b1d */ /* 0x000fec0000010000 */
[----:B------:R-:W-:Y:S01]  /*3ca0*/  @!UPT UIADD3 URZ, URZ, URZ, URZ ;  /* 0x0000003f3f3ff290 */ /* 0x000fe2000fffe03f */
[----:B------:R-:W-:Y:S11]  /*3cb0*/  @!P0 BRA `(.L_x_548) ;  /* 0x000001c000008947 */ /* 0x000ff60003800000 */
[----:B------:R-:W-:Y:S01]  /*3cc0*/  IADD3 R2, R212, -0x2, RZ ;  /* 0xfffffffed4027810 */ /* 0x000fe20007ffe0ff */
[----:B------:R-:W-:Y:S01]  /*3cd0*/  ULDC.64 UR4, c[0x0][0x1e0] ;  /* 0x0000780000047ab9 */ /* 0x000fe20000000a00 */
[----:B------:R-:W-:Y:S01]  /*3ce0*/  ISETP.GE.AND P0, PT, R246, c[0x0][0x1d4], PT ;  /* 0x00007500f6007a0c */ /* 0x000fe20003f06270 */
[----:B------:R-:W-:Y:S01]  /*3cf0*/  USHF.L.U32 UR7, UR4, 0x6, URZ ;  /* 0x0000000604077899 */ /* 0x000fe2000800063f */
[----:B------:R-:W-:Y:S01]  /*3d00*/  SHF.R.S32.HI R3, RZ, 0x1f, R2 ;  /* 0x0000001fff037819 */ /* 0x000fe20000011402 */
[----:B------:R-:W-:Y:S01]  /*3d10*/  IMAD.WIDE.U32 R6, R2, c[0x0][0x1e0], RZ ;  /* 0x0000780002067a25 */ /* 0x000fe200078e00ff */
[----:B------:R-:W-:-:S03]  /*3d20*/  USHF.L.U64.HI UR5, UR4, UR6, UR5 ;  /* 0x0000000604057299 */ /* 0x000fc60008010205 */
[----:B------:R-:W-:-:S04]  /*3d30*/  IMAD R3, R3, c[0x0][0x1e0], RZ ;  /* 0x0000780003037a24 */ /* 0x000fc800078e02ff */
[----:B------:R-:W-:-:S04]  /*3d40*/  IMAD R2, R2, c[0x0][0x1e4], R3 ;  /* 0x0000790002027a24 */ /* 0x000fc800078e0203 */
[----:B------:R-:W-:Y:S02]  /*3d50*/  IMAD.IADD R2, R7, 0x1, R2 ;  /* 0x0000000107027824 */ /* 0x000fe400078e0202 */
[----:B------:R-:W-:-:S04]  /*3d60*/  IMAD.WIDE.U32 R6, R6, 0x60, R148 ;  /* 0x0000006006067825 */ /* 0x000fc800078e0094 */
[----:B------:R-:W-:Y:S01]  /*3d70*/  IMAD R2, R2, 0x60, RZ ;  /* 0x0000006002027824 */ /* 0x000fe200078e02ff */
[----:B------:R-:W-:-:S03]  /*3d80*/  LEA R4, P4, R6, c[0x0][0x1c8], 0x1 ;  /* 0x0000720006047a11 */ /* 0x000fc600078808ff */
[----:B------:R-:W-:Y:S01]  /*3d90*/  IMAD.IADD R3, R7, 0x1, R2 ;  /* 0x0000000107037824 */ /* 0x000fe200078e0202 */
[----:B------:R-:W-:-:S04]  /*3da0*/  IADD3 R2, P5, R4, UR7, RZ ;  /* 0x0000000704027c10 */ /* 0x000fc8000ffbe0ff */
[----:B------:R-:W-:Y:S02]  /*3db0*/  LEA.HI.X R5, R6, c[0x0][0x1cc], R3, 0x1, P4 ;  /* 0x0000730006057a11 */ /* 0x000fe400020f0c03 */
[----:B------:R-:W-:Y:S02]  /*3dc0*/  IADD3 R6, P4, R2, UR7, RZ ;  /* 0x0000000702067c10 */ /* 0x000fe4000ff9e0ff */
[----:B------:R-:W-:Y:S01]  /*3dd0*/  IADD3.X R3, R5, UR5, RZ, P5, !PT ;  /* 0x0000000505037c10 */ /* 0x000fe2000affe4ff */
[----:B------:R-:W-:Y:S01]  /*3de0*/  @!PT LDS RZ, [RZ] ;  /* 0x00000000fffff984 */ /* 0x000fe20000000800 */
[----:B------:R-:W-:Y:S01]  /*3df0*/  @!PT LDS RZ, [RZ] ;  /* 0x00000000fffff984 */ /* 0x000fe20000000800 */
[----:B------:R-:W-:Y:S01]  /*3e00*/  @!PT LDS RZ, [RZ] ;  /* 0x00000000fffff984 */ /* 0x000fe20000000800 */
[----:B------:R1:W-:Y:S03]  /*3e10*/  LDGSTS.E.BYPASS.LTC128B.128 [R213+0x8100], [R4.64], !P0 ;  /* 0x0810000004d57fae */ /* 0x0003e6000c101d48 */
[----:B------:R-:W-:Y:S01]  /*3e20*/  IADD3.X R7, R3, UR5, RZ, P4, !PT ;  /* 0x0000000503077c10 */ /* 0x000fe2000a7fe4ff */
[----:B------:R1:W-:Y:S04]  /*3e30*/  LDGSTS.E.BYPASS.LTC128B.128 [R213+0xb100], [R4.64+0x80], !P3 ;  /* 0x0b10008004d57fae */ /* 0x0003e8000d901d48 */
[----:B------:R1:W-:Y:S04]  /*3e40*/  LDGSTS.E.BYPASS.LTC128B.128 [R213+0x9100], [R2.64], !P0 ;  /* 0x0910000002d57fae */ /* 0x0003e8000c101d48 */
[----:B------:R1:W-:Y:S04]  /*3e50*/  LDGSTS.E.BYPASS.LTC128B.128 [R213+0xc100], [R2.64+0x80], !P3 ;  /* 0x0c10008002d57fae */ /* 0x0003e8000d901d48 */
[----:B------:R1:W-:Y:S04]  /*3e60*/  LDGSTS.E.BYPASS.LTC128B.128 [R213+0xa100], [R6.64], !P0 ;  /* 0x0a10000006d57fae */ /* 0x0003e8000c101d48 */
[----:B------:R1:W-:Y:S02]  /*3e70*/  LDGSTS.E.BYPASS.LTC128B.128 [R213+0xd100], [R6.64+0x80], !P3 ;  /* 0x0d10008006d57fae */ /* 0x0003e4000d901d48 */
.L_x_548:
[----:B------:R-:W-:Y:S05]  /*3e80*/  BSYNC B0 ;  /* 0x0000000000007941 */ /* 0x000fea0003800000 */
.L_x_547:
[----:B-1----:R-:W2:Y:S04]  /*3e90*/  LDL R2, [R1+0x1c] ;  /* 0x00001c0001027983 */ /* 0x002ea80000100800 */
[----:B------:R-:W3:Y:S01]  /*3ea0*/  LDL R9, [R1+0x10] ;  /* 0x0000100001097983 */ /* 0x000ee20000100800 */
[----:B------:R-:W-:-:S02]  /*3eb0*/  ULDC UR4, c[0x0][0x324] ;  /* 0x0000c90000047ab9 */ /* 0x000fc40000000800 */
[----:B------:R-:W-:Y:S01]  /*3ec0*/  ULOP3.LUT UR4, URZ, UR4, URZ, 0x33, !UPT ;  /* 0x000000043f047292 */ /* 0x000fe2000f8e333f */
[----:B------:R-:W0:Y:S01]  /*3ed0*/  LDGDEPBAR ;  /* 0x00000000000079af */ /* 0x000e220000000000 */
[----:B--2---:R-:W-:-:S04]  /*3ee0*/  IMAD.IADD R2, R2, 0x1, R244 ;  /* 0x0000000102027824 */ /* 0x004fc800078e02f4 */
[----:B------:R-:W-:-:S04]  /*3ef0*/  @P2 IMAD.HI.U32 R3, R2, c[0x0][0x2c8], RZ ;  /* 0x0000b20002032a27 */ /* 0x000fc800078e00ff */
[----:B------:R-:W-:Y:S01]  /*3f00*/  IMAD.MOV.U32 R5, RZ, RZ, R2 ;  /* 0x000000ffff057224 */ /* 0x000fe200078e0002 */
[----:B------:R-:W-:Y:S02]  /*3f10*/  @P2 SHF.R.U32.HI R5, RZ, c[0x0][0x2cc], R3 ;  /* 0x0000b300ff052a19 */ /* 0x000fe40000011603 */
[----:B------:R-:W-:-:S03]  /*3f20*/  IADD3 R2, R158, R0, RZ ;  /* 0x000000009e027210 */ /* 0x000fc60007ffe0ff */
[----:B------:R-:W1:Y:S01]  /*3f30*/  SHFL.IDX PT, R4, R5, RZ, 0x1c1f ;  /* 0x001c1fff05047589 */ /* 0x000e6200000e0000 */
[----:B---3--:R-:W-:Y:S01]  /*3f40*/  IADD3 R3, -R9, 0x1, R2 ;  /* 0x0000000109037810 */ /* 0x008fe20007ffe102 */
[--C-:B------:R-:W-:Y:S02]  /*3f50*/  IMAD.IADD R8, R2, 0x1, -R9.reuse ;  /* 0x0000000102087824 */ /* 0x100fe400078e0a09 */
[----:B------:R-:W-:Y:S02]  /*3f60*/  IMAD.IADD R9, R0, 0x1, -R9 ;  /* 0x0000000100097824 */ /* 0x000fe400078e0a09 */
[----:B------:R-:W-:-:S05]  /*3f70*/  IMAD.IADD R3, R3, 0x1, -R157 ;  /* 0x0000000103037824 */ /* 0x000fca00078e0a9d */
[C---:B------:R-:W-:Y:S02]  /*3f80*/  IADD3 R6, R3.reuse, c[0x0][0x328], RZ ;  /* 0x0000ca0003067a10 */ /* 0x040fe40007ffe0ff */
[----:B------:R-:W-:Y:S02]  /*3f90*/  IADD3 R7, R3, UR4, RZ ;  /* 0x0000000403077c10 */ /* 0x000fe4000fffe0ff */
[-C--:B-1----:R-:W-:Y:S02]  /*3fa0*/  IADD3 R3, R6, R4.reuse, RZ ;  /* 0x0000000406037210 */ /* 0x082fe40007ffe0ff */
[----:B------:R-:W-:Y:S02]  /*3fb0*/  IADD3 R2, R7, R4, RZ ;  /* 0x0000000407027210 */ /* 0x000fe40007ffe0ff */
[----:B------:R-:W-:Y:S01]  /*3fc0*/  IMNMX R3, R8, R3, PT ;  /* 0x0000000308037217 */ /* 0x000fe20003800200 */
[----:B------:R-:W-:Y:S05]  /*3fd0*/  @!P1 BRA `(.L_x_549) ;  /* 0x0000012000009947 */ /* 0x000fea0003800000 */
[----:B------:R-:W-:Y:S01]  /*3fe0*/  IADD3 R4, -R157, R158, R4 ;  /* 0x0000009e9d047210 */ /* 0x000fe20007ffe104 */
[----:B------:R-:W-:Y:S03]  /*3ff0*/  BSSY B0, `(.L_x_550) ;  /* 0x000000c000007945 */ /* 0x000fe60003800000 */
[----:B------:R-:W-:-:S13]  /*4000*/  ISETP.GT.AND P0, PT, R4, -0x1, PT ;  /* 0xffffffff0400780c */ /* 0x000fda0003f04270 */
[----:B------:R-:W-:Y:S05]  /*4010*/  @P0 BRA `(.L_x_551) ;  /* 0x0000006000000947 */ /* 0x000fea0003800000 */
[----:B------:R-:W-:Y:S02]  /*4020*/  ISETP.NE.AND P0, PT, R243, 0x1, PT ;  /* 0x00000001f300780c */ /* 0x000fe40003f05270 */
[----:B------:R-:W-:-:S11]  /*4030*/  LOP3.LUT R4, RZ, R4, RZ, 0x33, !PT ;  /* 0x00000004ff047212 */ /* 0x000fd600078e33ff */
[----:B------:R-:W-:-:S05]  /*4040*/  @P0 IMAD.HI.U32 R10, R4, c[0x0][0x330], RZ ;  /* 0x0000cc00040a0a27 */ /* 0x000fca00078e00ff */
[----:B------:R-:W-:-:S04]  /*4050*/  @P0 SHF.R.U32.HI R4, RZ, c[0x0][0x334], R10 ;  /* 0x0000cd00ff040a19 */ /* 0x000fc8000001160a */
[----:B------:R-:W-:Y:S01]  /*4060*/  LOP3.LUT R4, RZ, R4, RZ, 0x33, !PT ;  /* 0x00000004ff047212 */ /* 0x000fe200078e33ff */
[----:B------:R-:W-:Y:S05]  /*4070*/  BRA `(.L_x_552) ;  /* 0x0000003000007947 */ /* 0x000fea0003800000 */
.L_x_551:
[----:B------:R-:W-:-:S13]  /*4080*/  ISETP.NE.AND P0, PT, R243, 0x1, PT ;  /* 0x00000001f300780c */ /* 0x000fda0003f05270 */
[----:B------:R-:W-:-:S05]  /*4090*/  @P0 IMAD.HI.U32 R10, R4, c[0x0][0x330], RZ ;  /* 0x0000cc00040a0a27 */ /* 0x000fca00078e00ff */
[----:B------:R-:W-:Y:S02]  /*40a0*/  @P0 SHF.R.U32.HI R4, RZ, c[0x0][0x334], R10 ;  /* 0x0000cd00ff040a19 */ /* 0x000fe4000001160a */
.L_x_552:
[----:B------:R-:W-:Y:S05]  /*40b0*/  BSYNC B0 ;  /* 0x0000000000007941 */ /* 0x000fea0003800000 */
.L_x_550:
[----:B------:R-:W-:-:S05]  /*40c0*/  IMAD R4, R4, c[0x0][0x32c], R9 ;  /* 0x0000cb0004047a24 */ /* 0x000fca00078e0209 */
[----:B------:R-:W-:Y:S02]  /*40d0*/  IADD3 R10, R4, c[0x0][0x32c], RZ ;  /* 0x0000cb00040a7a10 */ /* 0x000fe40007ffe0ff */
[----:B------:R-:W-:Y:S02]  /*40e0*/  IMNMX R2, R2, R4, !PT ;  /* 0x0000000402027217 */ /* 0x000fe40007800200 */
[----:B------:R-:W-:Y:S02]  /*40f0*/  IMNMX R3, R3, R10, PT ;  /* 0x0000000a03037217 */ /* 0x000fe40003800200 */
.L_x_549:
[C---:B------:R-:W-:Y:S02]  /*4100*/  ISETP.GE.AND P0, PT, R0.reuse, 0x9, PT ;  /* 0x000000090000780c */ /* 0x040fe40003f06270 */
[----:B------:R-:W-:Y:S02]  /*4110*/  ISETP.GE.AND P4, PT, R0, 0x2, PT ;  /* 0x000000020000780c */ /* 0x000fe40003f86270 */
[----:B------:R-:W-:Y:S02]  /*4120*/  P2R R29, PR, RZ, 0x1 ;  /* 0x00000001ff1d7803 */ /* 0x000fe40000000000 */
[----:B------:R-:W-:-:S02]  /*4130*/  ISETP.GT.AND P0, PT, R2, 0x8, !P0 ;  /* 0x000000080200780c */ /* 0x000fc40004704270 */
[----:B------:R-:W-:Y:S02]  /*4140*/  P2R R30, PR, RZ, 0x10 ;  /* 0x00000010ff1e7803 */ /* 0x000fe40000000000 */
[C---:B------:R-:W-:Y:S02]  /*4150*/  ISETP.LT.OR P0, PT, R3.reuse, 0x9, P0 ;  /* 0x000000090300780c */ /* 0x040fe40000701670 */
[----:B------:R-:W-:Y:S02]  /*4160*/  ISETP.GT.AND P4, PT, R2, 0x1, !P4 ;  /* 0x000000010200780c */ /* 0x000fe40006784270 */
[----:B------:R-:W-:Y:S02]  /*4170*/  ISETP.GE.AND P5, PT, R0, 0xa, PT ;  /* 0x0000000a0000780c */ /* 0x000fe40003fa6270 */
[----:B------:R-:W-:Y:S02]  /*4180*/  FSEL R32, R84, -INF , !P0 ;  /* 0xff80000054207808 */ /* 0x000fe40004000000 */
[----:B------:R-:W-:-:S02]  /*4190*/  ISETP.LT.OR P4, PT, R3, 0x2, P4 ;  /* 0x000000020300780c */ /* 0x000fc40002781670 */
[----:B------:R-:W-:Y:S02]  /*41a0*/  ISETP.GT.AND P0, PT, R2, 0x9, !P5 ;  /* 0x000000090200780c */ /* 0x000fe40006f04270 */
[----:B------:R-:W-:Y:S02]  /*41b0*/  FSEL R28, R81, -INF , !P4 ;  /* 0xff800000511c7808 */ /* 0x000fe40006000000 */
        /* <DEDUP_REMOVED lines=84> */
[----:B------:R-:W-:Y:S02]  /*4700*/  ISETP.GE.AND P6, PT, R0, 0x52, PT ;  /* 0x000000520000780c */ /* 0x000fe40003fc6270 */
[----:B------:R-:W-:Y:S02]  /*4710*/  ISETP.LT.OR P0, PT, R3, 0x51, P0 ;  /* 0x000000510300780c */ /* 0x000fe40000701670 */
[----:B------:R-:W-:Y:S02]  /*4720*/  P2R R27, PR, RZ, 0x20 ;  /* 0x00000020ff1b7803 */ /* 0x000fe40000000000 */
[----:B------:R-:W-:-:S02]  /*4730*/  FSEL R161, R72, -INF , !P0 ;  /* 0xff80000048a17808 */ /* 0x000fc40004000000 */
[----:B------:R-:W-:Y:S02]  /*4740*/  ISETP.GT.AND P0, PT, R2, 0x51, !P6 ;  /* 0x000000510200780c */ /* 0x000fe40007704270 */
[----:B------:R-:W-:Y:S02]  /*4750*/  ISETP.GE.AND P5, PT, R0, 0x59, PT ;  /* 0x000000590000780c */ /* 0x000fe40003fa6270 */
[----:B------:R-:W-:Y:S02]  /*4760*/  ISETP.LT.OR P0, PT, R3, 0x52, P0 ;  /* 0x000000520300780c */ /* 0x000fe40000701670 */
[----:B------:R-:W-:Y:S02]  /*4770*/  P2R R33, PR, RZ, 0x10 ;  /* 0x00000010ff217803 */ /* 0x000fe40000000000 */
[----:B------:R-:W-:Y:S02]  /*4780*/  FSEL R162, R73, -INF , !P0 ;  /* 0xff80000049a27808 */ /* 0x000fe40004000000 */
[----:B------:R-:W-:-:S02]  /*4790*/  ISETP.GT.AND P0, PT, R2, 0x58, !P5 ;  /* 0x000000580200780c */ /* 0x000fc40006f04270 */
[----:B------:R-:W-:Y:S02]  /*47a0*/  ISETP.GE.AND P4, PT, R0, 0x1, PT ;  /* 0x000000010000780c */ /* 0x000fe40003f86270 */
[----:B------:R-:W-:Y:S02]  /*47b0*/  ISETP.LT.OR P0, PT, R3, 0x59, P0 ;  /* 0x000000590300780c */ /* 0x000fe40000701670 */
[----:B------:R-:W-:Y:S02]  /*47c0*/  P2R R31, PR, RZ, 0x10 ;  /* 0x00000010ff1f7803 */ /* 0x000fe40000000000 */
[----:B------:R-:W-:Y:S02]  /*47d0*/  FSEL R163, R60, -INF , !P0 ;  /* 0xff8000003ca37808 */ /* 0x000fe40004000000 */
[----:B------:R-:W-:Y:S02]  /*47e0*/  ISETP.GT.AND P0, PT, R2, RZ, !P4 ;  /* 0x000000ff0200720c */ /* 0x000fe40006704270 */
[----:B------:R-:W-:-:S02]  /*47f0*/  ISETP.GE.AND P4, PT, R0, 0x5a, PT ;  /* 0x0000005a0000780c */ /* 0x000fc40003f86270 */
[----:B------:R-:W-:-:S04]  /*4800*/  ISETP.LT.OR P0, PT, R3, 0x1, P0 ;  /* 0x000000010300780c */ /* 0x000fc80000701670 */
[----:B------:R-:W-:Y:S02]  /*4810*/  FSEL R26, R80, -INF , !P0 ;  /* 0xff800000501a7808 */ /* 0x000fe40004000000 */
[----:B------:R-:W-:-:S04]  /*4820*/  ISETP.GT.AND P0, PT, R2, 0x59, !P4 ;  /* 0x000000590200780c */ /* 0x000fc80006704270 */
[----:B------:R-:W-:Y:S02]  /*4830*/  ISETP.LT.OR P0, PT, R3, 0x5a, P0 ;  /* 0x0000005a0300780c */ /* 0x000fe40000701670 */
[----:B------:R-:W1:Y:S02]  /*4840*/  SHFL.IDX PT, R3, R5, 0x1, 0x1c1f ;  /* 0x003c1f0005037f89 */ /* 0x000e6400000e0000 */
[----:B------:R-:W-:Y:S01]  /*4850*/  FSEL R184, R61, -INF , !P0 ;  /* 0xff8000003db87808 */ /* 0x000fe20004000000 */
[--C-:B-1----:R-:W-:Y:S02]  /*4860*/  IMAD.IADD R2, R6, 0x1, R3.reuse ;  /* 0x0000000106027824 */ /* 0x102fe400078e0203 */
[----:B------:R-:W-:-:S03]  /*4870*/  IMAD.IADD R0, R7, 0x1, R3 ;  /* 0x0000000107007824 */ /* 0x000fc600078e0203 */
        /* <DEDUP_REMOVED lines=12> */
.L_x_555:
[----:B------:R-:W-:-:S13]  /*4940*/  ISETP.NE.AND P0, PT, R243, 0x1, PT ;  /* 0x00000001f300780c */ /* 0x000fda0003f05270 */
[----:B------:R-:W-:-:S05]  /*4950*/  @P0 IMAD.HI.U32 R4, R3, c[0x0][0x330], RZ ;  /* 0x0000cc0003040a27 */ /* 0x000fca00078e00ff */
[----:B------:R-:W-:Y:S02]  /*4960*/  @P0 SHF.R.U32.HI R3, RZ, c[0x0][0x334], R4 ;  /* 0x0000cd00ff030a19 */ /* 0x000fe40000011604 */
.L_x_556:
[----:B------:R-:W-:Y:S05]  /*4970*/  BSYNC B0 ;  /* 0x0000000000007941 */ /* 0x000fea0003800000 */
.L_x_554:
[----:B------:R-:W-:-:S05]  /*4980*/  IMAD R3, R3, c[0x0][0x32c], R9 ;  /* 0x0000cb0003037a24 */ /* 0x000fca00078e0209 */
[----:B------:R-:W-:Y:S02]  /*4990*/  IADD3 R4, R3, c[0x0][0x32c], RZ ;  /* 0x0000cb0003047a10 */ /* 0x000fe40007ffe0ff */
[----:B------:R-:W-:Y:S02]  /*49a0*/  IMNMX R0, R0, R3, !PT ;  /* 0x0000000300007217 */ /* 0x000fe40007800200 */
[----:B------:R-:W-:Y:S02]  /*49b0*/  IMNMX R2, R2, R4, PT ;  /* 0x0000000402027217 */ /* 0x000fe40003800200 */
.L_x_553:
[----:B------:R-:W-:Y:S02]  /*49c0*/  ISETP.NE.AND P0, PT, R29, RZ, PT ;  /* 0x000000ff1d00720c */ /* 0x000fe40003f05270 */
[----:B------:R-:W-:Y:S02]  /*49d0*/  FMNMX.FTZ R3, R26, R28, !PT ;  /* 0x0000001c1a037209 */ /* 0x000fe40007810000 */
[----:B------:R-:W-:Y:S02]  /*49e0*/  ISETP.GT.AND P0, PT, R0, 0x8, !P0 ;  /* 0x000000080000780c */ /* 0x000fe40004704270 */
[----:B------:R-:W-:-:S02]  /*49f0*/  FMNMX.FTZ R3, R32, R3, !PT ;  /* 0x0000000320037209 */ /* 0x000fc40007810000 */
[----:B------:R-:W-:Y:S02]  /*4a00*/  ISETP.LT.OR P0, PT, R2, 0x9, P0 ;  /* 0x000000090200780c */ /* 0x000fe40000701670 */
[----:B------:R-:W-:Y:S02]  /*4a10*/  FMNMX.FTZ R3, R34, R3, !PT ;  /* 0x0000000322037209 */ /* 0x000fe40007810000 */
[----:B------:R-:W-:Y:S02]  /*4a20*/  FSEL R8, R86, -INF , !P0 ;  /* 0xff80000056087808 */ /* 0x000fe40004000000 */
[----:B------:R-:W-:Y:S02]  /*4a30*/  ISETP.NE.AND P0, PT, R27, RZ, PT ;  /* 0x000000ff1b00720c */ /* 0x000fe40003f05270 */
[----:B------:R-:W-:Y:S02]  /*4a40*/  FMNMX.FTZ R3, R35, R3, !PT ;  /* 0x0000000323037209 */ /* 0x000fe40007810000 */
[----:B------:R-:W-:-:S02]  /*4a50*/  ISETP.GT.AND P0, PT, R0, 0x9, !P0 ;  /* 0x000000090000780c */ /* 0x000fc40004704270 */
[----:B------:R-:W-:Y:S02]  /*4a60*/  FMNMX.FTZ R3, R64, R3, !PT ;  /* 0x0000000340037209 */ /* 0x000fe40007810000 */
[----:B------:R-:W-:Y:S02]  /*4a70*/  ISETP.LT.OR P0, PT, R2, 0xa, P0 ;  /* 0x0000000a0200780c */ /* 0x000fe40000701670 */
[----:B------:R-:W-:Y:S02]  /*4a80*/  FMNMX.FTZ R3, R65, R3, !PT ;  /* 0x0000000341037209 */ /* 0x000fe40007810000 */
[----:B------:R-:W-:Y:S02]  /*4a90*/  FSEL R9, R87, -INF , !P0 ;  /* 0xff80000057097808 */ /* 0x000fe40004000000 */
[----:B------:R-:W-:Y:S02]  /*4aa0*/  ISETP.NE.AND P0, PT, R25, RZ, PT ;  /* 0x000000ff1900720c */ /* 0x000fe40003f05270 */
[----:B------:R-:W-:-:S02]  /*4ab0*/  FMNMX.FTZ R3, R68, R3, !PT ;  /* 0x0000000344037209 */ /* 0x000fc40007810000 */
[----:B------:R-:W-:Y:S02]  /*4ac0*/  ISETP.GT.AND P0, PT, R0, 0x10, !P0 ;  /* 0x000000100000780c */ /* 0x000fe40004704270 */
[----:B------:R-:W-:Y:S02]  /*4ad0*/  FMNMX.FTZ R3, R109, R3, !PT ;  /* 0x000000036d037209 */ /* 0x000fe40007810000 */
[----:B------:R-:W-:Y:S02]  /*4ae0*/  ISETP.LT.OR P0, PT, R2, 0x11, P0 ;  /* 0x000000110200780c */ /* 0x000fe40000701670 */
[----:B------:R-:W-:Y:S02]  /*4af0*/  FMNMX.FTZ R3, R110, R3, !PT ;  /* 0x000000036e037209 */ /* 0x000fe40007810000 */
[----:B------:R-:W-:Y:S02]  /*4b00*/  FSEL R40, R42, -INF , !P0 ;  /* 0xff8000002a287808 */ /* 0x000fe40004000000 */
[----:B------:R-:W-:-:S02]  /*4b10*/  ISETP.NE.AND P0, PT, R24, RZ, PT ;  /* 0x000000ff1800720c */ /* 0x000fc40003f05270 */
[----:B------:R-:W-:Y:S02]  /*4b20*/  FMNMX.FTZ R3, R111, R3, !PT ;  /* 0x000000036f037209 */ /* 0x000fe40007810000 */
[----:B------:R-:W-:Y:S02]  /*4b30*/  ISETP.GT.AND P0, PT, R0, 0x11, !P0 ;  /* 0x000000110000780c */ /* 0x000fe40004704270 */
[----:B------:R-:W-:Y:S02]  /*4b40*/  FMNMX.FTZ R3, R136, R3, !PT ;  /* 0x0000000388037209 */ /* 0x000fe40007810000 */
[----:B------:R-:W-:Y:S02]  /*4b50*/  ISETP.LT.OR P0, PT, R2, 0x12, P0 ;  /* 0x000000120200780c */ /* 0x000fe40000701670 */
[----:B------:R-:W-:Y:S02]  /*4b60*/  FMNMX.FTZ R3, R141, R3, !PT ;  /* 0x000000038d037209 */ /* 0x000fe40007810000 */
[----:B------:R-:W-:-:S02]  /*4b70*/  FSEL R42, R43, -INF , !P0 ;  /* 0xff8000002b2a7808 */ /* 0x000fc40004000000 */
[----:B------:R-:W-:Y:S02]  /*4b80*/  ISETP.NE.AND P0, PT, R23, RZ, PT ;  /* 0x000000ff1700720c */ /* 0x000fe40003f05270 */
[----:B------:R-:W-:Y:S02]  /*4b90*/  FMNMX.FTZ R3, R142, R3, !PT ;  /* 0x000000038e037209 */ /* 0x000fe40007810000 */
[----:B------:R-:W-:Y:S02]  /*4ba0*/  ISETP.GT.AND P0, PT, R0, 0x18, !P0 ;  /* 0x000000180000780c */ /* 0x000fe40004704270 */
[----:B------:R-:W-:Y:S02]  /*4bb0*/  FMNMX.FTZ R3, R143, R3, !PT ;  /* 0x000000038f037209 */ /* 0x000fe40007810000 */
[----:B------:R-:W-:Y:S02]  /*4bc0*/  ISETP.LT.OR P0, PT, R2, 0x19, P0 ;  /* 0x000000190200780c */ /* 0x000fe40000701670 */
[----:B------:R-:W-:-:S02]  /*4bd0*/  FMNMX.FTZ R3, R144, R3, !PT ;  /* 0x0000000390037209 */ /* 0x000fc40007810000 */
[----:B------:R-:W-:Y:S02]  /*4be0*/  FSEL R41, R70, -INF , !P0 ;  /* 0xff80000046297808 */ /* 0x000fe40004000000 */
[----:B------:R-:W-:Y:S02]  /*4bf0*/  ISETP.NE.AND P0, PT, R22, RZ, PT ;  /* 0x000000ff1600720c */ /* 0x000fe40003f05270 */
        /* <DEDUP_REMOVED lines=14> */
[----:B------:R-:W-:Y:S01]  /*4ce0*/  FMNMX.FTZ R3, R163, R3, !PT ;  /* 0x00000003a3037209 */ /* 0x000fe20007810000 */
[----:B------:R-:W-:Y:S01]  /*4cf0*/  LDSM.16.MT88.4 R20, [R188] ;  /* 0x00000000bc14783b */ /* 0x000fe20000004200 */
[----:B------:R-:W-:-:S02]  /*4d00*/  ISETP.GT.AND P0, PT, R0, 0x21, !P0 ;  /* 0x000000210000780c */ /* 0x000fc40004704270 */
[----:B------:R-:W-:Y:S02]  /*4d10*/  FMNMX.FTZ R3, R184, R3, !PT ;  /* 0x00000003b8037209 */ /* 0x000fe40007810000 */
[----:B------:R-:W-:Y:S02]  /*4d20*/  ISETP.LT.OR P0, PT, R2, 0x22, P0 ;  /* 0x000000220200780c */ /* 0x000fe40000701670 */
[C---:B------:R-:W-:Y:S01]  /*4d30*/  ISETP.GT.AND P6, PT, R0.reuse, 0x51, !P6 ;  /* 0x000000510000780c */ /* 0x040fe200077c4270 */
[----:B------:R-:W1:Y:S01]  /*4d40*/  SHFL.BFLY PT, R5, R3, 0x2, 0x1f ;  /* 0x0c401f0003057f89 */ /* 0x000e6200000e0000 */
[----:B------:R-:W-:Y:S02]  /*4d50*/  FSEL R106, R79, -INF , !P0 ;  /* 0xff8000004f6a7808 */ /* 0x000fe40004000000 */
[----:B------:R-:W-:Y:S02]  /*4d60*/  ISETP.NE.AND P0, PT, R19, RZ, PT ;  /* 0x000000ff1300720c */ /* 0x000fe40003f05270 */
[----:B------:R-:W-:-:S02]  /*4d70*/  ISETP.GT.AND P5, PT, R0, 0x58, !P5 ;  /* 0x000000580000780c */ /* 0x000fc40006fa4270 */
[----:B------:R-:W-:Y:S02]  /*4d80*/  ISETP.GT.AND P0, PT, R0, 0x28, !P0 ;  /* 0x000000280000780c */ /* 0x000fe40004704270 */
[C---:B------:R-:W-:Y:S02]  /*4d90*/  ISETP.LT.OR P6, PT, R2.reuse, 0x52, P6 ;  /* 0x000000520200780c */ /* 0x040fe400037c1670 */
[----:B------:R-:W-:Y:S02]  /*4da0*/  ISETP.LT.OR P0, PT, R2, 0x29, P0 ;  /* 0x000000290200780c */ /* 0x000fe40000701670 */
[----:B------:R-:W-:Y:S02]  /*4db0*/  ISETP.GT.AND P4, PT, R0, 0x59, !P4 ;  /* 0x000000590000780c */ /* 0x000fe40006784270 */
[----:B------:R-:W-:Y:S02]  /*4dc0*/  FSEL R105, R58, -INF , !P0 ;  /* 0xff8000003a697808 */ /* 0x000fe40004000000 */
[----:B------:R-:W-:-:S02]  /*4dd0*/  ISETP.NE.AND P0, PT, R18, RZ, PT ;  /* 0x000000ff1200720c */ /* 0x000fc40003f05270 */
[----:B------:R-:W-:Y:S02]  /*4de0*/  FSEL R157, R75, -INF , !P6 ;  /* 0xff8000004b9d7808 */ /* 0x000fe40007000000 */
[----:B------:R-:W-:Y:S02]  /*4df0*/  ISETP.GT.AND P0, PT, R0, 0x29, !P0 ;  /* 0x000000290000780c */ /* 0x000fe40004704270 */
[C---:B------:R-:W-:Y:S02]  /*4e00*/  ISETP.LT.OR P5, PT, R2.reuse, 0x59, P5 ;  /* 0x000000590200780c */ /* 0x040fe40002fa1670 */
[C---:B------:R-:W-:Y:S02]  /*4e10*/  ISETP.LT.OR P0, PT, R2.reuse, 0x2a, P0 ;  /* 0x0000002a0200780c */ /* 0x040fe40000701670 */
[----:B------:R-:W-:Y:S02]  /*4e20*/  ISETP.LT.OR P4, PT, R2, 0x5a, P4 ;  /* 0x0000005a0200780c */ /* 0x000fe40002781670 */
[----:B------:R-:W-:-:S02]  /*4e30*/  FSEL R107, R59, -INF , !P0 ;  /* 0xff8000003b6b7808 */ /* 0x000fc40004000000 */
[----:B------:R-:W-:Y:S02]  /*4e40*/  ISETP.NE.AND P0, PT, R17, RZ, PT ;  /* 0x000000ff1100720c */ /* 0x000fe40003f05270 */
[----:B------:R-:W-:Y:S02]  /*4e50*/  FSEL R160, R62, -INF , !P5 ;  /* 0xff8000003ea07808 */ /* 0x000fe40006800000 */
[----:B------:R-:W-:Y:S02]  /*4e60*/  ISETP.GT.AND P0, PT, R0, 0x30, !P0 ;  /* 0x000000300000780c */ /* 0x000fe40004704270 */
[----:B------:R-:W-:Y:S02]  /*4e70*/  FSEL R159, R63, -INF , !P4 ;  /* 0xff8000003f9f7808 */ /* 0x000fe40006000000 */
[----:B------:R-:W-:Y:S02]  /*4e80*/  ISETP.LT.OR P0, PT, R2, 0x31, P0 ;  /* 0x000000310200780c */ /* 0x000fe40000701670 */
[----:B------:R-:W-:-:S02]  /*4e90*/  IADD3 R212, R212, -0x2, RZ ;  /* 0xfffffffed4d47810 */ /* 0x000fc40007ffe0ff */
[----:B------:R-:W-:Y:S02]  /*4ea0*/  FSEL R137, R50, -INF , !P0 ;  /* 0xff80000032897808 */ /* 0x000fe40004000000 */
[----:B------:R-:W-:Y:S02]  /*4eb0*/  ISETP.NE.AND P0, PT, R16, RZ, PT ;  /* 0x000000ff1000720c */ /* 0x000fe40003f05270 */
[----:B------:R-:W-:Y:S02]  /*4ec0*/  LDSM.16.MT88.4 R16, [R192] ;  /* 0x00000000c010783b */ /* 0x000fe40000004200 */
        /* <DEDUP_REMOVED lines=33> */
[----:B------:R-:W-:-:S04]  /*50e0*/  ISETP.GT.AND P0, PT, R0, RZ, !P0 ;  /* 0x000000ff0000720c */ /* 0x000fc80004704270 */
[----:B------:R-:W-:-:S04]  /*50f0*/  ISETP.LT.OR P0, PT, R2, 0x1, P0 ;  /* 0x000000010200780c */ /* 0x000fc80000701670 */
        /* <DEDUP_REMOVED lines=25> */
[----:B------:R-:W-:Y:S02]  /*5290*/  FMNMX.FTZ R2, R157, R0, !PT ;  /* 0x000000009d027209 */ /* 0x000fe40007810000 */
[----:B-1----:R-:W-:Y:S02]  /*52a0*/  FMNMX.FTZ R0, R3, R5, !PT ;  /* 0x0000000503007209 */ /* 0x002fe40007810000 */
[----:B------:R-:W-:-:S03]  /*52b0*/  FMNMX.FTZ R2, R160, R2, !PT ;  /* 0x00000002a0027209 */ /* 0x000fc60007810000 */
[----:B------:R-:W1:Y:S01]  /*52c0*/  SHFL.BFLY PT, R4, R0, 0x1, 0x1f ;  /* 0x0c201f0000047f89 */ /* 0x000e6200000e0000 */
[----:B------:R-:W-:-:S05]  /*52d0*/  FMNMX.FTZ R2, R159, R2, !PT ;  /* 0x000000029f027209 */ /* 0x000fca0007810000 */
[----:B------:R-:W2:Y:S01]  /*52e0*/  SHFL.BFLY PT, R3, R2, 0x2, 0x1f ;  /* 0x0c401f0002037f89 */ /* 0x000ea200000e0000 */
[----:B-1----:R-:W-:-:S04]  /*52f0*/  FMNMX.FTZ R108, R0, R4, !PT ;  /* 0x00000004006c7209 */ /* 0x002fc80007810000 */
[----:B------:R-:W-:Y:S02]  /*5300*/  FSETP.NEU.FTZ.AND P0, PT, R108, -INF , PT ;  /* 0xff8000006c00780b */ /* 0x000fe40003f1d000 */
[----:B--2---:R-:W-:Y:S01]  /*5310*/  FMNMX.FTZ R3, R2, R3, !PT ;  /* 0x0000000302037209 */ /* 0x004fe20007810000 */
[----:B------:R-:W-:-:S04]  /*5320*/  FMUL.FTZ R2, R108, c[0x0][0x2d0] ;  /* 0x0000b4006c027a20 */ /* 0x000fc80000410000 */
[----:B------:R-:W1:Y:S01]  /*5330*/  SHFL.BFLY PT, R4, R3, 0x1, 0x1f ;  /* 0x0c201f0003047f89 */ /* 0x000e6200000e0000 */
[----:B------:R-:W-:-:S05]  /*5340*/  FSEL R2, R2, RZ, P0 ;  /* 0x000000ff02027208 */ /* 0x000fca0000000000 */
[--C-:B------:R-:W-:Y:S02]  /*5350*/  FFMA.FTZ R0, R26, c[0x0][0x2d0], -R2.reuse ;  /* 0x0000b4001a007a23 */ /* 0x100fe40000010802 */
[----:B------:R-:W-:Y:S02]  /*5360*/  LDSM.16.MT88.4 R24, [R207] ;  /* 0x00000000cf18783b */ /* 0x000fe40000004200 */
[----:B------:R2:W-:Y:S01]  /*5370*/  MUFU.EX2 R242, R0 ;  /* 0x0000000000f27308 */ /* 0x0005e20000000800 */
[----:B-1----:R-:W-:Y:S01]  /*5380*/  FMNMX.FTZ R4, R3, R4, !PT ;  /* 0x0000000403047209 */ /* 0x002fe20007810000 */
[--C-:B------:R-:W-:Y:S02]  /*5390*/  FFMA.FTZ R3, R34, c[0x0][0x2d0], -R2.reuse ;  /* 0x0000b40022037a23 */ /* 0x100fe40000010802 */
[----:B--2---:R-:W-:Y:S01]  /*53a0*/  FFMA.FTZ R0, R28, c[0x0][0x2d0], -R2 ;  /* 0x0000b4001c007a23 */ /* 0x004fe20000010802 */
[----:B------:R-:W-:-:S03]  /*53b0*/  FSETP.NEU.FTZ.AND P0, PT, R4, -INF , PT ;  /* 0xff8000000400780b */ /* 0x000fc60003f1d000 */
[----:B------:R-:W-:Y:S01]  /*53c0*/  MUFU.EX2 R239, R3 ;  /* 0x0000000300ef7308 */ /* 0x000fe20000000800 */
[----:B------:R-:W1:Y:S07]  /*53d0*/  LDSM.16.MT88.4 R28, [R188+0x3000] ;  /* 0x00300000bc1c783b */ /* 0x000e6e0000004200 */
[----:B------:R2:W-:Y:S02]  /*53e0*/  MUFU.EX2 R238, R0 ;  /* 0x0000000000ee7308 */ /* 0x0005e40000000800 */
[----:B--2---:R-:W-:-:S06]  /*53f0*/  FFMA.FTZ R0, R32, c[0x0][0x2d0], -R2 ;  /* 0x0000b40020007a23 */ /* 0x004fcc0000010802 */
[----:B------:R2:W3:Y:S02]  /*5400*/  MUFU.EX2 R241, R0 ;  /* 0x0000000000f17308 */ /* 0x0004e40000000800 */
[----:B--2---:R-:W-:Y:S01]  /*5410*/  FMUL.FTZ R0, R4, c[0x0][0x2d0] ;  /* 0x0000b40004007a20 */ /* 0x004fe20000410000 */
[----:B---3--:R-:W-:-:S04]  /*5420*/  F2FP.PACK_AB R10, R239, R241 ;  /* 0x000000f1ef0a723e */ /* 0x008fc800000000ff */
[----:B------:R-:W-:-:S05]  /*5430*/  FSEL R0, R0, RZ, P0 ;  /* 0x000000ff00007208 */ /* 0x000fca0000000000 */
[----:B------:R-:W-:-:S04]  /*5440*/  FFMA.FTZ R3, R6, c[0x0][0x2d0], -R0 ;  /* 0x0000b40006037a23 */ /* 0x000fc80000010800 */
[----:B------:R2:W-:Y:S02]  /*5450*/  MUFU.EX2 R235, R3 ;  /* 0x0000000300eb7308 */ /* 0x0005e40000000800 */
[----:B--2---:R-:W-:-:S06]  /*5460*/  FFMA.FTZ R3, R7, c[0x0][0x2d0], -R0 ;  /* 0x0000b40007037a23 */ /* 0x004fcc0000010800 */
[----:B------:R2:W3:Y:S02]  /*5470*/  MUFU.EX2 R7, R3 ;  /* 0x0000000300077308 */ /* 0x0004e40000000800 */
[----:B--2---:R-:W-:Y:S01]  /*5480*/  FFMA.FTZ R3, R8, c[0x0][0x2d0], -R0 ;  /* 0x0000b40008037a23 */ /* 0x004fe20000010800 */
[----:B------:R-:W-:-:S05]  /*5490*/  F2FP.PACK_AB R8, R238, R242 ;  /* 0x000000f2ee08723e */ /* 0x000fca00000000ff */
[----:B------:R2:W4:Y:S02]  /*54a0*/  MUFU.EX2 R237, R3 ;  /* 0x0000000300ed7308 */ /* 0x0005240000000800 */
[----:B--2---:R-:W-:Y:S01]  /*54b0*/  FFMA.FTZ R3, R9, c[0x0][0x2d0], -R0 ;  /* 0x0000b40009037a23 */ /* 0x004fe20000010800 */
[----:B---3--:R-:W-:Y:S01]  /*54c0*/  F2FP.PACK_AB R9, R7, R235 ;  /* 0x000000eb0709723e */ /* 0x008fe200000000ff */
[----:B------:R-:W-:-:S04]  /*54d0*/  FADD.FTZ R7, R235, R7 ;  /* 0x00000007eb077221 */ /* 0x000fc80000010000 */
[----:B------:R-:W2:Y:S01]  /*54e0*/  MUFU.EX2 R236, R3 ;  /* 0x0000000300ec7308 */ /* 0x000ea20000000800 */
[----:B----4-:R-:W-:Y:S01]  /*54f0*/  FADD.FTZ R7, R237, R7 ;  /* 0x00000007ed077221 */ /* 0x010fe20000010000 */
[C---:B--2---:R-:W-:Y:S01]  /*5500*/  F2FP.PACK_AB R11, R236.reuse, R237 ;  /* 0x000000edec0b723e */ /* 0x044fe200000000ff */
[----:B------:R-:W-:Y:S02]  /*5510*/  FFMA.FTZ R3, R35, c[0x0][0x2d0], -R2 ;  /* 0x0000b40023037a23 */ /* 0x000fe40000010802 */
[----:B------:R-:W-:-:S03]  /*5520*/  FADD.FTZ R7, R236, R7 ;  /* 0x00000007ec077221 */ /* 0x000fc60000010000 */
[----:B------:R2:W-:Y:S01]  /*5530*/  MUFU.EX2 R6, R3 ;  /* 0x0000000300067308 */ /* 0x0005e20000000800 */
[C---:B------:R-:W-:Y:S08]  /*5540*/  HMMA.16816.F32 R44, R8.reuse, R12, RZ ;  /* 0x0000000c082c723c */ /* 0x040ff000000018ff */
[----:B------:R-:W-:Y:S01]  /*5550*/  HMMA.16816.F32 R36, R8, R14, RZ ;  /* 0x0000000e0824723c */ /* 0x000fe200000018ff */
[----:B------:R-:W3:Y:S01]  /*5560*/  LDSM.16.MT88.4 R12, [R191+0x3000] ;  /* 0x00300000bf0c783b */ /* 0x000ee20000004200 */
[----:B--2---:R-:W-:-:S06]  /*5570*/  FFMA.FTZ R3, R64, c[0x0][0x2d0], -R2 ;  /* 0x0000b40040037a23 */ /* 0x004fcc0000010802 */
[C---:B------:R-:W-:Y:S01]  /*5580*/  HMMA.16816.F32 R52, R8.reuse, R20, RZ ;  /* 0x000000140834723c */ /* 0x040fe200000018ff */
[----:B------:R2:W4:Y:S07]  /*5590*/  MUFU.EX2 R233, R3 ;  /* 0x0000000300e97308 */ /* 0x00052e0000000800 */
[C---:B------:R-:W-:Y:S01]  /*55a0*/  HMMA.16816.F32 R60, R8.reuse, R22, RZ ;  /* 0x00000016083c723c */ /* 0x040fe200000018ff */
[----:B------:R-:W5:Y:S07]  /*55b0*/  LDSM.16.MT88.4 R20, [R192+0x3000] ;  /* 0x00300000c014783b */ /* 0x000f6e0000004200 */
[----:B------:R-:W-:Y:S01]  /*55c0*/  HMMA.16816.F32 R48, R8, R16, RZ ;  /* 0x000000100830723c */ /* 0x000fe200000018ff */
[----:B--2---:R-:W-:-:S04]  /*55d0*/  FFMA.FTZ R3, R65, c[0x0][0x2d0], -R2 ;  /* 0x0000b40041037a23 */ /* 0x004fc80000010802 */
[----:B------:R2:W-:Y:S03]  /*55e0*/  MUFU.EX2 R234, R3 ;  /* 0x0000000300ea7308 */ /* 0x0005e60000000800 */
[C---:B------:R-:W-:Y:S01]  /*55f0*/  HMMA.16816.F32 R56, R8.reuse, R18, RZ ;  /* 0x000000120838723c */ /* 0x040fe200000018ff */
[----:B------:R-:W4:Y:S07]  /*5600*/  LDSM.16.MT88.4 R16, [R194+0x3000] ;  /* 0x00300000c210783b */ /* 0x000f2e0000004200 */
[----:B-1----:R-:W-:Y:S01]  /*5610*/  HMMA.16816.F32 R76, R8, R30, RZ ;  /* 0x0000001e084c723c */ /* 0x002fe200000018ff */
[----:B--2---:R-:W-:-:S07]  /*5620*/  FFMA.FTZ R3, R68, c[0x0][0x2d0], -R2 ;  /* 0x0000b40044037a23 */ /* 0x004fce0000010802 */
[C---:B------:R-:W-:Y:S01]  /*5630*/  HMMA.16816.F32 R68, R8.reuse, R28, RZ ;  /* 0x0000001c0844723c */ /* 0x040fe200000018ff */
[----:B------:R-:W1:Y:S01]  /*5640*/  LDSM.16.MT88.4 R28, [R188+0x800] ;  /* 0x00080000bc1c783b */ /* 0x000e620000004200 */
[----:B------:R2:W1:Y:S06]  /*5650*/  MUFU.EX2 R232, R3 ;  /* 0x0000000300e87308 */ /* 0x00046c0000000800 */
[C---:B---3--:R-:W-:Y:S08]  /*5660*/  HMMA.16816.F32 R88, R8.reuse, R12, RZ ;  /* 0x0000000c0858723c */ /* 0x048ff000000018ff */
[----:B------:R-:W-:Y:S01]  /*5670*/  HMMA.16816.F32 R92, R8, R14, RZ ;  /* 0x0000000e085c723c */ /* 0x000fe200000018ff */
[----:B------:R-:W3:Y:S01]  /*5680*/  LDSM.16.MT88.4 R12, [R191+0x800] ;  /* 0x00080000bf0c783b */ /* 0x000ee20000004200 */
[----:B--2---:R-:W-:-:S04]  /*5690*/  FFMA.FTZ R3, R40, c[0x0][0x2d0], -R0 ;  /* 0x0000b40028037a23 */ /* 0x004fc80000010800 */
[----:B------:R2:W-:Y:S02]  /*56a0*/  MUFU.EX2 R231, R3 ;  /* 0x0000000300e77308 */ /* 0x0005e40000000800 */
[C---:B------:R-:W-:Y:S08]  /*56b0*/  HMMA.16816.F32 R32, R8.reuse, R24, RZ ;  /* 0x000000180820723c */ /* 0x040ff000000018ff */
[----:B------:R-:W-:Y:S01]  /*56c0*/  HMMA.16816.F32 R64, R8, R26, RZ ;  /* 0x0000001a0840723c */ /* 0x000fe200000018ff */
[----:B------:R-:W1:Y:S01]  /*56d0*/  LDSM.16.MT88.4 R24, [R192+0x800] ;  /* 0x00080000c018783b */ /* 0x000e620000004200 */
[----:B--2---:R-:W-:-:S06]  /*56e0*/  FFMA.FTZ R3, R42, c[0x0][0x2d0], -R0 ;  /* 0x0000b4002a037a23 */ /* 0x004fcc0000010800 */
[C---:B-----5:R-:W-:Y:S01]  /*56f0*/  HMMA.16816.F32 R80, R8.reuse, R20, RZ ;  /* 0x000000140850723c */ /* 0x060fe200000018ff */
[----:B------:R2:W5:Y:S07]  /*5700*/  MUFU.EX2 R222, R3 ;  /* 0x0000000300de7308 */ /* 0x00056e0000000800 */
[C---:B------:R-:W-:Y:S01]  /*5710*/  HMMA.16816.F32 R84, R8.reuse, R22, RZ ;  /* 0x000000160854723c */ /* 0x040fe200000018ff */
[----:B------:R-:W3:Y:S07]  /*5720*/  LDSM.16.MT88.4 R20, [R194+0x800] ;  /* 0x00080000c214783b */ /* 0x000eee0000004200 */
[----:B----4-:R-:W-:Y:S01]  /*5730*/  HMMA.16816.F32 R96, R8, R16, RZ ;  /* 0x000000100860723c */ /* 0x010fe200000018ff */
[----:B--2---:R-:W-:-:S04]  /*5740*/  FFMA.FTZ R3, R41, c[0x0][0x2d0], -R0 ;  /* 0x0000b40029037a23 */ /* 0x004fc80000010800 */
[----:B------:R2:W-:Y:S03]  /*5750*/  MUFU.EX2 R230, R3 ;  /* 0x0000000300e67308 */ /* 0x0005e60000000800 */
[----:B------:R-:W-:Y:S01]  /*5760*/  HMMA.16816.F32 R100, R8, R18, RZ ;  /* 0x000000120864723c */ /* 0x000fe200000018ff */
[----:B------:R-:W-:Y:S06]  /*5770*/  LDSM.16.MT88.4 R16, [R188+0x3800] ;  /* 0x00380000bc10783b */ /* 0x000fec0000004200 */
[----:B------:R-:W-:-:S02]  /*5780*/  F2FP.PACK_AB R8, R233, R6 ;  /* 0x00000006e908723e */ /* 0x000fc400000000ff */
[----:B-1----:R-:W-:Y:S02]  /*5790*/  F2FP.PACK_AB R10, R232, R234 ;  /* 0x000000eae80a723e */ /* 0x002fe400000000ff */
[----:B-----5:R-:W-:Y:S01]  /*57a0*/  F2FP.PACK_AB R9, R222, R231 ;  /* 0x000000e7de09723e */ /* 0x020fe200000000ff */
[----:B--2---:R-:W-:-:S04]  /*57b0*/  FFMA.FTZ R3, R43, c[0x0][0x2d0], -R0 ;  /* 0x0000b4002b037a23 */ /* 0x004fc80000010800 */
        /* <DEDUP_REMOVED lines=8> */
[C---:B---3--:R-:W-:Y:S01]  /*5840*/  HMMA.16816.F32 R72, R8.reuse, R12, R44 ;  /* 0x0000000c0848723c */ /* 0x048fe2000000182c */
[----:B------:R1:W3:Y:S07]  /*5850*/  MUFU.EX2 R219, R3 ;  /* 0x0000000300db7308 */ /* 0x0002ee0000000800 */
[C---:B------:R-:W-:Y:S01]  /*5860*/  HMMA.16816.F32 R52, R8.reuse, R14, R36 ;  /* 0x0000000e0834723c */ /* 0x040fe20000001824 */
[----:B------:R-:W4:Y:S07]  /*5870*/  LDSM.16.MT88.4 R12, [R194+0x3800] ;  /* 0x00380000c20c783b */ /* 0x000f2e0000004200 */
[----:B------:R-:W-:Y:S01]  /*5880*/  HMMA.16816.F32 R116, R8, R24, R48 ;  /* 0x000000180874723c */ /* 0x000fe20000001830 */
[----:B-1----:R-:W-:-:S04]  /*5890*/  FFMA.FTZ R3, R111, c[0x0][0x2d0], -R2 ;  /* 0x0000b4006f037a23 */ /* 0x002fc80000010802 */
[----:B------:R1:W-:Y:S03]  /*58a0*/  MUFU.EX2 R218, R3 ;  /* 0x0000000300da7308 */ /* 0x0003e60000000800 */
[C---:B------:R-:W-:Y:S01]  /*58b0*/  HMMA.16816.F32 R128, R8.reuse, R26, R56 ;  /* 0x0000001a0880723c */ /* 0x040fe20000001838 */
[----:B------:R-:W5:Y:S07]  /*58c0*/  LDSM.16.MT88.4 R24, [R191+0x3800] ;  /* 0x00380000bf18783b */ /* 0x000f6e0000004200 */
[----:B------:R-:W-:Y:S01]  /*58d0*/  HMMA.16816.F32 R40, R8, R20, R32 ;  /* 0x000000140828723c */ /* 0x000fe20000001820 */
[----:B------:R-:W-:Y:S01]  /*58e0*/  LDSM.16.MT88.4 R32, [R188+0x1000] ;  /* 0x00100000bc20783b */ /* 0x000fe20000004200 */
[----:B-1----:R-:W-:-:S06]  /*58f0*/  FFMA.FTZ R3, R136, c[0x0][0x2d0], -R2 ;  /* 0x0000b40088037a23 */ /* 0x002fcc0000010802 */
[C---:B------:R-:W-:Y:S01]  /*5900*/  HMMA.16816.F32 R44, R8.reuse, R22, R64 ;  /* 0x00000016082c723c */ /* 0x040fe20000001840 */
[----:B------:R-:W1:Y:S01]  /*5910*/  LDSM.16.MT88.4 R20, [R191+0x1000] ;  /* 0x00100000bf14783b */ /* 0x000e620000004200 */
[----:B------:R3:W1:Y:S06]  /*5920*/  MUFU.EX2 R217, R3 ;  /* 0x0000000300d97308 */ /* 0x00066c0000000800 */
[C---:B--2---:R-:W-:Y:S08]  /*5930*/  HMMA.16816.F32 R56, R8.reuse, R28, R80 ;  /* 0x0000001c0838723c */ /* 0x044ff00000001850 */
[----:B------:R-:W-:Y:S01]  /*5940*/  HMMA.16816.F32 R60, R8, R30, R84 ;  /* 0x0000001e083c723c */ /* 0x000fe20000001854 */
[----:B------:R-:W-:Y:S01]  /*5950*/  LDSM.16.MT88.4 R28, [R192+0x1000] ;  /* 0x00100000c01c783b */ /* 0x000fe20000004200 */
[----:B---3--:R-:W-:-:S04]  /*5960*/  FFMA.FTZ R3, R104, c[0x0][0x2d0], -R0 ;  /* 0x0000b40068037a23 */ /* 0x008fc80000010800 */
[----:B------:R2:W-:Y:S02]  /*5970*/  MUFU.EX2 R216, R3 ;  /* 0x0000000300d87308 */ /* 0x0005e40000000800 */
[C---:B----4-:R-:W-:Y:S08]  /*5980*/  HMMA.16816.F32 R80, R8.reuse, R12, R96 ;  /* 0x0000000c0850723c */ /* 0x050ff00000001860 */
[----:B------:R-:W-:Y:S01]  /*5990*/  HMMA.16816.F32 R84, R8, R14, R100 ;  /* 0x0000000e0854723c */ /* 0x000fe20000001864 */
[----:B------:R-:W3:Y:S01]  /*59a0*/  LDSM.16.MT88.4 R12, [R194+0x1000] ;  /* 0x00100000c20c783b */ /* 0x000ee20000004200 */
[----:B--2---:R-:W-:-:S06]  /*59b0*/  FFMA.FTZ R3, R106, c[0x0][0x2d0], -R0 ;  /* 0x0000b4006a037a23 */ /* 0x004fcc0000010800 */
[C---:B------:R-:W-:Y:S01]  /*59c0*/  HMMA.16816.F32 R48, R8.reuse, R18, R76 ;  /* 0x000000120830723c */ /* 0x040fe2000000184c */
[----:B------:R2:W4:Y:S07]  /*59d0*/  MUFU.EX2 R215, R3 ;  /* 0x0000000300d77308 */ /* 0x00052e0000000800 */
[C---:B------:R-:W-:Y:S01]  /*59e0*/  HMMA.16816.F32 R36, R8.reuse, R16, R68 ;  /* 0x000000100824723c */ /* 0x040fe20000001844 */
[----:B------:R-:W3:Y:S07]  /*59f0*/  LDSM.16.MT88.4 R16, [R188+0x4000] ;  /* 0x00400000bc10783b */ /* 0x000eee0000004200 */
[----:B-----5:R-:W-:Y:S01]  /*5a00*/  HMMA.16816.F32 R64, R8, R24, R88 ;  /* 0x000000180840723c */ /* 0x020fe20000001858 */
[----:B--2---:R-:W-:-:S04]  /*5a10*/  FFMA.FTZ R3, R105, c[0x0][0x2d0], -R0 ;  /* 0x0000b40069037a23 */ /* 0x004fc80000010800 */
[----:B------:R2:W-:Y:S03]  /*5a20*/  MUFU.EX2 R214, R3 ;  /* 0x0000000300d67308 */ /* 0x0005e60000000800 */
[----:B------:R-:W-:Y:S01]  /*5a30*/  HMMA.16816.F32 R76, R8, R26, R92 ;  /* 0x0000001a084c723c */ /* 0x000fe2000000185c */
[----:B------:R-:W5:Y:S06]  /*5a40*/  LDSM.16.MT88.4 R24, [R192+0x4000] ;  /* 0x00400000c018783b */ /* 0x000f6c0000004200 */
[----:B------:R-:W-:-:S02]  /*5a50*/  F2FP.PACK_AB R8, R219, R220 ;  /* 0x000000dcdb08723e */ /* 0x000fc400000000ff */
[----:B-1----:R-:W-:Y:S02]  /*5a60*/  F2FP.PACK_AB R10, R217, R218 ;  /* 0x000000dad90a723e */ /* 0x002fe400000000ff */
[----:B----4-:R-:W-:Y:S01]  /*5a70*/  F2FP.PACK_AB R9, R215, R216 ;  /* 0x000000d8d709723e */ /* 0x010fe200000000ff */
        /* <DEDUP_REMOVED lines=16> */
[C---:B------:R-:W-:Y:S08]  /*5b80*/  HMMA.16816.F32 R100, R8.reuse, R34, R132 ;  /* 0x000000220864723c */ /* 0x040ff00000001884 */
[----:B------:R-:W-:Y:S01]  /*5b90*/  HMMA.16816.F32 R40, R8, R18, R48 ;  /* 0x000000120828723c */ /* 0x000fe20000001830 */
[----:B-1----:R-:W-:-:S07]  /*5ba0*/  FFMA.FTZ R3, R144, c[0x0][0x2d0], -R2 ;  /* 0x0000b40090037a23 */ /* 0x002fce0000010802 */
[C---:B-----5:R-:W-:Y:S01]  /*5bb0*/  HMMA.16816.F32 R32, R8.reuse, R24, R56 ;  /* 0x000000180820723c */ /* 0x060fe20000001838 */
[----:B------:R1:W5:Y:S07]  /*5bc0*/  MUFU.EX2 R142, R3 ;  /* 0x00000003008e7308 */ /* 0x00036e0000000800 */
[C---:B------:R-:W-:Y:S01]  /*5bd0*/  HMMA.16816.F32 R44, R8.reuse, R26, R60 ;  /* 0x0000001a082c723c */ /* 0x040fe2000000183c */
[----:B------:R-:W3:Y:S07]  /*5be0*/  LDSM.16.MT88.4 R24, [R192+0x1800] ;  /* 0x00180000c018783b */ /* 0x000eee0000004200 */
[----:B--2---:R-:W-:Y:S01]  /*5bf0*/  HMMA.16816.F32 R48, R8, R20, R64 ;  /* 0x000000140830723c */ /* 0x004fe20000001840 */
[----:B-1----:R-:W-:-:S04]  /*5c00*/  FFMA.FTZ R3, R137, c[0x0][0x2d0], -R0 ;  /* 0x0000b40089037a23 */ /* 0x002fc80000010800 */
[----:B------:R1:W-:Y:S03]  /*5c10*/  MUFU.EX2 R141, R3 ;  /* 0x00000003008d7308 */ /* 0x0003e60000000800 */
[C---:B------:R-:W-:Y:S01]  /*5c20*/  HMMA.16816.F32 R56, R8.reuse, R22, R76 ;  /* 0x000000160838723c */ /* 0x040fe2000000184c */
[----:B------:R-:W2:Y:S07]  /*5c30*/  LDSM.16.MT88.4 R20, [R191+0x1800] ;  /* 0x00180000bf14783b */ /* 0x000eae0000004200 */
[----:B------:R-:W-:Y:S01]  /*5c40*/  HMMA.16816.F32 R96, R8, R28, R116 ;  /* 0x0000001c0860723c */ /* 0x000fe20000001874 */
[----:B------:R-:W-:Y:S01]  /*5c50*/  LDSM.16.MT88.4 R116, [R188+0x2800] ;  /* 0x00280000bc74783b */ /* 0x000fe20000004200 */
[----:B-1----:R-:W-:-:S06]  /*5c60*/  FFMA.FTZ R3, R139, c[0x0][0x2d0], -R0 ;  /* 0x0000b4008b037a23 */ /* 0x002fcc0000010800 */
[C---:B------:R-:W-:Y:S01]  /*5c70*/  HMMA.16816.F32 R104, R8.reuse, R30, R128 ;  /* 0x0000001e0868723c */ /* 0x040fe20000001880 */
[----:B------:R-:W1:Y:S01]  /*5c80*/  LDSM.16.MT88.4 R28, [R188+0x1800] ;  /* 0x00180000bc1c783b */ /* 0x000e620000004200 */
[----:B------:R3:W2:Y:S06]  /*5c90*/  MUFU.EX2 R139, R3 ;  /* 0x00000003008b7308 */ /* 0x0006ac0000000800 */
[C---:B----4-:R-:W-:Y:S08]  /*5ca0*/  HMMA.16816.F32 R52, R8.reuse, R12, R80 ;  /* 0x0000000c0834723c */ /* 0x050ff00000001850 */
[----:B------:R-:W-:Y:S01]  /*5cb0*/  HMMA.16816.F32 R60, R8, R14, R84 ;  /* 0x0000000e083c723c */ /* 0x000fe20000001854 */
[----:B------:R-:W4:Y:S01]  /*5cc0*/  LDSM.16.MT88.4 R12, [R194+0x1800] ;  /* 0x00180000c20c783b */ /* 0x000f220000004200 */
[----:B---3--:R-:W-:-:S04]  /*5cd0*/  FFMA.FTZ R3, R138, c[0x0][0x2d0], -R0 ;  /* 0x0000b4008a037a23 */ /* 0x008fc80000010800 */
[----:B------:R3:W-:Y:S02]  /*5ce0*/  MUFU.EX2 R137, R3 ;  /* 0x0000000300897308 */ /* 0x0007e40000000800 */
[----:B------:R-:W-:Y:S01]  /*5cf0*/  HMMA.16816.F32 R36, R8, R16, R36 ;  /* 0x000000100824723c */ /* 0x000fe20000001824 */
[----:B------:R-:W1:Y:S06]  /*5d00*/  LDSM.16.MT88.4 R16, [R188+0x4800] ;  /* 0x00480000bc10783b */ /* 0x000e6c0000004200 */
[----:B------:R-:W-:Y:S02]  /*5d10*/  F2FP.PACK_AB R8, R185, R186 ;  /* 0x000000bab908723e */ /* 0x000fe400000000ff */
[----:B-----5:R-:W-:-:S02]  /*5d20*/  F2FP.PACK_AB R10, R142, R143 ;  /* 0x0000008f8e0a723e */ /* 0x020fc400000000ff */
[----:B--2---:R-:W-:Y:S01]  /*5d30*/  F2FP.PACK_AB R9, R139, R141 ;  /* 0x0000008d8b09723e */ /* 0x004fe200000000ff */
[----:B---3--:R-:W-:-:S04]  /*5d40*/  FFMA.FTZ R3, R140, c[0x0][0x2d0], -R0 ;  /* 0x0000b4008c037a23 */ /* 0x008fc80000010800 */
[----:B------:R2:W3:Y:S02]  /*5d50*/  MUFU.EX2 R136, R3 ;  /* 0x0000000300887308 */ /* 0x0004e40000000800 */
[----:B--2---:R-:W-:Y:S01]  /*5d60*/  FFMA.FTZ R3, R149, c[0x0][0x2d0], -R2 ;  /* 0x0000b40095037a23 */ /* 0x004fe20000010802 */
[----:B---3--:R-:W-:-:S05]  /*5d70*/  F2FP.PACK_AB R11, R136, R137 ;  /* 0x00000089880b723e */ /* 0x008fca00000000ff */
[----:B------:R2:W-:Y:S02]  /*5d80*/  MUFU.EX2 R135, R3 ;  /* 0x0000000300877308 */ /* 0x0005e40000000800 */
[C---:B------:R-:W-:Y:S08]  /*5d90*/  HMMA.16816.F32 R76, R8.reuse, R24, R96 ;  /* 0x00000018084c723c */ /* 0x040ff00000001860 */
[----:B------:R-:W-:Y:S01]  /*5da0*/  HMMA.16816.F32 R96, R8, R20, R92 ;  /* 0x000000140860723c */ /* 0x000fe2000000185c */
[----:B--2---:R-:W-:-:S04]  /*5db0*/  FFMA.FTZ R3, R150, c[0x0][0x2d0], -R2 ;  /* 0x0000b40096037a23 */ /* 0x004fc80000010802 */
[----:B------:R2:W3:Y:S03]  /*5dc0*/  MUFU.EX2 R134, R3 ;  /* 0x0000000300867308 */ /* 0x0004e60000000800 */
[C---:B-1----:R-:W-:Y:S08]  /*5dd0*/  HMMA.16816.F32 R112, R8.reuse, R28, R112 ;  /* 0x0000001c0870723c */ /* 0x042ff00000001870 */
[----:B------:R-:W-:Y:S01]  /*5de0*/  HMMA.16816.F32 R100, R8, R30, R100 ;  /* 0x0000001e0864723c */ /* 0x000fe20000001864 */
[----:B------:R-:W1:Y:S01]  /*5df0*/  LDSM.16.MT88.4 R28, [R192+0x4800] ;  /* 0x00480000c01c783b */ /* 0x000e620000004200 */
[----:B--2---:R-:W-:-:S06]  /*5e00*/  FFMA.FTZ R3, R151, c[0x0][0x2d0], -R2 ;  /* 0x0000b40097037a23 */ /* 0x004fcc0000010802 */
[C---:B------:R-:W-:Y:S01]  /*5e10*/  HMMA.16816.F32 R92, R8.reuse, R22, R88 ;  /* 0x00000016085c723c */ /* 0x040fe20000001858 */
[----:B------:R-:W2:Y:S01]  /*5e20*/  LDSM.16.MT88.4 R20, [R191+0x4800] ;  /* 0x00480000bf14783b */ /* 0x000ea20000004200 */
[----:B------:R5:W-:Y:S06]  /*5e30*/  MUFU.EX2 R133, R3 ;  /* 0x0000000300857308 */ /* 0x000bec0000000800 */
[C---:B----4-:R-:W-:Y:S08]  /*5e40*/  HMMA.16816.F32 R84, R8.reuse, R12, R72 ;  /* 0x0000000c0854723c */ /* 0x050ff00000001848 */
[----:B------:R-:W-:Y:S01]  /*5e50*/  HMMA.16816.F32 R88, R8, R14, R68 ;  /* 0x0000000e0858723c */ /* 0x000fe20000001844 */
[----:B------:R-:W4:Y:S01]  /*5e60*/  LDSM.16.MT88.4 R12, [R194+0x4800] ;  /* 0x00480000c20c783b */ /* 0x000f220000004200 */
[----:B-----5:R-:W-:-:S04]  /*5e70*/  FFMA.FTZ R3, R156, c[0x0][0x2d0], -R2 ;  /* 0x0000b4009c037a23 */ /* 0x020fc80000010802 */
[----:B------:R5:W1:Y:S02]  /*5e80*/  MUFU.EX2 R132, R3 ;  /* 0x0000000300847308 */ /* 0x000a640000000800 */
[C---:B------:R-:W-:Y:S08]  /*5e90*/  HMMA.16816.F32 R80, R8.reuse, R16, R36 ;  /* 0x000000100850723c */ /* 0x040ff00000001824 */
[----:B------:R-:W-:Y:S01]  /*5ea0*/  HMMA.16816.F32 R72, R8, R18, R40 ;  /* 0x000000120848723c */ /* 0x000fe20000001828 */
[----:B------:R-:W3:Y:S01]  /*5eb0*/  LDSM.16.MT88.4 R16, [R188+0x2000] ;  /* 0x00200000bc10783b */ /* 0x000ee20000004200 */
[----:B-----5:R-:W-:-:S06]  /*5ec0*/  FFMA.FTZ R3, R145, c[0x0][0x2d0], -R0 ;  /* 0x0000b40091037a23 */ /* 0x020fcc0000010800 */
[C---:B-1----:R-:W-:Y:S01]  /*5ed0*/  HMMA.16816.F32 R36, R8.reuse, R30, R44 ;  /* 0x0000001e0824723c */ /* 0x042fe2000000182c */
[----:B------:R1:W-:Y:S07]  /*5ee0*/  MUFU.EX2 R131, R3 ;  /* 0x0000000300837308 */ /* 0x0003ee0000000800 */
[C---:B--2---:R-:W-:Y:S08]  /*5ef0*/  HMMA.16816.F32 R40, R8.reuse, R20, R48 ;  /* 0x000000140828723c */ /* 0x044ff00000001830 */
[----:B------:R-:W-:Y:S01]  /*5f00*/  HMMA.16816.F32 R104, R8, R26, R104 ;  /* 0x0000001a0868723c */ /* 0x000fe20000001868 */
[----:B------:R-:W-:Y:S01]  /*5f10*/  LDSM.16.MT88.4 R24, [R191+0x2000] ;  /* 0x00200000bf18783b */ /* 0x000fe20000004200 */
[----:B-1----:R-:W-:-:S04]  /*5f20*/  FFMA.FTZ R3, R147, c[0x0][0x2d0], -R0 ;  /* 0x0000b40093037a23 */ /* 0x002fc80000010800 */
[----:B------:R1:W2:Y:S02]  /*5f30*/  MUFU.EX2 R130, R3 ;  /* 0x0000000300827308 */ /* 0x0002a40000000800 */
[C---:B------:R-:W-:Y:S01]  /*5f40*/  HMMA.16816.F32 R32, R8.reuse, R28, R32 ;  /* 0x0000001c0820723c */ /* 0x040fe20000001820 */
[----:B------:R-:W5:Y:S07]  /*5f50*/  LDSM.16.MT88.4 R28, [R192+0x2000] ;  /* 0x00200000c01c783b */ /* 0x000f6e0000004200 */
[----:B------:R-:W-:Y:S01]  /*5f60*/  HMMA.16816.F32 R64, R8, R22, R56 ;  /* 0x000000160840723c */ /* 0x000fe20000001838 */
[----:B------:R-:W-:Y:S01]  /*5f70*/  LDSM.16.MT88.4 R20, [R194+0x2000] ;  /* 0x00200000c214783b */ /* 0x000fe20000004200 */
[----:B-1----:R-:W-:-:S06]  /*5f80*/  FFMA.FTZ R3, R146, c[0x0][0x2d0], -R0 ;  /* 0x0000b40092037a23 */ /* 0x002fcc0000010800 */
[C---:B----4-:R-:W-:Y:S01]  /*5f90*/  HMMA.16816.F32 R48, R8.reuse, R12, R52 ;  /* 0x0000000c0830723c */ /* 0x050fe20000001834 */
[----:B------:R1:W-:Y:S07]  /*5fa0*/  MUFU.EX2 R129, R3 ;  /* 0x0000000300817308 */ /* 0x0003ee0000000800 */
[----:B------:R-:W-:Y:S01]  /*5fb0*/  HMMA.16816.F32 R44, R8, R14, R60 ;  /* 0x0000000e082c723c */ /* 0x000fe2000000183c */
[----:B------:R-:W4:Y:S06]  /*5fc0*/  LDSM.16.MT88.4 R12, [R188+0x5000] ;  /* 0x00500000bc0c783b */ /* 0x000f2c0000004200 */
[----:B---3--:R-:W-:-:S02]  /*5fd0*/  F2FP.PACK_AB R8, R134, R135 ;  /* 0x000000878608723e */ /* 0x008fc400000000ff */
[----:B------:R-:W-:Y:S01]  /*5fe0*/  F2FP.PACK_AB R10, R132, R133 ;  /* 0x00000085840a723e */ /* 0x000fe200000000ff */
[----:B-1----:R-:W-:Y:S01]  /*5ff0*/  FFMA.FTZ R3, R148, c[0x0][0x2d0], -R0 ;  /* 0x0000b40094037a23 */ /* 0x002fe20000010800 */
[----:B--2---:R-:W-:-:S03]  /*6000*/  F2FP.PACK_AB R9, R130, R131 ;  /* 0x000000838209723e */ /* 0x004fc600000000ff */
        /* <DEDUP_REMOVED lines=8> */
[C---:B-----5:R-:W-:Y:S01]  /*6090*/  HMMA.16816.F32 R68, R8.reuse, R28, R76 ;  /* 0x0000001c0844723c */ /* 0x060fe2000000184c */
[----:B------:R1:W3:Y:S07]  /*60a0*/  MUFU.EX2 R110, R3 ;  /* 0x00000003006e7308 */ /* 0x0002ee0000000800 */
[C---:B------:R-:W-:Y:S01]  /*60b0*/  HMMA.16816.F32 R76, R8.reuse, R24, R96 ;  /* 0x00000018084c723c */ /* 0x040fe20000001860 */
[----:B------:R-:W-:Y:S07]  /*60c0*/  LDSM.16.MT88.4 R96, [R188+0x5800] ;  /* 0x00580000bc60783b */ /* 0x000fee0000004200 */
[----:B------:R-:W-:Y:S01]  /*60d0*/  HMMA.16816.F32 R56, R8, R26, R92 ;  /* 0x0000001a0838723c */ /* 0x000fe2000000185c */
[----:B------:R-:W5:Y:S01]  /*60e0*/  LDSM.16.MT88.4 R24, [R191+0x5000] ;  /* 0x00500000bf18783b */ /* 0x000f620000004200 */
[----:B-1----:R-:W-:-:S02]  /*60f0*/  FFMA.FTZ R3, R163, c[0x0][0x2d0], -R2 ;  /* 0x0000b400a3037a23 */ /* 0x002fc40000010802 */
[----:B------:R-:W-:Y:S02]  /*6100*/  FFMA.FTZ R2, R184, c[0x0][0x2d0], -R2 ;  /* 0x0000b400b8027a23 */ /* 0x000fe40000010802 */
[----:B------:R-:W-:Y:S02]  /*6110*/  MUFU.EX2 R109, R3 ;  /* 0x00000003006d7308 */ /* 0x000fe40000000800 */
[C---:B----4-:R-:W-:Y:S01]  /*6120*/  HMMA.16816.F32 R92, R8.reuse, R12, R80 ;  /* 0x0000000c085c723c */ /* 0x050fe20000001850 */
[----:B------:R-:W-:Y:S07]  /*6130*/  LDSM.16.MT88.4 R80, [R191+0x2800] ;  /* 0x00280000bf50783b */ /* 0x000fee0000004200 */
[C---:B------:R-:W-:Y:S01]  /*6140*/  HMMA.16816.F32 R60, R8.reuse, R14, R72 ;  /* 0x0000000e083c723c */ /* 0x040fe20000001848 */
[----:B------:R-:W1:Y:S04]  /*6150*/  LDSM.16.MT88.4 R12, [R194+0x5000] ;  /* 0x00500000c20c783b */ /* 0x000e680000004200 */
[----:B------:R-:W-:Y:S03]  /*6160*/  LDSM.16.MT88.4 R72, [R192+0x2800] ;  /* 0x00280000c048783b */ /* 0x000fe60000004200 */
[C---:B--2---:R-:W-:Y:S01]  /*6170*/  HMMA.16816.F32 R32, R8.reuse, R16, R32 ;  /* 0x000000100820723c */ /* 0x044fe20000001820 */
[----:B------:R2:W4:Y:S07]  /*6180*/  MUFU.EX2 R17, R2 ;  /* 0x0000000200117308 */ /* 0x00052e0000000800 */
[C---:B------:R-:W-:Y:S08]  /*6190*/  HMMA.16816.F32 R84, R8.reuse, R20, R84 ;  /* 0x000000140854723c */ /* 0x040ff00000001854 */
[C---:B------:R-:W-:Y:S01]  /*61a0*/  HMMA.16816.F32 R28, R8.reuse, R30, R104 ;  /* 0x0000001e081c723c */ /* 0x040fe20000001868 */
[--C-:B--2---:R-:W-:Y:S01]  /*61b0*/  FFMA.FTZ R2, R158, c[0x0][0x2d0], -R0.reuse ;  /* 0x0000b4009e027a23 */ /* 0x104fe20000010800 */
[----:B------:R-:W-:Y:S03]  /*61c0*/  LDSM.16.MT88.4 R104, [R192+0x5800] ;  /* 0x00580000c068783b */ /* 0x000fe60000004200 */
[----:B------:R2:W-:Y:S03]  /*61d0*/  MUFU.EX2 R16, R2 ;  /* 0x0000000200107308 */ /* 0x0005e60000000800 */
[C---:B-----5:R-:W-:Y:S08]  /*61e0*/  HMMA.16816.F32 R40, R8.reuse, R24, R40 ;  /* 0x000000180828723c */ /* 0x060ff00000001828 */
[----:B------:R-:W-:Y:S01]  /*61f0*/  HMMA.16816.F32 R20, R8, R22, R88 ;  /* 0x000000160814723c */ /* 0x000fe20000001858 */
[----:B------:R-:W-:Y:S01]  /*6200*/  LDSM.16.MT88.4 R88, [R194+0x2800] ;  /* 0x00280000c258783b */ /* 0x000fe20000004200 */
[----:B--2---:R-:W-:-:S06]  /*6210*/  FFMA.FTZ R2, R157, c[0x0][0x2d0], -R0 ;  /* 0x0000b4009d027a23 */ /* 0x004fcc0000010800 */
[C---:B------:R-:W-:Y:S01]  /*6220*/  HMMA.16816.F32 R36, R8.reuse, R18, R36 ;  /* 0x000000120824723c */ /* 0x040fe20000001824 */
[----:B------:R2:W5:Y:S07]  /*6230*/  MUFU.EX2 R5, R2 ;  /* 0x0000000200057308 */ /* 0x00056e0000000800 */
[C---:B------:R-:W-:Y:S07]  /*6240*/  HMMA.16816.F32 R24, R8.reuse, R26, R64 ;  /* 0x0000001a0818723c */ /* 0x040fee0000001840 */
[----:B---3--:R-:W-:Y:S01]  /*6250*/  F2FP.PACK_AB R64, R110, R111 ;  /* 0x0000006f6e40723e */ /* 0x008fe200000000ff */
[C---:B-1----:R-:W-:Y:S01]  /*6260*/  HMMA.16816.F32 R48, R8.reuse, R12, R48 ;  /* 0x0000000c0830723c */ /* 0x042fe20000001830 */
[--C-:B--2---:R-:W-:Y:S01]  /*6270*/  FFMA.FTZ R2, R160, c[0x0][0x2d0], -R0.reuse ;  /* 0x0000b400a0027a23 */ /* 0x104fe20000010800 */
[----:B----4-:R-:W-:Y:S01]  /*6280*/  F2FP.PACK_AB R66, R17, R109 ;  /* 0x0000006d1142723e */ /* 0x010fe200000000ff */
[----:B------:R-:W-:Y:S01]  /*6290*/  FFMA.FTZ R0, R159, c[0x0][0x2d0], -R0 ;  /* 0x0000b4009f007a23 */ /* 0x000fe20000010800 */
[----:B-----5:R-:W-:Y:S01]  /*62a0*/  F2FP.PACK_AB R65, R5, R16 ;  /* 0x000000100541723e */ /* 0x020fe200000000ff */
[----:B------:R-:W-:Y:S03]  /*62b0*/  MUFU.EX2 R3, R2 ;  /* 0x0000000200037308 */ /* 0x000fe60000000800 */
[----:B------:R-:W-:Y:S01]  /*62c0*/  HMMA.16816.F32 R44, R8, R14, R44 ;  /* 0x0000000e082c723c */ /* 0x000fe2000000182c */
[----:B------:R-:W1:Y:S04]  /*62d0*/  LDSM.16.MT88.4 R8, [R194+0x5800] ;  /* 0x00580000c208783b */ /* 0x000e680000004200 */
[----:B------:R2:W3:Y:S02]  /*62e0*/  MUFU.EX2 R2, R0 ;  /* 0x0000000000027308 */ /* 0x0004e40000000800 */
[----:B--2---:R-:W-:Y:S01]  /*62f0*/  FADD.FTZ R0, R242, R238 ;  /* 0x000000eef2007221 */ /* 0x004fe20000010000 */
[----:B---3--:R-:W-:-:S03]  /*6300*/  F2FP.PACK_AB R67, R2, R3 ;  /* 0x000000030243723e */ /* 0x008fc600000000ff */
[----:B------:R-:W-:-:S04]  /*6310*/  FADD.FTZ R0, R241, R0 ;  /* 0x00000000f1007221 */ /* 0x000fc80000010000 */
[----:B------:R-:W-:Y:S01]  /*6320*/  FADD.FTZ R0, R239, R0 ;  /* 0x00000000ef007221 */ /* 0x000fe20000010000 */
[C---:B------:R-:W-:Y:S03]  /*6330*/  HMMA.16816.F32 R76, R64.reuse, R80, R76 ;  /* 0x00000050404c723c */ /* 0x040fe6000000184c */
        /* <DEDUP_REMOVED lines=49> */
[C---:B--2---:R-:W-:Y:S01]  /*6650*/  HMMA.16816.F32 R52, R64.reuse, R56, R40 ;  /* 0x000000384034723c */ /* 0x044fe20000001828 */
[----:B------:R-:W-:Y:S02]  /*6660*/  FADD.FTZ R2, R2, R3 ;  /* 0x0000000302027221 */ /* 0x000fe40000010000 */
[----:B------:R-:W-:Y:S01]  /*6670*/  @P2 IMAD.HI.U32 R8, R244, c[0x0][0x2c8], RZ ;  /* 0x0000b200f4082a27 */ /* 0x000fe200078e00ff */
[----:B------:R1:W-:Y:S03]  /*6680*/  STL [R1], R5 ;  /* 0x0000000501007387 */ /* 0x0003e60000100800 */
[----:B------:R-:W-:Y:S01]  /*6690*/  IMAD.MOV.U32 R0, RZ, RZ, R244 ;  /* 0x000000ffff007224 */ /* 0x000fe200078e00f4 */
[----:B------:R1:W-:Y:S01]  /*66a0*/  STL [R1+0x4], R2 ;  /* 0x0000040201007387 */ /* 0x0003e20000100800 */
[----:B------:R-:W-:Y:S01]  /*66b0*/  @P2 SHF.R.U32.HI R0, RZ, c[0x0][0x2cc], R8 ;  /* 0x0000b300ff002a19 */ /* 0x000fe20000011608 */
[----:B------:R-:W-:Y:S04]  /*66c0*/  HMMA.16816.F32 R72, R64, R74, R28 ;  /* 0x0000004a4048723c */ /* 0x000fe8000000181c */
[----:B------:R-:W-:-:S04]  /*66d0*/  IMAD.IADD R0, R240, 0x1, R0 ;  /* 0x00000001f0007824 */ /* 0x000fc800078e0200 */
[----:B------:R-:W-:Y:S01]  /*66e0*/  HMMA.16816.F32 R88, R64, R90, R20 ;  /* 0x0000005a4058723c */ /* 0x000fe20000001814 */
[----:B------:R-:W-:-:S07]  /*66f0*/  IADD3 R3, R0, c[0x0][0x328], RZ ;  /* 0x0000ca0000037a10 */ /* 0x000fce0007ffe0ff */
[C---:B------:R-:W-:Y:S08]  /*6700*/  HMMA.16816.F32 R104, R64.reuse, R106, R36 ;  /* 0x0000006a4068723c */ /* 0x040ff00000001824 */
[C---:B------:R-:W-:Y:S08]  /*6710*/  HMMA.16816.F32 R56, R64.reuse, R58, R24 ;  /* 0x0000003a4038723c */ /* 0x040ff00000001818 */
[----:B------:R-:W-:Y:S01]  /*6720*/  HMMA.16816.F32 R64, R64, R10, R44 ;  /* 0x0000000a4040723c */ /* 0x000fe2000000182c */
[----:B------:R-:W-:Y:S07]  /*6730*/  @!P1 BRA `(.L_x_557) ;  /* 0x0000010000009947 */ /* 0x000fee0003800000 */
[C---:B-1----:R-:W-:Y:S01]  /*6740*/  ISETP.GT.AND P0, PT, R0.reuse, RZ, PT ;  /* 0x000000ff0000720c */ /* 0x042fe20003f04270 */
        /* <DEDUP_REMOVED lines=9> */
.L_x_559:
[----:B------:R-:W-:-:S13]  /*67e0*/  ISETP.NE.AND P0, PT, R243, 0x1, PT ;  /* 0x00000001f300780c */ /* 0x000fda0003f05270 */
[----:B------:R-:W-:-:S05]  /*67f0*/  @P0 IMAD.HI.U32 R0, R2, c[0x0][0x330], RZ ;  /* 0x0000cc0002000a27 */ /* 0x000fca00078e00ff */
[----:B------:R-:W-:Y:S02]  /*6800*/  @P0 SHF.R.U32.HI R2, RZ, c[0x0][0x334], R0 ;  /* 0x0000cd00ff020a19 */ /* 0x000fe40000011600 */
.L_x_560:
[----:B------:R-:W-:Y:S05]  /*6810*/  BSYNC B0 ;  /* 0x0000000000007941 */ /* 0x000fea0003800000 */
.L_x_558:
[----:B------:R-:W-:-:S05]  /*6820*/  IMAD R2, R2, R243, c[0x0][0x32c] ;  /* 0x0000cb0002027624 */ /* 0x000fca00078e02f3 */
[----:B------:R-:W-:-:S05]  /*6830*/  IMNMX R3, R3, R2, PT ;  /* 0x0000000203037217 */ /* 0x000fca0003800200 */
.L_x_557:
[----:B-1----:R-:W-:-:S05]  /*6840*/  IMAD.HI R3, R3, 0x2aaaaaab, RZ ;  /* 0x2aaaaaab03037827 */ /* 0x002fca00078e02ff */
[----:B------:R-:W-:-:S04]  /*6850*/  SHF.R.U32.HI R0, RZ, 0x1f, R3 ;  /* 0x0000001fff007819 */ /* 0x000fc80000011603 */
[----:B------:R-:W-:-:S04]  /*6860*/  LEA.HI.SX32 R3, R3, R0, 0x1c ;  /* 0x0000000003037211 */ /* 0x000fc800078fe2ff */
[----:B------:R-:W-:-:S04]  /*6870*/  IMNMX R2, R223, R3, !PT ;  /* 0x00000003df027217 */ /* 0x000fc80007800200 */
[----:B------:R-:W-:Y:S01]  /*6880*/  ISETP.GE.AND P0, PT, R212, R2, PT ;  /* 0x00000002d400720c */ /* 0x000fe20003f06270 */
[----:B------:R1:W-:-:S12]  /*6890*/  STL [R1+0x14], R2 ;  /* 0x0000140201007387 */ /* 0x0003d80000100800 */
[----:B------:R-:W-:Y:S05]  /*68a0*/  @!P0 BRA `(.L_x_561) ;  /* 0x00003f1000008947 */ /* 0x000fea0003800000 */
[----:B------:R-:W-:Y:S02]  /*68b0*/  MOV R110, R4 ;  /* 0x00000004006e7202 */ /* 0x000fe40000000f00 */
[----:B------:R-:W-:Y:S02]  /*68c0*/  MOV R109, R108 ;  /* 0x0000006c006d7202 */ /* 0x000fe40000000f00 */
[----:B------:R-:W-:Y:S02]  /*68d0*/  MOV R186, R212 ;  /* 0x000000d400ba7202 */ /* 0x000fe40000000f00 */
.L_x_570:
[----:B------:R-:W-:Y:S04]  /*68e0*/  DEPBAR.LE SB0, 0x0 ;  /* 0x000080000000791a */ /* 0x000fe80000000000 */
[----:B------:R-:W-:Y:S01]  /*68f0*/  WARPSYNC 0xffffffff ;  /* 0xffffffff00007948 */ /* 0x000fe20003800000 */
[----:B------:R-:W-:Y:S01]  /*6900*/  BAR.SYNC.DEFER_BLOCKING 0x0 ;  /* 0x0000000000007b1d */ /* 0x000fe20000010000 */
[----:B------:R-:W-:Y:S11]  /*6910*/  ISETP.GT.AND P6, PT, R223, R186, PT ;  /* 0x000000badf00720c */ /* 0x000ff60003fc4270 */
[----:B------:R-:W-:Y:S02]  /*6920*/  @!UPT UIADD3 URZ, URZ, URZ, URZ ;  /* 0x0000003f3f3ff290 */ /* 0x000fe4000fffe03f */
[----:B------:R-:W-:Y:S01]  /*6930*/  @!P6 SHF.R.S32.HI R0, RZ, 0x1f, R186 ;  /* 0x0000001fff00e819 */ /* 0x000fe200000114ba */
[----:B-1----:R-:W-:Y:S02]  /*6940*/  @!P6 IMAD.MOV.U32 R2, RZ, RZ, c[0x0][0x208] ;  /* 0x00008200ff02e624 */ /* 0x002fe400078e00ff */
[----:B------:R-:W-:Y:S02]  /*6950*/  @!P6 IMAD.MOV.U32 R3, RZ, RZ, 0x5 ;  /* 0x00000005ff03e424 */ /* 0x000fe400078e00ff */
[----:B------:R-:W-:Y:S02]  /*6960*/  @!P6 IMAD R0, R0, c[0x0][0x208], RZ ;  /* 0x000082000000ea24 */ /* 0x000fe400078e02ff */
[----:B------:R-:W-:Y:S01]  /*6970*/  @!P6 IMAD.WIDE.U32 R30, R186, c[0x0][0x208], RZ ;  /* 0x00008200ba1eea25 */ /* 0x000fe200078e00ff */
[----:B------:R-:W-:Y:S01]  /*6980*/  @!P6 SHF.L.U64.HI R29, R2, R3, c[0x0][0x20c] ;  /* 0x00008300021de619 */ /* 0x000fe20000010203 */
[----:B------:R-:W1:Y:S02]  /*6990*/  LDSM.16.M88.4 R8, [R189] ;  /* 0x00000000bd08783b */ /* 0x000e640000000200 */
[----:B------:R-:W-:Y:S01]  /*69a0*/  @!P6 IMAD R0, R186, c[0x0][0x20c], R0 ;  /* 0x00008300ba00ea24 */ /* 0x000fe200078e0200 */
[----:B------:R-:W-:Y:S01]  /*69b0*/  ULDC UR4, c[0x0][0x324] ;  /* 0x0000c90000047ab9 */ /* 0x000fe20000000800 */
[----:B------:R-:W-:Y:S01]  /*69c0*/  @!P6 IMAD.SHL.U32 R28, R2, 0x20, RZ ;  /* 0x00000020021ce824 */ /* 0x000fe200078e00ff */
[----:B------:R-:W-:Y:S01]  /*69d0*/  ULOP3.LUT UR4, URZ, UR4, URZ, 0x33, !UPT ;  /* 0x000000043f047292 */ /* 0x000fe2000f8e333f */
[----:B------:R-:W2:Y:S01]  /*69e0*/  LDSM.16.M88.4 R16, [R189+0x800] ;  /* 0x00080000bd10783b */ /* 0x000ea20000000200 */
[----:B------:R-:W-:Y:S02]  /*69f0*/  @!P6 IMAD.IADD R0, R31, 0x1, R0 ;  /* 0x000000011f00e824 */ /* 0x000fe400078e0200 */
[----:B------:R-:W-:Y:S02]  /*6a00*/  @!P6 IMAD.WIDE.U32 R2, R30, 0x60, R28 ;  /* 0x000000601e02e825 */ /* 0x000fe400078e001c */
[----:B------:R-:W3:Y:S02]  /*6a10*/  LDSM.16.M88.4 R24, [R189+0x1000] ;  /* 0x00100000bd18783b */ /* 0x000ee40000000200 */
[----:B------:R-:W-:Y:S01]  /*6a20*/  @!P6 IMAD R46, R0, 0x60, RZ ;  /* 0x00000060002ee824 */ /* 0x000fe200078e02ff */
[-C--:B------:R-:W-:Y:S01]  /*6a30*/  @!P6 IADD3 R31, P4, R224, R2.reuse, RZ ;  /* 0x00000002e01fe210 */ /* 0x080fe20007f9e0ff */
[----:B------:R-:W-:Y:S01]  /*6a40*/  @!P6 IMAD.MOV.U32 R36, RZ, RZ, R224 ;  /* 0x000000ffff24e224 */ /* 0x000fe200078e00e0 */
[----:B------:R-:W4:Y:S01]  /*6a50*/  LDL R214, [R1+0x18] ;  /* 0x0000180001d67983 */ /* 0x000f220000100800 */
[----:B------:R-:W-:Y:S01]  /*6a60*/  @!P6 IMAD.IADD R0, R46, 0x1, R3 ;  /* 0x000000012e00e824 */ /* 0x000fe200078e0203 */
[C---:B------:R-:W-:Y:S01]  /*6a70*/  @!P6 LEA R184, P0, R31.reuse, c[0x0][0x1f8], 0x1 ;  /* 0x00007e001fb8ea11 */ /* 0x040fe200078008ff */
[--C-:B------:R-:W-:Y:S02]  /*6a80*/  @!P6 IMAD.MOV.U32 R37, RZ, RZ, R228.reuse ;  /* 0x000000ffff25e224 */ /* 0x100fe400078e00e4 */
[----:B------:R-:W5:Y:S01]  /*6a90*/  LDSM.16.M88.4 R32, [R189+0x1800] ;  /* 0x00180000bd20783b */ /* 0x000f620000000200 */
[----:B------:R-:W-:Y:S02]  /*6aa0*/  @!P6 IMAD.X R3, R0, 0x1, R228, P4 ;  /* 0x000000010003e824 */ /* 0x000fe400020e06e4 */
[----:B------:R-:W-:Y:S02]  /*6ab0*/  @!P6 IMAD.WIDE.U32 R36, R30, 0x60, R36 ;  /* 0x000000601e24e825 */ /* 0x000fe400078e0024 */
[----:B------:R-:W4:Y:S01]  /*6ac0*/  LDL R212, [R1+0x1c] ;  /* 0x00001c0001d47983 */ /* 0x000f220000100800 */
[----:B------:R-:W-:Y:S01]  /*6ad0*/  @!P6 LEA.HI.X R185, R31, c[0x0][0x1fc], R3, 0x1, P0 ;  /* 0x00007f001fb9ea11 */ /* 0x000fe200000f0c03 */
[----:B------:R-:W-:Y:S01]  /*6ae0*/  @!P6 IMAD.IADD R37, R37, 0x1, R46 ;  /* 0x000000012525e824 */ /* 0x000fe200078e022e */
[-C--:B------:R-:W-:Y:S01]  /*6af0*/  @!P6 IADD3 R39, P0, R28, R2.reuse, RZ ;  /* 0x000000021c27e210 */ /* 0x080fe20007f1e0ff */
[----:B------:R-:W-:Y:S01]  /*6b00*/  @!P6 IMAD.SHL.U32 R47, R36, 0x2, RZ ;  /* 0x00000002242fe824 */ /* 0x000fe200078e00ff */
[----:B------:R-:W3:Y:S01]  /*6b10*/  LDSM.16.M88.4 R40, [R189+0x2000] ;  /* 0x00200000bd28783b */ /* 0x000ee20000000200 */
[----:B------:R-:W-:Y:S04]  /*6b20*/  @!P6 IADD3 R3, P4, R224, 0x40, RZ ;  /* 0x00000040e003e810 */ /* 0x000fe80007f9e0ff */
[----:B------:R-:W4:Y:S01]  /*6b30*/  LDL R187, [R1+0x10] ;  /* 0x0000100001bb7983 */ /* 0x000f220000100800 */
[----:B------:R-:W-:Y:S01]  /*6b40*/  @!P6 IADD3 R45, P5, R3, R2, RZ ;  /* 0x00000002032de210 */ /* 0x000fe20007fbe0ff */
[C---:B------:R-:W-:Y:S02]  /*6b50*/  @!P6 IMAD.X R2, R0.reuse, 0x1, R29, P0 ;  /* 0x000000010002e824 */ /* 0x040fe400000e061d */
[----:B------:R-:W-:Y:S01]  /*6b60*/  @!P6 IMAD.X R38, RZ, RZ, R228, P4 ;  /* 0x000000ffff26e224 */ /* 0x000fe200020e06e4 */
[C---:B-1----:R-:W-:Y:S01]  /*6b70*/  HMMA.16816.F32 R4, R120.reuse, R8, RZ ;  /* 0x000000087804723c */ /* 0x042fe200000018ff */
[----:B------:R-:W1:Y:S02]  /*6b80*/  LDSM.16.M88.4 R48, [R189+0x2800] ;  /* 0x00280000bd30783b */ /* 0x000e640000000200 */
[C---:B------:R-:W-:Y:S02]  /*6b90*/  @!P6 IADD3 R44, P4, R39.reuse, R3, RZ ;  /* 0x00000003272ce210 */ /* 0x040fe40007f9e0ff */
[----:B------:R-:W-:Y:S01]  /*6ba0*/  @!P6 IADD3 R3, P0, R39, R224, RZ ;  /* 0x000000e02703e210 */ /* 0x000fe20007f1e0ff */
[----:B------:R-:W1:Y:S01]  /*6bb0*/  LDSM.16.M88.4 R128, [R195] ;  /* 0x00000000c380783b */ /* 0x000e620000000200 */
[--C-:B------:R-:W-:Y:S01]  /*6bc0*/  @!P6 IMAD.X R39, R0, 0x1, R38.reuse, P5 ;  /* 0x000000010027e824 */ /* 0x100fe200028e0626 */
[C---:B------:R-:W-:Y:S01]  /*6bd0*/  HMMA.16816.F32 R8, R120.reuse, R10, RZ ;  /* 0x0000000a7808723c */ /* 0x040fe200000018ff */
[C---:B------:R-:W-:Y:S02]  /*6be0*/  @!P6 LEA R160, P5, R45.reuse, c[0x0][0x1f8], 0x1 ;  /* 0x00007e002da0ea11 */ /* 0x040fe400078a08ff */
[----:B------:R-:W1:Y:S01]  /*6bf0*/  LDSM.16.M88.4 R132, [R206] ;  /* 0x00000000ce84783b */ /* 0x000e620000000200 */
[C---:B------:R-:W-:Y:S01]  /*6c00*/  @!P6 IMAD.X R38, R2.reuse, 0x1, R38, P4 ;  /* 0x000000010226e824 */ /* 0x040fe200020e0626 */
[----:B------:R-:W-:Y:S01]  /*6c10*/  @!P6 LEA.HI.X R161, R45, c[0x0][0x1fc], R39, 0x1, P5 ;  /* 0x00007f002da1ea11 */ /* 0x000fe200028f0c27 */
[----:B------:R-:W-:Y:S01]  /*6c20*/  @!P6 IMAD.X R2, R2, 0x1, R228, P0 ;  /* 0x000000010202e824 */ /* 0x000fe200000e06e4 */
[C---:B------:R-:W-:Y:S01]  /*6c30*/  @!P6 LEA R158, P0, R44.reuse, c[0x0][0x1f8], 0x1 ;  /* 0x00007e002c9eea11 */ /* 0x040fe200078008ff */
[C---:B--2---:R-:W-:Y:S01]  /*6c40*/  HMMA.16816.F32 R12, R120.reuse, R16, RZ ;  /* 0x00000010780c723c */ /* 0x044fe200000018ff */
[----:B------:R-:W2:Y:S03]  /*6c50*/  LDSM.16.M88.4 R136, [R205] ;  /* 0x00000000cd88783b */ /* 0x000ea60000000200 */
[----:B------:R-:W-:Y:S02]  /*6c60*/  @!P6 LEA.HI.X R159, R44, c[0x0][0x1fc], R38, 0x1, P0 ;  /* 0x00007f002c9fea11 */ /* 0x000fe400000f0c26 */
[----:B------:R-:W1:Y:S01]  /*6c70*/  LDSM.16.M88.4 R140, [R204] ;  /* 0x00000000cc8c783b */ /* 0x000e620000000200 */
[C---:B------:R-:W-:Y:S01]  /*6c80*/  @!P6 LEA R162, P4, R3.reuse, c[0x0][0x1f8], 0x1 ;  /* 0x00007e0003a2ea11 */ /* 0x040fe200078808ff */
[C---:B------:R-:W-:Y:S01]  /*6c90*/  HMMA.16816.F32 R16, R120.reuse, R18, RZ ;  /* 0x000000127810723c */ /* 0x040fe200000018ff */
[----:B------:R-:W-:Y:S02]  /*6ca0*/  @!P6 ISETP.GE.AND P0, PT, R246, c[0x0][0x1d4], PT ;  /* 0x00007500f600ea0c */ /* 0x000fe40003f06270 */
[----:B------:R-:W1:Y:S01]  /*6cb0*/  LDSM.16.M88.4 R144, [R203] ;  /* 0x00000000cb90783b */ /* 0x000e620000000200 */
[----:B------:R-:W-:Y:S02]  /*6cc0*/  @!P6 LEA.HI.X R163, R3, c[0x0][0x1fc], R2, 0x1, P4 ;  /* 0x00007f0003a3ea11 */ /* 0x000fe400020f0c02 */
[C---:B------:R-:W-:Y:S02]  /*6cd0*/  @!P6 IADD3 R2, P4, R47.reuse, c[0x0][0x1f8], RZ ;  /* 0x00007e002f02ea10 */ /* 0x040fe40007f9e0ff */
[C---:B---3--:R-:W-:Y:S01]  /*6ce0*/  HMMA.16816.F32 R20, R120.reuse, R24, RZ ;  /* 0x000000187814723c */ /* 0x048fe200000018ff */
[----:B------:R-:W3:Y:S03]  /*6cf0*/  LDSM.16.M88.4 R148, [R202] ;  /* 0x00000000ca94783b */ /* 0x000ee60000000200 */
[----:B------:R-:W-:Y:S04]  /*6d00*/  @!P6 SHF.L.U64.HI R0, R36, 0x1, R37 ;  /* 0x000000012400e819 */ /* 0x000fe80000010225 */
[C---:B------:R-:W-:Y:S01]  /*6d10*/  HMMA.16816.F32 R24, R120.reuse, R26, RZ ;  /* 0x0000001a7818723c */ /* 0x040fe200000018ff */
[----:B------:R-:W-:Y:S05]  /*6d20*/  @!P6 IADD3.X R3, R0, c[0x0][0x1fc], RZ, P4, !PT ;  /* 0x00007f000003ea10 */ /* 0x000fea00027fe4ff */
[----:B------:R-:W-:Y:S01]  /*6d30*/  @!PT LDS RZ, [RZ] ;  /* 0x00000000fffff984 */ /* 0x000fe20000000800 */
[----:B------:R-:W-:Y:S01]  /*6d40*/  @!PT LDS RZ, [RZ] ;  /* 0x00000000fffff984 */ /* 0x000fe20000000800 */
[----:B------:R-:W-:Y:S01]  /*6d50*/  @!PT LDS RZ, [RZ] ;  /* 0x00000000fffff984 */ /* 0x000fe20000000800 */
[----:B------:R1:W-:Y:S02]  /*6d60*/  @!P6 LDGSTS.E.BYPASS.LTC128B.128 [R213+0x100], [R2.64], !P0 ;  /* 0x0010000002d5efae */ /* 0x0003e4000c101d48 */
[C---:B-----5:R-:W-:Y:S08]  /*6d70*/  HMMA.16816.F32 R28, R120.reuse, R32, RZ ;  /* 0x00000020781c723c */ /* 0x060ff000000018ff */
[C---:B------:R-:W-:Y:S08]  /*6d80*/  HMMA.16816.F32 R32, R120.reuse, R34, RZ ;  /* 0x000000227820723c */ /* 0x040ff000000018ff */
[C---:B------:R-:W-:Y:S07]  /*6d90*/  HMMA.16816.F32 R36, R120.reuse, R40, RZ ;  /* 0x000000287824723c */ /* 0x040fee00000018ff */
[----:B------:R-:W-:Y:S05]  /*6da0*/  @!P6 IADD3 R40, P5, R47, 0x80, RZ ;  /* 0x000000802f28e810 */ /* 0x000fea0007fbe0ff */
[----:B------:R-:W-:Y:S02]  /*6db0*/  @!P6 IADD3 R156, P4, R40, c[0x0][0x1f8], RZ ;  /* 0x00007e00289cea10 */ /* 0x000fe40007f9e0ff */
[C---:B------:R-:W-:Y:S02]  /*6dc0*/  HMMA.16816.F32 R40, R120.reuse, R42, RZ ;  /* 0x0000002a7828723c */ /* 0x040fe400000018ff */
[----:B------:R-:W-:Y:S05]  /*6dd0*/  @!P6 IADD3.X R157, RZ, c[0x0][0x1fc], R0, P4, P5 ;  /* 0x00007f00ff9dea10 */ /* 0x000fea00027ea400 */
[----:B------:R5:W-:Y:S01]  /*6de0*/  @!P6 LDGSTS.E.BYPASS.LTC128B.128 [R213+0x3100], [R156.64], !P3 ;  /* 0x031000009cd5efae */ /* 0x000be2000d901d48 */
[C---:B-1----:R-:W-:Y:S04]  /*6df0*/  HMMA.16816.F32 R44, R120.reuse, R48, RZ ;  /* 0x00000030782c723c */ /* 0x042fe800000018ff */
[----:B------:R1:W-:Y:S04]  /*6e00*/  @!P6 LDGSTS.E.BYPASS.LTC128B.128 [R213+0x1100], [R184.64], !P0 ;  /* 0x01100000b8d5efae */ /* 0x0003e8000c101d48 */
[----:B------:R-:W-:Y:S01]  /*6e10*/  HMMA.16816.F32 R48, R120, R50, RZ ;  /* 0x000000327830723c */ /* 0x000fe200000018ff */
[----:B------:R1:W-:Y:S05]  /*6e20*/  @!P6 LDGSTS.E.BYPASS.LTC128B.128 [R213+0x4100], [R160.64], !P3 ;  /* 0x04100000a0d5efae */ /* 0x0003ea000d901d48 */
[----:B------:R1:W-:Y:S02]  /*6e30*/  @!P6 LDGSTS.E.BYPASS.LTC128B.128 [R213+0x2100], [R162.64], !P0 ;  /* 0x02100000a2d5efae */ /* 0x0003e4000c101d48 */
[C---:B------:R-:W-:Y:S03]  /*6e40*/  HMMA.16816.F32 R4, R124.reuse, R128, R4 ;  /* 0x000000807c04723c */ /* 0x040fe60000001804 */
[----:B------:R5:W-:Y:S02]  /*6e50*/  @!P6 LDGSTS.E.BYPASS.LTC128B.128 [R213+0x5100], [R158.64], !P3 ;  /* 0x051000009ed5efae */ /* 0x000be4000d901d48 */
[C---:B------:R-:W-:Y:S03]  /*6e60*/  ISETP.GT.AND P6, PT, R186.reuse, R223, PT ;  /* 0x000000dfba00720c */ /* 0x040fe60003fc4270 */
[C---:B------:R-:W-:Y:S01]  /*6e70*/  HMMA.16816.F32 R8, R124.reuse, R130, R8 ;  /* 0x000000827c08723c */ /* 0x040fe20000001808 */
[----:B------:R-:W-:Y:S05]  /*6e80*/  LDSM.16.M88.4 R128, [R193+0x1000] ;  /* 0x00100000c180783b */ /* 0x000fea0000000200 */
[----:B------:R-:W0:Y:S02]  /*6e90*/  LDGDEPBAR ;  /* 0x00000000000079af */ /* 0x000e240000000000 */
[C---:B------:R-:W-:Y:S04]  /*6ea0*/  HMMA.16816.F32 R12, R124.reuse, R132, R12 ;  /* 0x000000847c0c723c */ /* 0x040fe8000000180c */
[----:B------:R-:W-:Y:S01]  /*6eb0*/  @P6 IADD3 R0, R186, -0x1, RZ ;  /* 0xffffffffba006810 */ /* 0x000fe20007ffe0ff */
[----:B------:R-:W-:Y:S02]  /*6ec0*/  @P6 IMAD.MOV.U32 R3, RZ, RZ, c[0x0][0x1e0] ;  /* 0x00007800ff036624 */ /* 0x000fe400078e00ff */
[----:B------:R-:W-:Y:S01]  /*6ed0*/  @P6 IMAD.MOV.U32 R108, RZ, RZ, 0x5 ;  /* 0x00000005ff6c6424 */ /* 0x000fe200078e00ff */
[C---:B------:R-:W-:Y:S01]  /*6ee0*/  HMMA.16816.F32 R16, R124.reuse, R134, R16 ;  /* 0x000000867c10723c */ /* 0x040fe20000001810 */
[----:B-1----:R-:W-:Y:S03]  /*6ef0*/  LDSM.16.M88.4 R160, [R193+0x800] ;  /* 0x00080000c1a0783b */ /* 0x002fe60000000200 */
[----:B------:R-:W-:Y:S02]  /*6f00*/  @P6 SHF.R.S32.HI R2, RZ, 0x1f, R0 ;  /* 0x0000001fff026819 */ /* 0x000fe40000011400 */
[----:B-----5:R-:W1:Y:S02]  /*6f10*/  LDSM.16.M88.4 R156, [R193] ;  /* 0x00000000c19c783b */ /* 0x020e640000000200 */
[C---:B--2---:R-:W-:Y:S03]  /*6f20*/  HMMA.16816.F32 R20, R124.reuse, R136, R20 ;  /* 0x000000887c14723c */ /* 0x044fe60000001814 */
[----:B------:R-:W2:Y:S01]  /*6f30*/  LDSM.16.M88.4 R132, [R193+0x1800] ;  /* 0x00180000c184783b */ /* 0x000ea20000000200 */
[----:B------:R-:W-:Y:S04]  /*6f40*/  @P6 IMAD R2, R2, c[0x0][0x1e0], RZ ;  /* 0x0000780002026a24 */ /* 0x000fe800078e02ff */
[C---:B------:R-:W-:Y:S01]  /*6f50*/  HMMA.16816.F32 R24, R124.reuse, R138, R24 ;  /* 0x0000008a7c18723c */ /* 0x040fe20000001818 */
[----:B------:R-:W5:Y:S03]  /*6f60*/  LDSM.16.M88.4 R136, [R193+0x2000] ;  /* 0x00200000c188783b */ /* 0x000f660000000200 */
[C---:B------:R-:W-:Y:S04]  /*6f70*/  @P6 IMAD R2, R0.reuse, c[0x0][0x1e4], R2 ;  /* 0x0000790000026a24 */ /* 0x040fe800078e0202 */
[C---:B------:R-:W-:Y:S08]  /*6f80*/  HMMA.16816.F32 R28, R124.reuse, R140, R28 ;  /* 0x0000008c7c1c723c */ /* 0x040ff0000000181c */
[C---:B------:R-:W-:Y:S01]  /*6f90*/  HMMA.16816.F32 R32, R124.reuse, R142, R32 ;  /* 0x0000008e7c20723c */ /* 0x040fe20000001820 */
[----:B------:R-:W2:Y:S07]  /*6fa0*/  LDSM.16.M88.4 R140, [R193+0x2800] ;  /* 0x00280000c18c783b */ /* 0x000eae0000000200 */
[C---:B------:R-:W-:Y:S08]  /*6fb0*/  HMMA.16816.F32 R36, R124.reuse, R144, R36 ;  /* 0x000000907c24723c */ /* 0x040ff00000001824 */
[C---:B------:R-:W-:Y:S01]  /*6fc0*/  HMMA.16816.F32 R40, R124.reuse, R146, R40 ;  /* 0x000000927c28723c */ /* 0x040fe20000001828 */
[----:B------:R-:W2:Y:S07]  /*6fd0*/  LDSM.16.M88.4 R144, [R190] ;  /* 0x00000000be90783b */ /* 0x000eae0000000200 */
[C---:B---3--:R-:W-:Y:S08]  /*6fe0*/  HMMA.16816.F32 R44, R124.reuse, R148, R44 ;  /* 0x000000947c2c723c */ /* 0x048ff0000000182c */
[----:B------:R-:W-:Y:S01]  /*6ff0*/  HMMA.16816.F32 R48, R124, R150, R48 ;  /* 0x000000967c30723c */ /* 0x000fe20000001830 */
[----:B------:R-:W-:Y:S07]  /*7000*/  LDSM.16.M88.4 R148, [R190+0x1000] ;  /* 0x00100000be94783b */ /* 0x000fee0000000200 */
        /* <DEDUP_REMOVED lines=8> */
[----:B------:R-:W1:Y:S07]  /*7090*/  LDSM.16.M88.4 R128, [R190+0x800] ;  /* 0x00080000be80783b */ /* 0x000e6e0000000200 */
[C---:B--2---:R-:W-:Y:S08]  /*70a0*/  HMMA.16816.F32 R28, R152.reuse, R132, R28 ;  /* 0x00000084981c723c */ /* 0x044ff0000000181c */
[C---:B------:R-:W-:Y:S01]  /*70b0*/  HMMA.16816.F32 R32, R152.reuse, R134, R32 ;  /* 0x000000869820723c */ /* 0x040fe20000001820 */
[----:B------:R-:W2:Y:S07]  /*70c0*/  LDSM.16.M88.4 R132, [R190+0x1800] ;  /* 0x00180000be84783b */ /* 0x000eae0000000200 */
[C---:B-----5:R-:W-:Y:S08]  /*70d0*/  HMMA.16816.F32 R36, R152.reuse, R136, R36 ;  /* 0x000000889824723c */ /* 0x060ff00000001824 */
[C---:B------:R-:W-:Y:S01]  /*70e0*/  HMMA.16816.F32 R40, R152.reuse, R138, R40 ;  /* 0x0000008a9828723c */ /* 0x040fe20000001828 */
[----:B------:R-:W3:Y:S07]  /*70f0*/  LDSM.16.M88.4 R136, [R190+0x2000] ;  /* 0x00200000be88783b */ /* 0x000eee0000000200 */
[C---:B------:R-:W-:Y:S08]  /*7100*/  HMMA.16816.F32 R44, R152.reuse, R140, R44 ;  /* 0x0000008c982c723c */ /* 0x040ff0000000182c */
[----:B------:R-:W-:Y:S01]  /*7110*/  HMMA.16816.F32 R48, R152, R142, R48 ;  /* 0x0000008e9830723c */ /* 0x000fe20000001830 */
[----:B------:R-:W5:Y:S07]  /*7120*/  LDSM.16.M88.4 R140, [R189+0x3800] ;  /* 0x00380000bd8c783b */ /* 0x000f6e0000000200 */
[C---:B------:R-:W-:Y:S08]  /*7130*/  HMMA.16816.F32 R4, R164.reuse, R144, R4 ;  /* 0x00000090a404723c */ /* 0x040ff00000001804 */
[C---:B------:R-:W-:Y:S01]  /*7140*/  HMMA.16816.F32 R8, R164.reuse, R146, R8 ;  /* 0x00000092a408723c */ /* 0x040fe20000001808 */
[----:B------:R-:W-:Y:S07]  /*7150*/  LDSM.16.M88.4 R144, [R189+0x4800] ;  /* 0x00480000bd90783b */ /* 0x000fee0000000200 */
[C---:B-1----:R-:W-:Y:S08]  /*7160*/  HMMA.16816.F32 R12, R164.reuse, R128, R12 ;  /* 0x00000080a40c723c */ /* 0x042ff0000000180c */
[C---:B------:R-:W-:Y:S01]  /*7170*/  HMMA.16816.F32 R16, R164.reuse, R130, R16 ;  /* 0x00000082a410723c */ /* 0x040fe20000001810 */
[----:B------:R-:W1:Y:S07]  /*7180*/  LDSM.16.M88.4 R128, [R189+0x4000] ;  /* 0x00400000bd80783b */ /* 0x000e6e0000000200 */
[C---:B------:R-:W-:Y:S08]  /*7190*/  HMMA.16816.F32 R20, R164.reuse, R148, R20 ;  /* 0x00000094a414723c */ /* 0x040ff00000001814 */
[C---:B------:R-:W-:Y:S01]  /*71a0*/  HMMA.16816.F32 R24, R164.reuse, R150, R24 ;  /* 0x00000096a418723c */ /* 0x040fe20000001818 */
[----:B------:R-:W1:Y:S07]  /*71b0*/  LDSM.16.M88.4 R148, [R189+0x5000] ;  /* 0x00500000bd94783b */ /* 0x000e6e0000000200 */
[C---:B--2---:R-:W-:Y:S08]  /*71c0*/  HMMA.16816.F32 R28, R164.reuse, R132, R28 ;  /* 0x00000084a41c723c */ /* 0x044ff0000000181c */
[C---:B------:R-:W-:Y:S01]  /*71d0*/  HMMA.16816.F32 R32, R164.reuse, R134, R32 ;  /* 0x00000086a420723c */ /* 0x040fe20000001820 */
[----:B------:R-:W2:Y:S07]  /*71e0*/  LDSM.16.M88.4 R132, [R189+0x5800] ;  /* 0x00580000bd84783b */ /* 0x000eae0000000200 */
[C---:B---3--:R-:W-:Y:S08]  /*71f0*/  HMMA.16816.F32 R36, R164.reuse, R136, R36 ;  /* 0x00000088a424723c */ /* 0x048ff00000001824 */
[C---:B------:R-:W-:Y:S01]  /*7200*/  HMMA.16816.F32 R40, R164.reuse, R138, R40 ;  /* 0x0000008aa428723c */ /* 0x040fe20000001828 */
[----:B------:R-:W3:Y:S07]  /*7210*/  LDSM.16.M88.4 R136, [R201] ;  /* 0x00000000c988783b */ /* 0x000eee0000000200 */
[C---:B------:R-:W-:Y:S08]  /*7220*/  HMMA.16816.F32 R44, R164.reuse, R156, R44 ;  /* 0x0000009ca42c723c */ /* 0x040ff0000000182c */
[----:B------:R-:W-:Y:S01]  /*7230*/  HMMA.16816.F32 R48, R164, R158, R48 ;  /* 0x0000009ea430723c */ /* 0x000fe20000001830 */
[----:B------:R-:W2:Y:S07]  /*7240*/  LDSM.16.M88.4 R156, [R200] ;  /* 0x00000000c89c783b */ /* 0x000eae0000000200 */
[C---:B------:R-:W-:Y:S08]  /*7250*/  HMMA.16816.F32 R4, R168.reuse, R160, R4 ;  /* 0x000000a0a804723c */ /* 0x040ff00000001804 */
[C---:B------:R-:W-:Y:S01]  /*7260*/  HMMA.16816.F32 R8, R168.reuse, R162, R8 ;  /* 0x000000a2a808723c */ /* 0x040fe20000001808 */
[----:B------:R-:W-:Y:S07]  /*7270*/  LDSM.16.M88.4 R160, [R193+0x5800] ;  /* 0x00580000c1a0783b */ /* 0x000fee0000000200 */
[C---:B-----5:R-:W-:Y:S08]  /*7280*/  HMMA.16816.F32 R12, R168.reuse, R140, R12 ;  /* 0x0000008ca80c723c */ /* 0x060ff0000000180c */
[C---:B------:R-:W-:Y:S01]  /*7290*/  HMMA.16816.F32 R16, R168.reuse, R142, R16 ;  /* 0x0000008ea810723c */ /* 0x040fe20000001810 */
[----:B------:R-:W5:Y:S07]  /*72a0*/  LDSM.16.M88.4 R140, [R199] ;  /* 0x00000000c78c783b */ /* 0x000f6e0000000200 */
[C---:B-1----:R-:W-:Y:S08]  /*72b0*/  HMMA.16816.F32 R20, R168.reuse, R128, R20 ;  /* 0x00000080a814723c */ /* 0x042ff00000001814 */
[C---:B------:R-:W-:Y:S01]  /*72c0*/  HMMA.16816.F32 R24, R168.reuse, R130, R24 ;  /* 0x00000082a818723c */ /* 0x040fe20000001818 */
[----:B------:R-:W1:Y:S07]  /*72d0*/  LDSM.16.M88.4 R128, [R198] ;  /* 0x00000000c680783b */ /* 0x000e6e0000000200 */
[C---:B------:R-:W-:Y:S08]  /*72e0*/  HMMA.16816.F32 R28, R168.reuse, R144, R28 ;  /* 0x00000090a81c723c */ /* 0x040ff0000000181c */
[C---:B------:R-:W-:Y:S01]  /*72f0*/  HMMA.16816.F32 R32, R168.reuse, R146, R32 ;  /* 0x00000092a820723c */ /* 0x040fe20000001820 */
[----:B------:R-:W1:Y:S07]  /*7300*/  LDSM.16.M88.4 R144, [R197] ;  /* 0x00000000c590783b */ /* 0x000e6e0000000200 */
[C---:B------:R-:W-:Y:S08]  /*7310*/  HMMA.16816.F32 R36, R168.reuse, R148, R36 ;  /* 0x00000094a824723c */ /* 0x040ff00000001824 */
[C---:B------:R-:W-:Y:S01]  /*7320*/  HMMA.16816.F32 R40, R168.reuse, R150, R40 ;  /* 0x00000096a828723c */ /* 0x040fe20000001828 */
[----:B------:R-:W-:Y:S07]  /*7330*/  LDSM.16.M88.4 R148, [R193+0x3800] ;  /* 0x00380000c194783b */ /* 0x000fee0000000200 */
[C---:B--2---:R-:W-:Y:S08]  /*7340*/  HMMA.16816.F32 R44, R168.reuse, R132, R44 ;  /* 0x00000084a82c723c */ /* 0x044ff0000000182c */
[----:B------:R-:W-:Y:S01]  /*7350*/  HMMA.16816.F32 R48, R168, R134, R48 ;  /* 0x00000086a830723c */ /* 0x000fe20000001830 */
[----:B------:R-:W2:Y:S07]  /*7360*/  LDSM.16.M88.4 R132, [R196] ;  /* 0x00000000c484783b */ /* 0x000eae0000000200 */
[C---:B---3--:R-:W-:Y:S08]  /*7370*/  HMMA.16816.F32 R4, R172.reuse, R136, R4 ;  /* 0x00000088ac04723c */ /* 0x048ff00000001804 */
[C---:B------:R-:W-:Y:S01]  /*7380*/  HMMA.16816.F32 R8, R172.reuse, R138, R8 ;  /* 0x0000008aac08723c */ /* 0x040fe20000001808 */
[----:B------:R-:W3:Y:S07]  /*7390*/  LDSM.16.M88.4 R136, [R193+0x3000] ;  /* 0x00300000c188783b */ /* 0x000eee0000000200 */
        /* <DEDUP_REMOVED lines=17> */
[----:B------:R-:W-:Y:S07]  /*74b0*/  LDSM.16.M88.4 R136, [R190+0x4800] ;  /* 0x00480000be88783b */ /* 0x000fee0000000200 */
[C---:B------:R-:W-:Y:S08]  /*74c0*/  HMMA.16816.F32 R12, R176.reuse, R148, R12 ;  /* 0x00000094b00c723c */ /* 0x040ff0000000180c */
[C---:B------:R-:W-:Y:S08]  /*74d0*/  HMMA.16816.F32 R16, R176.reuse, R150, R16 ;  /* 0x00000096b010723c */ /* 0x040ff00000001810 */
[C---:B-----5:R-:W-:Y:S07]  /*74e0*/  HMMA.16816.F32 R20, R176.reuse, R140, R20 ;  /* 0x0000008cb014723c */ /* 0x060fee0000001814 */
[C---:B------:R-:W-:Y:S01]  /*74f0*/  @P6 SHF.L.U64.HI R141, R3.reuse, R108, c[0x0][0x1e4] ;  /* 0x00007900038d6619 */ /* 0x040fe2000001026c */
[C---:B------:R-:W-:Y:S04]  /*7500*/  HMMA.16816.F32 R24, R176.reuse, R142, R24 ;  /* 0x0000008eb018723c */ /* 0x040fe80000001818 */
[----:B------:R-:W-:Y:S03]  /*7510*/  @P6 IMAD.SHL.U32 R140, R3, 0x20, RZ ;  /* 0x00000020038c6824 */ /* 0x000fe600078e00ff */
[----:B------:R-:W-:Y:S01]  /*7520*/  @P6 IMAD.WIDE.U32 R142, R0, c[0x0][0x1e0], RZ ;  /* 0x00007800008e6a25 */ /* 0x000fe200078e00ff */
[C---:B-1----:R-:W-:Y:S04]  /*7530*/  HMMA.16816.F32 R28, R176.reuse, R128, R28 ;  /* 0x00000080b01c723c */ /* 0x042fe8000000181c */
[----:B------:R-:W-:Y:S02]  /*7540*/  @P6 IMAD.IADD R0, R143, 0x1, R2 ;  /* 0x000000018f006824 */ /* 0x000fe400078e0202 */
[----:B------:R-:W-:Y:S02]  /*7550*/  @P6 IMAD.WIDE.U32 R2, R142, 0x60, R140 ;  /* 0x000000608e026825 */ /* 0x000fe400078e008c */
[C---:B------:R-:W-:Y:S01]  /*7560*/  HMMA.16816.F32 R32, R176.reuse, R130, R32 ;  /* 0x00000082b020723c */ /* 0x040fe20000001820 */
[----:B------:R-:W1:Y:S03]  /*7570*/  LDSM.16.M88.4 R128, [R190+0x4000] ;  /* 0x00400000be80783b */ /* 0x000e660000000200 */
[----:B------:R-:W-:Y:S01]  /*7580*/  @P6 IMAD R111, R0, 0x60, RZ ;  /* 0x00000060006f6824 */ /* 0x000fe200078e02ff */
[-C--:B------:R-:W-:Y:S03]  /*7590*/  @P6 IADD3 R108, P4, R226, R2.reuse, RZ ;  /* 0x00000002e26c6210 */ /* 0x080fe60007f9e0ff */
[C---:B------:R-:W-:Y:S04]  /*75a0*/  HMMA.16816.F32 R36, R176.reuse, R156, R36 ;  /* 0x0000009cb024723c */ /* 0x040fe80000001824 */
[----:B------:R-:W-:Y:S04]  /*75b0*/  @P6 IMAD.IADD R0, R111, 0x1, R3 ;  /* 0x000000016f006824 */ /* 0x000fe800078e0203 */
[C---:B------:R-:W-:Y:S01]  /*75c0*/  HMMA.16816.F32 R40, R176.reuse, R158, R40 ;  /* 0x0000009eb028723c */ /* 0x040fe20000001828 */
[----:B------:R-:W3:Y:S07]  /*75d0*/  LDL R159, [R1+0x8] ;  /* 0x00000800019f7983 */ /* 0x000eee0000100800 */
[C---:B------:R-:W-:Y:S08]  /*75e0*/  HMMA.16816.F32 R44, R176.reuse, R160, R44 ;  /* 0x000000a0b02c723c */ /* 0x040ff0000000182c */
[----:B------:R-:W-:Y:S01]  /*75f0*/  HMMA.16816.F32 R48, R176, R162, R48 ;  /* 0x000000a2b030723c */ /* 0x000fe20000001830 */
[----:B------:R-:W3:Y:S07]  /*7600*/  LDL R162, [R1+0xc] ;  /* 0x00000c0001a27983 */ /* 0x000eee0000100800 */
[C---:B------:R-:W-:Y:S08]  /*7610*/  HMMA.16816.F32 R4, R180.reuse, R144, R4 ;  /* 0x00000090b404723c */ /* 0x040ff00000001804 */
[C---:B------:R-:W-:Y:S07]  /*7620*/  HMMA.16816.F32 R8, R180.reuse, R146, R8 ;  /* 0x00000092b408723c */ /* 0x040fee0000001808 */
[----:B------:R-:W-:Y:S01]  /*7630*/  @P6 LEA R146, P0, R108, c[0x0][0x1c8], 0x1 ;  /* 0x000072006c926a11 */ /* 0x000fe200078008ff */
[C---:B--2---:R-:W-:Y:S08]  /*7640*/  HMMA.16816.F32 R12, R180.reuse, R132, R12 ;  /* 0x00000084b40c723c */ /* 0x044ff0000000180c */
[C---:B------:R-:W-:Y:S01]  /*7650*/  HMMA.16816.F32 R16, R180.reuse, R134, R16 ;  /* 0x00000086b410723c */ /* 0x040fe20000001810 */
[----:B------:R-:W2:Y:S07]  /*7660*/  LDSM.16.M88.4 R132, [R190+0x5000] ;  /* 0x00500000be84783b */ /* 0x000eae0000000200 */
[C---:B-1----:R-:W-:Y:S07]  /*7670*/  HMMA.16816.F32 R20, R180.reuse, R128, R20 ;  /* 0x00000080b414723c */ /* 0x042fee0000001814 */
[----:B------:R-:W-:Y:S01]  /*7680*/  @P6 IMAD.MOV.U32 R128, RZ, RZ, R226 ;  /* 0x000000ffff806224 */ /* 0x000fe200078e00e2 */
[C---:B------:R-:W-:Y:S04]  /*7690*/  HMMA.16816.F32 R24, R180.reuse, R130, R24 ;  /* 0x00000082b418723c */ /* 0x040fe80000001818 */
[--C-:B------:R-:W-:Y:S03]  /*76a0*/  @P6 IMAD.MOV.U32 R129, RZ, RZ, R229.reuse ;  /* 0x000000ffff816224 */ /* 0x100fe600078e00e5 */
[----:B------:R-:W-:Y:S01]  /*76b0*/  @P6 IMAD.X R130, R0, 0x1, R229, P4 ;  /* 0x0000000100826824 */ /* 0x000fe200020e06e5 */
[C---:B------:R-:W-:Y:S04]  /*76c0*/  HMMA.16816.F32 R28, R180.reuse, R136, R28 ;  /* 0x00000088b41c723c */ /* 0x040fe8000000181c */
[----:B------:R-:W-:Y:S01]  /*76d0*/  @P6 IMAD.WIDE.U32 R128, R142, 0x60, R128 ;  /* 0x000000608e806825 */ /* 0x000fe200078e0080 */
[----:B------:R-:W-:Y:S02]  /*76e0*/  @P6 LEA.HI.X R147, R108, c[0x0][0x1cc], R130, 0x1, P0 ;  /* 0x000073006c936a11 */ /* 0x000fe400000f0c82 */
[----:B------:R-:W-:Y:S01]  /*76f0*/  @P6 IADD3 R3, P4, R226, 0x40, RZ ;  /* 0x00000040e2036810 */ /* 0x000fe20007f9e0ff */
[----:B------:R-:W-:Y:S01]  /*7700*/  @P6 IMAD.IADD R108, R129, 0x1, R111 ;  /* 0x00000001816c6824 */ /* 0x000fe200078e026f */
[-C--:B------:R-:W-:Y:S01]  /*7710*/  @P6 IADD3 R137, P0, R140, R2.reuse, RZ ;  /* 0x000000028c896210 */ /* 0x080fe20007f1e0ff */
[C---:B------:R-:W-:Y:S03]  /*7720*/  HMMA.16816.F32 R32, R180.reuse, R138, R32 ;  /* 0x0000008ab420723c */ /* 0x040fe60000001820 */
[C---:B------:R-:W-:Y:S01]  /*7730*/  @P6 SHF.L.U64.HI R145, R128.reuse, 0x1, R108 ;  /* 0x0000000180916819 */ /* 0x040fe2000001026c */
[----:B------:R-:W-:Y:S01]  /*7740*/  @P6 IMAD.SHL.U32 R144, R128, 0x2, RZ ;  /* 0x0000000280906824 */ /* 0x000fe200078e00ff */
[----:B------:R-:W-:Y:S01]  /*7750*/  @P6 IADD3 R111, P5, R3, R2, RZ ;  /* 0x00000002036f6210 */ /* 0x000fe20007fbe0ff */
[----:B------:R-:W1:Y:S01]  /*7760*/  LDSM.16.M88.4 R128, [R190+0x5800] ;  /* 0x00580000be80783b */ /* 0x000e620000000200 */
[----:B------:R-:W-:Y:S01]  /*7770*/  @P6 IMAD.X R108, RZ, RZ, R229, P4 ;  /* 0x000000ffff6c6224 */ /* 0x000fe200020e06e5 */
[----:B------:R-:W-:Y:S04]  /*7780*/  DEPBAR.LE SB0, 0x0 ;  /* 0x000080000000791a */ /* 0x000fe80000000000 */
[----:B------:R-:W-:Y:S01]  /*7790*/  BAR.SYNC.DEFER_BLOCKING 0x0 ;  /* 0x0000000000007b1d */ /* 0x000fe20000010000 */
[C---:B------:R-:W-:Y:S01]  /*77a0*/  @P6 IADD3 R136, P4, R137.reuse, R3, RZ ;  /* 0x0000000389886210 */ /* 0x040fe20007f9e0ff */
[C---:B------:R-:W-:Y:S01]  /*77b0*/  @P6 IMAD.X R2, R0.reuse, 0x1, R141, P0 ;  /* 0x0000000100026824 */ /* 0x040fe200000e068d */
[----:B------:R-:W-:Y:S01]  /*77c0*/  @P6 IADD3 R3, P0, R137, R226, RZ ;  /* 0x000000e289036210 */ /* 0x000fe20007f1e0ff */
[--C-:B------:R-:W-:Y:S01]  /*77d0*/  @P6 IMAD.X R0, R0, 0x1, R108.reuse, P5 ;  /* 0x0000000100006824 */ /* 0x100fe200028e066c */
[C---:B--2---:R-:W-:Y:S05]  /*77e0*/  HMMA.16816.F32 R36, R180.reuse, R132, R36 ;  /* 0x00000084b424723c */ /* 0x044fea0000001824 */
[C---:B------:R-:W-:Y:S01]  /*77f0*/  @P6 IMAD.X R108, R2.reuse, 0x1, R108, P4 ;  /* 0x00000001026c6824 */ /* 0x040fe200020e066c */
[----:B------:R-:W-:Y:S01]  /*7800*/  @P6 LEA R140, P4, R3, c[0x0][0x1c8], 0x1 ;  /* 0x00007200038c6a11 */ /* 0x000fe200078808ff */
[----:B------:R-:W-:Y:S01]  /*7810*/  @P6 IMAD.X R2, R2, 0x1, R229, P0 ;  /* 0x0000000102026824 */ /* 0x000fe200000e06e5 */
[C---:B------:R-:W-:Y:S01]  /*7820*/  @P6 LEA R138, P0, R136.reuse, c[0x0][0x1c8], 0x1 ;  /* 0x00007200888a6a11 */ /* 0x040fe200078008ff */
[C---:B------:R-:W-:Y:S03]  /*7830*/  HMMA.16816.F32 R40, R180.reuse, R134, R40 ;  /* 0x00000086b428723c */ /* 0x040fe60000001828 */
[----:B------:R-:W-:Y:S02]  /*7840*/  @P6 LEA.HI.X R139, R136, c[0x0][0x1cc], R108, 0x1, P0 ;  /* 0x00007300888b6a11 */ /* 0x000fe400000f0c6c */
[----:B------:R-:W-:Y:S02]  /*7850*/  @P6 ISETP.GE.AND P0, PT, R246, c[0x0][0x1d4], PT ;  /* 0x00007500f6006a0c */ /* 0x000fe40003f06270 */
[----:B------:R-:W-:Y:S02]  /*7860*/  @P6 LEA R142, P5, R111, c[0x0][0x1c8], 0x1 ;  /* 0x000072006f8e6a11 */ /* 0x000fe400078a08ff */
[----:B------:R-:W-:Y:S03]  /*7870*/  @P6 LEA.HI.X R141, R3, c[0x0][0x1cc], R2, 0x1, P4 ;  /* 0x00007300038d6a11 */ /* 0x000fe600020f0c02 */
[----:B------:R-:W-:Y:S02]  /*7880*/  @P6 IADD3 R132, P4, R144, c[0x0][0x1c8], RZ ;  /* 0x0000720090846a10 */ /* 0x000fe40007f9e0ff */
[----:B------:R-:W-:Y:S01]  /*7890*/  @P6 LEA.HI.X R143, R111, c[0x0][0x1cc], R0, 0x1, P5 ;  /* 0x000073006f8f6a11 */ /* 0x000fe200028f0c00 */
[----:B----4-:R-:W-:Y:S01]  /*78a0*/  IMAD.IADD R111, R212, 0x1, R214 ;  /* 0x00000001d46f7824 */ /* 0x010fe200078e02d6 */
[----:B------:R-:W-:Y:S02]  /*78b0*/  @P6 IADD3 R2, P5, R144, 0x80, RZ ;  /* 0x0000008090026810 */ /* 0x000fe40007fbe0ff */
[----:B------:R-:W-:Y:S01]  /*78c0*/  @P6 IADD3.X R133, R145, c[0x0][0x1cc], RZ, P4, !PT ;  /* 0x0000730091856a10 */ /* 0x000fe200027fe4ff */
[----:B------:R-:W-:Y:S01]  /*78d0*/  @P2 IMAD.HI.U32 R0, R111, c[0x0][0x2c8], RZ ;  /* 0x0000b2006f002a27 */ /* 0x000fe200078e00ff */
[----:B------:R-:W-:Y:S01]  /*78e0*/  @P6 IADD3 R2, P4, R2, c[0x0][0x1c8], RZ ;  /* 0x0000720002026a10 */ /* 0x000fe20007f9e0ff */
[C---:B-1----:R-:W-:Y:S02]  /*78f0*/  HMMA.16816.F32 R44, R180.reuse, R128, R44 ;  /* 0x00000080b42c723c */ /* 0x042fe4000000182c */
[----:B------:R-:W-:Y:S01]  /*7900*/  @!PT LDS RZ, [RZ] ;  /* 0x00000000fffff984 */ /* 0x000fe20000000800 */
[----:B------:R-:W-:Y:S01]  /*7910*/  @!PT LDS RZ, [RZ] ;  /* 0x00000000fffff984 */ /* 0x000fe20000000800 */
[----:B------:R-:W-:Y:S01]  /*7920*/  @!PT LDS RZ, [RZ] ;  /* 0x00000000fffff984 */ /* 0x000fe20000000800 */
[----:B------:R1:W-:Y:S01]  /*7930*/  @P6 LDGSTS.E.BYPASS.LTC128B.128 [R213+0x8100], [R132.64], !P0 ;  /* 0x0810000084d56fae */ /* 0x0003e2000c101d48 */
[----:B------:R-:W-:Y:S02]  /*7940*/  @P6 IADD3.X R3, RZ, c[0x0][0x1cc], R145, P4, P5 ;  /* 0x00007300ff036a10 */ /* 0x000fe400027ea491 */
[----:B------:R-:W-:Y:S03]  /*7950*/  @P2 SHF.R.U32.HI R111, RZ, c[0x0][0x2cc], R0 ;  /* 0x0000b300ff6f2a19 */ /* 0x000fe60000011600 */
[----:B------:R2:W-:Y:S01]  /*7960*/  @P6 LDGSTS.E.BYPASS.LTC128B.128 [R213+0xb100], [R2.64], !P3 ;  /* 0x0b10000002d56fae */ /* 0x0005e2000d901d48 */
[----:B------:R-:W-:Y:S04]  /*7970*/  HMMA.16816.F32 R48, R180, R130, R48 ;  /* 0x00000082b430723c */ /* 0x000fe80000001830 */
[----:B------:R1:W-:Y:S05]  /*7980*/  @P6 LDGSTS.E.BYPASS.LTC128B.128 [R213+0x9100], [R146.64], !P0 ;  /* 0x0910000092d56fae */ /* 0x0003ea000c101d48 */
[----:B------:R1:W-:Y:S05]  /*7990*/  @P6 LDGSTS.E.BYPASS.LTC128B.128 [R213+0xc100], [R142.64], !P3 ;  /* 0x0c1000008ed56fae */ /* 0x0003ea000d901d48 */
[----:B------:R1:W-:Y:S05]  /*79a0*/  @P6 LDGSTS.E.BYPASS.LTC128B.128 [R213+0xa100], [R140.64], !P0 ;  /* 0x0a1000008cd56fae */ /* 0x0003ea000c101d48 */
[----:B------:R1:W-:Y:S05]  /*79b0*/  @P6 LDGSTS.E.BYPASS.LTC128B.128 [R213+0xd100], [R138.64], !P3 ;  /* 0x0d1000008ad56fae */ /* 0x0003ea000d901d48 */
[----:B------:R-:W4:Y:S01]  /*79c0*/  SHFL.IDX PT, R108, R111, RZ, 0x1c1f ;  /* 0x001c1fff6f6c7589 */ /* 0x000f2200000e0000 */
[----:B--2---:R-:W-:Y:S04]  /*79d0*/  IMAD R3, R186, -0x60, RZ ;  /* 0xffffffa0ba037824 */ /* 0x004fe800078e02ff */
[----:B------:R-:W0:Y:S01]  /*79e0*/  LDGDEPBAR ;  /* 0x00000000000079af */ /* 0x000e220000000000 */
[----:B------:R-:W-:Y:S04]  /*79f0*/  IADD3 R0, -R187, 0x1, R3 ;  /* 0x00000001bb007810 */ /* 0x000fe80007ffe103 */
[----:B---3--:R-:W-:Y:S04]  /*7a00*/  IADD3 R0, -R159, R0, R162 ;  /* 0x000000009f007210 */ /* 0x008fe80007ffe1a2 */
[C---:B------:R-:W-:Y:S02]  /*7a10*/  IADD3 R129, R0.reuse, c[0x0][0x328], RZ ;  /* 0x0000ca0000817a10 */ /* 0x040fe40007ffe0ff */
[----:B------:R-:W-:Y:S03]  /*7a20*/  IADD3 R128, R0, UR4, RZ ;  /* 0x0000000400807c10 */ /* 0x000fe6000fffe0ff */
[----:B----4-:R-:W-:Y:S02]  /*7a30*/  IMAD.IADD R2, R129, 0x1, R108 ;  /* 0x0000000181027824 */ /* 0x010fe400078e026c */
[----:B------:R-:W-:Y:S01]  /*7a40*/  IMAD.IADD R0, R108, 0x1, R128 ;  /* 0x000000016c007824 */ /* 0x000fe200078e0280 */
[----:B------:R-:W-:-:S05]  /*7a50*/  @!P1 BRA `(.L_x_562) ;  /* 0x0000018000009947 */ /* 0x000fca0003800000 */
[----:B-1----:R-:W-:Y:S01]  /*7a60*/  IADD3 R108, -R159, R162, R108 ;  /* 0x000000a29f6c7210 */ /* 0x002fe20007ffe16c */
[----:B------:R-:W-:Y:S03]  /*7a70*/  BSSY B0, `(.L_x_563) ;  /* 0x0000011000007945 */ /* 0x000fe60003800000 */
        /* <DEDUP_REMOVED lines=11> */
.L_x_564:
[----:B------:R-:W-:Y:S04]  /*7b30*/  MOV R130, c[0x0][0x32c] ;  /* 0x0000cb0000827a02 */ /* 0x000fe80000000f00 */
[----:B------:R-:W-:Y:S11]  /*7b40*/  ISETP.NE.AND P0, PT, R130, 0x1, PT ;  /* 0x000000018200780c */ /* 0x000ff60003f05270 */
[----:B------:R-:W-:Y:S02]  /*7b50*/  @!UPT UIADD3 URZ, URZ, URZ, URZ ;  /* 0x0000003f3f3ff290 */ /* 0x000fe4000fffe03f */
[----:B------:R-:W-:Y:S05]  /*7b60*/  @P0 IMAD.HI.U32 R130, R108, c[0x0][0x330], RZ ;  /* 0x0000cc006c820a27 */ /* 0x000fea00078e00ff */
[----:B------:R-:W-:Y:S02]  /*7b70*/  @P0 SHF.R.U32.HI R108, RZ, c[0x0][0x334], R130 ;  /* 0x0000cd00ff6c0a19 */ /* 0x000fe40000011682 */
.L_x_565:
[----:B------:R-:W-:Y:S05]  /*7b80*/  BSYNC B0 ;  /* 0x0000000000007941 */ /* 0x000fea0003800000 */
.L_x_563:
[----:B------:R-:W-:Y:S04]  /*7b90*/  IMAD.IADD R130, R3, 0x1, -R187 ;  /* 0x0000000103827824 */ /* 0x000fe800078e0abb */
[----:B------:R-:W-:Y:S05]  /*7ba0*/  IMAD R108, R108, c[0x0][0x32c], R130 ;  /* 0x0000cb006c6c7a24 */ /* 0x000fea00078e0282 */
[----:B------:R-:W-:Y:S02]  /*7bb0*/  IADD3 R130, R108, c[0x0][0x32c], RZ ;  /* 0x0000cb006c827a10 */ /* 0x000fe40007ffe0ff */
[----:B------:R-:W-:Y:S02]  /*7bc0*/  IMNMX R0, R0, R108, !PT ;  /* 0x0000006c00007217 */ /* 0x000fe40007800200 */
[----:B------:R-:W-:Y:S02]  /*7bd0*/  IMNMX R2, R2, R130, PT ;  /* 0x0000008202027217 */ /* 0x000fe40003800200 */
.L_x_562:
[C---:B-1----:R-:W-:Y:S02]  /*7be0*/  ISETP.GE.AND P0, PT, R3.reuse, 0x2, PT ;  /* 0x000000020300780c */ /* 0x042fe40003f06270 */
[C---:B------:R-:W-:Y:S02]  /*7bf0*/  ISETP.GE.AND P4, PT, R3.reuse, 0x1, PT ;  /* 0x000000010300780c */ /* 0x040fe40003f86270 */
[----:B------:R-:W-:Y:S02]  /*7c00*/  P2R R144, PR, RZ, 0x1 ;  /* 0x00000001ff907803 */ /* 0x000fe40000000000 */
[C---:B------:R-:W-:Y:S02]  /*7c10*/  ISETP.GT.AND P0, PT, R0.reuse, 0x1, !P0 ;  /* 0x000000010000780c */ /* 0x040fe40004704270 */
[----:B------:R-:W-:Y:S02]  /*7c20*/  P2R R143, PR, RZ, 0x10 ;  /* 0x00000010ff8f7803 */ /* 0x000fe40000000000 */
[----:B------:R-:W-:Y:S02]  /*7c30*/  ISETP.GT.AND P4, PT, R0, RZ, !P4 ;  /* 0x000000ff0000720c */ /* 0x000fe40006784270 */
[C---:B------:R-:W-:Y:S02]  /*7c40*/  ISETP.LT.OR P0, PT, R2.reuse, 0x2, P0 ;  /* 0x000000020200780c */ /* 0x040fe40000701670 */
[----:B------:R-:W-:Y:S02]  /*7c50*/  ISETP.GE.AND P5, PT, R3, 0x9, PT ;  /* 0x000000090300780c */ /* 0x000fe40003fa6270 */
[----:B------:R-:W-:Y:S02]  /*7c60*/  ISETP.LT.OR P4, PT, R2, 0x1, P4 ;  /* 0x000000010200780c */ /* 0x000fe40002781670 */
[----:B------:R-:W-:Y:S02]  /*7c70*/  FSEL R133, R5, -INF , !P0 ;  /* 0xff80000005857808 */ /* 0x000fe40004000000 */
[----:B------:R-:W-:Y:S02]  /*7c80*/  ISETP.GT.AND P0, PT, R0, 0x8, !P5 ;  /* 0x000000080000780c */ /* 0x000fe40006f04270 */
[----:B------:R-:W-:Y:S02]  /*7c90*/  FSEL R130, R4, -INF , !P4 ;  /* 0xff80000004827808 */ /* 0x000fe40006000000 */
[----:B------:R-:W-:Y:S01]  /*7ca0*/  ISETP.LT.OR P0, PT, R2, 0x9, P0 ;  /* 0x000000090200780c */ /* 0x000fe20000701670 */
[----:B------:R-:W1:Y:S01]  /*7cb0*/  SHFL.IDX PT, R4, R111, 0x1, 0x1c1f ;  /* 0x003c1f006f047f89 */ /* 0x000e6200000e0000 */
[C---:B------:R-:W-:Y:S02]  /*7cc0*/  ISETP.GE.AND P4, PT, R3.reuse, 0xa, PT ;  /* 0x0000000a0300780c */ /* 0x040fe40003f86270 */
        /* <DEDUP_REMOVED lines=98> */
[----:B------:R-:W-:Y:S04]  /*82f0*/  ISETP.LT.OR P0, PT, R2, 0x59, P0 ;  /* 0x000000590200780c */ /* 0x000fe80000701670 */
[----:B------:R-:W-:Y:S02]  /*8300*/  FSEL R221, R48, -INF , !P0 ;  /* 0xff80000030dd7808 */ /* 0x000fe40004000000 */
[----:B------:R-:W-:Y:S01]  /*8310*/  ISETP.GT.AND P0, PT, R0, 0x59, !P4 ;  /* 0x000000590000780c */ /* 0x000fe20006704270 */
[--C-:B-1----:R-:W-:Y:S03]  /*8320*/  IMAD.IADD R0, R128, 0x1, R4.reuse ;  /* 0x0000000180007824 */ /* 0x102fe600078e0204 */
[----:B------:R-:W-:Y:S01]  /*8330*/  ISETP.LT.OR P0, PT, R2, 0x5a, P0 ;  /* 0x0000005a0200780c */ /* 0x000fe20000701670 */
[----:B------:R-:W-:Y:S03]  /*8340*/  IMAD.IADD R2, R129, 0x1, R4 ;  /* 0x0000000181027824 */ /* 0x000fe600078e0204 */
[----:B------:R-:W-:Y:S01]  /*8350*/  FSEL R222, R49, -INF , !P0 ;  /* 0xff80000031de7808 */ /* 0x000fe20004000000 */
[----:B------:R-:W-:-:S05]  /*8360*/  @!P1 BRA `(.L_x_566) ;  /* 0x0000018000009947 */ /* 0x000fca0003800000 */
[----:B------:R-:W-:Y:S01]  /*8370*/  IADD3 R4, -R159, R162, R4 ;  /* 0x000000a29f047210 */ /* 0x000fe20007ffe104 */
        /* <DEDUP_REMOVED lines=12> */
.L_x_568:
[----:B------:R-:W-:Y:S04]  /*8440*/  MOV R5, c[0x0][0x32c] ;  /* 0x0000cb0000057a02 */ /* 0x000fe80000000f00 */
[----:B------:R-:W-:Y:S11]  /*8450*/  ISETP.NE.AND P0, PT, R5, 0x1, PT ;  /* 0x000000010500780c */ /* 0x000ff60003f05270 */
[----:B------:R-:W-:Y:S02]  /*8460*/  @!UPT UIADD3 URZ, URZ, URZ, URZ ;  /* 0x0000003f3f3ff290 */ /* 0x000fe4000fffe03f */
[----:B------:R-:W-:Y:S05]  /*8470*/  @P0 IMAD.HI.U32 R5, R4, c[0x0][0x330], RZ ;  /* 0x0000cc0004050a27 */ /* 0x000fea00078e00ff */
[----:B------:R-:W-:Y:S02]  /*8480*/  @P0 SHF.R.U32.HI R4, RZ, c[0x0][0x334], R5 ;  /* 0x0000cd00ff040a19 */ /* 0x000fe40000011605 */
.L_x_569:
[----:B------:R-:W-:Y:S05]  /*8490*/  BSYNC B0 ;  /* 0x0000000000007941 */ /* 0x000fea0003800000 */
.L_x_567:
[----:B------:R-:W-:Y:S04]  /*84a0*/  IMAD.IADD R3, R3, 0x1, -R187 ;  /* 0x0000000103037824 */ /* 0x000fe800078e0abb */
[----:B------:R-:W-:Y:S05]  /*84b0*/  IMAD R3, R4, c[0x0][0x32c], R3 ;  /* 0x0000cb0004037a24 */ /* 0x000fea00078e0203 */
[----:B------:R-:W-:Y:S02]  /*84c0*/  IADD3 R4, R3, c[0x0][0x32c], RZ ;  /* 0x0000cb0003047a10 */ /* 0x000fe40007ffe0ff */
[----:B------:R-:W-:Y:S02]  /*84d0*/  IMNMX R0, R0, R3, !PT ;  /* 0x0000000300007217 */ /* 0x000fe40007800200 */
[----:B------:R-:W-:Y:S02]  /*84e0*/  IMNMX R2, R2, R4, PT ;  /* 0x0000000402027217 */ /* 0x000fe40003800200 */
.L_x_566:
        /* <DEDUP_REMOVED lines=82> */
[----:B------:R-:W-:Y:S01]  /*8a10*/  ISETP.GT.AND P6, PT, R0, 0x51, !P6 ;  /* 0x000000510000780c */ /* 0x000fe200077c4270 */
[----:B------:R-:W1:Y:S01]  /*8a20*/  SHFL.BFLY PT, R5, R3, 0x2, 0x1f ;  /* 0x0c401f0003057f89 */ /* 0x000e6200000e0000 */
[----:B------:R-:W-:Y:S02]  /*8a30*/  FSEL R141, R27, -INF , !P0 ;  /* 0xff8000001b8d7808 */ /* 0x000fe40004000000 */
[----:B------:R-:W-:Y:S02]  /*8a40*/  ISETP.NE.AND P0, PT, R108, RZ, PT ;  /* 0x000000ff6c00720c */ /* 0x000fe40003f05270 */
[----:B------:R-:W-:Y:S02]  /*8a50*/  FMNMX.FTZ R4, R141, R4, !PT ;  /* 0x000000048d047209 */ /* 0x000fe40007810000 */
[----:B------:R-:W-:Y:S02]  /*8a60*/  ISETP.GT.AND P0, PT, R0, 0x30, !P0 ;  /* 0x000000300000780c */ /* 0x000fe40004704270 */
[C---:B------:R-:W-:Y:S02]  /*8a70*/  ISETP.LT.OR P6, PT, R2.reuse, 0x52, P6 ;  /* 0x000000520200780c */ /* 0x040fe400037c1670 */
[----:B------:R-:W-:Y:S02]  /*8a80*/  ISETP.LT.OR P0, PT, R2, 0x31, P0 ;  /* 0x000000310200780c */ /* 0x000fe40000701670 */
[----:B------:R-:W-:Y:S02]  /*8a90*/  ISETP.GT.AND P5, PT, R0, 0x58, !P5 ;  /* 0x000000580000780c */ /* 0x000fe40006fa4270 */
[----:B------:R-:W-:Y:S02]  /*8aa0*/  FSEL R142, R30, -INF , !P0 ;  /* 0xff8000001e8e7808 */ /* 0x000fe40004000000 */
[----:B------:R-:W-:Y:S02]  /*8ab0*/  ISETP.NE.AND P0, PT, R25, RZ, PT ;  /* 0x000000ff1900720c */ /* 0x000fe40003f05270 */
[----:B------:R-:W-:Y:S02]  /*8ac0*/  FMNMX.FTZ R4, R142, R4, !PT ;  /* 0x000000048e047209 */ /* 0x000fe40007810000 */
[----:B------:R-:W-:Y:S02]  /*8ad0*/  ISETP.GT.AND P0, PT, R0, 0x31, !P0 ;  /* 0x000000310000780c */ /* 0x000fe40004704270 */
[----:B------:R-:W-:Y:S02]  /*8ae0*/  FSEL R217, R47, -INF , !P6 ;  /* 0xff8000002fd97808 */ /* 0x000fe40007000000 */
[----:B------:R-:W-:Y:S02]  /*8af0*/  ISETP.LT.OR P0, PT, R2, 0x32, P0 ;  /* 0x000000320200780c */ /* 0x000fe40000701670 */
[----:B-1----:R-:W-:Y:S02]  /*8b00*/  FMNMX.FTZ R3, R3, R5, !PT ;  /* 0x0000000503037209 */ /* 0x002fe40007810000 */
        /* <DEDUP_REMOVED lines=12> */
[C---:B------:R-:W-:Y:S02]  /*8bd0*/  ISETP.LT.OR P0, PT, R2.reuse, 0x3a, P0 ;  /* 0x0000003a0200780c */ /* 0x040fe40000701670 */
[----:B------:R-:W-:Y:S02]  /*8be0*/  ISETP.LT.OR P4, PT, R2, 0x5a, P4 ;  /* 0x0000005a0200780c */ /* 0x000fe40002781670 */
[----:B------:R-:W-:Y:S02]  /*8bf0*/  FSEL R159, R35, -INF , !P0 ;  /* 0xff800000239f7808 */ /* 0x000fe40004000000 */
[----:B------:R-:W-:Y:S02]  /*8c00*/  ISETP.NE.AND P0, PT, R20, RZ, PT ;  /* 0x000000ff1400720c */ /* 0x000fe40003f05270 */
[----:B------:R-:W-:Y:S01]  /*8c10*/  FMNMX.FTZ R4, R159, R4, !PT ;  /* 0x000000049f047209 */ /* 0x000fe20007810000 */
[----:B------:R-:W-:Y:S01]  /*8c20*/  LDSM.16.MT88.4 R20, [R192] ;  /* 0x00000000c014783b */ /* 0x000fe20000004200 */
[----:B------:R-:W-:Y:S02]  /*8c30*/  ISETP.GT.AND P0, PT, R0, 0x40, !P0 ;  /* 0x000000400000780c */ /* 0x000fe40004704270 */
[----:B------:R-:W-:Y:S02]  /*8c40*/  FSEL R111, R51, -INF , !P4 ;  /* 0xff800000336f7808 */ /* 0x000fe40006000000 */
[----:B------:R-:W-:Y:S04]  /*8c50*/  ISETP.LT.OR P0, PT, R2, 0x41, P0 ;  /* 0x000000410200780c */ /* 0x000fe80000701670 */
[----:B------:R-:W-:Y:S02]  /*8c60*/  FSEL R162, R38, -INF , !P0 ;  /* 0xff80000026a27808 */ /* 0x000fe40004000000 */
[----:B------:R-:W-:Y:S02]  /*8c70*/  ISETP.NE.AND P0, PT, R17, RZ, PT ;  /* 0x000000ff1100720c */ /* 0x000fe40003f05270 */
[----:B------:R-:W-:Y:S02]  /*8c80*/  FMNMX.FTZ R4, R162, R4, !PT ;  /* 0x00000004a2047209 */ /* 0x000fe40007810000 */
[----:B------:R-:W-:Y:S04]  /*8c90*/  ISETP.GT.AND P0, PT, R0, 0x41, !P0 ;  /* 0x000000410000780c */ /* 0x000fe80004704270 */
[----:B------:R-:W-:Y:S04]  /*8ca0*/  ISETP.LT.OR P0, PT, R2, 0x42, P0 ;  /* 0x000000420200780c */ /* 0x000fe80000701670 */
[----:B------:R-:W-:Y:S02]  /*8cb0*/  FSEL R163, R39, -INF , !P0 ;  /* 0xff80000027a37808 */ /* 0x000fe40004000000 */
[----:B------:R-:W-:Y:S01]  /*8cc0*/  ISETP.NE.AND P0, PT, R16, RZ, PT ;  /* 0x000000ff1000720c */ /* 0x000fe20003f05270 */
[----:B------:R-:W-:Y:S01]  /*8cd0*/  LDSM.16.MT88.4 R36, [R207] ;  /* 0x00000000cf24783b */ /* 0x000fe20000004200 */
[----:B------:R-:W-:Y:S02]  /*8ce0*/  FMNMX.FTZ R4, R163, R4, !PT ;  /* 0x00000004a3047209 */ /* 0x000fe40007810000 */
[----:B------:R-:W-:Y:S04]  /*8cf0*/  ISETP.GT.AND P0, PT, R0, 0x48, !P0 ;  /* 0x000000480000780c */ /* 0x000fe80004704270 */
[----:B------:R-:W-:Y:S04]  /*8d00*/  ISETP.LT.OR P0, PT, R2, 0x49, P0 ;  /* 0x000000490200780c */ /* 0x000fe80000701670 */
[----:B------:R-:W-:Y:S02]  /*8d10*/  FSEL R184, R42, -INF , !P0 ;  /* 0xff8000002ab87808 */ /* 0x000fe40004000000 */
[----:B------:R-:W-:Y:S02]  /*8d20*/  ISETP.NE.AND P0, PT, R13, RZ, PT ;  /* 0x000000ff0d00720c */ /* 0x000fe40003f05270 */
[----:B------:R-:W-:Y:S02]  /*8d30*/  FMNMX.FTZ R4, R184, R4, !PT ;  /* 0x00000004b8047209 */ /* 0x000fe40007810000 */
[----:B------:R-:W-:Y:S04]  /*8d40*/  ISETP.GT.AND P0, PT, R0, 0x49, !P0 ;  /* 0x000000490000780c */ /* 0x000fe80004704270 */
[----:B------:R-:W-:Y:S04]  /*8d50*/  ISETP.LT.OR P0, PT, R2, 0x4a, P0 ;  /* 0x0000004a0200780c */ /* 0x000fe80000701670 */
[----:B------:R-:W-:Y:S02]  /*8d60*/  FSEL R187, R43, -INF , !P0 ;  /* 0xff8000002bbb7808 */ /* 0x000fe40004000000 */
[----:B------:R-:W-:Y:S02]  /*8d70*/  ISETP.NE.AND P0, PT, R12, RZ, PT ;  /* 0x000000ff0c00720c */ /* 0x000fe40003f05270 */
[----:B------:R-:W-:Y:S01]  /*8d80*/  FMNMX.FTZ R4, R187, R4, !PT ;  /* 0x00000004bb047209 */ /* 0x000fe20007810000 */
[----:B------:R-:W-:Y:S01]  /*8d90*/  LDSM.16.MT88.4 R12, [R188] ;  /* 0x00000000bc0c783b */ /* 0x000fe20000004200 */
[----:B------:R-:W-:Y:S04]  /*8da0*/  ISETP.GT.AND P0, PT, R0, 0x50, !P0 ;  /* 0x000000500000780c */ /* 0x000fe80004704270 */
[----:B------:R-:W-:Y:S04]  /*8db0*/  ISETP.LT.OR P0, PT, R2, 0x51, P0 ;  /* 0x000000510200780c */ /* 0x000fe80000701670 */
[----:B------:R-:W-:Y:S02]  /*8dc0*/  FSEL R216, R46, -INF , !P0 ;  /* 0xff8000002ed87808 */ /* 0x000fe40004000000 */
[----:B------:R-:W-:Y:S02]  /*8dd0*/  LDSM.16.MT88.4 R44, [R188+0x3000] ;  /* 0x00300000bc2c783b */ /* 0x000fe40000004200 */
[----:B------:R-:W-:Y:S04]  /*8de0*/  FMNMX.FTZ R0, R216, R4, !PT ;  /* 0x00000004d8007209 */ /* 0x000fe80007810000 */
[----:B------:R-:W-:Y:S02]  /*8df0*/  FMNMX.FTZ R0, R217, R0, !PT ;  /* 0x00000000d9007209 */ /* 0x000fe40007810000 */
[----:B------:R-:W1:Y:S02]  /*8e00*/  SHFL.BFLY PT, R4, R3, 0x1, 0x1f ;  /* 0x0c201f0003047f89 */ /* 0x000e6400000e0000 */
[----:B------:R-:W-:Y:S04]  /*8e10*/  FMNMX.FTZ R0, R218, R0, !PT ;  /* 0x00000000da007209 */ /* 0x000fe80007810000 */
[----:B------:R-:W-:Y:S05]  /*8e20*/  FMNMX.FTZ R0, R111, R0, !PT ;  /* 0x000000006f007209 */ /* 0x000fea0007810000 */
[----:B------:R-:W2:Y:S01]  /*8e30*/  SHFL.BFLY PT, R2, R0, 0x2, 0x1f ;  /* 0x0c401f0000027f89 */ /* 0x000ea200000e0000 */
[----:B-1----:R-:W-:Y:S04]  /*8e40*/  FMNMX.FTZ R108, R3, R4, !PT ;  /* 0x00000004036c7209 */ /* 0x002fe80007810000 */
[C---:B------:R-:W-:Y:S01]  /*8e50*/  FSETP.NEU.FTZ.AND P0, PT, R108.reuse, -INF , PT ;  /* 0xff8000006c00780b */ /* 0x040fe20003f1d000 */
[----:B------:R-:W-:Y:S05]  /*8e60*/  FMUL.FTZ R3, R108, c[0x0][0x2d0] ;  /* 0x0000b4006c037a20 */ /* 0x000fea0000410000 */
[----:B------:R-:W-:Y:S02]  /*8e70*/  FSEL R132, R3, RZ, P0 ;  /* 0x000000ff03847208 */ /* 0x000fe40000000000 */
[----:B--2---:R-:W-:Y:S03]  /*8e80*/  FMNMX.FTZ R2, R0, R2, !PT ;  /* 0x0000000200027209 */ /* 0x004fe60007810000 */
[--C-:B------:R-:W-:Y:S02]  /*8e90*/  FFMA.FTZ R0, R130, c[0x0][0x2d0], -R132.reuse ;  /* 0x0000b40082007a23 */ /* 0x100fe40000010884 */
[----:B------:R-:W1:Y:S01]  /*8ea0*/  SHFL.BFLY PT, R3, R2, 0x1, 0x1f ;  /* 0x0c201f0002037f89 */ /* 0x000e6200000e0000 */
[--C-:B------:R-:W-:Y:S01]  /*8eb0*/  FFMA.FTZ R4, R9, c[0x0][0x2d0], -R132.reuse ;  /* 0x0000b40009047a23 */ /* 0x100fe20000010884 */
[----:B------:R2:W-:Y:S01]  /*8ec0*/  MUFU.EX2 R252, R0 ;  /* 0x0000000000fc7308 */ /* 0x0005e20000000800 */
[--C-:B------:R-:W-:Y:S02]  /*8ed0*/  FFMA.FTZ R40, R146, c[0x0][0x2d0], -R132.reuse ;  /* 0x0000b40092287a23 */ /* 0x100fe40000010884 */
[--C-:B------:R-:W-:Y:S07]  /*8ee0*/  FFMA.FTZ R48, R148, c[0x0][0x2d0], -R132.reuse ;  /* 0x0000b40094307a23 */ /* 0x100fee0000010884 */
[----:B------:R3:W-:Y:S10]  /*8ef0*/  MUFU.EX2 R28, R4 ;  /* 0x00000004001c7308 */ /* 0x0007f40000000800 */
[----:B------:R-:W-:Y:S01]  /*8f00*/  MUFU.EX2 R244, R40 ;  /* 0x0000002800f47308 */ /* 0x000fe20000000800 */
[----:B-1----:R-:W-:Y:S01]  /*8f10*/  FMNMX.FTZ R3, R2, R3, !PT ;  /* 0x0000000302037209 */ /* 0x002fe20007810000 */
[--C-:B--2---:R-:W-:Y:S08]  /*8f20*/  FFMA.FTZ R0, R133, c[0x0][0x2d0], -R132.reuse ;  /* 0x0000b40085007a23 */ /* 0x104ff00000010884 */
[----:B------:R1:W2:Y:S01]  /*8f30*/  MUFU.EX2 R133, R0 ;  /* 0x0000000000857308 */ /* 0x0002a20000000800 */
[----:B---3--:R-:W-:Y:S09]  /*8f40*/  FMUL.FTZ R4, R3, c[0x0][0x2d0] ;  /* 0x0000b40003047a20 */ /* 0x008ff20000410000 */
[----:B------:R-:W-:Y:S01]  /*8f50*/  MUFU.EX2 R242, R48 ;  /* 0x0000003000f27308 */ /* 0x000fe20000000800 */
[----:B-1----:R-:W-:Y:S01]  /*8f60*/  FFMA.FTZ R0, R131, c[0x0][0x2d0], -R132 ;  /* 0x0000b40083007a23 */ /* 0x002fe20000010884 */
[----:B--2---:R-:W-:Y:S08]  /*8f70*/  F2FP.PACK_AB R128, R133, R252 ;  /* 0x000000fc8580723e */ /* 0x004ff000000000ff */
[----:B------:R1:W-:Y:S02]  /*8f80*/  MUFU.EX2 R29, R0 ;  /* 0x00000000001d7308 */ /* 0x0003e40000000800 */
[----:B-1----:R-:W-:Y:S02]  /*8f90*/  FSEL R0, R108, RZ, P0 ;  /* 0x000000ff6c007208 */ /* 0x002fe40000000000 */
[----:B------:R-:W-:Y:S03]  /*8fa0*/  FSETP.NEU.FTZ.AND P0, PT, R3, -INF , PT ;  /* 0xff8000000300780b */ /* 0x000fe60003f1d000 */
[----:B------:R-:W-:Y:S01]  /*8fb0*/  FADD.FTZ R0, -R0, R109 ;  /* 0x0000006d00007221 */ /* 0x000fe20000010100 */
[----:B------:R-:W-:Y:S03]  /*8fc0*/  FSEL R109, R4, RZ, P0 ;  /* 0x000000ff046d7208 */ /* 0x000fe60000000000 */
[----:B------:R-:W-:Y:S02]  /*8fd0*/  FMUL.FTZ R0, R0, c[0x0][0x2d0] ;  /* 0x0000b40000007a20 */ /* 0x000fe40000410000 */
[--C-:B------:R-:W-:Y:S02]  /*8fe0*/  FFMA.FTZ R4, R6, c[0x0][0x2d0], -R109.reuse ;  /* 0x0000b40006047a23 */ /* 0x100fe4000001086d */
[----:B------:R1:W2:Y:S10]  /*8ff0*/  MUFU.EX2 R2, R0 ;  /* 0x0000000000027308 */ /* 0x0002b40000000800 */
[----:B------:R3:W-:Y:S01]  /*9000*/  MUFU.EX2 R251, R4 ;  /* 0x0000000400fb7308 */ /* 0x0007e20000000800 */
[--C-:B-1----:R-:W-:Y:S02]  /*9010*/  FFMA.FTZ R0, R8, c[0x0][0x2d0], -R109.reuse ;  /* 0x0000b40008007a23 */ /* 0x102fe4000001086d */
[C---:B--2---:R-:W-:Y:S07]  /*9020*/  FMUL.FTZ R5, R2.reuse, R113 ;  /* 0x0000007102057220 */ /* 0x044fee0000410000 */
[----:B------:R1:W2:Y:S01]  /*9030*/  MUFU.EX2 R250, R0 ;  /* 0x0000000000fa7308 */ /* 0x0002a20000000800 */
[C---:B------:R-:W-:Y:S02]  /*9040*/  FMUL.FTZ R8, R2.reuse, R116 ;  /* 0x0000007402087220 */ /* 0x040fe40000410000 */
[C---:B------:R-:W-:Y:S02]  /*9050*/  FMUL.FTZ R9, R2.reuse, R117 ;  /* 0x0000007502097220 */ /* 0x040fe40000410000 */
[C---:B------:R-:W-:Y:S02]  /*9060*/  FMUL.FTZ R16, R2.reuse, R72 ;  /* 0x0000004802107220 */ /* 0x040fe40000410000 */
[--C-:B---3--:R-:W-:Y:S02]  /*9070*/  FFMA.FTZ R4, R11, c[0x0][0x2d0], -R109.reuse ;  /* 0x0000b4000b047a23 */ /* 0x108fe4000001086d */
[C---:B------:R-:W-:Y:S02]  /*9080*/  FMUL.FTZ R17, R2.reuse, R73 ;  /* 0x0000004902117220 */ /* 0x040fe40000410000 */
[----:B------:R3:W-:Y:S01]  /*9090*/  MUFU.EX2 R248, R4 ;  /* 0x0000000400f87308 */ /* 0x0007e20000000800 */
[C---:B------:R-:W-:Y:S02]  /*90a0*/  FMUL.FTZ R24, R2.reuse, R80 ;  /* 0x0000005002187220 */ /* 0x040fe40000410000 */
[C---:B------:R-:W-:Y:S02]  /*90b0*/  FMUL.FTZ R25, R2.reuse, R81 ;  /* 0x0000005102197220 */ /* 0x040fe40000410000 */
[C---:B------:R-:W-:Y:S02]  /*90c0*/  FMUL.FTZ R32, R2.reuse, R88 ;  /* 0x0000005802207220 */ /* 0x040fe40000410000 */
[C---:B------:R-:W-:Y:S02]  /*90d0*/  FMUL.FTZ R33, R2.reuse, R89 ;  /* 0x0000005902217220 */ /* 0x040fe40000410000 */
[C---:B------:R-:W-:Y:S02]  /*90e0*/  FMUL.FTZ R40, R2.reuse, R96 ;  /* 0x0000006002287220 */ /* 0x040fe40000410000 */
[----:B------:R-:W-:Y:S02]  /*90f0*/  FMUL.FTZ R41, R2, R97 ;  /* 0x0000006102297220 */ /* 0x000fe40000410000 */
[----:B-1----:R-:W-:Y:S01]  /*9100*/  FFMA.FTZ R0, R7, c[0x0][0x2d0], -R109 ;  /* 0x0000b40007007a23 */ /* 0x002fe2000001086d */
[----:B--2---:R-:W-:Y:S01]  /*9110*/  F2FP.PACK_AB R129, R250, R251 ;  /* 0x000000fbfa81723e */ /* 0x004fe200000000ff */
[C---:B------:R-:W-:Y:S02]  /*9120*/  FMUL.FTZ R48, R2.reuse, R104 ;  /* 0x0000006802307220 */ /* 0x040fe40000410000 */
[----:B------:R1:W2:Y:S01]  /*9130*/  MUFU.EX2 R249, R0 ;  /* 0x0000000000f97308 */ /* 0x0002a20000000800 */
[C---:B------:R-:W-:Y:S01]  /*9140*/  FMUL.FTZ R49, R2.reuse, R105 ;  /* 0x0000006902317220 */ /* 0x040fe20000410000 */
[----:B------:R-:W4:Y:S01]  /*9150*/  LDL.LU R104, [R1] ;  /* 0x0000000001687983 */ /* 0x000f220000300800 */
[C---:B------:R-:W-:Y:S02]  /*9160*/  FMUL.FTZ R52, R2.reuse, R52 ;  /* 0x0000003402347220 */ /* 0x040fe40000410000 */
[C---:B------:R-:W-:Y:S02]  /*9170*/  FMUL.FTZ R53, R2.reuse, R53 ;  /* 0x0000003502357220 */ /* 0x040fe40000410000 */
[C---:B---3--:R-:W-:Y:S02]  /*9180*/  FMUL.FTZ R4, R2.reuse, R112 ;  /* 0x0000007002047220 */ /* 0x048fe40000410000 */
[----:B------:R-:W-:Y:S02]  /*9190*/  IMAD.MOV.U32 R112, RZ, RZ, R28 ;  /* 0x000000ffff707224 */ /* 0x000fe400078e001c */
[C---:B------:R-:W-:Y:S02]  /*91a0*/  FMUL.FTZ R56, R2.reuse, R56 ;  /* 0x0000003802387220 */ /* 0x040fe40000410000 */
[C---:B------:R-:W-:Y:S02]  /*91b0*/  FMUL.FTZ R57, R2.reuse, R57 ;  /* 0x0000003902397220 */ /* 0x040fe40000410000 */
[C---:B------:R-:W-:Y:S02]  /*91c0*/  FMUL.FTZ R60, R2.reuse, R60 ;  /* 0x0000003c023c7220 */ /* 0x040fe40000410000 */
[C---:B------:R-:W-:Y:S02]  /*91d0*/  FMUL.FTZ R61, R2.reuse, R61 ;  /* 0x0000003d023d7220 */ /* 0x040fe40000410000 */
[C---:B------:R-:W-:Y:S02]  /*91e0*/  FMUL.FTZ R64, R2.reuse, R64 ;  /* 0x0000004002407220 */ /* 0x040fe40000410000 */
[----:B------:R-:W-:Y:S01]  /*91f0*/  FMUL.FTZ R65, R2, R65 ;  /* 0x0000004102417220 */ /* 0x000fe20000410000 */
[----:B-1----:R-:W-:Y:S02]  /*9200*/  FSEL R0, R3, RZ, P0 ;  /* 0x000000ff03007208 */ /* 0x002fe40000000000 */
[----:B--2---:R-:W-:Y:S03]  /*9210*/  F2FP.PACK_AB R131, R248, R249 ;  /* 0x000000f9f883723e */ /* 0x004fe600000000ff */
[----:B------:R-:W-:Y:S02]  /*9220*/  FADD.FTZ R0, -R0, R110 ;  /* 0x0000006e00007221 */ /* 0x000fe40000010100 */
[----:B------:R-:W-:Y:S02]  /*9230*/  IMAD.MOV.U32 R110, RZ, RZ, R29 ;  /* 0x000000ffff6e7224 */ /* 0x000fe400078e001d */
[----:B------:R-:W-:Y:S03]  /*9240*/  FMUL.FTZ R0, R0, c[0x0][0x2d0] ;  /* 0x0000b40000007a20 */ /* 0x000fe60000410000 */
[----:B------:R-:W-:Y:S02]  /*9250*/  F2FP.PACK_AB R130, R28, R110 ;  /* 0x0000006e1c82723e */ /* 0x000fe400000000ff */
[----:B------:R-:W1:Y:S01]  /*9260*/  LDSM.16.MT88.4 R28, [R191] ;  /* 0x00000000bf1c783b */ /* 0x000e620000004200 */
[----:B------:R-:W2:Y:S02]  /*9270*/  MUFU.EX2 R0, R0 ;  /* 0x0000000000007308 */ /* 0x000ea40000000800 */
[C---:B--2---:R-:W-:Y:S02]  /*9280*/  FMUL.FTZ R6, R0.reuse, R114 ;  /* 0x0000007200067220 */ /* 0x044fe40000410000 */
[C---:B------:R-:W-:Y:S02]  /*9290*/  FMUL.FTZ R7, R0.reuse, R115 ;  /* 0x0000007300077220 */ /* 0x040fe40000410000 */
[C---:B------:R-:W-:Y:S02]  /*92a0*/  FMUL.FTZ R10, R0.reuse, R118 ;  /* 0x00000076000a7220 */ /* 0x040fe40000410000 */
[C---:B------:R-:W-:Y:S02]  /*92b0*/  FMUL.FTZ R11, R0.reuse, R119 ;  /* 0x00000077000b7220 */ /* 0x040fe40000410000 */
[----:B------:R-:W-:Y:S01]  /*92c0*/  LDSM.16.MT88.4 R116, [R188+0x2800] ;  /* 0x00280000bc74783b */ /* 0x000fe20000004200 */
[C---:B------:R-:W-:Y:S05]  /*92d0*/  HMMA.16816.F32 R4, R128.reuse, R12, R4 ;  /* 0x0000000c8004723c */ /* 0x040fea0000001804 */
[----:B------:R-:W-:Y:S02]  /*92e0*/  FMUL.FTZ R18, R0, R74 ;  /* 0x0000004a00127220 */ /* 0x000fe40000410000 */
[C---:B------:R-:W-:Y:S01]  /*92f0*/  FMUL.FTZ R12, R2.reuse, R68 ;  /* 0x00000044020c7220 */ /* 0x040fe20000410000 */
[C---:B------:R-:W-:Y:S04]  /*9300*/  HMMA.16816.F32 R8, R128.reuse, R14, R8 ;  /* 0x0000000e8008723c */ /* 0x040fe80000001808 */
[----:B------:R-:W-:Y:S02]  /*9310*/  FMUL.FTZ R13, R2, R69 ;  /* 0x00000045020d7220 */ /* 0x000fe40000410000 */
[C---:B------:R-:W-:Y:S02]  /*9320*/  FMUL.FTZ R19, R0.reuse, R75 ;  /* 0x0000004b00137220 */ /* 0x040fe40000410000 */
[C---:B------:R-:W-:Y:S01]  /*9330*/  FMUL.FTZ R14, R0.reuse, R70 ;  /* 0x00000046000e7220 */ /* 0x040fe20000410000 */
[----:B------:R-:W-:Y:S03]  /*9340*/  LDSM.16.MT88.4 R72, [R191+0x3000] ;  /* 0x00300000bf48783b */ /* 0x000fe60000004200 */
[C---:B------:R-:W-:Y:S02]  /*9350*/  FMUL.FTZ R15, R0.reuse, R71 ;  /* 0x00000047000f7220 */ /* 0x040fe40000410000 */
[C---:B------:R-:W-:Y:S02]  /*9360*/  FMUL.FTZ R26, R0.reuse, R82 ;  /* 0x00000052001a7220 */ /* 0x040fe40000410000 */
[C---:B------:R-:W-:Y:S01]  /*9370*/  FMUL.FTZ R27, R0.reuse, R83 ;  /* 0x00000053001b7220 */ /* 0x040fe20000410000 */
[----:B------:R-:W2:Y:S01]  /*9380*/  LDSM.16.MT88.4 R68, [R192+0x3000] ;  /* 0x00300000c044783b */ /* 0x000ea20000004200 */
[C---:B------:R-:W-:Y:S01]  /*9390*/  FMUL.FTZ R34, R0.reuse, R90 ;  /* 0x0000005a00227220 */ /* 0x040fe20000410000 */
[C---:B------:R-:W-:Y:S03]  /*93a0*/  HMMA.16816.F32 R12, R128.reuse, R20, R12 ;  /* 0x00000014800c723c */ /* 0x040fe6000000180c */
[C---:B------:R-:W-:Y:S02]  /*93b0*/  FMUL.FTZ R35, R0.reuse, R91 ;  /* 0x0000005b00237220 */ /* 0x040fe40000410000 */
[----:B------:R-:W-:Y:S01]  /*93c0*/  FMUL.FTZ R42, R0, R98 ;  /* 0x00000062002a7220 */ /* 0x000fe20000410000 */
[----:B------:R-:W-:Y:S01]  /*93d0*/  LDSM.16.MT88.4 R80, [R188+0x800] ;  /* 0x00080000bc50783b */ /* 0x000fe20000004200 */
[C---:B------:R-:W-:Y:S01]  /*93e0*/  FMUL.FTZ R20, R2.reuse, R76 ;  /* 0x0000004c02147220 */ /* 0x040fe20000410000 */
[C---:B------:R-:W-:Y:S04]  /*93f0*/  HMMA.16816.F32 R16, R128.reuse, R22, R16 ;  /* 0x000000168010723c */ /* 0x040fe80000001810 */
[----:B------:R-:W-:Y:S02]  /*9400*/  FMUL.FTZ R21, R2, R77 ;  /* 0x0000004d02157220 */ /* 0x000fe40000410000 */
[C---:B------:R-:W-:Y:S01]  /*9410*/  FMUL.FTZ R43, R0.reuse, R99 ;  /* 0x00000063002b7220 */ /* 0x040fe20000410000 */
[----:B------:R-:W-:Y:S01]  /*9420*/  LDSM.16.MT88.4 R88, [R194+0x800] ;  /* 0x00080000c258783b */ /* 0x000fe20000004200 */
[C---:B------:R-:W-:Y:S04]  /*9430*/  FMUL.FTZ R22, R0.reuse, R78 ;  /* 0x0000004e00167220 */ /* 0x040fe80000410000 */
[C---:B------:R-:W-:Y:S02]  /*9440*/  FMUL.FTZ R23, R0.reuse, R79 ;  /* 0x0000004f00177220 */ /* 0x040fe40000410000 */
[C---:B------:R-:W-:Y:S01]  /*9450*/  FMUL.FTZ R50, R0.reuse, R106 ;  /* 0x0000006a00327220 */ /* 0x040fe20000410000 */
[----:B------:R-:W3:Y:S01]  /*9460*/  LDSM.16.MT88.4 R76, [R194+0x3000] ;  /* 0x00300000c24c783b */ /* 0x000ee20000004200 */
[C---:B------:R-:W-:Y:S02]  /*9470*/  FMUL.FTZ R51, R0.reuse, R107 ;  /* 0x0000006b00337220 */ /* 0x040fe40000410000 */
[C---:B------:R-:W-:Y:S01]  /*9480*/  FMUL.FTZ R54, R0.reuse, R54 ;  /* 0x0000003600367220 */ /* 0x040fe20000410000 */
[C---:B-1----:R-:W-:Y:S03]  /*9490*/  HMMA.16816.F32 R20, R128.reuse, R28, R20 ;  /* 0x0000001c8014723c */ /* 0x042fe60000001814 */
[C---:B------:R-:W-:Y:S01]  /*94a0*/  FMUL.FTZ R55, R0.reuse, R55 ;  /* 0x0000003700377220 */ /* 0x040fe20000410000 */
[----:B------:R-:W-:Y:S01]  /*94b0*/  LDSM.16.MT88.4 R96, [R194+0x2800] ;  /* 0x00280000c260783b */ /* 0x000fe20000004200 */
[----:B------:R-:W-:Y:S02]  /*94c0*/  FMUL.FTZ R58, R0, R58 ;  /* 0x0000003a003a7220 */ /* 0x000fe40000410000 */
[C---:B------:R-:W-:Y:S01]  /*94d0*/  FMUL.FTZ R28, R2.reuse, R84 ;  /* 0x00000054021c7220 */ /* 0x040fe20000410000 */
[C---:B------:R-:W-:Y:S04]  /*94e0*/  HMMA.16816.F32 R24, R128.reuse, R30, R24 ;  /* 0x0000001e8018723c */ /* 0x040fe80000001818 */
[----:B------:R-:W-:Y:S02]  /*94f0*/  FMUL.FTZ R29, R2, R85 ;  /* 0x00000055021d7220 */ /* 0x000fe40000410000 */
[C---:B------:R-:W-:Y:S02]  /*9500*/  FMUL.FTZ R59, R0.reuse, R59 ;  /* 0x0000003b003b7220 */ /* 0x040fe40000410000 */
[C---:B------:R-:W-:Y:S04]  /*9510*/  FMUL.FTZ R30, R0.reuse, R86 ;  /* 0x00000056001e7220 */ /* 0x040fe80000410000 */
[C---:B------:R-:W-:Y:S02]  /*9520*/  FMUL.FTZ R31, R0.reuse, R87 ;  /* 0x00000057001f7220 */ /* 0x040fe40000410000 */
[----:B------:R-:W-:Y:S01]  /*9530*/  LDSM.16.MT88.4 R84, [R191+0x800] ;  /* 0x00080000bf54783b */ /* 0x000fe20000004200 */
[C---:B------:R-:W-:Y:S02]  /*9540*/  FMUL.FTZ R62, R0.reuse, R62 ;  /* 0x0000003e003e7220 */ /* 0x040fe40000410000 */
[C---:B------:R-:W-:Y:S02]  /*9550*/  FMUL.FTZ R63, R0.reuse, R63 ;  /* 0x0000003f003f7220 */ /* 0x040fe40000410000 */
[C---:B------:R-:W-:Y:S03]  /*9560*/  HMMA.16816.F32 R28, R128.reuse, R36, R28 ;  /* 0x00000024801c723c */ /* 0x040fe6000000181c */
[C---:B------:R-:W-:Y:S02]  /*9570*/  FMUL.FTZ R66, R0.reuse, R66 ;  /* 0x0000004200427220 */ /* 0x040fe40000410000 */
[----:B------:R-:W-:Y:S02]  /*9580*/  FMUL.FTZ R67, R0, R67 ;  /* 0x0000004300437220 */ /* 0x000fe40000410000 */
[--C-:B------:R-:W-:Y:S01]  /*9590*/  FFMA.FTZ R36, R145, c[0x0][0x2d0], -R132.reuse ;  /* 0x0000b40091247a23 */ /* 0x100fe20000010884 */
[C---:B------:R-:W-:Y:S03]  /*95a0*/  HMMA.16816.F32 R32, R128.reuse, R38, R32 ;  /* 0x000000268020723c */ /* 0x040fe60000001820 */
[----:B------:R1:W-:Y:S01]  /*95b0*/  MUFU.EX2 R245, R36 ;  /* 0x0000002400f57308 */ /* 0x0003e20000000800 */
[----:B------:R-:W-:Y:S03]  /*95c0*/  FMUL.FTZ R37, R2, R93 ;  /* 0x0000005d02257220 */ /* 0x000fe60000410000 */
[C---:B------:R-:W-:Y:S02]  /*95d0*/  FMUL.FTZ R38, R0.reuse, R94 ;  /* 0x0000005e00267220 */ /* 0x040fe40000410000 */
[----:B------:R-:W-:Y:S03]  /*95e0*/  FMUL.FTZ R39, R0, R95 ;  /* 0x0000005f00277220 */ /* 0x000fe60000410000 */
[C---:B-1----:R-:W-:Y:S02]  /*95f0*/  FMUL.FTZ R36, R2.reuse, R92 ;  /* 0x0000005c02247220 */ /* 0x042fe40000410000 */
[----:B------:R-:W-:Y:S05]  /*9600*/  LDSM.16.MT88.4 R92, [R194+0x4800] ;  /* 0x00480000c25c783b */ /* 0x000fea0000004200 */
[C---:B------:R-:W-:Y:S07]  /*9610*/  HMMA.16816.F32 R36, R128.reuse, R44, R36 ;  /* 0x0000002c8024723c */ /* 0x040fee0000001824 */
[--C-:B------:R-:W-:Y:S01]  /*9620*/  FFMA.FTZ R44, R147, c[0x0][0x2d0], -R132.reuse ;  /* 0x0000b400932c7a23 */ /* 0x100fe20000010884 */
[C---:B------:R-:W-:Y:S03]  /*9630*/  HMMA.16816.F32 R40, R128.reuse, R46, R40 ;  /* 0x0000002e8028723c */ /* 0x040fe60000001828 */
[----:B------:R1:W5:Y:S01]  /*9640*/  MUFU.EX2 R243, R44 ;  /* 0x0000002c00f37308 */ /* 0x0003620000000800 */
[----:B------:R-:W-:Y:S03]  /*9650*/  FMUL.FTZ R45, R2, R101 ;  /* 0x00000065022d7220 */ /* 0x000fe60000410000 */
[C---:B------:R-:W-:Y:S02]  /*9660*/  FMUL.FTZ R46, R0.reuse, R102 ;  /* 0x00000066002e7220 */ /* 0x040fe40000410000 */
[----:B------:R-:W-:Y:S03]  /*9670*/  FMUL.FTZ R47, R0, R103 ;  /* 0x00000067002f7220 */ /* 0x000fe60000410000 */
[----:B-1----:R-:W-:Y:S02]  /*9680*/  FMUL.FTZ R44, R2, R100 ;  /* 0x00000064022c7220 */ /* 0x002fe40000410000 */
[----:B------:R-:W-:Y:S05]  /*9690*/  LDSM.16.MT88.4 R100, [R188+0x5800] ;  /* 0x00580000bc64783b */ /* 0x000fea0000004200 */
[C---:B--2---:R-:W-:Y:S07]  /*96a0*/  HMMA.16816.F32 R44, R128.reuse, R68, R44 ;  /* 0x00000044802c723c */ /* 0x044fee000000182c */
[--C-:B------:R-:W-:Y:S01]  /*96b0*/  FFMA.FTZ R68, R140, c[0x0][0x2d0], -R109.reuse ;  /* 0x0000b4008c447a23 */ /* 0x100fe2000001086d */
[C---:B------:R-:W-:Y:S03]  /*96c0*/  HMMA.16816.F32 R48, R128.reuse, R70, R48 ;  /* 0x000000468030723c */ /* 0x040fe60000001830 */
[----:B------:R1:W-:Y:S04]  /*96d0*/  MUFU.EX2 R241, R68 ;  /* 0x0000004400f17308 */ /* 0x0003e80000000800 */
[----:B-----5:R-:W-:Y:S01]  /*96e0*/  F2FP.PACK_AB R70, R242, R243 ;  /* 0x000000f3f246723e */ /* 0x020fe200000000ff */
[C---:B------:R-:W-:Y:S08]  /*96f0*/  HMMA.16816.F32 R52, R128.reuse, R72, R52 ;  /* 0x000000488034723c */ /* 0x040ff00000001834 */
[C---:B------:R-:W-:Y:S01]  /*9700*/  HMMA.16816.F32 R56, R128.reuse, R74, R56 ;  /* 0x0000004a8038723c */ /* 0x040fe20000001838 */
[----:B------:R-:W2:Y:S07]  /*9710*/  LDSM.16.MT88.4 R72, [R192+0x800] ;  /* 0x00080000c048783b */ /* 0x000eae0000004200 */
[C---:B---3--:R-:W-:Y:S04]  /*9720*/  HMMA.16816.F32 R60, R128.reuse, R76, R60 ;  /* 0x0000004c803c723c */ /* 0x048fe8000000183c */
[--C-:B-1----:R-:W-:Y:S04]  /*9730*/  FFMA.FTZ R68, R139, c[0x0][0x2d0], -R109.reuse ;  /* 0x0000b4008b447a23 */ /* 0x102fe8000001086d */
[----:B------:R-:W-:Y:S01]  /*9740*/  HMMA.16816.F32 R64, R128, R78, R64 ;  /* 0x0000004e8040723c */ /* 0x000fe20000001840 */
[----:B------:R1:W3:Y:S01]  /*9750*/  MUFU.EX2 R240, R68 ;  /* 0x0000004400f07308 */ /* 0x0002e20000000800 */
[----:B------:R-:W5:Y:S02]  /*9760*/  LDSM.16.MT88.4 R76, [R188+0x3800] ;  /* 0x00380000bc4c783b */ /* 0x000f640000004200 */
[--C-:B-1----:R-:W-:Y:S01]  /*9770*/  FFMA.FTZ R68, R138, c[0x0][0x2d0], -R109.reuse ;  /* 0x0000b4008a447a23 */ /* 0x102fe2000001086d */
[----:B---3--:R-:W-:Y:S06]  /*9780*/  F2FP.PACK_AB R69, R240, R241 ;  /* 0x000000f1f045723e */ /* 0x008fec00000000ff */
[----:B------:R1:W-:Y:S02]  /*9790*/  MUFU.EX2 R239, R68 ;  /* 0x0000004400ef7308 */ /* 0x0003e40000000800 */
[--C-:B-1----:R-:W-:Y:S08]  /*97a0*/  FFMA.FTZ R68, R137, c[0x0][0x2d0], -R109.reuse ;  /* 0x0000b40089447a23 */ /* 0x102ff0000001086d */
[----:B------:R1:W3:Y:S02]  /*97b0*/  MUFU.EX2 R238, R68 ;  /* 0x0000004400ee7308 */ /* 0x0002e40000000800 */
[----:B-1----:R-:W-:Y:S02]  /*97c0*/  F2FP.PACK_AB R68, R244, R245 ;  /* 0x000000f5f444723e */ /* 0x002fe400000000ff */
[----:B---3--:R-:W-:Y:S07]  /*97d0*/  F2FP.PACK_AB R71, R238, R239 ;  /* 0x000000efee47723e */ /* 0x008fee00000000ff */
[C---:B------:R-:W-:Y:S07]  /*97e0*/  HMMA.16816.F32 R4, R68.reuse, R80, R4 ;  /* 0x000000504404723c */ /* 0x040fee0000001804 */
[--C-:B------:R-:W-:Y:S01]  /*97f0*/  FFMA.FTZ R80, R149, c[0x0][0x2d0], -R132.reuse ;  /* 0x0000b40095507a23 */ /* 0x100fe20000010884 */
[C---:B------:R-:W-:Y:S03]  /*9800*/  HMMA.16816.F32 R8, R68.reuse, R82, R8 ;  /* 0x000000524408723c */ /* 0x040fe60000001808 */
[----:B------:R1:W-:Y:S05]  /*9810*/  MUFU.EX2 R236, R80 ;  /* 0x0000005000ec7308 */ /* 0x0003ea0000000800 */
[C---:B--2---:R-:W-:Y:S08]  /*9820*/  HMMA.16816.F32 R12, R68.reuse, R72, R12 ;  /* 0x00000048440c723c */ /* 0x044ff0000000180c */
[C---:B------:R-:W-:Y:S01]  /*9830*/  HMMA.16816.F32 R16, R68.reuse, R74, R16 ;  /* 0x0000004a4410723c */ /* 0x040fe20000001810 */
[----:B------:R-:W2:Y:S07]  /*9840*/  LDSM.16.MT88.4 R72, [R192+0x3800] ;  /* 0x00380000c048783b */ /* 0x000eae0000004200 */
[C---:B------:R-:W-:Y:S04]  /*9850*/  HMMA.16816.F32 R20, R68.reuse, R84, R20 ;  /* 0x000000544414723c */ /* 0x040fe80000001814 */
[--C-:B-1----:R-:W-:Y:S03]  /*9860*/  FFMA.FTZ R80, R150, c[0x0][0x2d0], -R132.reuse ;  /* 0x0000b40096507a23 */ /* 0x102fe60000010884 */
[--C-:B------:R-:W-:Y:S01]  /*9870*/  FFMA.FTZ R84, R151, c[0x0][0x2d0], -R132.reuse ;  /* 0x0000b40097547a23 */ /* 0x100fe20000010884 */
[C---:B------:R-:W-:Y:S01]  /*9880*/  HMMA.16816.F32 R24, R68.reuse, R86, R24 ;  /* 0x000000564418723c */ /* 0x040fe20000001818 */
[----:B------:R1:W3:Y:S07]  /*9890*/  MUFU.EX2 R237, R80 ;  /* 0x0000005000ed7308 */ /* 0x0002ee0000000800 */
[C---:B------:R-:W-:Y:S03]  /*98a0*/  HMMA.16816.F32 R28, R68.reuse, R88, R28 ;  /* 0x00000058441c723c */ /* 0x040fe6000000181c */
[----:B------:R2:W-:Y:S04]  /*98b0*/  MUFU.EX2 R235, R84 ;  /* 0x0000005400eb7308 */ /* 0x0005e80000000800 */
[--C-:B------:R-:W-:Y:S01]  /*98c0*/  FFMA.FTZ R88, R157, c[0x0][0x2d0], -R132.reuse ;  /* 0x0000b4009d587a23 */ /* 0x100fe20000010884 */
[C---:B------:R-:W-:Y:S05]  /*98d0*/  HMMA.16816.F32 R32, R68.reuse, R90, R32 ;  /* 0x0000005a4420723c */ /* 0x040fea0000001820 */
[----:B------:R3:W-:Y:S03]  /*98e0*/  MUFU.EX2 R157, R88 ;  /* 0x00000058009d7308 */ /* 0x0007e60000000800 */
[C---:B-----5:R-:W-:Y:S01]  /*98f0*/  HMMA.16816.F32 R36, R68.reuse, R76, R36 ;  /* 0x0000004c4424723c */ /* 0x060fe20000001824 */
[----:B-1----:R-:W1:Y:S06]  /*9900*/  LDSM.16.MT88.4 R80, [R191+0x3800] ;  /* 0x00380000bf50783b */ /* 0x002e6c0000004200 */
[--C-:B------:R-:W-:Y:S01]  /*9910*/  FFMA.FTZ R76, R136, c[0x0][0x2d0], -R109.reuse ;  /* 0x0000b400884c7a23 */ /* 0x100fe2000001086d */
[C---:B------:R-:W-:Y:S03]  /*9920*/  HMMA.16816.F32 R40, R68.reuse, R78, R40 ;  /* 0x0000004e4428723c */ /* 0x040fe60000001828 */
[----:B------:R5:W-:Y:S01]  /*9930*/  MUFU.EX2 R233, R76 ;  /* 0x0000004c00e97308 */ /* 0x000be20000000800 */
[--C-:B--2---:R-:W-:Y:S04]  /*9940*/  FFMA.FTZ R84, R156, c[0x0][0x2d0], -R132.reuse ;  /* 0x0000b4009c547a23 */ /* 0x104fe80000010884 */
[C---:B------:R-:W-:Y:S05]  /*9950*/  HMMA.16816.F32 R44, R68.reuse, R72, R44 ;  /* 0x00000048442c723c */ /* 0x040fea000000182c */
[----:B------:R2:W2:Y:S01]  /*9960*/  MUFU.EX2 R234, R84 ;  /* 0x0000005400ea7308 */ /* 0x0004a20000000800 */
[----:B---3--:R-:W-:Y:S01]  /*9970*/  LDSM.16.MT88.4 R88, [R194+0x4000] ;  /* 0x00400000c258783b */ /* 0x008fe20000004200 */
[--C-:B------:R-:W-:Y:S01]  /*9980*/  FFMA.FTZ R72, R134, c[0x0][0x2d0], -R109.reuse ;  /* 0x0000b40086487a23 */ /* 0x100fe2000001086d */
[C---:B------:R-:W-:Y:S07]  /*9990*/  HMMA.16816.F32 R48, R68.reuse, R74, R48 ;  /* 0x0000004a4430723c */ /* 0x040fee0000001830 */
[----:B------:R3:W-:Y:S01]  /*99a0*/  MUFU.EX2 R231, R72 ;  /* 0x0000004800e77308 */ /* 0x0007e20000000800 */
[--C-:B-----5:R-:W-:Y:S01]  /*99b0*/  FFMA.FTZ R76, R135, c[0x0][0x2d0], -R109.reuse ;  /* 0x0000b400874c7a23 */ /* 0x120fe2000001086d */
[C---:B-1----:R-:W-:Y:S08]  /*99c0*/  HMMA.16816.F32 R52, R68.reuse, R80, R52 ;  /* 0x000000504434723c */ /* 0x042ff00000001834 */
[----:B------:R1:W5:Y:S01]  /*99d0*/  MUFU.EX2 R232, R76 ;  /* 0x0000004c00e87308 */ /* 0x0003620000000800 */
[----:B--2---:R-:W2:Y:S01]  /*99e0*/  LDSM.16.MT88.4 R84, [R194+0x3800] ;  /* 0x00380000c254783b */ /* 0x004ea20000004200 */
[C---:B------:R-:W-:Y:S07]  /*99f0*/  HMMA.16816.F32 R56, R68.reuse, R82, R56 ;  /* 0x000000524438723c */ /* 0x040fee0000001838 */
[----:B------:R-:W-:Y:S08]  /*9a00*/  LDSM.16.MT88.4 R80, [R191+0x1000] ;  /* 0x00100000bf50783b */ /* 0x000ff00000004200 */
[----:B---3--:R-:W3:Y:S01]  /*9a10*/  LDSM.16.MT88.4 R72, [R188+0x1000] ;  /* 0x00100000bc48783b */ /* 0x008ee20000004200 */
[--C-:B-1----:R-:W-:Y:S04]  /*9a20*/  FFMA.FTZ R76, R141, c[0x0][0x2d0], -R109.reuse ;  /* 0x0000b4008d4c7a23 */ /* 0x102fe8000001086d */
[----:B------:R1:W1:Y:S01]  /*9a30*/  MUFU.EX2 R230, R76 ;  /* 0x0000004c00e67308 */ /* 0x0002620000000800 */
[C---:B--2---:R-:W-:Y:S08]  /*9a40*/  HMMA.16816.F32 R60, R68.reuse, R84, R60 ;  /* 0x00000054443c723c */ /* 0x044ff0000000183c */
[----:B------:R-:W-:Y:S01]  /*9a50*/  HMMA.16816.F32 R64, R68, R86, R64 ;  /* 0x000000564440723c */ /* 0x000fe20000001840 */
[----:B-1----:R-:W1:Y:S06]  /*9a60*/  LDSM.16.MT88.4 R76, [R192+0x1000] ;  /* 0x00100000c04c783b */ /* 0x002e6c0000004200 */
[----:B------:R-:W-:Y:S02]  /*9a70*/  F2FP.PACK_AB R68, R237, R236 ;  /* 0x000000eced44723e */ /* 0x000fe400000000ff */
[----:B------:R-:W-:Y:S01]  /*9a80*/  F2FP.PACK_AB R70, R234, R235 ;  /* 0x000000ebea46723e */ /* 0x000fe200000000ff */
[----:B------:R-:W2:Y:S02]  /*9a90*/  LDSM.16.MT88.4 R84, [R194+0x1000] ;  /* 0x00100000c254783b */ /* 0x000ea40000004200 */
[----:B-----5:R-:W-:Y:S02]  /*9aa0*/  F2FP.PACK_AB R69, R232, R233 ;  /* 0x000000e9e845723e */ /* 0x020fe400000000ff */
[----:B------:R-:W-:Y:S07]  /*9ab0*/  F2FP.PACK_AB R71, R230, R231 ;  /* 0x000000e7e647723e */ /* 0x000fee00000000ff */
[C---:B---3--:R-:W-:Y:S07]  /*9ac0*/  HMMA.16816.F32 R4, R68.reuse, R72, R4 ;  /* 0x000000484404723c */ /* 0x048fee0000001804 */
[----:B------:R-:W-:Y:S01]  /*9ad0*/  FFMA.FTZ R72, R158, c[0x0][0x2d0], -R132 ;  /* 0x0000b4009e487a23 */ /* 0x000fe20000010884 */
[C---:B------:R-:W-:Y:S03]  /*9ae0*/  HMMA.16816.F32 R8, R68.reuse, R74, R8 ;  /* 0x0000004a4408723c */ /* 0x040fe60000001808 */
[----:B------:R3:W5:Y:S01]  /*9af0*/  MUFU.EX2 R156, R72 ;  /* 0x00000048009c7308 */ /* 0x0007620000000800 */
[----:B------:R-:W-:Y:S04]  /*9b00*/  IMAD.MOV.U32 R158, RZ, RZ, R112 ;  /* 0x000000ffff9e7224 */ /* 0x000fe800078e0070 */
[C---:B-1----:R-:W-:Y:S07]  /*9b10*/  HMMA.16816.F32 R12, R68.reuse, R76, R12 ;  /* 0x0000004c440c723c */ /* 0x042fee000000180c */
[----:B------:R-:W-:Y:S01]  /*9b20*/  FFMA.FTZ R76, R160, c[0x0][0x2d0], -R132 ;  /* 0x0000b400a04c7a23 */ /* 0x000fe20000010884 */
[C---:B------:R-:W-:Y:S03]  /*9b30*/  HMMA.16816.F32 R16, R68.reuse, R78, R16 ;  /* 0x0000004e4410723c */ /* 0x040fe60000001810 */
[----:B------:R1:W-:Y:S01]  /*9b40*/  MUFU.EX2 R151, R76 ;  /* 0x0000004c00977308 */ /* 0x0003e20000000800 */
[----:B------:R-:W-:Y:S01]  /*9b50*/  IMAD.MOV.U32 R160, RZ, RZ, R110 ;  /* 0x000000ffffa07224 */ /* 0x000fe200078e006e */
[----:B---3--:R-:W3:Y:S03]  /*9b60*/  LDSM.16.MT88.4 R72, [R188+0x4000] ;  /* 0x00400000bc48783b */ /* 0x008ee60000004200 */
[C---:B------:R-:W-:Y:S07]  /*9b70*/  HMMA.16816.F32 R20, R68.reuse, R80, R20 ;  /* 0x000000504414723c */ /* 0x040fee0000001814 */
[----:B------:R-:W-:Y:S01]  /*9b80*/  FFMA.FTZ R80, R142, c[0x0][0x2d0], -R109 ;  /* 0x0000b4008e507a23 */ /* 0x000fe2000001086d */
[C---:B------:R-:W-:Y:S03]  /*9b90*/  HMMA.16816.F32 R24, R68.reuse, R82, R24 ;  /* 0x000000524418723c */ /* 0x040fe60000001818 */
[----:B------:R4:W-:Y:S05]  /*9ba0*/  MUFU.EX2 R149, R80 ;  /* 0x0000005000957308 */ /* 0x0009ea0000000800 */
[C---:B--2---:R-:W-:Y:S04]  /*9bb0*/  HMMA.16816.F32 R28, R68.reuse, R84, R28 ;  /* 0x00000054441c723c */ /* 0x044fe8000000181c */
[--C-:B-1----:R-:W-:Y:S02]  /*9bc0*/  FFMA.FTZ R76, R161, c[0x0][0x2d0], -R132.reuse ;  /* 0x0000b400a14c7a23 */ /* 0x102fe40000010884 */
[----:B------:R-:W-:Y:S02]  /*9bd0*/  IMAD.MOV.U32 R161, RZ, RZ, R133 ;  /* 0x000000ffffa17224 */ /* 0x000fe400078e0085 */
[C---:B------:R-:W-:Y:S01]  /*9be0*/  HMMA.16816.F32 R32, R68.reuse, R86, R32 ;  /* 0x000000564420723c */ /* 0x040fe20000001820 */
[----:B------:R1:W2:Y:S03]  /*9bf0*/  MUFU.EX2 R150, R76 ;  /* 0x0000004c00967308 */ /* 0x0002a60000000800 */
[--C-:B------:R-:W-:Y:S07]  /*9c00*/  FFMA.FTZ R84, R143, c[0x0][0x2d0], -R109.reuse ;  /* 0x0000b4008f547a23 */ /* 0x100fee000001086d */
[----:B------:R2:W2:Y:S01]  /*9c10*/  MUFU.EX2 R148, R84 ;  /* 0x0000005400947308 */ /* 0x0004a20000000800 */
[----:B----4-:R-:W-:Y:S01]  /*9c20*/  LDSM.16.MT88.4 R80, [R191+0x4000] ;  /* 0x00400000bf50783b */ /* 0x010fe20000004200 */
[C---:B---3--:R-:W-:Y:S07]  /*9c30*/  HMMA.16816.F32 R36, R68.reuse, R72, R36 ;  /* 0x000000484424723c */ /* 0x048fee0000001824 */
[--C-:B------:R-:W-:Y:S01]  /*9c40*/  FFMA.FTZ R72, R159, c[0x0][0x2d0], -R109.reuse ;  /* 0x0000b4009f487a23 */ /* 0x100fe2000001086d */
[C---:B------:R-:W-:Y:S01]  /*9c50*/  HMMA.16816.F32 R40, R68.reuse, R74, R40 ;  /* 0x0000004a4428723c */ /* 0x040fe20000001828 */
[----:B------:R-:W3:Y:S02]  /*9c60*/  LDL.LU R159, [R1+0x4] ;  /* 0x00000400019f7983 */ /* 0x000ee40000300800 */
[----:B------:R4:W-:Y:S02]  /*9c70*/  MUFU.EX2 R146, R72 ;  /* 0x0000004800927308 */ /* 0x0009e40000000800 */
[----:B-1----:R-:W1:Y:S01]  /*9c80*/  LDSM.16.MT88.4 R76, [R192+0x4000] ;  /* 0x00400000c04c783b */ /* 0x002e620000004200 */
[--C-:B--2---:R-:W-:Y:S07]  /*9c90*/  FFMA.FTZ R84, R144, c[0x0][0x2d0], -R109.reuse ;  /* 0x0000b40090547a23 */ /* 0x104fee000001086d */
[----:B------:R2:W1:Y:S01]  /*9ca0*/  MUFU.EX2 R147, R84 ;  /* 0x0000005400937308 */ /* 0x0004620000000800 */
[----:B----4-:R-:W-:Y:S08]  /*9cb0*/  LDSM.16.MT88.4 R72, [R192+0x1800] ;  /* 0x00180000c048783b */ /* 0x010ff00000004200 */
[----:B--2---:R-:W2:Y:S01]  /*9cc0*/  LDSM.16.MT88.4 R84, [R188+0x1800] ;  /* 0x00180000bc54783b */ /* 0x004ea20000004200 */
[C---:B-1----:R-:W-:Y:S08]  /*9cd0*/  HMMA.16816.F32 R44, R68.reuse, R76, R44 ;  /* 0x0000004c442c723c */ /* 0x042ff0000000182c */
[C---:B------:R-:W-:Y:S01]  /*9ce0*/  HMMA.16816.F32 R48, R68.reuse, R78, R48 ;  /* 0x0000004e4430723c */ /* 0x040fe20000001830 */
[----:B------:R-:W1:Y:S07]  /*9cf0*/  LDSM.16.MT88.4 R76, [R191+0x1800] ;  /* 0x00180000bf4c783b */ /* 0x000e6e0000004200 */
[C---:B------:R-:W-:Y:S07]  /*9d00*/  HMMA.16816.F32 R52, R68.reuse, R80, R52 ;  /* 0x000000504434723c */ /* 0x040fee0000001834 */
[--C-:B------:R-:W-:Y:S01]  /*9d10*/  FFMA.FTZ R80, R185, c[0x0][0x2d0], -R132.reuse ;  /* 0x0000b400b9507a23 */ /* 0x100fe20000010884 */
[C---:B------:R-:W-:Y:S03]  /*9d20*/  HMMA.16816.F32 R56, R68.reuse, R82, R56 ;  /* 0x000000524438723c */ /* 0x040fe60000001838 */
[----:B------:R4:W-:Y:S05]  /*9d30*/  MUFU.EX2 R145, R80 ;  /* 0x0000005000917308 */ /* 0x0009ea0000000800 */
[C---:B------:R-:W-:Y:S08]  /*9d40*/  HMMA.16816.F32 R60, R68.reuse, R88, R60 ;  /* 0x00000058443c723c */ /* 0x040ff0000000183c */
[----:B------:R-:W-:Y:S01]  /*9d50*/  HMMA.16816.F32 R64, R68, R90, R64 ;  /* 0x0000005a4440723c */ /* 0x000fe20000001840 */
[----:B------:R-:W-:Y:S06]  /*9d60*/  LDSM.16.MT88.4 R88, [R191+0x4800] ;  /* 0x00480000bf58783b */ /* 0x000fec0000004200 */
[----:B-----5:R-:W-:Y:S02]  /*9d70*/  F2FP.PACK_AB R68, R156, R157 ;  /* 0x0000009d9c44723e */ /* 0x020fe400000000ff */
[----:B------:R-:W-:Y:S01]  /*9d80*/  F2FP.PACK_AB R70, R150, R151 ;  /* 0x000000979646723e */ /* 0x000fe200000000ff */
[----:B----4-:R-:W4:Y:S02]  /*9d90*/  LDSM.16.MT88.4 R80, [R194+0x1800] ;  /* 0x00180000c250783b */ /* 0x010f240000004200 */
[----:B------:R-:W-:Y:S02]  /*9da0*/  F2FP.PACK_AB R69, R148, R149 ;  /* 0x000000959445723e */ /* 0x000fe400000000ff */
[----:B------:R-:W-:Y:S07]  /*9db0*/  F2FP.PACK_AB R71, R146, R147 ;  /* 0x000000939247723e */ /* 0x000fee00000000ff */
[C---:B--2---:R-:W-:Y:S07]  /*9dc0*/  HMMA.16816.F32 R4, R68.reuse, R84, R4 ;  /* 0x000000544404723c */ /* 0x044fee0000001804 */
[--C-:B------:R-:W-:Y:S01]  /*9dd0*/  FFMA.FTZ R84, R212, c[0x0][0x2d0], -R132.reuse ;  /* 0x0000b400d4547a23 */ /* 0x100fe20000010884 */
[C---:B------:R-:W-:Y:S03]  /*9de0*/  HMMA.16816.F32 R8, R68.reuse, R86, R8 ;  /* 0x000000564408723c */ /* 0x040fe60000001808 */
[----:B------:R2:W5:Y:S01]  /*9df0*/  MUFU.EX2 R144, R84 ;  /* 0x0000005400907308 */ /* 0x0005620000000800 */
[----:B------:R-:W-:Y:S04]  /*9e00*/  IADD3 R212, R186, -0x1, RZ ;  /* 0xffffffffbad47810 */ /* 0x000fe80007ffe0ff */
[C---:B------:R-:W-:Y:S07]  /*9e10*/  HMMA.16816.F32 R12, R68.reuse, R72, R12 ;  /* 0x00000048440c723c */ /* 0x040fee000000180c */
[--C-:B------:R-:W-:Y:S01]  /*9e20*/  FFMA.FTZ R72, R214, c[0x0][0x2d0], -R132.reuse ;  /* 0x0000b400d6487a23 */ /* 0x100fe20000010884 */
[C---:B------:R-:W-:Y:S03]  /*9e30*/  HMMA.16816.F32 R16, R68.reuse, R74, R16 ;  /* 0x0000004a4410723c */ /* 0x040fe60000001810 */
[----:B------:R5:W-:Y:S05]  /*9e40*/  MUFU.EX2 R143, R72 ;  /* 0x00000048008f7308 */ /* 0x000bea0000000800 */
[C---:B-1----:R-:W-:Y:S01]  /*9e50*/  HMMA.16816.F32 R20, R68.reuse, R76, R20 ;  /* 0x0000004c4414723c */ /* 0x042fe20000001814 */
[----:B--2---:R-:W1:Y:S06]  /*9e60*/  LDSM.16.MT88.4 R84, [R188+0x4800] ;  /* 0x00480000bc54783b */ /* 0x004e6c0000004200 */
[--C-:B------:R-:W-:Y:S01]  /*9e70*/  FFMA.FTZ R76, R162, c[0x0][0x2d0], -R109.reuse ;  /* 0x0000b400a24c7a23 */ /* 0x100fe2000001086d */
[C---:B------:R-:W-:Y:S03]  /*9e80*/  HMMA.16816.F32 R24, R68.reuse, R78, R24 ;  /* 0x0000004e4418723c */ /* 0x040fe60000001818 */
[----:B------:R2:W-:Y:S05]  /*9e90*/  MUFU.EX2 R141, R76 ;  /* 0x0000004c008d7308 */ /* 0x0005ea0000000800 */
[C---:B----4-:R-:W-:Y:S04]  /*9ea0*/  HMMA.16816.F32 R28, R68.reuse, R80, R28 ;  /* 0x00000050441c723c */ /* 0x050fe8000000181c */
[--C-:B-----5:R-:W-:Y:S03]  /*9eb0*/  FFMA.FTZ R72, R215, c[0x0][0x2d0], -R132.reuse ;  /* 0x0000b400d7487a23 */ /* 0x120fe60000010884 */
[--C-:B------:R-:W-:Y:S01]  /*9ec0*/  FFMA.FTZ R80, R187, c[0x0][0x2d0], -R109.reuse ;  /* 0x0000b400bb507a23 */ /* 0x100fe2000001086d */
[C---:B------:R-:W-:Y:S01]  /*9ed0*/  HMMA.16816.F32 R32, R68.reuse, R82, R32 ;  /* 0x000000524420723c */ /* 0x040fe20000001820 */
[----:B------:R4:W5:Y:S10]  /*9ee0*/  MUFU.EX2 R142, R72 ;  /* 0x00000048008e7308 */ /* 0x0009740000000800 */
[----:B------:R5:W-:Y:S01]  /*9ef0*/  MUFU.EX2 R138, R80 ;  /* 0x00000050008a7308 */ /* 0x000be20000000800 */
[--C-:B--2---:R-:W-:Y:S01]  /*9f00*/  FFMA.FTZ R76, R163, c[0x0][0x2d0], -R109.reuse ;  /* 0x0000b400a34c7a23 */ /* 0x104fe2000001086d */
[C---:B-1----:R-:W-:Y:S08]  /*9f10*/  HMMA.16816.F32 R36, R68.reuse, R84, R36 ;  /* 0x000000544424723c */ /* 0x042ff00000001824 */
[----:B------:R1:W2:Y:S01]  /*9f20*/  MUFU.EX2 R140, R76 ;  /* 0x0000004c008c7308 */ /* 0x0002a20000000800 */
[----:B----4-:R-:W4:Y:S01]  /*9f30*/  LDSM.16.MT88.4 R72, [R192+0x4800] ;  /* 0x00480000c048783b */ /* 0x010f220000004200 */
[C---:B------:R-:W-:Y:S07]  /*9f40*/  HMMA.16816.F32 R40, R68.reuse, R86, R40 ;  /* 0x000000564428723c */ /* 0x040fee0000001828 */
[----:B------:R-:W-:Y:S08]  /*9f50*/  LDSM.16.MT88.4 R84, [R194+0x2000] ;  /* 0x00200000c254783b */ /* 0x000ff00000004200 */
[----:B-----5:R-:W-:Y:S01]  /*9f60*/  LDSM.16.MT88.4 R80, [R192+0x2000] ;  /* 0x00200000c050783b */ /* 0x020fe20000004200 */
[--C-:B-1----:R-:W-:Y:S04]  /*9f70*/  FFMA.FTZ R76, R184, c[0x0][0x2d0], -R109.reuse ;  /* 0x0000b400b84c7a23 */ /* 0x102fe8000001086d */
[----:B------:R1:W5:Y:S01]  /*9f80*/  MUFU.EX2 R139, R76 ;  /* 0x0000004c008b7308 */ /* 0x0003620000000800 */
[C---:B----4-:R-:W-:Y:S08]  /*9f90*/  HMMA.16816.F32 R44, R68.reuse, R72, R44 ;  /* 0x00000048442c723c */ /* 0x050ff0000000182c */
[C---:B------:R-:W-:Y:S01]  /*9fa0*/  HMMA.16816.F32 R48, R68.reuse, R74, R48 ;  /* 0x0000004a4430723c */ /* 0x040fe20000001830 */
[----:B-1----:R-:W1:Y:S07]  /*9fb0*/  LDSM.16.MT88.4 R76, [R188+0x2000] ;  /* 0x00200000bc4c783b */ /* 0x002e6e0000004200 */
[C---:B------:R-:W-:Y:S01]  /*9fc0*/  HMMA.16816.F32 R52, R68.reuse, R88, R52 ;  /* 0x000000584434723c */ /* 0x040fe20000001834 */
[----:B------:R-:W4:Y:S07]  /*9fd0*/  LDSM.16.MT88.4 R72, [R191+0x2000] ;  /* 0x00200000bf48783b */ /* 0x000f2e0000004200 */
[C---:B------:R-:W-:Y:S01]  /*9fe0*/  HMMA.16816.F32 R56, R68.reuse, R90, R56 ;  /* 0x0000005a4438723c */ /* 0x040fe20000001838 */
[----:B------:R-:W-:Y:S07]  /*9ff0*/  LDSM.16.MT88.4 R88, [R191+0x5000] ;  /* 0x00500000bf58783b */ /* 0x000fee0000004200 */
[C---:B------:R-:W-:Y:S07]  /*a000*/  HMMA.16816.F32 R60, R68.reuse, R92, R60 ;  /* 0x0000005c443c723c */ /* 0x040fee000000183c */
[--C-:B------:R-:W-:Y:S01]  /*a010*/  FFMA.FTZ R92, R217, c[0x0][0x2d0], -R109.reuse ;  /* 0x0000b400d95c7a23 */ /* 0x100fe2000001086d */
[----:B------:R-:W-:Y:S07]  /*a020*/  HMMA.16816.F32 R64, R68, R94, R64 ;  /* 0x0000005e4440723c */ /* 0x000fee0000001840 */
[----:B------:R-:W-:Y:S02]  /*a030*/  F2FP.PACK_AB R68, R144, R145 ;  /* 0x000000919044723e */ /* 0x000fe400000000ff */
[----:B------:R-:W-:Y:S03]  /*a040*/  F2FP.PACK_AB R70, R142, R143 ;  /* 0x0000008f8e46723e */ /* 0x000fe600000000ff */
[----:B--2---:R-:W-:Y:S02]  /*a050*/  F2FP.PACK_AB R69, R140, R141 ;  /* 0x0000008d8c45723e */ /* 0x004fe400000000ff */
[----:B-----5:R-:W-:Y:S07]  /*a060*/  F2FP.PACK_AB R71, R138, R139 ;  /* 0x0000008b8a47723e */ /* 0x020fee00000000ff */
[C---:B-1----:R-:W-:Y:S07]  /*a070*/  HMMA.16816.F32 R4, R68.reuse, R76, R4 ;  /* 0x0000004c4404723c */ /* 0x042fee0000001804 */
[--C-:B------:R-:W-:Y:S01]  /*a080*/  FFMA.FTZ R76, R219, c[0x0][0x2d0], -R132.reuse ;  /* 0x0000b400db4c7a23 */ /* 0x100fe20000010884 */
[C---:B------:R-:W-:Y:S03]  /*a090*/  HMMA.16816.F32 R8, R68.reuse, R78, R8 ;  /* 0x0000004e4408723c */ /* 0x040fe60000001808 */
[----:B------:R1:W-:Y:S05]  /*a0a0*/  MUFU.EX2 R137, R76 ;  /* 0x0000004c00897308 */ /* 0x0003ea0000000800 */
[C---:B------:R-:W-:Y:S07]  /*a0b0*/  HMMA.16816.F32 R12, R68.reuse, R80, R12 ;  /* 0x00000050440c723c */ /* 0x040fee000000180c */
[--C-:B------:R-:W-:Y:S01]  /*a0c0*/  FFMA.FTZ R80, R221, c[0x0][0x2d0], -R132.reuse ;  /* 0x0000b400dd507a23 */ /* 0x100fe20000010884 */
[C---:B------:R-:W-:Y:S03]  /*a0d0*/  HMMA.16816.F32 R16, R68.reuse, R82, R16 ;  /* 0x000000524410723c */ /* 0x040fe60000001810 */
[----:B------:R2:W-:Y:S05]  /*a0e0*/  MUFU.EX2 R135, R80 ;  /* 0x0000005000877308 */ /* 0x0005ea0000000800 */
[C---:B----4-:R-:W-:Y:S04]  /*a0f0*/  HMMA.16816.F32 R20, R68.reuse, R72, R20 ;  /* 0x000000484414723c */ /* 0x050fe80000001814 */
[--C-:B-1----:R-:W-:Y:S02]  /*a100*/  FFMA.FTZ R76, R220, c[0x0][0x2d0], -R132.reuse ;  /* 0x0000b400dc4c7a23 */ /* 0x102fe40000010884 */
[----:B------:R-:W-:Y:S02]  /*a110*/  FFMA.FTZ R132, R222, c[0x0][0x2d0], -R132 ;  /* 0x0000b400de847a23 */ /* 0x000fe40000010884 */
[C---:B------:R-:W-:Y:S01]  /*a120*/  HMMA.16816.F32 R24, R68.reuse, R74, R24 ;  /* 0x0000004a4418723c */ /* 0x040fe20000001818 */
[----:B------:R1:W4:Y:S03]  /*a130*/  MUFU.EX2 R136, R76 ;  /* 0x0000004c00887308 */ /* 0x0003260000000800 */
[--C-:B------:R-:W-:Y:S04]  /*a140*/  FFMA.FTZ R72, R216, c[0x0][0x2d0], -R109.reuse ;  /* 0x0000b400d8487a23 */ /* 0x100fe8000001086d */
[C---:B------:R-:W-:Y:S01]  /*a150*/  HMMA.16816.F32 R28, R68.reuse, R84, R28 ;  /* 0x00000054441c723c */ /* 0x040fe2000000181c */
[----:B--2---:R-:W-:Y:S02]  /*a160*/  LDSM.16.MT88.4 R80, [R192+0x5000] ;  /* 0x00500000c050783b */ /* 0x004fe40000004200 */
[----:B------:R2:W-:Y:S04]  /*a170*/  MUFU.EX2 R133, R72 ;  /* 0x0000004800857308 */ /* 0x0005e80000000800 */
[--C-:B------:R-:W-:Y:S01]  /*a180*/  FFMA.FTZ R84, R218, c[0x0][0x2d0], -R109.reuse ;  /* 0x0000b400da547a23 */ /* 0x100fe2000001086d */
[C---:B------:R-:W-:Y:S04]  /*a190*/  HMMA.16816.F32 R32, R68.reuse, R86, R32 ;  /* 0x000000564420723c */ /* 0x040fe80000001820 */
[----:B------:R-:W-:Y:S01]  /*a1a0*/  FFMA.FTZ R109, R111, c[0x0][0x2d0], -R109 ;  /* 0x0000b4006f6d7a23 */ /* 0x000fe2000001086d */
[----:B------:R5:W-:Y:S01]  /*a1b0*/  MUFU.EX2 R110, R84 ;  /* 0x00000054006e7308 */ /* 0x000be20000000800 */
[----:B-1----:R-:W1:Y:S01]  /*a1c0*/  LDSM.16.MT88.4 R76, [R188+0x5000] ;  /* 0x00500000bc4c783b */ /* 0x002e620000004200 */
[----:B----4-:R-:W-:Y:S08]  /*a1d0*/  F2FP.PACK_AB R128, R136, R137 ;  /* 0x000000898880723e */ /* 0x010ff000000000ff */
[----:B------:R-:W4:Y:S01]  /*a1e0*/  MUFU.EX2 R134, R132 ;  /* 0x0000008400867308 */ /* 0x000f220000000800 */
[----:B--2---:R-:W2:Y:S09]  /*a1f0*/  LDSM.16.MT88.4 R72, [R194+0x5000] ;  /* 0x00500000c248783b */ /* 0x004eb20000004200 */
[----:B------:R3:W3:Y:S01]  /*a200*/  MUFU.EX2 R132, R92 ;  /* 0x0000005c00847308 */ /* 0x0006e20000000800 */
[----:B-----5:R-:W5:Y:S09]  /*a210*/  LDSM.16.MT88.4 R84, [R192+0x2800] ;  /* 0x00280000c054783b */ /* 0x020f720000004200 */
[----:B------:R-:W2:Y:S01]  /*a220*/  MUFU.EX2 R109, R109 ;  /* 0x0000006d006d7308 */ /* 0x000ea20000000800 */
[----:B----4-:R-:W-:Y:S01]  /*a230*/  F2FP.PACK_AB R130, R134, R135 ;  /* 0x000000878682723e */ /* 0x010fe200000000ff */
[C---:B-1----:R-:W-:Y:S01]  /*a240*/  HMMA.16816.F32 R36, R68.reuse, R76, R36 ;  /* 0x0000004c4424723c */ /* 0x042fe20000001824 */
[----:B---3--:R-:W1:Y:S02]  /*a250*/  LDSM.16.MT88.4 R92, [R191+0x2800] ;  /* 0x00280000bf5c783b */ /* 0x008e640000004200 */
[----:B------:R-:W-:Y:S05]  /*a260*/  F2FP.PACK_AB R129, R132, R133 ;  /* 0x000000858481723e */ /* 0x000fea00000000ff */
[C---:B------:R-:W-:Y:S04]  /*a270*/  HMMA.16816.F32 R40, R68.reuse, R78, R40 ;  /* 0x0000004e4428723c */ /* 0x040fe80000001828 */
[----:B--2---:R-:W-:Y:S04]  /*a280*/  F2FP.PACK_AB R131, R109, R110 ;  /* 0x0000006e6d83723e */ /* 0x004fe800000000ff */
[C---:B------:R-:W-:Y:S08]  /*a290*/  HMMA.16816.F32 R44, R68.reuse, R80, R44 ;  /* 0x00000050442c723c */ /* 0x040ff0000000182c */
[C---:B------:R-:W-:Y:S08]  /*a2a0*/  HMMA.16816.F32 R48, R68.reuse, R82, R48 ;  /* 0x000000524430723c */ /* 0x040ff00000001830 */
[C---:B------:R-:W-:Y:S08]  /*a2b0*/  HMMA.16816.F32 R52, R68.reuse, R88, R52 ;  /* 0x000000584434723c */ /* 0x040ff00000001834 */
[C---:B------:R-:W-:Y:S08]  /*a2c0*/  HMMA.16816.F32 R56, R68.reuse, R90, R56 ;  /* 0x0000005a4438723c */ /* 0x040ff00000001838 */
[C---:B------:R-:W-:Y:S08]  /*a2d0*/  HMMA.16816.F32 R60, R68.reuse, R72, R60 ;  /* 0x00000048443c723c */ /* 0x040ff0000000183c */
[----:B------:R-:W-:Y:S08]  /*a2e0*/  HMMA.16816.F32 R64, R68, R74, R64 ;  /* 0x0000004a4440723c */ /* 0x000ff00000001840 */
[C---:B------:R-:W-:Y:S07]  /*a2f0*/  HMMA.16816.F32 R112, R128.reuse, R116, R4 ;  /* 0x000000748070723c */ /* 0x040fee0000001804 */
[----:B------:R-:W-:Y:S01]  /*a300*/  FFMA.FTZ R4, R2, R104, R252 ;  /* 0x0000006802047223 */ /* 0x000fe200000100fc */
[C---:B------:R-:W-:Y:S01]  /*a310*/  HMMA.16816.F32 R116, R128.reuse, R118, R8 ;  /* 0x000000768074723c */ /* 0x040fe20000001808 */
[----:B------:R-:W2:Y:S03]  /*a320*/  LDSM.16.MT88.4 R104, [R192+0x5800] ;  /* 0x00580000c068783b */ /* 0x000ea60000004200 */
[----:B------:R-:W-:Y:S02]  /*a330*/  FFMA.FTZ R2, R0, R159, R251 ;  /* 0x0000009f00027223 */ /* 0x000fe400000100fb */
[----:B------:R-:W-:Y:S02]  /*a340*/  FADD.FTZ R0, R161, R4 ;  /* 0x00000004a1007221 */ /* 0x000fe40000010000 */
[C---:B-----5:R-:W-:Y:S01]  /*a350*/  HMMA.16816.F32 R68, R128.reuse, R84, R12 ;  /* 0x000000548044723c */ /* 0x060fe2000000180c */
[----:B------:R-:W3:Y:S03]  /*a360*/  LDL R12, [R1+0x14] ;  /* 0x00001400010c7983 */ /* 0x000ee60000100800 */
[----:B------:R-:W-:Y:S01]  /*a370*/  FADD.FTZ R2, R250, R2 ;  /* 0x00000002fa027221 */ /* 0x000fe20000010000 */
[----:B------:R-:W4:Y:S01]  /*a380*/  LDSM.16.MT88.4 R4, [R191+0x5800] ;  /* 0x00580000bf04783b */ /* 0x000f220000004200 */
[----:B------:R-:W-:Y:S02]  /*a390*/  FADD.FTZ R0, R160, R0 ;  /* 0x00000000a0007221 */ /* 0x000fe40000010000 */
[C---:B------:R-:W-:Y:S04]  /*a3a0*/  HMMA.16816.F32 R72, R128.reuse, R86, R16 ;  /* 0x000000568048723c */ /* 0x040fe80000001810 */
[----:B------:R-:W-:Y:S01]  /*a3b0*/  FADD.FTZ R2, R249, R2 ;  /* 0x00000002f9027221 */ /* 0x000fe20000010000 */
[----:B------:R-:W5:Y:S01]  /*a3c0*/  LDSM.16.MT88.4 R8, [R194+0x5800] ;  /* 0x00580000c208783b */ /* 0x000f620000004200 */
[----:B------:R-:W-:Y:S02]  /*a3d0*/  FADD.FTZ R0, R158, R0 ;  /* 0x000000009e007221 */ /* 0x000fe40000010000 */
[C---:B-1----:R-:W-:Y:S04]  /*a3e0*/  HMMA.16816.F32 R76, R128.reuse, R92, R20 ;  /* 0x0000005c804c723c */ /* 0x042fe80000001814 */
[----:B------:R-:W-:Y:S02]  /*a3f0*/  FADD.FTZ R2, R248, R2 ;  /* 0x00000002f8027221 */ /* 0x000fe40000010000 */
[----:B------:R-:W-:Y:S02]  /*a400*/  FADD.FTZ R0, R245, R0 ;  /* 0x00000000f5007221 */ /* 0x000fe40000010000 */
[C---:B------:R-:W-:Y:S04]  /*a410*/  HMMA.16816.F32 R80, R128.reuse, R94, R24 ;  /* 0x0000005e8050723c */ /* 0x040fe80000001818 */
[----:B------:R-:W-:Y:S02]  /*a420*/  FADD.FTZ R2, R241, R2 ;  /* 0x00000002f1027221 */ /* 0x000fe40000010000 */
[----:B------:R-:W-:Y:S02]  /*a430*/  FADD.FTZ R0, R244, R0 ;  /* 0x00000000f4007221 */ /* 0x000fe40000010000 */
[----:B------:R-:W-:Y:S01]  /*a440*/  FADD.FTZ R2, R240, R2 ;  /* 0x00000002f0027221 */ /* 0x000fe20000010000 */
[C---:B------:R-:W-:Y:S03]  /*a450*/  HMMA.16816.F32 R84, R128.reuse, R96, R28 ;  /* 0x000000608054723c */ /* 0x040fe6000000181c */
[----:B------:R-:W-:Y:S02]  /*a460*/  FADD.FTZ R0, R243, R0 ;  /* 0x00000000f3007221 */ /* 0x000fe40000010000 */
[----:B------:R-:W-:Y:S02]  /*a470*/  FADD.FTZ R2, R239, R2 ;  /* 0x00000002ef027221 */ /* 0x000fe40000010000 */
[----:B------:R-:W-:Y:S01]  /*a480*/  FADD.FTZ R0, R242, R0 ;  /* 0x00000000f2007221 */ /* 0x000fe20000010000 */
        /* <DEDUP_REMOVED lines=12> */
[C---:B--2---:R-:W-:Y:S03]  /*a550*/  HMMA.16816.F32 R100, R128.reuse, R104, R44 ;  /* 0x000000688064723c */ /* 0x044fe6000000182c */
[----:B------:R-:W-:Y:S02]  /*a560*/  FADD.FTZ R0, R157, R0 ;  /* 0x000000009d007221 */ /* 0x000fe40000010000 */
[----:B------:R-:W-:Y:S02]  /*a570*/  FADD.FTZ R2, R149, R2 ;  /* 0x0000000295027221 */ /* 0x000fe40000010000 */
[----:B------:R-:W-:Y:S01]  /*a580*/  FADD.FTZ R0, R156, R0 ;  /* 0x000000009c007221 */ /* 0x000fe20000010000 */
[C---:B------:R-:W-:Y:S04]  /*a590*/  HMMA.16816.F32 R104, R128.reuse, R106, R48 ;  /* 0x0000006a8068723c */ /* 0x040fe80000001830 */
[----:B------:R-:W-:Y:S02]  /*a5a0*/  FADD.FTZ R2, R148, R2 ;  /* 0x0000000294027221 */ /* 0x000fe40000010000 */
[----:B------:R-:W-:Y:S02]  /*a5b0*/  FADD.FTZ R0, R151, R0 ;  /* 0x0000000097007221 */ /* 0x000fe40000010000 */
[----:B------:R-:W-:Y:S01]  /*a5c0*/  FADD.FTZ R2, R147, R2 ;  /* 0x0000000293027221 */ /* 0x000fe20000010000 */
[C---:B----4-:R-:W-:Y:S03]  /*a5d0*/  HMMA.16816.F32 R52, R128.reuse, R4, R52 ;  /* 0x000000048034723c */ /* 0x050fe60000001834 */
[----:B------:R-:W-:Y:S02]  /*a5e0*/  FADD.FTZ R0, R150, R0 ;  /* 0x0000000096007221 */ /* 0x000fe40000010000 */
[----:B------:R-:W-:Y:S02]  /*a5f0*/  FADD.FTZ R2, R146, R2 ;  /* 0x0000000292027221 */ /* 0x000fe40000010000 */
[----:B------:R-:W-:Y:S01]  /*a600*/  FADD.FTZ R0, R145, R0 ;  /* 0x0000000091007221 */ /* 0x000fe20000010000 */
[C---:B------:R-:W-:Y:S04]  /*a610*/  HMMA.16816.F32 R56, R128.reuse, R6, R56 ;  /* 0x000000068038723c */ /* 0x040fe80000001838 */
[----:B------:R-:W-:Y:S02]  /*a620*/  FADD.FTZ R2, R141, R2 ;  /* 0x000000028d027221 */ /* 0x000fe40000010000 */
[----:B------:R-:W-:Y:S02]  /*a630*/  FADD.FTZ R0, R144, R0 ;  /* 0x0000000090007221 */ /* 0x000fe40000010000 */
[----:B------:R-:W-:Y:S01]  /*a640*/  FADD.FTZ R2, R140, R2 ;  /* 0x000000028c027221 */ /* 0x000fe20000010000 */
[C---:B-----5:R-:W-:Y:S03]  /*a650*/  HMMA.16816.F32 R60, R128.reuse, R8, R60 ;  /* 0x00000008803c723c */ /* 0x060fe6000000183c */
        /* <DEDUP_REMOVED lines=13> */
[--C-:B------:R-:W-:Y:S01]  /*a730*/  IMAD.MOV.U32 R4, RZ, RZ, R3.reuse ;  /* 0x000000ffff047224 */ /* 0x100fe200078e0003 */
[----:B------:R1:W-:Y:S01]  /*a740*/  STL [R1], R2 ;  /* 0x0000000201007387 */ /* 0x0003e20000100800 */
[----:B------:R-:W-:Y:S02]  /*a750*/  IMAD.MOV.U32 R109, RZ, RZ, R108 ;  /* 0x000000ffff6d7224 */ /* 0x000fe400078e006c */
[----:B------:R-:W-:Y:S01]  /*a760*/  IMAD.MOV.U32 R110, RZ, RZ, R3 ;  /* 0x000000ffff6e7224 */ /* 0x000fe200078e0003 */
[----:B------:R1:W-:Y:S01]  /*a770*/  STL [R1+0x4], R0 ;  /* 0x0000040001007387 */ /* 0x0003e20000100800 */
[----:B---3--:R-:W-:Y:S01]  /*a780*/  ISETP.GT.AND P0, PT, R186, R12, PT ;  /* 0x0000000cba00720c */ /* 0x008fe20003f04270 */
[----:B------:R-:W-:Y:S11]  /*a790*/  IMAD.MOV.U32 R186, RZ, RZ, R212 ;  /* 0x000000ffffba7224 */ /* 0x000ff600078e00d4 */
[----:B------:R-:W-:Y:S01]  /*a7a0*/  @!UPT UIADD3 URZ, URZ, URZ, URZ ;  /* 0x0000003f3f3ff290 */ /* 0x000fe2000fffe03f */
[----:B-1----:R-:W-:-:S05]  /*a7b0*/  @P0 BRA `(.L_x_570) ;  /* 0xffffc12000000947 */ /* 0x002fca000383ffff */
.L_x_561:
[----:B------:R-:W2:Y:S04]  /*a7c0*/  LDL R0, [R1+0x18] ;  /* 0x0000180001007983 */ /* 0x000ea80000100800 */
[----:B------:R-:W3:Y:S04]  /*a7d0*/  LDL R3, [R1+0x8] ;  /* 0x0000080001037983 */ /* 0x000ee80000100800 */
[----:B-1----:R-:W4:Y:S01]  /*a7e0*/  LDL R2, [R1+0xc] ;  /* 0x00000c0001027983 */ /* 0x002f220000100800 */
[----:B--2---:R-:W-:Y:S01]  /*a7f0*/  IADD3 R0, R0, 0x7f, RZ ;  /* 0x0000007f00007810 */ /* 0x004fe20007ffe0ff */
[----:B---3--:R-:W-:-:S04]  /*a800*/  IMAD.MOV.U32 R5, RZ, RZ, R3 ;  /* 0x000000ffff057224 */ /* 0x008fc800078e0003 */
[----:B------:R-:W-:Y:S01]  /*a810*/  @P2 IMAD.HI.U32 R3, R0, c[0x0][0x2c8], RZ ;  /* 0x0000b20000032a27 */ /* 0x000fe200078e00ff */
[----:B----4-:R-:W-:-:S04]  /*a820*/  IADD3 R2, R2, 0x1, -R5 ;  /* 0x0000000102027810 */ /* 0x010fc80007ffe805 */
[----:B------:R-:W-:-:S05]  /*a830*/  @P2 SHF.R.U32.HI R0, RZ, c[0x0][0x2cc], R3 ;  /* 0x0000b300ff002a19 */ /* 0x000fca0000011603 */
[----:B------:R-:W-:-:S05]  /*a840*/  IMAD.IADD R0, R2, 0x1, R0 ;  /* 0x0000000102007824 */ /* 0x000fca00078e0200 */
[----:B------:R-:W-:Y:S01]  /*a850*/  IADD3 R2, R0, -c[0x0][0x324], RZ ;  /* 0x8000c90000027a10 */ /* 0x000fe20007ffe0ff */
[----:B------:R-:W-:Y:S05]  /*a860*/  @!P1 BRA `(.L_x_571) ;  /* 0x0000011000009947 */ /* 0x000fea0003800000 */
[----:B------:R-:W-:Y:S01]  /*a870*/  ISETP.GT.AND P0, PT, R0, -0x1, PT ;  /* 0xffffffff0000780c */ /* 0x000fe20003f04270 */
[----:B------:R-:W-:-:S12]  /*a880*/  BSSY B0, `(.L_x_572) ;  /* 0x000000d000007945 */ /* 0x000fd80003800000 */
        /* <DEDUP_REMOVED lines=8> */
.L_x_573:
[----:B------:R-:W-:-:S04]  /*a910*/  MOV R3, c[0x0][0x32c] ;  /* 0x0000cb0000037a02 */ /* 0x000fc80000000f00 */
[----:B------:R-:W-:-:S13]  /*a920*/  ISETP.NE.AND P0, PT, R3, 0x1, PT ;  /* 0x000000010300780c */ /* 0x000fda0003f05270 */
[----:B------:R-:W-:-:S05]  /*a930*/  @P0 IMAD.HI.U32 R3, R0, c[0x0][0x330], RZ ;  /* 0x0000cc0000030a27 */ /* 0x000fca00078e00ff */
[----:B------:R-:W-:Y:S02]  /*a940*/  @P0 SHF.R.U32.HI R0, RZ, c[0x0][0x334], R3 ;  /* 0x0000cd00ff000a19 */ /* 0x000fe40000011603 */
.L_x_574:
[----:B------:R-:W-:Y:S05]  /*a950*/  BSYNC B0 ;  /* 0x0000000000007941 */ /* 0x000fea0003800000 */
.L_x_572:
[----:B------:R-:W-:-:S05]  /*a960*/  IMAD R0, R0, c[0x0][0x32c], RZ ;  /* 0x0000cb0000007a24 */ /* 0x000fca00078e02ff */
[----:B------:R-:W-:-:S04]  /*a970*/  IMNMX R2, R2, R0, !PT ;  /* 0x0000000002027217 */ /* 0x000fc80007800200 */
.L_x_571:
[----:B------:R-:W-:-:S05]  /*a980*/  IADD3 R2, R2, 0x5f, RZ ;  /* 0x0000005f02027810 */ /* 0x000fca0007ffe0ff */
[----:B------:R-:W-:-:S05]  /*a990*/  IMAD.HI R2, R2, 0x2aaaaaab, RZ ;  /* 0x2aaaaaab02027827 */ /* 0x000fca00078e02ff */
[----:B------:R-:W-:-:S04]  /*a9a0*/  SHF.R.U32.HI R0, RZ, 0x1f, R2 ;  /* 0x0000001fff007819 */ /* 0x000fc80000011602 */
[----:B------:R-:W-:-:S04]  /*a9b0*/  LEA.HI.SX32 R0, R2, R0, 0x1c ;  /* 0x0000000002007211 */ /* 0x000fc800078fe2ff */
[----:B------:R-:W-:-:S04]  /*a9c0*/  IMNMX R220, R223, R0, !PT ;  /* 0x00000000dfdc7217 */ /* 0x000fc80007800200 */
[----:B------:R-:W-:-:S13]  /*a9d0*/  ISETP.GE.AND P0, PT, R212, R220, PT ;  /* 0x000000dcd400720c */ /* 0x000fda0003f06270 */
[----:B------:R-:W-:Y:S05]  /*a9e0*/  @!P0 BRA `(.L_x_575) ;  /* 0x00002c6000008947 */ /* 0x000fea0003800000 */
[----:B------:R-:W-:Y:S02]  /*a9f0*/  MOV R110, R4 ;  /* 0x00000004006e7202 */ /* 0x000fe40000000f00 */
[----:B------:R-:W-:Y:S02]  /*aa00*/  MOV R109, R108 ;  /* 0x0000006c006d7202 */ /* 0x000fe40000000f00 */
[----:B------:R-:W-:Y:S02]  /*aa10*/  MOV R214, R212 ;  /* 0x000000d400d67202 */ /* 0x000fe40000000f00 */
.L_x_576:
[----:B------:R-:W-:Y:S04]  /*aa20*/  DEPBAR.LE SB0, 0x0 ;  /* 0x000080000000791a */ /* 0x000fe80000000000 */
[----:B------:R-:W-:Y:S01]  /*aa30*/  WARPSYNC 0xffffffff ;  /* 0xffffffff00007948 */ /* 0x000fe20003800000 */
[----:B------:R-:W-:Y:S01]  /*aa40*/  BAR.SYNC.DEFER_BLOCKING 0x0 ;  /* 0x0000000000007b1d */ /* 0x000fe20000010000 */
[----:B------:R-:W-:Y:S02]  /*aa50*/  ISETP.GT.AND P6, PT, R223, R214, PT ;  /* 0x000000d6df00720c */ /* 0x000fe40003fc4270 */
[C---:B------:R-:W-:Y:S11]  /*aa60*/  IADD3 R212, R214.reuse, -0x1, RZ ;  /* 0xffffffffd6d47810 */ /* 0x040ff60007ffe0ff */
[----:B-1----:R-:W-:Y:S01]  /*aa70*/  @!P6 SHF.R.S32.HI R0, RZ, 0x1f, R214 ;  /* 0x0000001fff00e819 */ /* 0x002fe200000114d6 */
[----:B------:R-:W-:Y:S01]  /*aa80*/  @!P6 IMAD.WIDE.U32 R20, R214, c[0x0][0x208], RZ ;  /* 0x00008200d614ea25 */ /* 0x000fe200078e00ff */
[----:B------:R-:W-:Y:S02]  /*aa90*/  @!P6 MOV R2, c[0x0][0x208] ;  /* 0x000082000002ea02 */ /* 0x000fe40000000f00 */
[----:B------:R-:W-:Y:S01]  /*aaa0*/  @!P6 MOV R3, 0x5 ;  /* 0x000000050003e802 */ /* 0x000fe20000000f00 */
[----:B------:R-:W-:Y:S01]  /*aab0*/  @!P6 IMAD R0, R0, c[0x0][0x208], RZ ;  /* 0x000082000000ea24 */ /* 0x000fe200078e02ff */
[C---:B------:R-:W-:Y:S02]  /*aac0*/  @!P6 SHF.L.U32 R28, R2.reuse, 0x5, RZ ;  /* 0x00000005021ce819 */ /* 0x040fe400000006ff */
[----:B------:R-:W-:Y:S01]  /*aad0*/  @!P6 SHF.L.U64.HI R29, R2, R3, c[0x0][0x20c] ;  /* 0x00008300021de619 */ /* 0x000fe20000010203 */
[----:B------:R-:W-:Y:S01]  /*aae0*/  @!P6 IMAD R0, R214, c[0x0][0x20c], R0 ;  /* 0x00008300d600ea24 */ /* 0x000fe200078e0200 */
[----:B------:R-:W1:Y:S01]  /*aaf0*/  LDSM.16.M88.4 R8, [R189] ;  /* 0x00000000bd08783b */ /* 0x000e620000000200 */
[----:B------:R-:W-:Y:S02]  /*ab00*/  @!P6 MOV R30, R224 ;  /* 0x000000e0001ee202 */ /* 0x000fe40000000f00 */
[----:B------:R-:W-:Y:S01]  /*ab10*/  @!P6 IMAD.WIDE.U32 R2, R20, 0x60, R28 ;  /* 0x000000601402e825 */ /* 0x000fe200078e001c */
[----:B------:R-:W-:Y:S02]  /*ab20*/  @!P6 IADD3 R0, R21, R0, RZ ;  /* 0x000000001500e210 */ /* 0x000fe40007ffe0ff */
[----:B------:R-:W-:Y:S02]  /*ab30*/  @!P6 MOV R31, R228 ;  /* 0x000000e4001fe202 */ /* 0x000fe40000000f00 */
[----:B------:R-:W2:Y:S01]  /*ab40*/  LDSM.16.M88.4 R16, [R189+0x800] ;  /* 0x00080000bd10783b */ /* 0x000ea20000000200 */
[----:B------:R-:W-:Y:S01]  /*ab50*/  @!P6 IMAD R22, R0, 0x60, RZ ;  /* 0x000000600016e824 */ /* 0x000fe200078e02ff */
[----:B------:R-:W-:Y:S01]  /*ab60*/  @!P6 IADD3 R21, P4, R224, R2, RZ ;  /* 0x00000002e015e210 */ /* 0x000fe20007f9e0ff */
[----:B------:R-:W-:Y:S03]  /*ab70*/  @!P6 IMAD.WIDE.U32 R30, R20, 0x60, R30 ;  /* 0x00000060141ee825 */ /* 0x000fe600078e001e */
[----:B------:R-:W-:Y:S02]  /*ab80*/  @!P6 IADD3 R0, R22, R3, RZ ;  /* 0x000000031600e210 */ /* 0x000fe40007ffe0ff */
[----:B------:R-:W3:Y:S01]  /*ab90*/  LDSM.16.M88.4 R24, [R189+0x1000] ;  /* 0x00100000bd18783b */ /* 0x000ee20000000200 */
[C---:B------:R-:W-:Y:S02]  /*aba0*/  @!P6 LEA R160, P0, R21.reuse, c[0x0][0x1f8], 0x1 ;  /* 0x00007e0015a0ea11 */ /* 0x040fe400078008ff */
[----:B------:R-:W-:Y:S02]  /*abb0*/  @!P6 IADD3.X R3, R0, R228, RZ, P4, !PT ;  /* 0x000000e40003e210 */ /* 0x000fe400027fe4ff */
[----:B------:R-:W-:Y:S02]  /*abc0*/  @!P6 IADD3 R28, P4, R28, R2, RZ ;  /* 0x000000021c1ce210 */ /* 0x000fe40007f9e0ff */
[----:B------:R-:W-:Y:S01]  /*abd0*/  @!P6 LEA.HI.X R161, R21, c[0x0][0x1fc], R3, 0x1, P0 ;  /* 0x00007f0015a1ea11 */ /* 0x000fe200000f0c03 */
[----:B------:R-:W4:Y:S01]  /*abe0*/  LDL.LU R222, [R1] ;  /* 0x0000000001de7983 */ /* 0x000f220000300800 */
[----:B------:R-:W-:Y:S02]  /*abf0*/  @!P6 IADD3 R36, P0, R224, 0x40, RZ ;  /* 0x00000040e024e810 */ /* 0x000fe40007f1e0ff */
[----:B------:R-:W-:Y:S01]  /*ac00*/  @!P6 IADD3 R3, R31, R22, RZ ;  /* 0x000000161f03e210 */ /* 0x000fe20007ffe0ff */
[----:B------:R-:W5:Y:S01]  /*ac10*/  LDSM.16.M88.4 R32, [R189+0x1800] ;  /* 0x00180000bd20783b */ /* 0x000f620000000200 */
[----:B------:R-:W-:Y:S02]  /*ac20*/  @!P6 IADD3 R37, P5, R36, R2, RZ ;  /* 0x000000022425e210 */ /* 0x000fe40007fbe0ff */
[----:B------:R-:W-:Y:S02]  /*ac30*/  @!P6 SHF.L.U64.HI R108, R30, 0x1, R3 ;  /* 0x000000011e6ce819 */ /* 0x000fe40000010203 */
[----:B------:R-:W-:Y:S02]  /*ac40*/  @!P6 IADD3.X R3, RZ, R228, RZ, P0, !PT ;  /* 0x000000e4ff03e210 */ /* 0x000fe400007fe4ff */
[----:B------:R-:W-:Y:S01]  /*ac50*/  @!P6 IADD3 R38, P0, R28, R36, RZ ;  /* 0x000000241c26e210 */ /* 0x000fe20007f1e0ff */
[----:B------:R-:W4:Y:S01]  /*ac60*/  LDL.LU R221, [R1+0x4] ;  /* 0x0000040001dd7983 */ /* 0x000f220000300800 */
[----:B------:R-:W-:Y:S02]  /*ac70*/  @!P6 IADD3.X R2, R0, R29, RZ, P4, !PT ;  /* 0x0000001d0002e210 */ /* 0x000fe400027fe4ff */
[----:B------:R-:W-:Y:S01]  /*ac80*/  @!P6 IADD3 R36, P4, R28, R224, RZ ;  /* 0x000000e01c24e210 */ /* 0x000fe20007f9e0ff */
[C---:B-1----:R-:W-:Y:S01]  /*ac90*/  HMMA.16816.F32 R4, R120.reuse, R8, RZ ;  /* 0x000000087804723c */ /* 0x042fe200000018ff */
[----:B------:R-:W1:Y:S02]  /*aca0*/  LDSM.16.M88.4 R40, [R189+0x2000] ;  /* 0x00200000bd28783b */ /* 0x000e640000000200 */
[-C--:B------:R-:W-:Y:S02]  /*acb0*/  @!P6 IADD3.X R0, R0, R3.reuse, RZ, P5, !PT ;  /* 0x000000030000e210 */ /* 0x080fe40002ffe4ff */
[----:B------:R-:W-:Y:S02]  /*acc0*/  @!P6 IADD3.X R3, R2, R3, RZ, P0, !PT ;  /* 0x000000030203e210 */ /* 0x000fe400007fe4ff */
[----:B------:R-:W-:Y:S01]  /*acd0*/  @!P6 LEA R46, P0, R36, c[0x0][0x1f8], 0x1 ;  /* 0x00007e00242eea11 */ /* 0x000fe200078008ff */
[C---:B------:R-:W-:Y:S01]  /*ace0*/  HMMA.16816.F32 R8, R120.reuse, R10, RZ ;  /* 0x0000000a7808723c */ /* 0x040fe200000018ff */
[----:B------:R-:W-:Y:S01]  /*acf0*/  @!P6 IADD3.X R2, R2, R228, RZ, P4, !PT ;  /* 0x000000e40202e210 */ /* 0x000fe200027fe4ff */
[----:B------:R-:W1:Y:S02]  /*ad00*/  LDSM.16.M88.4 R48, [R189+0x2800] ;  /* 0x00280000bd30783b */ /* 0x000e640000000200 */
[----:B------:R-:W-:Y:S02]  /*ad10*/  @!P6 LEA R156, P4, R38, c[0x0][0x1f8], 0x1 ;  /* 0x00007e00269cea11 */ /* 0x000fe400078808ff */
[----:B------:R-:W-:Y:S02]  /*ad20*/  @!P6 LEA.HI.X R47, R36, c[0x0][0x1fc], R2, 0x1, P0 ;  /* 0x00007f00242fea11 */ /* 0x000fe400000f0c02 */
[C---:B--2---:R-:W-:Y:S01]  /*ad30*/  HMMA.16816.F32 R12, R120.reuse, R16, RZ ;  /* 0x00000010780c723c */ /* 0x044fe200000018ff */
[----:B------:R-:W-:Y:S01]  /*ad40*/  @!P6 ISETP.GE.AND P0, PT, R246, c[0x0][0x1d4], PT ;  /* 0x00007500f600ea0c */ /* 0x000fe20003f06270 */
[----:B------:R-:W2:Y:S02]  /*ad50*/  LDSM.16.M88.4 R128, [R195] ;  /* 0x00000000c380783b */ /* 0x000ea40000000200 */
[----:B------:R-:W-:Y:S02]  /*ad60*/  @!P6 SHF.L.U32 R39, R30, 0x1, RZ ;  /* 0x000000011e27e819 */ /* 0x000fe400000006ff */
[----:B------:R-:W-:Y:S02]  /*ad70*/  @!P6 LEA R158, P5, R37, c[0x0][0x1f8], 0x1 ;  /* 0x00007e00259eea11 */ /* 0x000fe400078a08ff */
[C---:B------:R-:W-:Y:S01]  /*ad80*/  HMMA.16816.F32 R16, R120.reuse, R18, RZ ;  /* 0x000000127810723c */ /* 0x040fe200000018ff */
[----:B------:R-:W-:Y:S01]  /*ad90*/  @!P6 LEA.HI.X R157, R38, c[0x0][0x1fc], R3, 0x1, P4 ;  /* 0x00007f00269dea11 */ /* 0x000fe200020f0c03 */
[----:B------:R-:W2:Y:S02]  /*ada0*/  LDSM.16.M88.4 R132, [R206] ;  /* 0x00000000ce84783b */ /* 0x000ea40000000200 */
[----:B------:R-:W-:Y:S02]  /*adb0*/  @!P6 IADD3 R44, P4, R39, c[0x0][0x1f8], RZ ;  /* 0x00007e00272cea10 */ /* 0x000fe40007f9e0ff */
[----:B------:R-:W-:Y:S02]  /*adc0*/  @!P6 LEA.HI.X R159, R37, c[0x0][0x1fc], R0, 0x1, P5 ;  /* 0x00007f00259fea11 */ /* 0x000fe400028f0c00 */
[C---:B---3--:R-:W-:Y:S01]  /*add0*/  HMMA.16816.F32 R20, R120.reuse, R24, RZ ;  /* 0x000000187814723c */ /* 0x048fe200000018ff */
[----:B------:R-:W-:Y:S01]  /*ade0*/  @!P6 IADD3.X R45, R108, c[0x0][0x1fc], RZ, P4, !PT ;  /* 0x00007f006c2dea10 */ /* 0x000fe200027fe4ff */
[----:B------:R-:W3:Y:S02]  /*adf0*/  LDSM.16.M88.4 R136, [R205] ;  /* 0x00000000cd88783b */ /* 0x000ee40000000200 */
[----:B------:R-:W-:Y:S04]  /*ae00*/  @!P6 IADD3 R2, P5, R39, 0x80, RZ ;  /* 0x000000802702e810 */ /* 0x000fe80007fbe0ff */
[C---:B------:R-:W-:Y:S01]  /*ae10*/  HMMA.16816.F32 R24, R120.reuse, R26, RZ ;  /* 0x0000001a7818723c */ /* 0x040fe200000018ff */
[----:B------:R-:W-:Y:S01]  /*ae20*/  @!P6 IADD3 R2, P4, R2, c[0x0][0x1f8], RZ ;  /* 0x00007e000202ea10 */ /* 0x000fe20007f9e0ff */
[----:B------:R-:W2:Y:S03]  /*ae30*/  LDSM.16.M88.4 R140, [R204] ;  /* 0x00000000cc8c783b */ /* 0x000ea60000000200 */
[----:B------:R-:W-:Y:S03]  /*ae40*/  @!P6 IADD3.X R3, RZ, c[0x0][0x1fc], R108, P4, P5 ;  /* 0x00007f00ff03ea10 */ /* 0x000fe600027ea46c */
[C---:B-----5:R-:W-:Y:S02]  /*ae50*/  HMMA.16816.F32 R28, R120.reuse, R32, RZ ;  /* 0x00000020781c723c */ /* 0x060fe400000018ff */
[----:B------:R-:W5:Y:S06]  /*ae60*/  LDSM.16.M88.4 R144, [R203] ;  /* 0x00000000cb90783b */ /* 0x000f6c0000000200 */
[C---:B------:R-:W-:Y:S02]  /*ae70*/  HMMA.16816.F32 R32, R120.reuse, R34, RZ ;  /* 0x000000227820723c */ /* 0x040fe400000018ff */
[----:B------:R-:W2:Y:S06]  /*ae80*/  LDSM.16.M88.4 R148, [R202] ;  /* 0x00000000ca94783b */ /* 0x000eac0000000200 */
[C---:B-1----:R-:W-:Y:S02]  /*ae90*/  HMMA.16816.F32 R36, R120.reuse, R40, RZ ;  /* 0x000000287824723c */ /* 0x042fe400000018ff */
[----:B------:R-:W-:Y:S01]  /*aea0*/  @!PT LDS RZ, [RZ] ;  /* 0x00000000fffff984 */ /* 0x000fe20000000800 */
[----:B------:R-:W-:Y:S01]  /*aeb0*/  @!PT LDS RZ, [RZ] ;  /* 0x00000000fffff984 */ /* 0x000fe20000000800 */
[----:B------:R-:W-:Y:S01]  /*aec0*/  @!PT LDS RZ, [RZ] ;  /* 0x00000000fffff984 */ /* 0x000fe20000000800 */
[----:B------:R1:W-:Y:S06]  /*aed0*/  @!P6 LDGSTS.E.BYPASS.LTC128B.128 [R213+0x100], [R44.64], !P0 ;  /* 0x001000002cd5efae */ /* 0x0003ec000c101d48 */
[C---:B------:R-:W-:Y:S02]  /*aee0*/  HMMA.16816.F32 R40, R120.reuse, R42, RZ ;  /* 0x0000002a7828723c */ /* 0x040fe400000018ff */
[----:B------:R1:W-:Y:S08]  /*aef0*/  @!P6 LDGSTS.E.BYPASS.LTC128B.128 [R213+0x3100], [R2.64], !P3 ;  /* 0x0310000002d5efae */ /* 0x0003f0000d901d48 */
[----:B------:R1:W-:Y:S08]  /*af00*/  @!P6 LDGSTS.E.BYPASS.LTC128B.128 [R213+0x1100], [R160.64], !P0 ;  /* 0x01100000a0d5efae */ /* 0x0003f0000c101d48 */
[----:B------:R2:W-:Y:S08]  /*af10*/  @!P6 LDGSTS.E.BYPASS.LTC128B.128 [R213+0x4100], [R158.64], !P3 ;  /* 0x041000009ed5efae */ /* 0x0005f0000d901d48 */
[----:B------:R2:W-:Y:S08]  /*af20*/  @!P6 LDGSTS.E.BYPASS.LTC128B.128 [R213+0x2100], [R46.64], !P0 ;  /* 0x021000002ed5efae */ /* 0x0005f0000c101d48 */
[----:B------:R3:W-:Y:S01]  /*af30*/  @!P6 LDGSTS.E.BYPASS.LTC128B.128 [R213+0x5100], [R156.64], !P3 ;  /* 0x051000009cd5efae */ /* 0x0007e2000d901d48 */
[----:B------:R-:W-:Y:S07]  /*af40*/  ISETP.GT.AND P6, PT, R214, R223, PT ;  /* 0x000000dfd600720c */ /* 0x000fee0003fc4270 */
[----:B-1----:R-:W-:Y:S06]  /*af50*/  LDSM.16.M88.4 R160, [R193+0x800] ;  /* 0x00080000c1a0783b */ /* 0x002fec0000000200 */
[----:B------:R-:W-:Y:S02]  /*af60*/  @P6 SHF.R.S32.HI R111, RZ, 0x1f, R212 ;  /* 0x0000001fff6f6819 */ /* 0x000fe400000114d4 */
[----:B------:R-:W0:Y:S01]  /*af70*/  LDGDEPBAR ;  /* 0x00000000000079af */ /* 0x000e220000000000 */
[C---:B--2---:R-:W-:Y:S07]  /*af80*/  HMMA.16816.F32 R44, R120.reuse, R48, RZ ;  /* 0x00000030782c723c */ /* 0x044fee00000018ff */
[----:B------:R-:W-:Y:S01]  /*af90*/  LDSM.16.M88.4 R184, [R190+0x3000] ;  /* 0x00300000beb8783b */ /* 0x000fe20000000200 */
[----:B------:R-:W-:Y:S07]  /*afa0*/  HMMA.16816.F32 R48, R120, R50, RZ ;  /* 0x000000327830723c */ /* 0x000fee00000018ff */
[----:B---3--:R-:W1:Y:S01]  /*afb0*/  LDSM.16.M88.4 R156, [R193] ;  /* 0x00000000c19c783b */ /* 0x008e620000000200 */
[C---:B------:R-:W-:Y:S08]  /*afc0*/  HMMA.16816.F32 R4, R124.reuse, R128, R4 ;  /* 0x000000807c04723c */ /* 0x040ff00000001804 */
[C---:B------:R-:W-:Y:S01]  /*afd0*/  HMMA.16816.F32 R8, R124.reuse, R130, R8 ;  /* 0x000000827c08723c */ /* 0x040fe20000001808 */
[----:B------:R-:W2:Y:S07]  /*afe0*/  LDSM.16.M88.4 R128, [R193+0x1000] ;  /* 0x00100000c180783b */ /* 0x000eae0000000200 */
[C---:B------:R-:W-:Y:S08]  /*aff0*/  HMMA.16816.F32 R12, R124.reuse, R132, R12 ;  /* 0x000000847c0c723c */ /* 0x040ff0000000180c */
[C---:B------:R-:W-:Y:S01]  /*b000*/  HMMA.16816.F32 R16, R124.reuse, R134, R16 ;  /* 0x000000867c10723c */ /* 0x040fe20000001810 */
[----:B------:R-:W3:Y:S07]  /*b010*/  LDSM.16.M88.4 R132, [R193+0x1800] ;  /* 0x00180000c184783b */ /* 0x000eee0000000200 */
[C---:B------:R-:W-:Y:S08]  /*b020*/  HMMA.16816.F32 R20, R124.reuse, R136, R20 ;  /* 0x000000887c14723c */ /* 0x040ff00000001814 */
[C---:B------:R-:W-:Y:S01]  /*b030*/  HMMA.16816.F32 R24, R124.reuse, R138, R24 ;  /* 0x0000008a7c18723c */ /* 0x040fe20000001818 */
[----:B------:R-:W1:Y:S07]  /*b040*/  LDSM.16.M88.4 R136, [R193+0x2000] ;  /* 0x00200000c188783b */ /* 0x000e6e0000000200 */
[C---:B------:R-:W-:Y:S08]  /*b050*/  HMMA.16816.F32 R28, R124.reuse, R140, R28 ;  /* 0x0000008c7c1c723c */ /* 0x040ff0000000181c */
[C---:B------:R-:W-:Y:S01]  /*b060*/  HMMA.16816.F32 R32, R124.reuse, R142, R32 ;  /* 0x0000008e7c20723c */ /* 0x040fe20000001820 */
[----:B------:R-:W2:Y:S07]  /*b070*/  LDSM.16.M88.4 R140, [R193+0x2800] ;  /* 0x00280000c18c783b */ /* 0x000eae0000000200 */
[C---:B-----5:R-:W-:Y:S08]  /*b080*/  HMMA.16816.F32 R36, R124.reuse, R144, R36 ;  /* 0x000000907c24723c */ /* 0x060ff00000001824 */
[C---:B------:R-:W-:Y:S01]  /*b090*/  HMMA.16816.F32 R40, R124.reuse, R146, R40 ;  /* 0x000000927c28723c */ /* 0x040fe20000001828 */
[----:B------:R-:W5:Y:S07]  /*b0a0*/  LDSM.16.M88.4 R144, [R190] ;  /* 0x00000000be90783b */ /* 0x000f6e0000000200 */
[C---:B------:R-:W-:Y:S08]  /*b0b0*/  HMMA.16816.F32 R44, R124.reuse, R148, R44 ;  /* 0x000000947c2c723c */ /* 0x040ff0000000182c */
[----:B------:R-:W-:Y:S01]  /*b0c0*/  HMMA.16816.F32 R48, R124, R150, R48 ;  /* 0x000000967c30723c */ /* 0x000fe20000001830 */
[----:B------:R-:W3:Y:S07]  /*b0d0*/  LDSM.16.M88.4 R148, [R190+0x800] ;  /* 0x00080000be94783b */ /* 0x000eee0000000200 */
[C---:B-1----:R-:W-:Y:S08]  /*b0e0*/  HMMA.16816.F32 R4, R152.reuse, R156, R4 ;  /* 0x0000009c9804723c */ /* 0x042ff00000001804 */
[C---:B------:R-:W-:Y:S01]  /*b0f0*/  HMMA.16816.F32 R8, R152.reuse, R158, R8 ;  /* 0x0000009e9808723c */ /* 0x040fe20000001808 */
[----:B------:R-:W-:Y:S07]  /*b100*/  LDSM.16.M88.4 R156, [R190+0x2000] ;  /* 0x00200000be9c783b */ /* 0x000fee0000000200 */
[C---:B------:R-:W-:Y:S08]  /*b110*/  HMMA.16816.F32 R12, R152.reuse, R160, R12 ;  /* 0x000000a0980c723c */ /* 0x040ff0000000180c */
[C---:B------:R-:W-:Y:S01]  /*b120*/  HMMA.16816.F32 R16, R152.reuse, R162, R16 ;  /* 0x000000a29810723c */ /* 0x040fe20000001810 */
[----:B------:R-:W-:Y:S07]  /*b130*/  LDSM.16.M88.4 R160, [R190+0x2800] ;  /* 0x00280000bea0783b */ /* 0x000fee0000000200 */
[C---:B--2---:R-:W-:Y:S08]  /*b140*/  HMMA.16816.F32 R20, R152.reuse, R128, R20 ;  /* 0x000000809814723c */ /* 0x044ff00000001814 */
[C---:B------:R-:W-:Y:S01]  /*b150*/  HMMA.16816.F32 R24, R152.reuse, R130, R24 ;  /* 0x000000829818723c */ /* 0x040fe20000001818 */
[----:B------:R-:W1:Y:S07]  /*b160*/  LDSM.16.M88.4 R128, [R190+0x1000] ;  /* 0x00100000be80783b */ /* 0x000e6e0000000200 */
[C---:B---3--:R-:W-:Y:S08]  /*b170*/  HMMA.16816.F32 R28, R152.reuse, R132, R28 ;  /* 0x00000084981c723c */ /* 0x048ff0000000181c */
[C---:B------:R-:W-:Y:S01]  /*b180*/  HMMA.16816.F32 R32, R152.reuse, R134, R32 ;  /* 0x000000869820723c */ /* 0x040fe20000001820 */
[----:B------:R-:W2:Y:S07]  /*b190*/  LDSM.16.M88.4 R132, [R190+0x1800] ;  /* 0x00180000be84783b */ /* 0x000eae0000000200 */
[C---:B------:R-:W-:Y:S08]  /*b1a0*/  HMMA.16816.F32 R36, R152.reuse, R136, R36 ;  /* 0x000000889824723c */ /* 0x040ff00000001824 */
[C---:B------:R-:W-:Y:S01]  /*b1b0*/  HMMA.16816.F32 R40, R152.reuse, R138, R40 ;  /* 0x0000008a9828723c */ /* 0x040fe20000001828 */
[----:B------:R-:W3:Y:S07]  /*b1c0*/  LDSM.16.M88.4 R136, [R189+0x3000] ;  /* 0x00300000bd88783b */ /* 0x000eee0000000200 */
[C---:B------:R-:W-:Y:S08]  /*b1d0*/  HMMA.16816.F32 R44, R152.reuse, R140, R44 ;  /* 0x0000008c982c723c */ /* 0x040ff0000000182c */
[----:B------:R-:W-:Y:S01]  /*b1e0*/  HMMA.16816.F32 R48, R152, R142, R48 ;  /* 0x0000008e9830723c */ /* 0x000fe20000001830 */
[----:B------:R-:W2:Y:S07]  /*b1f0*/  LDSM.16.M88.4 R140, [R189+0x3800] ;  /* 0x00380000bd8c783b */ /* 0x000eae0000000200 */
[C---:B-----5:R-:W-:Y:S08]  /*b200*/  HMMA.16816.F32 R4, R164.reuse, R144, R4 ;  /* 0x00000090a404723c */ /* 0x060ff00000001804 */
[C---:B------:R-:W-:Y:S01]  /*b210*/  HMMA.16816.F32 R8, R164.reuse, R146, R8 ;  /* 0x00000092a408723c */ /* 0x040fe20000001808 */
[----:B------:R-:W5:Y:S07]  /*b220*/  LDSM.16.M88.4 R144, [R189+0x4000] ;  /* 0x00400000bd90783b */ /* 0x000f6e0000000200 */
        /* <DEDUP_REMOVED lines=11> */
[----:B------:R-:W1:Y:S07]  /*b2e0*/  LDSM.16.M88.4 R156, [R201] ;  /* 0x00000000c99c783b */ /* 0x000e6e0000000200 */
[C---:B------:R-:W-:Y:S08]  /*b2f0*/  HMMA.16816.F32 R44, R164.reuse, R160, R44 ;  /* 0x000000a0a42c723c */ /* 0x040ff0000000182c */
[----:B------:R-:W-:Y:S01]  /*b300*/  HMMA.16816.F32 R48, R164, R162, R48 ;  /* 0x000000a2a430723c */ /* 0x000fe20000001830 */
[----:B------:R-:W-:Y:S07]  /*b310*/  LDSM.16.M88.4 R160, [R193+0x5000] ;  /* 0x00500000c1a0783b */ /* 0x000fee0000000200 */
[C---:B---3--:R-:W-:Y:S08]  /*b320*/  HMMA.16816.F32 R4, R168.reuse, R136, R4 ;  /* 0x00000088a804723c */ /* 0x048ff00000001804 */
[C---:B------:R-:W-:Y:S01]  /*b330*/  HMMA.16816.F32 R8, R168.reuse, R138, R8 ;  /* 0x0000008aa808723c */ /* 0x040fe20000001808 */
[----:B------:R-:W3:Y:S07]  /*b340*/  LDSM.16.M88.4 R136, [R200] ;  /* 0x00000000c888783b */ /* 0x000eee0000000200 */
[C---:B------:R-:W-:Y:S08]  /*b350*/  HMMA.16816.F32 R12, R168.reuse, R140, R12 ;  /* 0x0000008ca80c723c */ /* 0x040ff0000000180c */
[C---:B------:R-:W-:Y:S01]  /*b360*/  HMMA.16816.F32 R16, R168.reuse, R142, R16 ;  /* 0x0000008ea810723c */ /* 0x040fe20000001810 */
[----:B------:R-:W2:Y:S07]  /*b370*/  LDSM.16.M88.4 R140, [R199] ;  /* 0x00000000c78c783b */ /* 0x000eae0000000200 */
[C---:B-----5:R-:W-:Y:S08]  /*b380*/  HMMA.16816.F32 R20, R168.reuse, R144, R20 ;  /* 0x00000090a814723c */ /* 0x060ff00000001814 */
[C---:B------:R-:W-:Y:S01]  /*b390*/  HMMA.16816.F32 R24, R168.reuse, R146, R24 ;  /* 0x00000092a818723c */ /* 0x040fe20000001818 */
[----:B------:R-:W5:Y:S07]  /*b3a0*/  LDSM.16.M88.4 R144, [R198] ;  /* 0x00000000c690783b */ /* 0x000f6e0000000200 */
[C---:B------:R-:W-:Y:S08]  /*b3b0*/  HMMA.16816.F32 R28, R168.reuse, R148, R28 ;  /* 0x00000094a81c723c */ /* 0x040ff0000000181c */
[C---:B------:R-:W-:Y:S01]  /*b3c0*/  HMMA.16816.F32 R32, R168.reuse, R150, R32 ;  /* 0x00000096a820723c */ /* 0x040fe20000001820 */
[----:B------:R-:W-:Y:S07]  /*b3d0*/  LDSM.16.M88.4 R148, [R193+0x3000] ;  /* 0x00300000c194783b */ /* 0x000fee0000000200 */
[C---:B-1----:R-:W-:Y:S08]  /*b3e0*/  HMMA.16816.F32 R36, R168.reuse, R128, R36 ;  /* 0x00000080a824723c */ /* 0x042ff00000001824 */
[C---:B------:R-:W-:Y:S01]  /*b3f0*/  HMMA.16816.F32 R40, R168.reuse, R130, R40 ;  /* 0x00000082a828723c */ /* 0x040fe20000001828 */
[----:B------:R-:W1:Y:S07]  /*b400*/  LDSM.16.M88.4 R128, [R197] ;  /* 0x00000000c580783b */ /* 0x000e6e0000000200 */
[C---:B--2---:R-:W-:Y:S08]  /*b410*/  HMMA.16816.F32 R44, R168.reuse, R132, R44 ;  /* 0x00000084a82c723c */ /* 0x044ff0000000182c */
[----:B------:R-:W-:Y:S01]  /*b420*/  HMMA.16816.F32 R48, R168, R134, R48 ;  /* 0x00000086a830723c */ /* 0x000fe20000001830 */
[----:B------:R-:W2:Y:S07]  /*b430*/  LDSM.16.M88.4 R132, [R196] ;  /* 0x00000000c484783b */ /* 0x000eae0000000200 */
[C---:B------:R-:W-:Y:S08]  /*b440*/  HMMA.16816.F32 R4, R172.reuse, R156, R4 ;  /* 0x0000009cac04723c */ /* 0x040ff00000001804 */
[C---:B------:R-:W-:Y:S01]  /*b450*/  HMMA.16816.F32 R8, R172.reuse, R158, R8 ;  /* 0x0000009eac08723c */ /* 0x040fe20000001808 */
[----:B------:R-:W-:Y:S07]  /*b460*/  LDSM.16.M88.4 R156, [R193+0x4800] ;  /* 0x00480000c19c783b */ /* 0x000fee0000000200 */
[C---:B---3--:R-:W-:Y:S08]  /*b470*/  HMMA.16816.F32 R12, R172.reuse, R136, R12 ;  /* 0x00000088ac0c723c */ /* 0x048ff0000000180c */
[C---:B------:R-:W-:Y:S01]  /*b480*/  HMMA.16816.F32 R16, R172.reuse, R138, R16 ;  /* 0x0000008aac10723c */ /* 0x040fe20000001810 */
[----:B------:R-:W3:Y:S07]  /*b490*/  LDSM.16.M88.4 R136, [R193+0x3800] ;  /* 0x00380000c188783b */ /* 0x000eee0000000200 */
[C---:B------:R-:W-:Y:S08]  /*b4a0*/  HMMA.16816.F32 R20, R172.reuse, R140, R20 ;  /* 0x0000008cac14723c */ /* 0x040ff00000001814 */
[C---:B------:R-:W-:Y:S01]  /*b4b0*/  HMMA.16816.F32 R24, R172.reuse, R142, R24 ;  /* 0x0000008eac18723c */ /* 0x040fe20000001818 */
[----:B------:R-:W3:Y:S07]  /*b4c0*/  LDSM.16.M88.4 R140, [R193+0x4000] ;  /* 0x00400000c18c783b */ /* 0x000eee0000000200 */
[C---:B-----5:R-:W-:Y:S08]  /*b4d0*/  HMMA.16816.F32 R28, R172.reuse, R144, R28 ;  /* 0x00000090ac1c723c */ /* 0x060ff0000000181c */
[C---:B------:R-:W-:Y:S01]  /*b4e0*/  HMMA.16816.F32 R32, R172.reuse, R146, R32 ;  /* 0x00000092ac20723c */ /* 0x040fe20000001820 */
[----:B------:R-:W5:Y:S07]  /*b4f0*/  LDSM.16.M88.4 R144, [R193+0x5800] ;  /* 0x00580000c190783b */ /* 0x000f6e0000000200 */
[C---:B-1----:R-:W-:Y:S08]  /*b500*/  HMMA.16816.F32 R36, R172.reuse, R128, R36 ;  /* 0x00000080ac24723c */ /* 0x042ff00000001824 */
[C---:B------:R-:W-:Y:S01]  /*b510*/  HMMA.16816.F32 R40, R172.reuse, R130, R40 ;  /* 0x00000082ac28723c */ /* 0x040fe20000001828 */
[----:B------:R-:W1:Y:S07]  /*b520*/  LDSM.16.M88.4 R128, [R190+0x3800] ;  /* 0x00380000be80783b */ /* 0x000e6e0000000200 */
[C---:B--2---:R-:W-:Y:S08]  /*b530*/  HMMA.16816.F32 R44, R172.reuse, R132, R44 ;  /* 0x00000084ac2c723c */ /* 0x044ff0000000182c */
[----:B------:R-:W-:Y:S01]  /*b540*/  HMMA.16816.F32 R48, R172, R134, R48 ;  /* 0x00000086ac30723c */ /* 0x000fe20000001830 */
[----:B------:R-:W2:Y:S07]  /*b550*/  LDSM.16.M88.4 R132, [R190+0x4000] ;  /* 0x00400000be84783b */ /* 0x000eae0000000200 */
[C---:B------:R-:W-:Y:S08]  /*b560*/  HMMA.16816.F32 R4, R176.reuse, R148, R4 ;  /* 0x00000094b004723c */ /* 0x040ff00000001804 */
[C---:B------:R-:W-:Y:S08]  /*b570*/  HMMA.16816.F32 R8, R176.reuse, R150, R8 ;  /* 0x00000096b008723c */ /* 0x040ff00000001808 */
[C---:B---3--:R-:W-:Y:S08]  /*b580*/  HMMA.16816.F32 R12, R176.reuse, R136, R12 ;  /* 0x00000088b00c723c */ /* 0x048ff0000000180c */
[C---:B------:R-:W-:Y:S01]  /*b590*/  HMMA.16816.F32 R16, R176.reuse, R138, R16 ;  /* 0x0000008ab010723c */ /* 0x040fe20000001810 */
[----:B------:R-:W3:Y:S07]  /*b5a0*/  LDSM.16.M88.4 R136, [R190+0x4800] ;  /* 0x00480000be88783b */ /* 0x000eee0000000200 */
[C---:B------:R-:W-:Y:S08]  /*b5b0*/  HMMA.16816.F32 R20, R176.reuse, R140, R20 ;  /* 0x0000008cb014723c */ /* 0x040ff00000001814 */
[C---:B------:R-:W-:Y:S08]  /*b5c0*/  HMMA.16816.F32 R24, R176.reuse, R142, R24 ;  /* 0x0000008eb018723c */ /* 0x040ff00000001818 */
[C---:B------:R-:W-:Y:S08]  /*b5d0*/  HMMA.16816.F32 R28, R176.reuse, R156, R28 ;  /* 0x0000009cb01c723c */ /* 0x040ff0000000181c */
[C---:B------:R-:W-:Y:S08]  /*b5e0*/  HMMA.16816.F32 R32, R176.reuse, R158, R32 ;  /* 0x0000009eb020723c */ /* 0x040ff00000001820 */
[C---:B------:R-:W-:Y:S08]  /*b5f0*/  HMMA.16816.F32 R36, R176.reuse, R160, R36 ;  /* 0x000000a0b024723c */ /* 0x040ff00000001824 */
[C---:B------:R-:W-:Y:S08]  /*b600*/  HMMA.16816.F32 R40, R176.reuse, R162, R40 ;  /* 0x000000a2b028723c */ /* 0x040ff00000001828 */
[C---:B-----5:R-:W-:Y:S08]  /*b610*/  HMMA.16816.F32 R44, R176.reuse, R144, R44 ;  /* 0x00000090b02c723c */ /* 0x060ff0000000182c */
[----:B------:R-:W-:Y:S08]  /*b620*/  HMMA.16816.F32 R48, R176, R146, R48 ;  /* 0x00000092b030723c */ /* 0x000ff00000001830 */
[C---:B------:R-:W-:Y:S08]  /*b630*/  HMMA.16816.F32 R4, R180.reuse, R184, R4 ;  /* 0x000000b8b404723c */ /* 0x040ff00000001804 */
[C---:B------:R-:W-:Y:S08]  /*b640*/  HMMA.16816.F32 R8, R180.reuse, R186, R8 ;  /* 0x000000bab408723c */ /* 0x040ff00000001808 */
[C---:B-1----:R-:W-:Y:S08]  /*b650*/  HMMA.16816.F32 R12, R180.reuse, R128, R12 ;  /* 0x00000080b40c723c */ /* 0x042ff0000000180c */
[C---:B------:R-:W-:Y:S01]  /*b660*/  HMMA.16816.F32 R16, R180.reuse, R130, R16 ;  /* 0x00000082b410723c */ /* 0x040fe20000001810 */
[----:B------:R-:W1:Y:S03]  /*b670*/  LDSM.16.M88.4 R128, [R190+0x5000] ;  /* 0x00500000be80783b */ /* 0x000e660000000200 */
        /* <DEDUP_REMOVED lines=9> */
[C---:B---3--:R-:W-:Y:S01]  /*b710*/  HMMA.16816.F32 R28, R180.reuse, R136, R28 ;  /* 0x00000088b41c723c */ /* 0x048fe2000000181c */
[----:B------:R-:W-:Y:S04]  /*b720*/  BAR.SYNC.DEFER_BLOCKING 0x0 ;  /* 0x0000000000007b1d */ /* 0x000fe80000010000 */
[----:B------:R-:W-:Y:S02]  /*b730*/  FMNMX.FTZ R0, R9, R0, !PT ;  /* 0x0000000009007209 */ /* 0x000fe40007810000 */
[----:B------:R-:W-:Y:S01]  /*b740*/  FMNMX.FTZ R2, R10, R2, !PT ;  /* 0x000000020a027209 */ /* 0x000fe20007810000 */
[C---:B------:R-:W-:Y:S04]  /*b750*/  HMMA.16816.F32 R32, R180.reuse, R138, R32 ;  /* 0x0000008ab420723c */ /* 0x040fe80000001820 */
[----:B------:R-:W-:Y:S01]  /*b760*/  FMNMX.FTZ R0, R12, R0, !PT ;  /* 0x000000000c007209 */ /* 0x000fe20007810000 */
[----:B------:R-:W-:Y:S01]  /*b770*/  @P6 IMAD.WIDE.U32 R136, R212, c[0x0][0x1e0], RZ ;  /* 0x00007800d4886a25 */ /* 0x000fe200078e00ff */
[----:B------:R-:W-:Y:S02]  /*b780*/  FMNMX.FTZ R2, R11, R2, !PT ;  /* 0x000000020b027209 */ /* 0x000fe40007810000 */
[----:B------:R-:W-:Y:S01]  /*b790*/  FMNMX.FTZ R0, R13, R0, !PT ;  /* 0x000000000d007209 */ /* 0x000fe20007810000 */
[C---:B-1----:R-:W-:Y:S03]  /*b7a0*/  HMMA.16816.F32 R36, R180.reuse, R128, R36 ;  /* 0x00000080b424723c */ /* 0x042fe60000001824 */
[----:B------:R-:W-:Y:S02]  /*b7b0*/  FMNMX.FTZ R2, R14, R2, !PT ;  /* 0x000000020e027209 */ /* 0x000fe40007810000 */
[----:B------:R-:W-:Y:S02]  /*b7c0*/  FMNMX.FTZ R0, R16, R0, !PT ;  /* 0x0000000010007209 */ /* 0x000fe40007810000 */
[----:B------:R-:W-:Y:S01]  /*b7d0*/  FMNMX.FTZ R2, R15, R2, !PT ;  /* 0x000000020f027209 */ /* 0x000fe20007810000 */
[C---:B------:R-:W-:Y:S01]  /*b7e0*/  HMMA.16816.F32 R40, R180.reuse, R130, R40 ;  /* 0x00000082b428723c */ /* 0x040fe20000001828 */
[----:B------:R-:W-:Y:S03]  /*b7f0*/  @P6 MOV R128, c[0x0][0x1e0] ;  /* 0x0000780000806a02 */ /* 0x000fe60000000f00 */
        /* <DEDUP_REMOVED lines=38> */
[----:B------:R-:W-:Y:S02]  /*ba60*/  FMNMX.FTZ R0, R51, R0, !PT ;  /* 0x0000000033007209 */ /* 0x000fe40007810000 */
[----:B------:R-:W-:Y:S05]  /*ba70*/  @P6 MOV R131, R229 ;  /* 0x000000e500836202 */ /* 0x000fea0000000f00 */
[----:B------:R-:W2:Y:S01]  /*ba80*/  SHFL.BFLY PT, R2, R0, 0x2, 0x1f ;  /* 0x0c401f0000027f89 */ /* 0x000ea200000e0000 */
[----:B------:R-:W-:Y:S01]  /*ba90*/  @P6 IMAD.WIDE.U32 R130, R136, 0x60, R130 ;  /* 0x0000006088826825 */ /* 0x000fe200078e0082 */
[----:B-1----:R-:W-:Y:S06]  /*baa0*/  FMNMX.FTZ R3, R3, R108, !PT ;  /* 0x0000006c03037209 */ /* 0x002fec0007810000 */
[----:B------:R-:W1:Y:S01]  /*bab0*/  SHFL.BFLY PT, R108, R3, 0x1, 0x1f ;  /* 0x0c201f00036c7f89 */ /* 0x000e6200000e0000 */
[----:B--2---:R-:W-:Y:S07]  /*bac0*/  FMNMX.FTZ R0, R0, R2, !PT ;  /* 0x0000000200007209 */ /* 0x004fee0007810000 */
[----:B------:R-:W2:Y:S01]  /*bad0*/  SHFL.BFLY PT, R2, R0, 0x1, 0x1f ;  /* 0x0c201f0000027f89 */ /* 0x000ea200000e0000 */
[----:B-1----:R-:W-:Y:S05]  /*bae0*/  FMNMX.FTZ R108, R3, R108, !PT ;  /* 0x0000006c036c7209 */ /* 0x002fea0007810000 */
[----:B------:R-:W-:Y:S01]  /*baf0*/  FMUL.FTZ R140, R108, c[0x0][0x2d0] ;  /* 0x0000b4006c8c7a20 */ /* 0x000fe20000410000 */
[----:B--2---:R-:W-:Y:S01]  /*bb00*/  FMNMX.FTZ R3, R0, R2, !PT ;  /* 0x0000000200037209 */ /* 0x004fe20007810000 */
[----:B------:R-:W-:Y:S01]  /*bb10*/  FADD.FTZ R0, -R108, R109 ;  /* 0x0000006d6c007221 */ /* 0x000fe20000010100 */
[----:B------:R-:W-:Y:S01]  /*bb20*/  @P6 MOV R2, 0x5 ;  /* 0x0000000500026802 */ /* 0x000fe20000000f00 */
[----:B------:R-:W-:Y:S02]  /*bb30*/  @P6 IMAD R109, R111, c[0x0][0x1e0], RZ ;  /* 0x000078006f6d6a24 */ /* 0x000fe400078e02ff */
[----:B------:R-:W-:Y:S01]  /*bb40*/  FMUL.FTZ R0, R0, c[0x0][0x2d0] ;  /* 0x0000b40000007a20 */ /* 0x000fe20000410000 */
[----:B------:R-:W-:Y:S01]  /*bb50*/  @P6 SHF.L.U64.HI R129, R128, R2, c[0x0][0x1e4] ;  /* 0x0000790080816619 */ /* 0x000fe20000010202 */
[----:B------:R-:W-:Y:S01]  /*bb60*/  @P6 IMAD R109, R212, c[0x0][0x1e4], R109 ;  /* 0x00007900d46d6a24 */ /* 0x000fe200078e026d */
[----:B------:R-:W-:Y:S01]  /*bb70*/  @P6 SHF.L.U32 R128, R128, 0x5, RZ ;  /* 0x0000000580806819 */ /* 0x000fe200000006ff */
[----:B------:R1:W2:Y:S01]  /*bb80*/  MUFU.EX2 R2, R0 ;  /* 0x0000000000027308 */ /* 0x0002a20000000800 */
[--C-:B------:R-:W-:Y:S02]  /*bb90*/  FFMA.FTZ R5, R5, c[0x0][0x2d0], -R140.reuse ;  /* 0x0000b40005057a23 */ /* 0x100fe4000001088c */
[----:B------:R-:W-:Y:S01]  /*bba0*/  @P6 IADD3 R109, R137, R109, RZ ;  /* 0x0000006d896d6210 */ /* 0x000fe20007ffe0ff */
[--C-:B------:R-:W-:Y:S02]  /*bbb0*/  FFMA.FTZ R9, R9, c[0x0][0x2d0], -R140.reuse ;  /* 0x0000b40009097a23 */ /* 0x100fe4000001088c */
[--C-:B------:R-:W-:Y:S02]  /*bbc0*/  FFMA.FTZ R12, R12, c[0x0][0x2d0], -R140.reuse ;  /* 0x0000b4000c0c7a23 */ /* 0x100fe4000001088c */
[----:B------:R-:W-:Y:S02]  /*bbd0*/  @P6 IMAD R133, R109, 0x60, RZ ;  /* 0x000000606d856824 */ /* 0x000fe400078e02ff */
[----:B------:R3:W-:Y:S01]  /*bbe0*/  MUFU.EX2 R218, R5 ;  /* 0x0000000500da7308 */ /* 0x0007e20000000800 */
[--C-:B------:R-:W-:Y:S02]  /*bbf0*/  FFMA.FTZ R13, R13, c[0x0][0x2d0], -R140.reuse ;  /* 0x0000b4000d0d7a23 */ /* 0x100fe4000001088c */
[--C-:B------:R-:W-:Y:S02]  /*bc00*/  FFMA.FTZ R21, R21, c[0x0][0x2d0], -R140.reuse ;  /* 0x0000b40015157a23 */ /* 0x100fe4000001088c */
[----:B------:R-:W-:Y:S05]  /*bc10*/  FFMA.FTZ R29, R29, c[0x0][0x2d0], -R140 ;  /* 0x0000b4001d1d7a23 */ /* 0x000fea000001088c */
[----:B------:R-:W-:Y:S01]  /*bc20*/  MUFU.EX2 R216, R9 ;  /* 0x0000000900d87308 */ /* 0x000fe20000000800 */
[----:B-1----:R-:W-:Y:S02]  /*bc30*/  FADD.FTZ R0, -R3, R110 ;  /* 0x0000006e03007221 */ /* 0x002fe40000010100 */
[----:B------:R-:W-:Y:S04]  /*bc40*/  @P6 IMAD.WIDE.U32 R110, R136, 0x60, R128 ;  /* 0x00000060886e6825 */ /* 0x000fe800078e0080 */
[----:B------:R-:W-:Y:S01]  /*bc50*/  FMUL.FTZ R0, R0, c[0x0][0x2d0] ;  /* 0x0000b40000007a20 */ /* 0x000fe20000410000 */
[----:B------:R-:W-:Y:S01]  /*bc60*/  @P6 IADD3 R109, R133, R111, RZ ;  /* 0x0000006f856d6210 */ /* 0x000fe20007ffe0ff */
[----:B------:R-:W-:Y:S01]  /*bc70*/  FFMA.FTZ R111, R4, c[0x0][0x2d0], -R140 ;  /* 0x0000b400046f7a23 */ /* 0x000fe2000001088c */
[----:B------:R-:W-:Y:S01]  /*bc80*/  @P6 IADD3 R132, P4, R226, R110, RZ ;  /* 0x0000006ee2846210 */ /* 0x000fe20007f9e0ff */
[----:B------:R1:W-:Y:S01]  /*bc90*/  MUFU.EX2 R215, R12 ;  /* 0x0000000c00d77308 */ /* 0x0003e20000000800 */
[----:B--2---:R-:W-:Y:S02]  /*bca0*/  FMUL.FTZ R68, R2, R68 ;  /* 0x0000004402447220 */ /* 0x004fe40000410000 */
[----:B------:R-:W-:Y:S01]  /*bcb0*/  @P6 LEA R134, P0, R132, c[0x0][0x1c8], 0x1 ;  /* 0x0000720084866a11 */ /* 0x000fe200078008ff */
[C---:B------:R-:W-:Y:S01]  /*bcc0*/  FMUL.FTZ R69, R2.reuse, R69 ;  /* 0x0000004502457220 */ /* 0x040fe20000410000 */
[----:B------:R-:W-:Y:S01]  /*bcd0*/  @P6 IADD3.X R4, R109, R229, RZ, P4, !PT ;  /* 0x000000e56d046210 */ /* 0x000fe200027fe4ff */
[----:B------:R-:W-:Y:S01]  /*bce0*/  FMUL.FTZ R72, R2, R72 ;  /* 0x0000004802487220 */ /* 0x000fe20000410000 */
[----:B------:R-:W-:Y:S01]  /*bcf0*/  @P6 IADD3 R128, P4, R128, R110, RZ ;  /* 0x0000006e80806210 */ /* 0x000fe20007f9e0ff */
[----:B------:R-:W-:Y:S01]  /*bd00*/  FMUL.FTZ R73, R2, R73 ;  /* 0x0000004902497220 */ /* 0x000fe20000410000 */
[----:B------:R-:W-:Y:S01]  /*bd10*/  @P6 LEA.HI.X R135, R132, c[0x0][0x1cc], R4, 0x1, P0 ;  /* 0x0000730084876a11 */ /* 0x000fe200000f0c04 */
[----:B------:R2:W-:Y:S01]  /*bd20*/  MUFU.EX2 R219, R111 ;  /* 0x0000006f00db7308 */ /* 0x0005e20000000800 */
[----:B------:R-:W-:Y:S01]  /*bd30*/  @P6 IADD3 R4, R131, R133, RZ ;  /* 0x0000008583046210 */ /* 0x000fe20007ffe0ff */
[C---:B------:R-:W-:Y:S01]  /*bd40*/  FMUL.FTZ R76, R2.reuse, R76 ;  /* 0x0000004c024c7220 */ /* 0x040fe20000410000 */
[----:B---3--:R-:W-:Y:S01]  /*bd50*/  @P6 IADD3.X R5, R109, R129, RZ, P4, !PT ;  /* 0x000000816d056210 */ /* 0x008fe200027fe4ff */
[----:B------:R-:W-:Y:S01]  /*bd60*/  FMUL.FTZ R77, R2, R77 ;  /* 0x0000004d024d7220 */ /* 0x000fe20000410000 */
[----:B------:R-:W-:Y:S01]  /*bd70*/  @P6 SHF.L.U64.HI R136, R130, 0x1, R4 ;  /* 0x0000000182886819 */ /* 0x000fe20000010204 */
[----:B------:R-:W-:Y:S01]  /*bd80*/  FMUL.FTZ R80, R2, R80 ;  /* 0x0000005002507220 */ /* 0x000fe20000410000 */
[----:B------:R-:W-:Y:S01]  /*bd90*/  @P6 SHF.L.U32 R133, R130, 0x1, RZ ;  /* 0x0000000182856819 */ /* 0x000fe200000006ff */
[C---:B------:R-:W-:Y:S02]  /*bda0*/  FMUL.FTZ R81, R2.reuse, R81 ;  /* 0x0000005102517220 */ /* 0x040fe40000410000 */
[----:B------:R-:W3:Y:S01]  /*bdb0*/  MUFU.EX2 R0, R0 ;  /* 0x0000000000007308 */ /* 0x000ee20000000800 */
[C---:B------:R-:W-:Y:S02]  /*bdc0*/  FMUL.FTZ R84, R2.reuse, R84 ;  /* 0x0000005402547220 */ /* 0x040fe40000410000 */
[----:B------:R-:W-:Y:S02]  /*bdd0*/  FMUL.FTZ R85, R2, R85 ;  /* 0x0000005502557220 */ /* 0x000fe40000410000 */
[--C-:B-1----:R-:W-:Y:S02]  /*bde0*/  FFMA.FTZ R12, R16, c[0x0][0x2d0], -R140.reuse ;  /* 0x0000b400100c7a23 */ /* 0x102fe4000001088c */
[C---:B------:R-:W-:Y:S02]  /*bdf0*/  FMUL.FTZ R88, R2.reuse, R88 ;  /* 0x0000005802587220 */ /* 0x040fe40000410000 */
[C---:B------:R-:W-:Y:S01]  /*be00*/  FMUL.FTZ R89, R2.reuse, R89 ;  /* 0x0000005902597220 */ /* 0x040fe20000410000 */
[----:B------:R-:W-:Y:S01]  /*be10*/  MUFU.EX2 R186, R12 ;  /* 0x0000000c00ba7308 */ /* 0x000fe20000000800 */
[C---:B------:R-:W-:Y:S02]  /*be20*/  FMUL.FTZ R92, R2.reuse, R92 ;  /* 0x0000005c025c7220 */ /* 0x040fe40000410000 */
[----:B------:R-:W-:Y:S01]  /*be30*/  FMUL.FTZ R93, R2, R93 ;  /* 0x0000005d025d7220 */ /* 0x000fe20000410000 */
[----:B--2---:R-:W-:Y:S01]  /*be40*/  @P6 IADD3 R111, P0, R226, 0x40, RZ ;  /* 0x00000040e26f6810 */ /* 0x004fe20007f1e0ff */
[C---:B------:R-:W-:Y:S02]  /*be50*/  FMUL.FTZ R96, R2.reuse, R96 ;  /* 0x0000006002607220 */ /* 0x040fe40000410000 */
[----:B------:R-:W-:Y:S01]  /*be60*/  FMUL.FTZ R97, R2, R97 ;  /* 0x0000006102617220 */ /* 0x000fe20000410000 */
[----:B------:R-:W-:Y:S01]  /*be70*/  @P6 IADD3 R131, P5, R111, R110, RZ ;  /* 0x0000006e6f836210 */ /* 0x000fe20007fbe0ff */
[----:B------:R-:W-:Y:S01]  /*be80*/  FFMA.FTZ R110, R8, c[0x0][0x2d0], -R140 ;  /* 0x0000b400086e7a23 */ /* 0x000fe2000001088c */
[----:B------:R-:W-:Y:S01]  /*be90*/  @P6 IADD3.X R4, RZ, R229, RZ, P0, !PT ;  /* 0x000000e5ff046210 */ /* 0x000fe200007fe4ff */
[----:B------:R-:W-:Y:S01]  /*bea0*/  FMUL.FTZ R100, R2, R100 ;  /* 0x0000006402647220 */ /* 0x000fe20000410000 */
[C---:B------:R-:W-:Y:S01]  /*beb0*/  @P6 IADD3 R132, P0, R128.reuse, R111, RZ ;  /* 0x0000006f80846210 */ /* 0x040fe20007f1e0ff */
[----:B------:R1:W2:Y:S01]  /*bec0*/  MUFU.EX2 R217, R110 ;  /* 0x0000006e00d97308 */ /* 0x0002a20000000800 */
[----:B------:R-:W-:Y:S01]  /*bed0*/  @P6 IADD3 R111, P4, R128, R226, RZ ;  /* 0x000000e2806f6210 */ /* 0x000fe20007f9e0ff */
[C---:B---3--:R-:W-:Y:S01]  /*bee0*/  FMUL.FTZ R70, R0.reuse, R70 ;  /* 0x0000004600467220 */ /* 0x048fe20000410000 */
[-C--:B------:R-:W-:Y:S01]  /*bef0*/  @P6 IADD3.X R8, R109, R4.reuse, RZ, P5, !PT ;  /* 0x000000046d086210 */ /* 0x080fe20002ffe4ff */
[----:B------:R-:W-:Y:S01]  /*bf00*/  FMUL.FTZ R109, R3, c[0x0][0x2d0] ;  /* 0x0000b400036d7a20 */ /* 0x000fe20000410000 */
[----:B------:R-:W-:Y:S01]  /*bf10*/  @P6 IADD3.X R4, R5, R4, RZ, P0, !PT ;  /* 0x0000000405046210 */ /* 0x000fe200007fe4ff */
[----:B------:R-:W-:Y:S01]  /*bf20*/  FMUL.FTZ R71, R0, R71 ;  /* 0x0000004700477220 */ /* 0x000fe20000410000 */
[----:B------:R-:W-:Y:S01]  /*bf30*/  @P6 LEA R128, P0, R111, c[0x0][0x1c8], 0x1 ;  /* 0x000072006f806a11 */ /* 0x000fe200078008ff */
[--C-:B------:R-:W-:Y:S01]  /*bf40*/  FFMA.FTZ R6, R6, c[0x0][0x2d0], -R109.reuse ;  /* 0x0000b40006067a23 */ /* 0x100fe2000001086d */
[----:B------:R-:W-:Y:S01]  /*bf50*/  @P6 IADD3.X R5, R5, R229, RZ, P4, !PT ;  /* 0x000000e505056210 */ /* 0x000fe200027fe4ff */
[----:B------:R-:W-:Y:S01]  /*bf60*/  FFMA.FTZ R7, R7, c[0x0][0x2d0], -R109 ;  /* 0x0000b40007077a23 */ /* 0x000fe2000001086d */
[----:B------:R-:W-:Y:S01]  /*bf70*/  @P6 LEA R130, P5, R131, c[0x0][0x1c8], 0x1 ;  /* 0x0000720083826a11 */ /* 0x000fe200078a08ff */
[----:B------:R3:W-:Y:S01]  /*bf80*/  MUFU.EX2 R147, R6 ;  /* 0x0000000600937308 */ /* 0x0007e20000000800 */
[----:B------:R-:W-:Y:S01]  /*bf90*/  @P6 LEA.HI.X R129, R111, c[0x0][0x1cc], R5, 0x1, P0 ;  /* 0x000073006f816a11 */ /* 0x000fe200000f0c05 */
[----:B------:R-:W-:Y:S01]  /*bfa0*/  FMUL.FTZ R74, R0, R74 ;  /* 0x0000004a004a7220 */ /* 0x000fe20000410000 */
[----:B------:R-:W-:Y:S01]  /*bfb0*/  @P6 ISETP.GE.AND P0, PT, R246, c[0x0][0x1d4], PT ;  /* 0x00007500f6006a0c */ /* 0x000fe20003f06270 */
[C---:B------:R-:W-:Y:S01]  /*bfc0*/  FMUL.FTZ R75, R0.reuse, R75 ;  /* 0x0000004b004b7220 */ /* 0x040fe20000410000 */
[----:B------:R-:W-:Y:S01]  /*bfd0*/  @P6 LEA.HI.X R131, R131, c[0x0][0x1cc], R8, 0x1, P5 ;  /* 0x0000730083836a11 */ /* 0x000fe200028f0c08 */
[C---:B------:R-:W-:Y:S02]  /*bfe0*/  FMUL.FTZ R78, R0.reuse, R78 ;  /* 0x0000004e004e7220 */ /* 0x040fe40000410000 */
[C---:B------:R-:W-:Y:S02]  /*bff0*/  FMUL.FTZ R79, R0.reuse, R79 ;  /* 0x0000004f004f7220 */ /* 0x040fe40000410000 */
[----:B------:R5:W4:Y:S01]  /*c000*/  MUFU.EX2 R148, R7 ;  /* 0x0000000700947308 */ /* 0x000b220000000800 */
[----:B------:R-:W-:Y:S01]  /*c010*/  FMUL.FTZ R82, R0, R82 ;  /* 0x0000005200527220 */ /* 0x000fe20000410000 */
[----:B-1----:R-:W-:Y:S01]  /*c020*/  @P6 LEA R110, P4, R132, c[0x0][0x1c8], 0x1 ;  /* 0x00007200846e6a11 */ /* 0x002fe200078808ff */
[----:B------:R-:W-:Y:S02]  /*c030*/  FMUL.FTZ R83, R0, R83 ;  /* 0x0000005300537220 */ /* 0x000fe40000410000 */
[----:B------:R-:W-:Y:S01]  /*c040*/  FFMA.FTZ R12, R17, c[0x0][0x2d0], -R140 ;  /* 0x0000b400110c7a23 */ /* 0x000fe2000001088c */
[----:B------:R-:W-:Y:S01]  /*c050*/  @P6 LEA.HI.X R111, R132, c[0x0][0x1cc], R4, 0x1, P4 ;  /* 0x00007300846f6a11 */ /* 0x000fe200020f0c04 */
[C---:B------:R-:W-:Y:S01]  /*c060*/  FMUL.FTZ R86, R0.reuse, R86 ;  /* 0x0000005600567220 */ /* 0x040fe20000410000 */
[C---:B------:R-:W-:Y:S01]  /*c070*/  @P6 IADD3 R8, P4, R133.reuse, c[0x0][0x1c8], RZ ;  /* 0x0000720085086a10 */ /* 0x040fe20007f9e0ff */
[----:B------:R-:W-:Y:S01]  /*c080*/  FMUL.FTZ R87, R0, R87 ;  /* 0x0000005700577220 */ /* 0x000fe20000410000 */
[----:B------:R-:W-:Y:S01]  /*c090*/  @P6 IADD3 R4, P5, R133, 0x80, RZ ;  /* 0x0000008085046810 */ /* 0x000fe20007fbe0ff */
[----:B------:R1:W1:Y:S01]  /*c0a0*/  MUFU.EX2 R185, R12 ;  /* 0x0000000c00b97308 */ /* 0x0002620000000800 */
[----:B------:R-:W-:Y:S01]  /*c0b0*/  @P6 IADD3.X R9, R136, c[0x0][0x1cc], RZ, P4, !PT ;  /* 0x0000730088096a10 */ /* 0x000fe200027fe4ff */
[----:B------:R-:W-:Y:S01]  /*c0c0*/  FMUL.FTZ R90, R0, R90 ;  /* 0x0000005a005a7220 */ /* 0x000fe20000410000 */
[----:B------:R-:W-:Y:S01]  /*c0d0*/  @P6 IADD3 R4, P4, R4, c[0x0][0x1c8], RZ ;  /* 0x0000720004046a10 */ /* 0x000fe20007f9e0ff */
[----:B---3--:R-:W-:Y:S01]  /*c0e0*/  FMUL.FTZ R6, R0, R114 ;  /* 0x0000007200067220 */ /* 0x008fe20000410000 */
[----:B--2---:R-:W-:Y:S01]  /*c0f0*/  F2FP.PACK_AB R114, R216, R217 ;  /* 0x000000d9d872723e */ /* 0x004fe200000000ff */
[----:B------:R2:W-:Y:S01]  /*c100*/  @P6 LDGSTS.E.BYPASS.LTC128B.128 [R213+0x8100], [R8.64], !P0 ;  /* 0x0810000008d56fae */ /* 0x0005e2000c101d48 */
[----:B------:R-:W-:Y:S01]  /*c110*/  @P6 IADD3.X R5, RZ, c[0x0][0x1cc], R136, P4, P5 ;  /* 0x00007300ff056a10 */ /* 0x000fe200027ea488 */
[C---:B------:R-:W-:Y:S02]  /*c120*/  FMUL.FTZ R91, R0.reuse, R91 ;  /* 0x0000005b005b7220 */ /* 0x040fe40000410000 */
[C---:B------:R-:W-:Y:S01]  /*c130*/  FMUL.FTZ R94, R0.reuse, R94 ;  /* 0x0000005e005e7220 */ /* 0x040fe20000410000 */
[----:B------:R-:W-:Y:S01]  /*c140*/  MUFU.EX2 R187, R13 ;  /* 0x0000000d00bb7308 */ /* 0x000fe20000000800 */
[C---:B------:R-:W-:Y:S02]  /*c150*/  FMUL.FTZ R95, R0.reuse, R95 ;  /* 0x0000005f005f7220 */ /* 0x040fe40000410000 */
[----:B------:R3:W-:Y:S01]  /*c160*/  @P6 LDGSTS.E.BYPASS.LTC128B.128 [R213+0xb100], [R4.64], !P3 ;  /* 0x0b10000004d56fae */ /* 0x0007e2000d901d48 */
[C---:B-----5:R-:W-:Y:S02]  /*c170*/  FMUL.FTZ R7, R0.reuse, R115 ;  /* 0x0000007300077220 */ /* 0x060fe40000410000 */
[C---:B------:R-:W-:Y:S02]  /*c180*/  FMUL.FTZ R98, R0.reuse, R98 ;  /* 0x0000006200627220 */ /* 0x040fe40000410000 */
[----:B------:R-:W-:Y:S02]  /*c190*/  FMUL.FTZ R99, R0, R99 ;  /* 0x0000006300637220 */ /* 0x000fe40000410000 */
[----:B------:R-:W-:Y:S01]  /*c1a0*/  FMUL.FTZ R101, R2, R101 ;  /* 0x0000006502657220 */ /* 0x000fe20000410000 */
[----:B------:R5:W-:Y:S01]  /*c1b0*/  @P6 LDGSTS.E.BYPASS.LTC128B.128 [R213+0x9100], [R134.64], !P0 ;  /* 0x0910000086d56fae */ /* 0x000be2000c101d48 */
[----:B------:R-:W-:Y:S01]  /*c1c0*/  FMUL.FTZ R102, R0, R102 ;  /* 0x0000006600667220 */ /* 0x000fe20000410000 */
[----:B------:R-:W-:Y:S01]  /*c1d0*/  MUFU.EX2 R184, R21 ;  /* 0x0000001500b87308 */ /* 0x000fe20000000800 */
[--C-:B-1----:R-:W-:Y:S02]  /*c1e0*/  FFMA.FTZ R12, R18, c[0x0][0x2d0], -R109.reuse ;  /* 0x0000b400120c7a23 */ /* 0x102fe4000001086d */
[----:B------:R-:W-:Y:S02]  /*c1f0*/  FMUL.FTZ R103, R0, R103 ;  /* 0x0000006700677220 */ /* 0x000fe40000410000 */
[C---:B------:R-:W-:Y:S01]  /*c200*/  FMUL.FTZ R104, R2.reuse, R104 ;  /* 0x0000006802687220 */ /* 0x040fe20000410000 */
[----:B------:R1:W-:Y:S01]  /*c210*/  @P6 LDGSTS.E.BYPASS.LTC128B.128 [R213+0xc100], [R130.64], !P3 ;  /* 0x0c10000082d56fae */ /* 0x0003e2000d901d48 */
[C---:B------:R-:W-:Y:S02]  /*c220*/  FMUL.FTZ R105, R2.reuse, R105 ;  /* 0x0000006902697220 */ /* 0x040fe40000410000 */
[C---:B--2---:R-:W-:Y:S01]  /*c230*/  FMUL.FTZ R8, R2.reuse, R116 ;  /* 0x0000007402087220 */ /* 0x044fe20000410000 */
[----:B------:R2:W-:Y:S01]  /*c240*/  MUFU.EX2 R142, R12 ;  /* 0x0000000c008e7308 */ /* 0x0005e20000000800 */
[----:B------:R-:W-:Y:S02]  /*c250*/  FMUL.FTZ R9, R2, R117 ;  /* 0x0000007502097220 */ /* 0x000fe40000410000 */
[C---:B------:R-:W-:Y:S01]  /*c260*/  FMUL.FTZ R106, R0.reuse, R106 ;  /* 0x0000006a006a7220 */ /* 0x040fe20000410000 */
[----:B------:R1:W-:Y:S01]  /*c270*/  @P6 LDGSTS.E.BYPASS.LTC128B.128 [R213+0xa100], [R128.64], !P0 ;  /* 0x0a10000080d56fae */ /* 0x0003e2000c101d48 */
[----:B------:R-:W-:Y:S01]  /*c280*/  FMUL.FTZ R107, R0, R107 ;  /* 0x0000006b006b7220 */ /* 0x000fe20000410000 */
[----:B------:R-:W-:Y:S01]  /*c290*/  ISETP.GT.AND P0, PT, R214, R220, PT ;  /* 0x000000dcd600720c */ /* 0x000fe20003f04270 */
[--C-:B---3--:R-:W-:Y:S01]  /*c2a0*/  FFMA.FTZ R4, R10, c[0x0][0x2d0], -R109.reuse ;  /* 0x0000b4000a047a23 */ /* 0x108fe2000001086d */
[----:B------:R-:W-:Y:S01]  /*c2b0*/  MOV R214, R212 ;  /* 0x000000d400d67202 */ /* 0x000fe20000000f00 */
[----:B------:R-:W-:Y:S01]  /*c2c0*/  FMUL.FTZ R5, R2, R113 ;  /* 0x0000007102057220 */ /* 0x000fe20000410000 */
[----:B----4-:R-:W-:Y:S01]  /*c2d0*/  F2FP.PACK_AB R113, R148, R147 ;  /* 0x000000939471723e */ /* 0x010fe200000000ff */
[----:B------:R3:W-:Y:S01]  /*c2e0*/  MUFU.EX2 R146, R4 ;  /* 0x0000000400927308 */ /* 0x0007e20000000800 */
[----:B------:R4:W-:Y:S01]  /*c2f0*/  @P6 LDGSTS.E.BYPASS.LTC128B.128 [R213+0xd100], [R110.64], !P3 ;  /* 0x0d1000006ed56fae */ /* 0x0009e2000d901d48 */
[----:B------:R-:W-:Y:S02]  /*c300*/  FMUL.FTZ R10, R0, R118 ;  /* 0x00000076000a7220 */ /* 0x000fe40000410000 */
[C---:B------:R-:W-:Y:S02]  /*c310*/  FMUL.FTZ R52, R2.reuse, R52 ;  /* 0x0000003402347220 */ /* 0x040fe40000410000 */
[----:B------:R-:W-:Y:S02]  /*c320*/  FMUL.FTZ R53, R2, R53 ;  /* 0x0000003502357220 */ /* 0x000fe40000410000 */
[C---:B------:R-:W-:Y:S01]  /*c330*/  FMUL.FTZ R54, R0.reuse, R54 ;  /* 0x0000003600367220 */ /* 0x040fe20000410000 */
[----:B-----5:R-:W-:Y:S01]  /*c340*/  LDSM.16.MT88.4 R132, [R192] ;  /* 0x00000000c084783b */ /* 0x020fe20000004200 */
[----:B------:R-:W-:Y:S01]  /*c350*/  FMUL.FTZ R55, R0, R55 ;  /* 0x0000003700377220 */ /* 0x000fe20000410000 */
[----:B------:R-:W-:Y:S01]  /*c360*/  MUFU.EX2 R159, R29 ;  /* 0x0000001d009f7308 */ /* 0x000fe20000000800 */
[--C-:B------:R-:W-:Y:S02]  /*c370*/  FFMA.FTZ R14, R14, c[0x0][0x2d0], -R109.reuse ;  /* 0x0000b4000e0e7a23 */ /* 0x100fe4000001086d */
[--C-:B--2---:R-:W-:Y:S02]  /*c380*/  FFMA.FTZ R12, R19, c[0x0][0x2d0], -R109.reuse ;  /* 0x0000b400130c7a23 */ /* 0x104fe4000001086d */
[--C-:B------:R-:W-:Y:S01]  /*c390*/  FFMA.FTZ R15, R15, c[0x0][0x2d0], -R109.reuse ;  /* 0x0000b4000f0f7a23 */ /* 0x100fe2000001086d */
[----:B------:R-:W-:Y:S01]  /*c3a0*/  LDSM.16.MT88.4 R136, [R191] ;  /* 0x00000000bf88783b */ /* 0x000fe20000004200 */
[C---:B------:R-:W-:Y:S02]  /*c3b0*/  FMUL.FTZ R56, R2.reuse, R56 ;  /* 0x0000003802387220 */ /* 0x040fe40000410000 */
[----:B------:R-:W-:Y:S01]  /*c3c0*/  FMUL.FTZ R57, R2, R57 ;  /* 0x0000003902397220 */ /* 0x000fe20000410000 */
[----:B------:R2:W-:Y:S01]  /*c3d0*/  MUFU.EX2 R144, R14 ;  /* 0x0000000e00907308 */ /* 0x0005e20000000800 */
[C---:B------:R-:W-:Y:S02]  /*c3e0*/  FMUL.FTZ R58, R0.reuse, R58 ;  /* 0x0000003a003a7220 */ /* 0x040fe40000410000 */
[--C-:B---3--:R-:W-:Y:S01]  /*c3f0*/  FFMA.FTZ R4, R11, c[0x0][0x2d0], -R109.reuse ;  /* 0x0000b4000b047a23 */ /* 0x108fe2000001086d */
[----:B-1----:R-:W1:Y:S01]  /*c400*/  LDSM.16.MT88.4 R128, [R188] ;  /* 0x00000000bc80783b */ /* 0x002e620000004200 */
[C---:B------:R-:W-:Y:S02]  /*c410*/  FMUL.FTZ R11, R0.reuse, R119 ;  /* 0x00000077000b7220 */ /* 0x040fe40000410000 */
[----:B------:R-:W-:Y:S02]  /*c420*/  FMUL.FTZ R59, R0, R59 ;  /* 0x0000003b003b7220 */ /* 0x000fe40000410000 */
[C---:B------:R-:W-:Y:S01]  /*c430*/  FMUL.FTZ R60, R2.reuse, R60 ;  /* 0x0000003c023c7220 */ /* 0x040fe20000410000 */
[----:B------:R-:W3:Y:S01]  /*c440*/  MUFU.EX2 R145, R4 ;  /* 0x0000000400917308 */ /* 0x000ee20000000800 */
[----:B------:R-:W-:Y:S01]  /*c450*/  FMUL.FTZ R61, R2, R61 ;  /* 0x0000003d023d7220 */ /* 0x000fe20000410000 */
[----:B------:R-:W5:Y:S01]  /*c460*/  LDSM.16.MT88.4 R116, [R207] ;  /* 0x00000000cf74783b */ /* 0x000f620000004200 */
[C---:B------:R-:W-:Y:S02]  /*c470*/  FMUL.FTZ R62, R0.reuse, R62 ;  /* 0x0000003e003e7220 */ /* 0x040fe40000410000 */
[----:B------:R-:W-:Y:S02]  /*c480*/  FMUL.FTZ R63, R0, R63 ;  /* 0x0000003f003f7220 */ /* 0x000fe40000410000 */
[C---:B------:R-:W-:Y:S02]  /*c490*/  FMUL.FTZ R64, R2.reuse, R64 ;  /* 0x0000004002407220 */ /* 0x040fe40000410000 */
[----:B------:R-:W-:Y:S01]  /*c4a0*/  FMUL.FTZ R65, R2, R65 ;  /* 0x0000004102417220 */ /* 0x000fe20000410000 */
[----:B------:R-:W1:Y:S01]  /*c4b0*/  MUFU.EX2 R143, R15 ;  /* 0x0000000f008f7308 */ /* 0x000e620000000800 */
[----:B------:R-:W-:Y:S01]  /*c4c0*/  LDSM.16.MT88.4 R16, [R192+0x800] ;  /* 0x00080000c010783b */ /* 0x000fe20000004200 */
[C---:B------:R-:W-:Y:S02]  /*c4d0*/  FMUL.FTZ R66, R0.reuse, R66 ;  /* 0x0000004200427220 */ /* 0x040fe40000410000 */
[----:B------:R-:W-:Y:S01]  /*c4e0*/  FMUL.FTZ R67, R0, R67 ;  /* 0x0000004300437220 */ /* 0x000fe20000410000 */
[----:B--2---:R-:W-:Y:S01]  /*c4f0*/  F2FP.PACK_AB R14, R185, R186 ;  /* 0x000000bab90e723e */ /* 0x004fe200000000ff */
[--C-:B------:R-:W-:Y:S02]  /*c500*/  FFMA.FTZ R22, R22, c[0x0][0x2d0], -R109.reuse ;  /* 0x0000b40016167a23 */ /* 0x100fe4000001086d */
[--C-:B------:R-:W-:Y:S01]  /*c510*/  FFMA.FTZ R23, R23, c[0x0][0x2d0], -R109.reuse ;  /* 0x0000b40017177a23 */ /* 0x100fe2000001086d */
[----:B------:R-:W0:Y:S01]  /*c520*/  LDGDEPBAR ;  /* 0x00000000000079af */ /* 0x000e220000000000 */
[----:B------:R2:W2:Y:S01]  /*c530*/  MUFU.EX2 R141, R12 ;  /* 0x0000000c008d7308 */ /* 0x0004a20000000800 */
[--C-:B------:R-:W-:Y:S02]  /*c540*/  FFMA.FTZ R31, R31, c[0x0][0x2d0], -R109.reuse ;  /* 0x0000b4001f1f7a23 */ /* 0x100fe4000001086d */
[----:B------:R-:W-:Y:S01]  /*c550*/  FFMA.FTZ R35, R35, c[0x0][0x2d0], -R109 ;  /* 0x0000b40023237a23 */ /* 0x000fe2000001086d */
[----:B---3--:R-:W-:Y:S01]  /*c560*/  F2FP.PACK_AB R115, R145, R146 ;  /* 0x000000929173723e */ /* 0x008fe200000000ff */
[----:B------:R-:W-:Y:S01]  /*c570*/  FMUL.FTZ R4, R2, R112 ;  /* 0x0000007002047220 */ /* 0x000fe20000410000 */
[----:B------:R-:W-:Y:S01]  /*c580*/  F2FP.PACK_AB R112, R218, R219 ;  /* 0x000000dbda70723e */ /* 0x000fe200000000ff */
[----:B------:R-:W-:Y:S02]  /*c590*/  FFMA.FTZ R2, R2, R222, R219 ;  /* 0x000000de02027223 */ /* 0x000fe400000100db */
[----:B------:R-:W-:Y:S02]  /*c5a0*/  FFMA.FTZ R0, R0, R221, R147 ;  /* 0x000000dd00007223 */ /* 0x000fe40000010093 */
[----:B------:R-:W-:Y:S02]  /*c5b0*/  FADD.FTZ R2, R218, R2 ;  /* 0x00000002da027221 */ /* 0x000fe40000010000 */
[----:B------:R-:W-:Y:S01]  /*c5c0*/  FADD.FTZ R0, R148, R0 ;  /* 0x0000000094007221 */ /* 0x000fe20000010000 */
[C---:B-1----:R-:W-:Y:S05]  /*c5d0*/  HMMA.16816.F32 R4, R112.reuse, R128, R4 ;  /* 0x000000807004723c */ /* 0x042fea0000001804 */
[----:B------:R-:W-:Y:S01]  /*c5e0*/  F2FP.PACK_AB R13, R143, R144 ;  /* 0x000000908f0d723e */ /* 0x000fe200000000ff */
[----:B------:R-:W-:Y:S02]  /*c5f0*/  FADD.FTZ R2, R217, R2 ;  /* 0x00000002d9027221 */ /* 0x000fe40000010000 */
[C---:B------:R-:W-:Y:S01]  /*c600*/  HMMA.16816.F32 R8, R112.reuse, R130, R8 ;  /* 0x000000827008723c */ /* 0x040fe20000001808 */
[----:B------:R-:W1:Y:S03]  /*c610*/  LDSM.16.MT88.4 R128, [R188+0x3000] ;  /* 0x00300000bc80783b */ /* 0x000e660000004200 */
[----:B--2---:R-:W-:Y:S01]  /*c620*/  F2FP.PACK_AB R12, R187, R215 ;  /* 0x000000d7bb0c723e */ /* 0x004fe200000000ff */
[----:B------:R-:W-:Y:S01]  /*c630*/  FADD.FTZ R2, R216, R2 ;  /* 0x00000002d8027221 */ /* 0x000fe20000010000 */
[----:B------:R-:W-:Y:S01]  /*c640*/  F2FP.PACK_AB R15, R141, R142 ;  /* 0x0000008e8d0f723e */ /* 0x000fe200000000ff */
[----:B------:R-:W-:Y:S01]  /*c650*/  FADD.FTZ R0, R146, R0 ;  /* 0x0000000092007221 */ /* 0x000fe20000010000 */
        /* <DEDUP_REMOVED lines=10> */
[C---:B------:R-:W-:Y:S01]  /*c700*/  HMMA.16816.F32 R80, R112.reuse, R138, R80 ;  /* 0x0000008a7050723c */ /* 0x040fe20000001850 */
[----:B------:R-:W3:Y:S03]  /*c710*/  MUFU.EX2 R138, R22 ;  /* 0x00000016008a7308 */ /* 0x000ee60000000800 */
[----:B------:R-:W-:Y:S02]  /*c720*/  FADD.FTZ R2, R185, R2 ;  /* 0x00000002b9027221 */ /* 0x000fe40000010000 */
[----:B------:R-:W-:Y:S02]  /*c730*/  FADD.FTZ R0, R142, R0 ;  /* 0x000000008e007221 */ /* 0x000fe40000010000 */
[C---:B-----5:R-:W-:Y:S03]  /*c740*/  HMMA.16816.F32 R84, R112.reuse, R116, R84 ;  /* 0x000000747054723c */ /* 0x060fe60000001854 */
[----:B------:R-:W5:Y:S01]  /*c750*/  MUFU.EX2 R139, R23 ;  /* 0x00000017008b7308 */ /* 0x000f620000000800 */
[----:B------:R-:W-:Y:S04]  /*c760*/  FADD.FTZ R0, R141, R0 ;  /* 0x000000008d007221 */ /* 0x000fe80000010000 */
[C---:B------:R-:W-:Y:S01]  /*c770*/  HMMA.16816.F32 R88, R112.reuse, R118, R88 ;  /* 0x000000767058723c */ /* 0x040fe20000001858 */
[----:B------:R-:W4:Y:S07]  /*c780*/  LDSM.16.MT88.4 R116, [R191+0x3000] ;  /* 0x00300000bf74783b */ /* 0x000f2e0000004200 */
[C---:B-1----:R-:W-:Y:S04]  /*c790*/  HMMA.16816.F32 R92, R112.reuse, R128, R92 ;  /* 0x00000080705c723c */ /* 0x042fe8000000185c */
[----:B---3--:R-:W-:Y:S04]  /*c7a0*/  FADD.FTZ R0, R138, R0 ;  /* 0x000000008a007221 */ /* 0x008fe80000010000 */
[C---:B------:R-:W-:Y:S01]  /*c7b0*/  HMMA.16816.F32 R96, R112.reuse, R130, R96 ;  /* 0x000000827060723c */ /* 0x040fe20000001860 */
[----:B------:R-:W1:Y:S03]  /*c7c0*/  LDSM.16.MT88.4 R128, [R194+0x3000] ;  /* 0x00300000c280783b */ /* 0x000e660000004200 */
[----:B-----5:R-:W-:Y:S04]  /*c7d0*/  FADD.FTZ R0, R139, R0 ;  /* 0x000000008b007221 */ /* 0x020fe80000010000 */
[C---:B--2---:R-:W-:Y:S08]  /*c7e0*/  HMMA.16816.F32 R100, R112.reuse, R132, R100 ;  /* 0x000000847064723c */ /* 0x044ff00000001864 */
[C---:B------:R-:W-:Y:S01]  /*c7f0*/  HMMA.16816.F32 R104, R112.reuse, R134, R104 ;  /* 0x000000867068723c */ /* 0x040fe20000001868 */
[----:B------:R-:W2:Y:S07]  /*c800*/  LDSM.16.MT88.4 R132, [R188+0x800] ;  /* 0x00080000bc84783b */ /* 0x000eae0000004200 */
[C---:B----4-:R-:W-:Y:S08]  /*c810*/  HMMA.16816.F32 R52, R112.reuse, R116, R52 ;  /* 0x000000747034723c */ /* 0x050ff00000001834 */
[C---:B------:R-:W-:Y:S01]  /*c820*/  HMMA.16816.F32 R56, R112.reuse, R118, R56 ;  /* 0x000000767038723c */ /* 0x040fe20000001838 */
[----:B------:R-:W3:Y:S07]  /*c830*/  LDSM.16.MT88.4 R116, [R191+0x800] ;  /* 0x00080000bf74783b */ /* 0x000eee0000004200 */
[C---:B-1----:R-:W-:Y:S08]  /*c840*/  HMMA.16816.F32 R60, R112.reuse, R128, R60 ;  /* 0x00000080703c723c */ /* 0x042ff0000000183c */
[----:B------:R-:W-:Y:S01]  /*c850*/  HMMA.16816.F32 R64, R112, R130, R64 ;  /* 0x000000827040723c */ /* 0x000fe20000001840 */
[----:B------:R-:W1:Y:S07]  /*c860*/  LDSM.16.MT88.4 R112, [R194+0x800] ;  /* 0x00080000c270783b */ /* 0x000e6e0000004200 */
[C---:B--2---:R-:W-:Y:S01]  /*c870*/  HMMA.16816.F32 R4, R12.reuse, R132, R4 ;  /* 0x000000840c04723c */ /* 0x044fe20000001804 */
[----:B------:R-:W2:Y:S01]  /*c880*/  LDSM.16.MT88.4 R128, [R188+0x3800] ;  /* 0x00380000bc80783b */ /* 0x000ea20000004200 */
[----:B------:R-:W-:Y:S06]  /*c890*/  MUFU.EX2 R132, R35 ;  /* 0x0000002300847308 */ /* 0x000fec0000000800 */
[C---:B------:R-:W-:Y:S04]  /*c8a0*/  HMMA.16816.F32 R8, R12.reuse, R134, R8 ;  /* 0x000000860c08723c */ /* 0x040fe80000001808 */
[----:B------:R-:W-:Y:S04]  /*c8b0*/  MUFU.EX2 R134, R31 ;  /* 0x0000001f00867308 */ /* 0x000fe80000000800 */
[C---:B------:R-:W-:Y:S07]  /*c8c0*/  HMMA.16816.F32 R68, R12.reuse, R16, R68 ;  /* 0x000000100c44723c */ /* 0x040fee0000001844 */
[--C-:B------:R-:W-:Y:S01]  /*c8d0*/  FFMA.FTZ R16, R20, c[0x0][0x2d0], -R140.reuse ;  /* 0x0000b40014107a23 */ /* 0x100fe2000001088c */
[C---:B------:R-:W-:Y:S03]  /*c8e0*/  HMMA.16816.F32 R72, R12.reuse, R18, R72 ;  /* 0x000000120c48723c */ /* 0x040fe60000001848 */
[----:B------:R4:W5:Y:S01]  /*c8f0*/  MUFU.EX2 R163, R16 ;  /* 0x0000001000a37308 */ /* 0x0009620000000800 */
[--C-:B------:R-:W-:Y:S02]  /*c900*/  FFMA.FTZ R20, R24, c[0x0][0x2d0], -R140.reuse ;  /* 0x0000b40018147a23 */ /* 0x100fe4000001088c */
[----:B------:R-:W-:Y:S02]  /*c910*/  FFMA.FTZ R24, R28, c[0x0][0x2d0], -R140 ;  /* 0x0000b4001c187a23 */ /* 0x000fe4000001088c */
[C---:B---3--:R-:W-:Y:S05]  /*c920*/  HMMA.16816.F32 R76, R12.reuse, R116, R76 ;  /* 0x000000740c4c723c */ /* 0x048fea000000184c */
[----:B------:R3:W2:Y:S03]  /*c930*/  MUFU.EX2 R162, R20 ;  /* 0x0000001400a27308 */ /* 0x0006a60000000800 */
[C---:B------:R-:W-:Y:S01]  /*c940*/  HMMA.16816.F32 R80, R12.reuse, R118, R80 ;  /* 0x000000760c50723c */ /* 0x040fe20000001850 */
[----:B------:R-:W-:Y:S06]  /*c950*/  LDSM.16.MT88.4 R116, [R191+0x3800] ;  /* 0x00380000bf74783b */ /* 0x000fec0000004200 */
[----:B------:R-:W-:Y:S01]  /*c960*/  MUFU.EX2 R160, R24 ;  /* 0x0000001800a07308 */ /* 0x000fe20000000800 */
[C---:B-1----:R-:W-:Y:S01]  /*c970*/  HMMA.16816.F32 R84, R12.reuse, R112, R84 ;  /* 0x000000700c54723c */ /* 0x042fe20000001854 */
[----:B----4-:R-:W1:Y:S03]  /*c980*/  LDSM.16.MT88.4 R16, [R192+0x3800] ;  /* 0x00380000c010783b */ /* 0x010e660000004200 */
[----:B-----5:R-:W-:Y:S04]  /*c990*/  FADD.FTZ R2, R163, R2 ;  /* 0x00000002a3027221 */ /* 0x020fe80000010000 */
[C---:B------:R-:W-:Y:S01]  /*c9a0*/  HMMA.16816.F32 R88, R12.reuse, R114, R88 ;  /* 0x000000720c58723c */ /* 0x040fe20000001858 */
[----:B------:R-:W4:Y:S03]  /*c9b0*/  LDSM.16.MT88.4 R112, [R194+0x3800] ;  /* 0x00380000c270783b */ /* 0x000f260000004200 */
[----:B------:R-:W-:Y:S02]  /*c9c0*/  FADD.FTZ R2, R184, R2 ;  /* 0x00000002b8027221 */ /* 0x000fe40000010000 */
[----:B---3--:R-:W-:Y:S02]  /*c9d0*/  FFMA.FTZ R20, R25, c[0x0][0x2d0], -R140 ;  /* 0x0000b40019147a23 */ /* 0x008fe4000001088c */
[C---:B--2---:R-:W-:Y:S02]  /*c9e0*/  HMMA.16816.F32 R92, R12.reuse, R128, R92 ;  /* 0x000000800c5c723c */ /* 0x044fe4000000185c */
[----:B------:R2:W3:Y:S02]  /*c9f0*/  MUFU.EX2 R161, R20 ;  /* 0x0000001400a17308 */ /* 0x0004e40000000800 */
[----:B------:R-:W-:Y:S04]  /*ca00*/  FADD.FTZ R2, R162, R2 ;  /* 0x00000002a2027221 */ /* 0x000fe80000010000 */
[C---:B------:R-:W-:Y:S01]  /*ca10*/  HMMA.16816.F32 R96, R12.reuse, R130, R96 ;  /* 0x000000820c60723c */ /* 0x040fe20000001860 */
[----:B------:R-:W-:Y:S03]  /*ca20*/  LDSM.16.MT88.4 R128, [R191+0x4000] ;  /* 0x00400000bf80783b */ /* 0x000fe60000004200 */
[--C-:B--2---:R-:W-:Y:S04]  /*ca30*/  FFMA.FTZ R20, R26, c[0x0][0x2d0], -R109.reuse ;  /* 0x0000b4001a147a23 */ /* 0x104fe8000001086d */
[C---:B-1----:R-:W-:Y:S01]  /*ca40*/  HMMA.16816.F32 R100, R12.reuse, R16, R100 ;  /* 0x000000100c64723c */ /* 0x042fe20000001864 */
[----:B------:R-:W1:Y:S03]  /*ca50*/  MUFU.EX2 R137, R20 ;  /* 0x0000001400897308 */ /* 0x000e660000000800 */
[----:B---3--:R-:W-:Y:S03]  /*ca60*/  FADD.FTZ R2, R161, R2 ;  /* 0x00000002a1027221 */ /* 0x008fe60000010000 */
[--C-:B------:R-:W-:Y:S01]  /*ca70*/  FFMA.FTZ R16, R27, c[0x0][0x2d0], -R109.reuse ;  /* 0x0000b4001b107a23 */ /* 0x100fe2000001086d */
[C---:B------:R-:W-:Y:S01]  /*ca80*/  HMMA.16816.F32 R104, R12.reuse, R18, R104 ;  /* 0x000000120c68723c */ /* 0x040fe20000001868 */
[----:B------:R-:W-:Y:S03]  /*ca90*/  LDSM.16.MT88.4 R24, [R191+0x1000] ;  /* 0x00100000bf18783b */ /* 0x000fe60000004200 */
[----:B------:R-:W-:Y:S01]  /*caa0*/  FADD.FTZ R2, R160, R2 ;  /* 0x00000002a0027221 */ /* 0x000fe20000010000 */
[----:B------:R-:W2:Y:S03]  /*cab0*/  MUFU.EX2 R136, R16 ;  /* 0x0000001000887308 */ /* 0x000ea60000000800 */
[C---:B------:R-:W-:Y:S04]  /*cac0*/  HMMA.16816.F32 R52, R12.reuse, R116, R52 ;  /* 0x000000740c34723c */ /* 0x040fe80000001834 */
[----:B------:R-:W-:Y:S04]  /*cad0*/  FADD.FTZ R2, R159, R2 ;  /* 0x000000029f027221 */ /* 0x000fe80000010000 */
[C---:B------:R-:W-:Y:S01]  /*cae0*/  HMMA.16816.F32 R56, R12.reuse, R118, R56 ;  /* 0x000000760c38723c */ /* 0x040fe20000001838 */
[----:B------:R-:W-:Y:S03]  /*caf0*/  LDSM.16.MT88.4 R116, [R192+0x4000] ;  /* 0x00400000c074783b */ /* 0x000fe60000004200 */
[----:B-1----:R-:W-:Y:S04]  /*cb00*/  FADD.FTZ R0, R137, R0 ;  /* 0x0000000089007221 */ /* 0x002fe80000010000 */
[C---:B----4-:R-:W-:Y:S01]  /*cb10*/  HMMA.16816.F32 R60, R12.reuse, R112, R60 ;  /* 0x000000700c3c723c */ /* 0x050fe2000000183c */
[----:B------:R-:W1:Y:S03]  /*cb20*/  LDSM.16.MT88.4 R20, [R188+0x1000] ;  /* 0x00100000bc14783b */ /* 0x000e660000004200 */
[----:B--2---:R-:W-:Y:S04]  /*cb30*/  FADD.FTZ R0, R136, R0 ;  /* 0x0000000088007221 */ /* 0x004fe80000010000 */
[----:B------:R-:W-:Y:S01]  /*cb40*/  HMMA.16816.F32 R64, R12, R114, R64 ;  /* 0x000000720c40723c */ /* 0x000fe20000001840 */
[----:B------:R-:W2:Y:S06]  /*cb50*/  LDSM.16.MT88.4 R16, [R192+0x1000] ;  /* 0x00100000c010783b */ /* 0x000eac0000004200 */
[----:B------:R-:W-:Y:S02]  /*cb60*/  F2FP.PACK_AB R12, R184, R163 ;  /* 0x000000a3b80c723e */ /* 0x000fe400000000ff */
[----:B------:R-:W-:Y:S01]  /*cb70*/  F2FP.PACK_AB R14, R161, R162 ;  /* 0x000000a2a10e723e */ /* 0x000fe200000000ff */
[----:B------:R-:W3:Y:S02]  /*cb80*/  LDSM.16.MT88.4 R112, [R194+0x1000] ;  /* 0x00100000c270783b */ /* 0x000ee40000004200 */
[----:B------:R-:W-:Y:S02]  /*cb90*/  F2FP.PACK_AB R13, R139, R138 ;  /* 0x0000008a8b0d723e */ /* 0x000fe400000000ff */
[----:B------:R-:W-:Y:S07]  /*cba0*/  F2FP.PACK_AB R15, R136, R137 ;  /* 0x00000089880f723e */ /* 0x000fee00000000ff */
[C---:B-1----:R-:W-:Y:S07]  /*cbb0*/  HMMA.16816.F32 R4, R12.reuse, R20, R4 ;  /* 0x000000140c04723c */ /* 0x042fee0000001804 */
[--C-:B------:R-:W-:Y:S01]  /*cbc0*/  FFMA.FTZ R20, R32, c[0x0][0x2d0], -R140.reuse ;  /* 0x0000b40020147a23 */ /* 0x100fe2000001088c */
[C---:B------:R-:W-:Y:S03]  /*cbd0*/  HMMA.16816.F32 R8, R12.reuse, R22, R8 ;  /* 0x000000160c08723c */ /* 0x040fe60000001808 */
[----:B------:R1:W4:Y:S05]  /*cbe0*/  MUFU.EX2 R158, R20 ;  /* 0x00000014009e7308 */ /* 0x00032a0000000800 */
[C---:B--2---:R-:W-:Y:S07]  /*cbf0*/  HMMA.16816.F32 R68, R12.reuse, R16, R68 ;  /* 0x000000100c44723c */ /* 0x044fee0000001844 */
[--C-:B------:R-:W-:Y:S01]  /*cc00*/  FFMA.FTZ R16, R30, c[0x0][0x2d0], -R109.reuse ;  /* 0x0000b4001e107a23 */ /* 0x100fe2000001086d */
[C---:B------:R-:W-:Y:S01]  /*cc10*/  HMMA.16816.F32 R72, R12.reuse, R18, R72 ;  /* 0x000000120c48723c */ /* 0x040fe20000001848 */
[----:B------:R-:W-:Y:S02]  /*cc20*/  LDSM.16.MT88.4 R28, [R192+0x1800] ;  /* 0x00180000c01c783b */ /* 0x000fe40000004200 */
[----:B------:R-:W2:Y:S05]  /*cc30*/  MUFU.EX2 R135, R16 ;  /* 0x0000001000877308 */ /* 0x000eaa0000000800 */
[C---:B------:R-:W-:Y:S04]  /*cc40*/  HMMA.16816.F32 R76, R12.reuse, R24, R76 ;  /* 0x000000180c4c723c */ /* 0x040fe8000000184c */
[----:B-1----:R-:W-:Y:S02]  /*cc50*/  FFMA.FTZ R20, R33, c[0x0][0x2d0], -R140 ;  /* 0x0000b40021147a23 */ /* 0x002fe4000001088c */
[----:B----4-:R-:W-:Y:S02]  /*cc60*/  FADD.FTZ R2, R158, R2 ;  /* 0x000000029e027221 */ /* 0x010fe40000010000 */
[C---:B------:R-:W-:Y:S01]  /*cc70*/  HMMA.16816.F32 R80, R12.reuse, R26, R80 ;  /* 0x0000001a0c50723c */ /* 0x040fe20000001850 */
[----:B------:R1:W4:Y:S03]  /*cc80*/  MUFU.EX2 R157, R20 ;  /* 0x00000014009d7308 */ /* 0x0003260000000800 */
[--C-:B------:R-:W-:Y:S02]  /*cc90*/  FFMA.FTZ R24, R34, c[0x0][0x2d0], -R109.reuse ;  /* 0x0000b40022187a23 */ /* 0x100fe4000001086d */
[----:B------:R-:W-:Y:S02]  /*cca0*/  LDSM.16.MT88.4 R32, [R191+0x1800] ;  /* 0x00180000bf20783b */ /* 0x000fe40000004200 */
[C---:B---3--:R-:W-:Y:S03]  /*ccb0*/  HMMA.16816.F32 R84, R12.reuse, R112, R84 ;  /* 0x000000700c54723c */ /* 0x048fe60000001854 */
[----:B------:R3:W5:Y:S01]  /*ccc0*/  MUFU.EX2 R133, R24 ;  /* 0x0000001800857308 */ /* 0x0007620000000800 */
[----:B--2---:R-:W-:Y:S02]  /*ccd0*/  FADD.FTZ R0, R135, R0 ;  /* 0x0000000087007221 */ /* 0x004fe40000010000 */
[----:B------:R-:W-:Y:S02]  /*cce0*/  LDSM.16.MT88.4 R16, [R194+0x4000] ;  /* 0x00400000c210783b */ /* 0x000fe40000004200 */
[C---:B------:R-:W-:Y:S04]  /*ccf0*/  HMMA.16816.F32 R88, R12.reuse, R114, R88 ;  /* 0x000000720c58723c */ /* 0x040fe80000001858 */
[----:B------:R-:W-:Y:S02]  /*cd00*/  FADD.FTZ R0, R134, R0 ;  /* 0x0000000086007221 */ /* 0x000fe40000010000 */
[----:B-1----:R-:W1:Y:S01]  /*cd10*/  LDSM.16.MT88.4 R20, [R188+0x4000] ;  /* 0x00400000bc14783b */ /* 0x002e620000004200 */
[----:B----4-:R-:W-:Y:S07]  /*cd20*/  FADD.FTZ R2, R157, R2 ;  /* 0x000000029d027221 */ /* 0x010fee0000010000 */
[----:B---3--:R-:W2:Y:S01]  /*cd30*/  LDSM.16.MT88.4 R24, [R188+0x1800] ;  /* 0x00180000bc18783b */ /* 0x008ea20000004200 */
[----:B-----5:R-:W-:Y:S04]  /*cd40*/  FADD.FTZ R0, R133, R0 ;  /* 0x0000000085007221 */ /* 0x020fe80000010000 */
[----:B------:R-:W-:Y:S01]  /*cd50*/  FADD.FTZ R0, R132, R0 ;  /* 0x0000000084007221 */ /* 0x000fe20000010000 */
[C---:B-1----:R-:W-:Y:S08]  /*cd60*/  HMMA.16816.F32 R92, R12.reuse, R20, R92 ;  /* 0x000000140c5c723c */ /* 0x042ff0000000185c */
[C---:B------:R-:W-:Y:S01]  /*cd70*/  HMMA.16816.F32 R96, R12.reuse, R22, R96 ;  /* 0x000000160c60723c */ /* 0x040fe20000001860 */
[----:B------:R-:W-:Y:S07]  /*cd80*/  LDSM.16.MT88.4 R20, [R188+0x4800] ;  /* 0x00480000bc14783b */ /* 0x000fee0000004200 */
[C---:B------:R-:W-:Y:S08]  /*cd90*/  HMMA.16816.F32 R100, R12.reuse, R116, R100 ;  /* 0x000000740c64723c */ /* 0x040ff00000001864 */
[C---:B------:R-:W-:Y:S01]  /*cda0*/  HMMA.16816.F32 R104, R12.reuse, R118, R104 ;  /* 0x000000760c68723c */ /* 0x040fe20000001868 */
[----:B------:R-:W-:Y:S07]  /*cdb0*/  LDSM.16.MT88.4 R116, [R188+0x2800] ;  /* 0x00280000bc74783b */ /* 0x000fee0000004200 */
[C---:B------:R-:W-:Y:S08]  /*cdc0*/  HMMA.16816.F32 R52, R12.reuse, R128, R52 ;  /* 0x000000800c34723c */ /* 0x040ff00000001834 */
[C---:B------:R-:W-:Y:S08]  /*cdd0*/  HMMA.16816.F32 R56, R12.reuse, R130, R56 ;  /* 0x000000820c38723c */ /* 0x040ff00000001838 */
[C---:B------:R-:W-:Y:S08]  /*cde0*/  HMMA.16816.F32 R60, R12.reuse, R16, R60 ;  /* 0x000000100c3c723c */ /* 0x040ff0000000183c */
[----:B------:R-:W-:Y:S01]  /*cdf0*/  HMMA.16816.F32 R64, R12, R18, R64 ;  /* 0x000000120c40723c */ /* 0x000fe20000001840 */
[----:B------:R-:W1:Y:S06]  /*ce00*/  LDSM.16.MT88.4 R16, [R194+0x1800] ;  /* 0x00180000c210783b */ /* 0x000e6c0000004200 */
[----:B------:R-:W-:Y:S02]  /*ce10*/  F2FP.PACK_AB R12, R159, R160 ;  /* 0x000000a09f0c723e */ /* 0x000fe400000000ff */
[----:B------:R-:W-:Y:S03]  /*ce20*/  F2FP.PACK_AB R14, R157, R158 ;  /* 0x0000009e9d0e723e */ /* 0x000fe600000000ff */
[----:B------:R-:W-:Y:S02]  /*ce30*/  F2FP.PACK_AB R13, R134, R135 ;  /* 0x00000087860d723e */ /* 0x000fe400000000ff */
[----:B------:R-:W-:Y:S07]  /*ce40*/  F2FP.PACK_AB R15, R132, R133 ;  /* 0x00000085840f723e */ /* 0x000fee00000000ff */
[C---:B--2---:R-:W-:Y:S07]  /*ce50*/  HMMA.16816.F32 R4, R12.reuse, R24, R4 ;  /* 0x000000180c04723c */ /* 0x044fee0000001804 */
[--C-:B------:R-:W-:Y:S01]  /*ce60*/  FFMA.FTZ R24, R36, c[0x0][0x2d0], -R140.reuse ;  /* 0x0000b40024187a23 */ /* 0x100fe2000001088c */
[C---:B------:R-:W-:Y:S03]  /*ce70*/  HMMA.16816.F32 R8, R12.reuse, R26, R8 ;  /* 0x0000001a0c08723c */ /* 0x040fe60000001808 */
[----:B------:R2:W3:Y:S05]  /*ce80*/  MUFU.EX2 R156, R24 ;  /* 0x00000018009c7308 */ /* 0x0004ea0000000800 */
[C---:B------:R-:W-:Y:S07]  /*ce90*/  HMMA.16816.F32 R68, R12.reuse, R28, R68 ;  /* 0x0000001c0c44723c */ /* 0x040fee0000001844 */
[----:B------:R-:W-:Y:S01]  /*cea0*/  FFMA.FTZ R28, R37, c[0x0][0x2d0], -R140 ;  /* 0x0000b400251c7a23 */ /* 0x000fe2000001088c */
[C---:B------:R-:W-:Y:S03]  /*ceb0*/  HMMA.16816.F32 R72, R12.reuse, R30, R72 ;  /* 0x0000001e0c48723c */ /* 0x040fe60000001848 */
[----:B------:R4:W5:Y:S05]  /*cec0*/  MUFU.EX2 R151, R28 ;  /* 0x0000001c00977308 */ /* 0x00096a0000000800 */
[C---:B------:R-:W-:Y:S01]  /*ced0*/  HMMA.16816.F32 R76, R12.reuse, R32, R76 ;  /* 0x000000200c4c723c */ /* 0x040fe2000000184c */
[----:B--2---:R-:W2:Y:S03]  /*cee0*/  LDSM.16.MT88.4 R24, [R192+0x4800] ;  /* 0x00480000c018783b */ /* 0x004ea60000004200 */
[----:B---3--:R-:W-:Y:S03]  /*cef0*/  FADD.FTZ R2, R156, R2 ;  /* 0x000000029c027221 */ /* 0x008fe60000010000 */
[--C-:B------:R-:W-:Y:S01]  /*cf00*/  FFMA.FTZ R32, R38, c[0x0][0x2d0], -R109.reuse ;  /* 0x0000b40026207a23 */ /* 0x100fe2000001086d */
[C---:B------:R-:W-:Y:S03]  /*cf10*/  HMMA.16816.F32 R80, R12.reuse, R34, R80 ;  /* 0x000000220c50723c */ /* 0x040fe60000001850 */
[----:B------:R3:W3:Y:S05]  /*cf20*/  MUFU.EX2 R129, R32 ;  /* 0x0000002000817308 */ /* 0x0006ea0000000800 */
[C---:B-1----:R-:W-:Y:S04]  /*cf30*/  HMMA.16816.F32 R84, R12.reuse, R16, R84 ;  /* 0x000000100c54723c */ /* 0x042fe80000001854 */
[----:B----4-:R-:W-:Y:S02]  /*cf40*/  FFMA.FTZ R28, R40, c[0x0][0x2d0], -R140 ;  /* 0x0000b400281c7a23 */ /* 0x010fe4000001088c */
[----:B-----5:R-:W-:Y:S02]  /*cf50*/  FADD.FTZ R2, R151, R2 ;  /* 0x0000000297027221 */ /* 0x020fe40000010000 */
[C---:B------:R-:W-:Y:S01]  /*cf60*/  HMMA.16816.F32 R88, R12.reuse, R18, R88 ;  /* 0x000000120c58723c */ /* 0x040fe20000001858 */
[----:B------:R-:W1:Y:S03]  /*cf70*/  MUFU.EX2 R150, R28 ;  /* 0x0000001c00967308 */ /* 0x000e660000000800 */
[--C-:B------:R-:W-:Y:S04]  /*cf80*/  FFMA.FTZ R16, R41, c[0x0][0x2d0], -R140.reuse ;  /* 0x0000b40029107a23 */ /* 0x100fe8000001088c */
[C---:B------:R-:W-:Y:S03]  /*cf90*/  HMMA.16816.F32 R92, R12.reuse, R20, R92 ;  /* 0x000000140c5c723c */ /* 0x040fe6000000185c */
[----:B------:R4:W5:Y:S01]  /*cfa0*/  MUFU.EX2 R149, R16 ;  /* 0x0000001000957308 */ /* 0x0009620000000800 */
[----:B---3--:R-:W-:Y:S02]  /*cfb0*/  FFMA.FTZ R32, R45, c[0x0][0x2d0], -R140 ;  /* 0x0000b4002d207a23 */ /* 0x008fe4000001088c */
[----:B------:R-:W-:Y:S02]  /*cfc0*/  FADD.FTZ R0, R129, R0 ;  /* 0x0000000081007221 */ /* 0x000fe40000010000 */
[C---:B------:R-:W-:Y:S04]  /*cfd0*/  HMMA.16816.F32 R96, R12.reuse, R22, R96 ;  /* 0x000000160c60723c */ /* 0x040fe80000001860 */
[--C-:B------:R-:W-:Y:S01]  /*cfe0*/  FFMA.FTZ R20, R39, c[0x0][0x2d0], -R109.reuse ;  /* 0x0000b40027147a23 */ /* 0x100fe2000001086d */
[----:B------:R3:W-:Y:S01]  /*cff0*/  MUFU.EX2 R130, R32 ;  /* 0x0000002000827308 */ /* 0x0007e20000000800 */
[----:B------:R-:W-:Y:S02]  /*d000*/  LDSM.16.MT88.4 R36, [R191+0x2800] ;  /* 0x00280000bf24783b */ /* 0x000fe40000004200 */
[C---:B--2---:R-:W-:Y:S04]  /*d010*/  HMMA.16816.F32 R100, R12.reuse, R24, R100 ;  /* 0x000000180c64723c */ /* 0x044fe80000001864 */
[----:B-1----:R-:W-:Y:S02]  /*d020*/  FADD.FTZ R2, R150, R2 ;  /* 0x0000000296027221 */ /* 0x002fe40000010000 */
[----:B------:R-:W1:Y:S01]  /*d030*/  LDSM.16.MT88.4 R28, [R191+0x4800] ;  /* 0x00480000bf1c783b */ /* 0x000e620000004200 */
[----:B------:R2:W2:Y:S01]  /*d040*/  MUFU.EX2 R128, R20 ;  /* 0x0000001400807308 */ /* 0x0004a20000000800 */
[C---:B------:R-:W-:Y:S04]  /*d050*/  HMMA.16816.F32 R104, R12.reuse, R26, R104 ;  /* 0x0000001a0c68723c */ /* 0x040fe80000001868 */
[--C-:B------:R-:W-:Y:S02]  /*d060*/  FFMA.FTZ R24, R43, c[0x0][0x2d0], -R109.reuse ;  /* 0x0000b4002b187a23 */ /* 0x100fe4000001086d */
[----:B----4-:R-:W4:Y:S01]  /*d070*/  LDSM.16.MT88.4 R16, [R194+0x4800] ;  /* 0x00480000c210783b */ /* 0x010f220000004200 */
[----:B-----5:R-:W-:Y:S02]  /*d080*/  FADD.FTZ R2, R149, R2 ;  /* 0x0000000295027221 */ /* 0x020fe40000010000 */
[----:B------:R5:W-:Y:S05]  /*d090*/  MUFU.EX2 R110, R24 ;  /* 0x00000018006e7308 */ /* 0x000bea0000000800 */
[----:B---3--:R-:W-:Y:S01]  /*d0a0*/  LDSM.16.MT88.4 R32, [R194+0x5000] ;  /* 0x00500000c220783b */ /* 0x008fe20000004200 */
[--C-:B--2---:R-:W-:Y:S02]  /*d0b0*/  FFMA.FTZ R20, R42, c[0x0][0x2d0], -R109.reuse ;  /* 0x0000b4002a147a23 */ /* 0x104fe4000001086d */
[----:B------:R-:W-:Y:S02]  /*d0c0*/  FADD.FTZ R0, R128, R0 ;  /* 0x0000000080007221 */ /* 0x000fe40000010000 */
[----:B------:R-:W2:Y:S03]  /*d0d0*/  MUFU.EX2 R111, R20 ;  /* 0x00000014006f7308 */ /* 0x000ea60000000800 */
[----:B-----5:R-:W-:Y:S01]  /*d0e0*/  LDSM.16.MT88.4 R24, [R192+0x2000] ;  /* 0x00200000c018783b */ /* 0x020fe20000004200 */
[C---:B-1----:R-:W-:Y:S08]  /*d0f0*/  HMMA.16816.F32 R52, R12.reuse, R28, R52 ;  /* 0x0000001c0c34723c */ /* 0x042ff00000001834 */
[C---:B------:R-:W-:Y:S01]  /*d100*/  HMMA.16816.F32 R56, R12.reuse, R30, R56 ;  /* 0x0000001e0c38723c */ /* 0x040fe20000001838 */
[----:B------:R-:W-:Y:S03]  /*d110*/  LDSM.16.MT88.4 R28, [R191+0x2000] ;  /* 0x00200000bf1c783b */ /* 0x000fe60000004200 */
[----:B--2---:R-:W-:Y:S04]  /*d120*/  FADD.FTZ R0, R111, R0 ;  /* 0x000000006f007221 */ /* 0x004fe80000010000 */
[C---:B----4-:R-:W-:Y:S01]  /*d130*/  HMMA.16816.F32 R60, R12.reuse, R16, R60 ;  /* 0x000000100c3c723c */ /* 0x050fe2000000183c */
[----:B------:R-:W1:Y:S03]  /*d140*/  LDSM.16.MT88.4 R20, [R188+0x2000] ;  /* 0x00200000bc14783b */ /* 0x000e660000004200 */
[----:B------:R-:W-:Y:S04]  /*d150*/  FADD.FTZ R0, R110, R0 ;  /* 0x000000006e007221 */ /* 0x000fe80000010000 */
[----:B------:R-:W-:Y:S01]  /*d160*/  HMMA.16816.F32 R64, R12, R18, R64 ;  /* 0x000000120c40723c */ /* 0x000fe20000001840 */
[----:B------:R-:W2:Y:S06]  /*d170*/  LDSM.16.MT88.4 R16, [R194+0x2000] ;  /* 0x00200000c210783b */ /* 0x000eac0000004200 */
[----:B------:R-:W-:Y:S02]  /*d180*/  F2FP.PACK_AB R12, R151, R156 ;  /* 0x0000009c970c723e */ /* 0x000fe400000000ff */
[----:B------:R-:W-:Y:S03]  /*d190*/  F2FP.PACK_AB R14, R149, R150 ;  /* 0x00000096950e723e */ /* 0x000fe600000000ff */
[----:B------:R-:W-:Y:S02]  /*d1a0*/  F2FP.PACK_AB R13, R128, R129 ;  /* 0x00000081800d723e */ /* 0x000fe400000000ff */
[----:B------:R-:W-:Y:S02]  /*d1b0*/  F2FP.PACK_AB R15, R110, R111 ;  /* 0x0000006f6e0f723e */ /* 0x000fe400000000ff */
[----:B------:R-:W-:Y:S05]  /*d1c0*/  MOV R110, R3 ;  /* 0x00000003006e7202 */ /* 0x000fea0000000f00 */
[C---:B-1----:R-:W-:Y:S07]  /*d1d0*/  HMMA.16816.F32 R4, R12.reuse, R20, R4 ;  /* 0x000000140c04723c */ /* 0x042fee0000001804 */
[--C-:B------:R-:W-:Y:S01]  /*d1e0*/  FFMA.FTZ R20, R44, c[0x0][0x2d0], -R140.reuse ;  /* 0x0000b4002c147a23 */ /* 0x100fe2000001088c */
[C---:B------:R-:W-:Y:S03]  /*d1f0*/  HMMA.16816.F32 R8, R12.reuse, R22, R8 ;  /* 0x000000160c08723c */ /* 0x040fe60000001808 */
[----:B------:R1:W3:Y:S05]  /*d200*/  MUFU.EX2 R131, R20 ;  /* 0x0000001400837308 */ /* 0x0002ea0000000800 */
[C---:B------:R-:W-:Y:S07]  /*d210*/  HMMA.16816.F32 R68, R12.reuse, R24, R68 ;  /* 0x000000180c44723c */ /* 0x040fee0000001844 */
[--C-:B------:R-:W-:Y:S01]  /*d220*/  FFMA.FTZ R24, R48, c[0x0][0x2d0], -R140.reuse ;  /* 0x0000b40030187a23 */ /* 0x100fe2000001088c */
[C---:B------:R-:W-:Y:S03]  /*d230*/  HMMA.16816.F32 R72, R12.reuse, R26, R72 ;  /* 0x0000001a0c48723c */ /* 0x040fe60000001848 */
[----:B------:R4:W-:Y:S05]  /*d240*/  MUFU.EX2 R45, R24 ;  /* 0x00000018002d7308 */ /* 0x0009ea0000000800 */
[C---:B------:R-:W-:Y:S01]  /*d250*/  HMMA.16816.F32 R76, R12.reuse, R28, R76 ;  /* 0x0000001c0c4c723c */ /* 0x040fe2000000184c */
[----:B-1----:R-:W1:Y:S06]  /*d260*/  LDSM.16.MT88.4 R20, [R188+0x5000] ;  /* 0x00500000bc14783b */ /* 0x002e6c0000004200 */
[--C-:B------:R-:W-:Y:S01]  /*d270*/  FFMA.FTZ R28, R46, c[0x0][0x2d0], -R109.reuse ;  /* 0x0000b4002e1c7a23 */ /* 0x100fe2000001086d */
[C---:B------:R-:W-:Y:S03]  /*d280*/  HMMA.16816.F32 R80, R12.reuse, R30, R80 ;  /* 0x0000001e0c50723c */ /* 0x040fe60000001850 */
[----:B------:R5:W-:Y:S05]  /*d290*/  MUFU.EX2 R43, R28 ;  /* 0x0000001c002b7308 */ /* 0x000bea0000000800 */
[C---:B--2---:R-:W-:Y:S04]  /*d2a0*/  HMMA.16816.F32 R84, R12.reuse, R16, R84 ;  /* 0x000000100c54723c */ /* 0x044fe80000001854 */
[----:B----4-:R-:W-:Y:S03]  /*d2b0*/  FFMA.FTZ R24, R49, c[0x0][0x2d0], -R140 ;  /* 0x0000b40031187a23 */ /* 0x010fe6000001088c */
[--C-:B------:R-:W-:Y:S01]  /*d2c0*/  FFMA.FTZ R16, R47, c[0x0][0x2d0], -R109.reuse ;  /* 0x0000b4002f107a23 */ /* 0x100fe2000001086d */
[C---:B------:R-:W-:Y:S01]  /*d2d0*/  HMMA.16816.F32 R88, R12.reuse, R18, R88 ;  /* 0x000000120c58723c */ /* 0x040fe20000001858 */
[----:B------:R2:W4:Y:S01]  /*d2e0*/  MUFU.EX2 R44, R24 ;  /* 0x00000018002c7308 */ /* 0x0005220000000800 */
[----:B-----5:R-:W-:Y:S09]  /*d2f0*/  LDSM.16.MT88.4 R28, [R191+0x5000] ;  /* 0x00500000bf1c783b */ /* 0x020ff20000004200 */
[----:B------:R5:W3:Y:S01]  /*d300*/  MUFU.EX2 R42, R16 ;  /* 0x00000010002a7308 */ /* 0x000ae20000000800 */
[C---:B-1----:R-:W-:Y:S01]  /*d310*/  HMMA.16816.F32 R92, R12.reuse, R20, R92 ;  /* 0x000000140c5c723c */ /* 0x042fe2000000185c */
[----:B--2---:R-:W1:Y:S07]  /*d320*/  LDSM.16.MT88.4 R24, [R192+0x5000] ;  /* 0x00500000c018783b */ /* 0x004e6e0000004200 */
[C---:B------:R-:W-:Y:S01]  /*d330*/  HMMA.16816.F32 R96, R12.reuse, R22, R96 ;  /* 0x000000160c60723c */ /* 0x040fe20000001860 */
[----:B------:R-:W-:Y:S03]  /*d340*/  LDSM.16.MT88.4 R20, [R194+0x2800] ;  /* 0x00280000c214783b */ /* 0x000fe60000004200 */
[--C-:B-----5:R-:W-:Y:S02]  /*d350*/  FFMA.FTZ R16, R50, c[0x0][0x2d0], -R109.reuse ;  /* 0x0000b40032107a23 */ /* 0x120fe4000001086d */
[----:B------:R-:W-:Y:S02]  /*d360*/  FFMA.FTZ R109, R51, c[0x0][0x2d0], -R109 ;  /* 0x0000b400336d7a23 */ /* 0x000fe4000001086d */
[----:B------:R2:W-:Y:S10]  /*d370*/  MUFU.EX2 R41, R16 ;  /* 0x0000001000297308 */ /* 0x0005f40000000800 */
[----:B------:R5:W3:Y:S01]  /*d380*/  MUFU.EX2 R40, R109 ;  /* 0x0000006d00287308 */ /* 0x000ae20000000800 */
[----:B--2---:R-:W2:Y:S01]  /*d390*/  LDSM.16.MT88.4 R16, [R192+0x2800] ;  /* 0x00280000c010783b */ /* 0x004ea20000004200 */
[C---:B-1----:R-:W-:Y:S08]  /*d3a0*/  HMMA.16816.F32 R100, R12.reuse, R24, R100 ;  /* 0x000000180c64723c */ /* 0x042ff00000001864 */
[C---:B------:R-:W-:Y:S01]  /*d3b0*/  HMMA.16816.F32 R104, R12.reuse, R26, R104 ;  /* 0x0000001a0c68723c */ /* 0x040fe20000001868 */
[----:B------:R-:W1:Y:S03]  /*d3c0*/  LDSM.16.MT88.4 R24, [R188+0x5800] ;  /* 0x00580000bc18783b */ /* 0x000e660000004200 */
[----:B-----5:R-:W-:Y:S04]  /*d3d0*/  MOV R109, R108 ;  /* 0x0000006c006d7202 */ /* 0x020fe80000000f00 */
[C---:B------:R-:W-:Y:S08]  /*d3e0*/  HMMA.16816.F32 R52, R12.reuse, R28, R52 ;  /* 0x0000001c0c34723c */ /* 0x040ff00000001834 */
[C---:B------:R-:W-:Y:S08]  /*d3f0*/  HMMA.16816.F32 R56, R12.reuse, R30, R56 ;  /* 0x0000001e0c38723c */ /* 0x040ff00000001838 */
[C---:B------:R-:W-:Y:S08]  /*d400*/  HMMA.16816.F32 R60, R12.reuse, R32, R60 ;  /* 0x000000200c3c723c */ /* 0x040ff0000000183c */
[----:B------:R-:W-:Y:S07]  /*d410*/  HMMA.16816.F32 R64, R12, R34, R64 ;  /* 0x000000220c40723c */ /* 0x000fee0000001840 */
[----:B---3--:R-:W-:Y:S02]  /*d420*/  F2FP.PACK_AB R12, R130, R131 ;  /* 0x00000083820c723e */ /* 0x008fe400000000ff */
[----:B----4-:R-:W-:Y:S03]  /*d430*/  F2FP.PACK_AB R14, R44, R45 ;  /* 0x0000002d2c0e723e */ /* 0x010fe600000000ff */
[----:B------:R-:W-:Y:S02]  /*d440*/  F2FP.PACK_AB R13, R42, R43 ;  /* 0x0000002b2a0d723e */ /* 0x000fe400000000ff */
[----:B------:R-:W-:Y:S07]  /*d450*/  F2FP.PACK_AB R15, R40, R41 ;  /* 0x00000029280f723e */ /* 0x000fee00000000ff */
[C---:B------:R-:W-:Y:S01]  /*d460*/  HMMA.16816.F32 R112, R12.reuse, R116, R4 ;  /* 0x000000740c70723c */ /* 0x040fe20000001804 */
[----:B------:R-:W3:Y:S07]  /*d470*/  LDSM.16.MT88.4 R4, [R192+0x5800] ;  /* 0x00580000c004783b */ /* 0x000eee0000004200 */
[C---:B------:R-:W-:Y:S01]  /*d480*/  HMMA.16816.F32 R116, R12.reuse, R118, R8 ;  /* 0x000000760c74723c */ /* 0x040fe20000001808 */
[----:B------:R-:W4:Y:S07]  /*d490*/  LDSM.16.MT88.4 R8, [R191+0x5800] ;  /* 0x00580000bf08783b */ /* 0x000f2e0000004200 */
[C---:B--2---:R-:W-:Y:S08]  /*d4a0*/  HMMA.16816.F32 R68, R12.reuse, R16, R68 ;  /* 0x000000100c44723c */ /* 0x044ff00000001844 */
[C---:B------:R-:W-:Y:S01]  /*d4b0*/  HMMA.16816.F32 R72, R12.reuse, R18, R72 ;  /* 0x000000120c48723c */ /* 0x040fe20000001848 */
[----:B------:R-:W2:Y:S07]  /*d4c0*/  LDSM.16.MT88.4 R16, [R194+0x5800] ;  /* 0x00580000c210783b */ /* 0x000eae0000004200 */
[C---:B------:R-:W-:Y:S08]  /*d4d0*/  HMMA.16816.F32 R76, R12.reuse, R36, R76 ;  /* 0x000000240c4c723c */ /* 0x040ff0000000184c */
[C---:B------:R-:W-:Y:S08]  /*d4e0*/  HMMA.16816.F32 R80, R12.reuse, R38, R80 ;  /* 0x000000260c50723c */ /* 0x040ff00000001850 */
[C---:B------:R-:W-:Y:S08]  /*d4f0*/  HMMA.16816.F32 R84, R12.reuse, R20, R84 ;  /* 0x000000140c54723c */ /* 0x040ff00000001854 */
[C---:B------:R-:W-:Y:S08]  /*d500*/  HMMA.16816.F32 R88, R12.reuse, R22, R88 ;  /* 0x000000160c58723c */ /* 0x040ff00000001858 */
[C---:B-1----:R-:W-:Y:S08]  /*d510*/  HMMA.16816.F32 R92, R12.reuse, R24, R92 ;  /* 0x000000180c5c723c */ /* 0x042ff0000000185c */
[C---:B------:R-:W-:Y:S08]  /*d520*/  HMMA.16816.F32 R96, R12.reuse, R26, R96 ;  /* 0x0000001a0c60723c */ /* 0x040ff00000001860 */
[C---:B---3--:R-:W-:Y:S07]  /*d530*/  HMMA.16816.F32 R100, R12.reuse, R4, R100 ;  /* 0x000000040c64723c */ /* 0x048fee0000001864 */
[----:B------:R-:W-:Y:S01]  /*d540*/  FADD.FTZ R4, R131, R2 ;  /* 0x0000000283047221 */ /* 0x000fe20000010000 */
[C---:B------:R-:W-:Y:S04]  /*d550*/  HMMA.16816.F32 R104, R12.reuse, R6, R104 ;  /* 0x000000060c68723c */ /* 0x040fe80000001868 */
[----:B------:R-:W-:Y:S02]  /*d560*/  FADD.FTZ R2, R43, R0 ;  /* 0x000000002b027221 */ /* 0x000fe40000010000 */
[----:B------:R-:W-:Y:S02]  /*d570*/  FADD.FTZ R0, R130, R4 ;  /* 0x0000000482007221 */ /* 0x000fe40000010000 */
[C---:B----4-:R-:W-:Y:S04]  /*d580*/  HMMA.16816.F32 R52, R12.reuse, R8, R52 ;  /* 0x000000080c34723c */ /* 0x050fe80000001834 */
[----:B------:R-:W-:Y:S02]  /*d590*/  FADD.FTZ R4, R42, R2 ;  /* 0x000000022a047221 */ /* 0x000fe40000010000 */
[----:B------:R-:W-:Y:S02]  /*d5a0*/  FADD.FTZ R2, R45, R0 ;  /* 0x000000002d027221 */ /* 0x000fe40000010000 */
[C---:B------:R-:W-:Y:S04]  /*d5b0*/  HMMA.16816.F32 R56, R12.reuse, R10, R56 ;  /* 0x0000000a0c38723c */ /* 0x040fe80000001838 */
[----:B------:R-:W-:Y:S02]  /*d5c0*/  FADD.FTZ R2, R44, R2 ;  /* 0x000000022c027221 */ /* 0x000fe40000010000 */
[----:B------:R-:W-:Y:S01]  /*d5d0*/  FADD.FTZ R0, R41, R4 ;  /* 0x0000000429007221 */ /* 0x000fe20000010000 */
[----:B------:R-:W-:Y:S01]  /*d5e0*/  MOV R4, R3 ;  /* 0x0000000300047202 */ /* 0x000fe20000000f00 */
[C---:B--2---:R-:W-:Y:S01]  /*d5f0*/  HMMA.16816.F32 R60, R12.reuse, R16, R60 ;  /* 0x000000100c3c723c */ /* 0x044fe2000000183c */
[----:B------:R1:W-:Y:S03]  /*d600*/  STL [R1], R2 ;  /* 0x0000000201007387 */ /* 0x0003e60000100800 */
[----:B------:R-:W-:Y:S04]  /*d610*/  FADD.FTZ R0, R40, R0 ;  /* 0x0000000028007221 */ /* 0x000fe80000010000 */
[----:B------:R-:W-:Y:S01]  /*d620*/  HMMA.16816.F32 R64, R12, R18, R64 ;  /* 0x000000120c40723c */ /* 0x000fe20000001840 */
[----:B------:R1:W-:Y:S01]  /*d630*/  STL [R1+0x4], R0 ;  /* 0x0000040001007387 */ /* 0x0003e20000100800 */
[----:B------:R-:W-:-:S06]  /*d640*/  @P0 BRA `(.L_x_576) ;  /* 0xffffd3d000000947 */ /* 0x000fcc000383ffff */
.L_x_575:
[----:B------:R-:W-:-:S13]  /*d650*/  ISETP.GE.AND P0, PT, R212, R223, PT ;  /* 0x000000dfd400720c */ /* 0x000fda0003f06270 */
[----:B------:R-:W-:Y:S05]  /*d660*/  @!P0 BRA `(.L_x_577) ;  /* 0x00003e5000008947 */ /* 0x000fea0003800000 */
[----:B------:R-:W-:Y:S02]  /*d670*/  MOV R110, R4 ;  /* 0x00000004006e7202 */ /* 0x000fe40000000f00 */
[----:B------:R-:W-:Y:S02]  /*d680*/  MOV R109, R108 ;  /* 0x0000006c006d7202 */ /* 0x000fe40000000f00 */
.L_x_586:
[----:B------:R-:W-:Y:S04]  /*d690*/  DEPBAR.LE SB0, 0x0 ;  /* 0x000080000000791a */ /* 0x000fe80000000000 */
[----:B------:R-:W-:Y:S01]  /*d6a0*/  WARPSYNC 0xffffffff ;  /* 0xffffffff00007948 */ /* 0x000fe20003800000 */
[----:B------:R-:W-:Y:S01]  /*d6b0*/  BAR.SYNC.DEFER_BLOCKING 0x0 ;  /* 0x0000000000007b1d */ /* 0x000fe20000010000 */
[----:B-1----:R-:W-:Y:S01]  /*d6c0*/  SHF.R.S32.HI R0, RZ, 0x1f, R212 ;  /* 0x0000001fff007819 */ /* 0x002fe200000114d4 */
[----:B------:R-:W-:Y:S01]  /*d6d0*/  IMAD.MOV.U32 R214, RZ, RZ, 0x5 ;  /* 0x00000005ffd67424 */ /* 0x000fe200078e00ff */
[----:B------:R-:W-:Y:S01]  /*d6e0*/  IADD3 R36, P0, R224, 0x40, RZ ;  /* 0x00000040e0247810 */ /* 0x000fe20007f1e0ff */
[----:B------:R-:W-:Y:S02]  /*d6f0*/  IMAD.MOV.U32 R3, RZ, RZ, c[0x0][0x208] ;  /* 0x00008200ff037624 */ /* 0x000fe400078e00ff */
[----:B------:R-:W-:Y:S02]  /*d700*/  IMAD R0, R0, c[0x0][0x208], RZ ;  /* 0x0000820000007a24 */ /* 0x000fe400078e02ff */
[C---:B------:R-:W-:Y:S04]  /*d710*/  IMAD.WIDE.U32 R20, R212.reuse, c[0x0][0x208], RZ ;  /* 0x00008200d4147a25 */ /* 0x040fe800078e00ff */
[----:B------:R-:W-:Y:S02]  /*d720*/  IMAD R0, R212, c[0x0][0x20c], R0 ;  /* 0x00008300d4007a24 */ /* 0x000fe400078e0200 */
[C---:B--2---:R-:W-:Y:S01]  /*d730*/  IMAD.SHL.U32 R2, R3.reuse, 0x20, RZ ;  /* 0x0000002003027824 */ /* 0x044fe200078e00ff */
[----:B------:R-:W-:Y:S01]  /*d740*/  SHF.L.U64.HI R3, R3, R214, c[0x0][0x20c] ;  /* 0x0000830003037619 */ /* 0x000fe200000102d6 */
[----:B------:R-:W-:Y:S02]  /*d750*/  IMAD.IADD R0, R21, 0x1, R0 ;  /* 0x0000000115007824 */ /* 0x000fe400078e0200 */
[----:B------:R-:W-:Y:S02]  /*d760*/  IMAD.MOV.U32 R28, RZ, RZ, R224 ;  /* 0x000000ffff1c7224 */ /* 0x000fe400078e00e0 */
[----:B------:R-:W-:Y:S02]  /*d770*/  IMAD.MOV.U32 R29, RZ, RZ, R228 ;  /* 0x000000ffff1d7224 */ /* 0x000fe400078e00e4 */
[C---:B------:R-:W-:Y:S01]  /*d780*/  IMAD.WIDE.U32 R30, R20.reuse, 0x60, R2 ;  /* 0x00000060141e7825 */ /* 0x040fe200078e0002 */
[----:B------:R-:W1:Y:S01]  /*d790*/  LDSM.16.M88.4 R8, [R189] ;  /* 0x00000000bd08783b */ /* 0x000e620000000200 */
[----:B------:R-:W-:Y:S02]  /*d7a0*/  ULDC UR4, c[0x0][0x324] ;  /* 0x0000c90000047ab9 */ /* 0x000fe40000000800 */
[----:B------:R-:W-:Y:S01]  /*d7b0*/  IMAD.WIDE.U32 R28, R20, 0x60, R28 ;  /* 0x00000060141c7825 */ /* 0x000fe200078e001c */
[-C--:B------:R-:W-:Y:S01]  /*d7c0*/  IADD3 R44, P6, R224, R30.reuse, RZ ;  /* 0x0000001ee02c7210 */ /* 0x080fe20007fde0ff */
[----:B------:R-:W-:Y:S01]  /*d7d0*/  ULOP3.LUT UR4, URZ, UR4, URZ, 0x33, !UPT ;  /* 0x000000043f047292 */ /* 0x000fe2000f8e333f */
[----:B------:R-:W2:Y:S01]  /*d7e0*/  LDSM.16.M88.4 R16, [R189+0x800] ;  /* 0x00080000bd10783b */ /* 0x000ea20000000200 */
[-C--:B------:R-:W-:Y:S01]  /*d7f0*/  IADD3 R39, P5, R36, R30.reuse, RZ ;  /* 0x0000001e24277210 */ /* 0x080fe20007fbe0ff */
[----:B------:R-:W-:Y:S01]  /*d800*/  IMAD.SHL.U32 R45, R28, 0x2, RZ ;  /* 0x000000021c2d7824 */ /* 0x000fe200078e00ff */
[----:B------:R-:W-:Y:S01]  /*d810*/  IADD3 R38, P4, R2, R30, RZ ;  /* 0x0000001e02267210 */ /* 0x000fe20007f9e0ff */
[----:B------:R-:W-:Y:S01]  /*d820*/  IMAD.X R37, RZ, RZ, R228, P0 ;  /* 0x000000ffff257224 */ /* 0x000fe200000e06e4 */
[----:B------:R-:W3:Y:S01]  /*d830*/  LDSM.16.M88.4 R24, [R189+0x1000] ;  /* 0x00100000bd18783b */ /* 0x000ee20000000200 */
[----:B------:R-:W-:Y:S01]  /*d840*/  IMAD R0, R0, 0x60, RZ ;  /* 0x0000006000007824 */ /* 0x000fe200078e02ff */
[----:B------:R-:W-:Y:S03]  /*d850*/  IADD3 R46, P0, R38, R36, RZ ;  /* 0x00000024262e7210 */ /* 0x000fe60007f1e0ff */
[----:B------:R-:W4:Y:S01]  /*d860*/  LDL R219, [R1+0x18] ;  /* 0x0000180001db7983 */ /* 0x000f220000100800 */
[----:B------:R-:W-:Y:S02]  /*d870*/  IMAD.IADD R2, R29, 0x1, R0 ;  /* 0x000000011d027824 */ /* 0x000fe400078e0200 */
[----:B------:R-:W-:Y:S02]  /*d880*/  IMAD.IADD R0, R0, 0x1, R31 ;  /* 0x0000000100007824 */ /* 0x000fe400078e021f */
[----:B------:R-:W5:Y:S01]  /*d890*/  LDSM.16.M88.4 R32, [R189+0x1800] ;  /* 0x00180000bd20783b */ /* 0x000f620000000200 */
[----:B------:R-:W-:Y:S01]  /*d8a0*/  SHF.L.U64.HI R47, R28, 0x1, R2 ;  /* 0x000000011c2f7819 */ /* 0x000fe20000010202 */
[----:B------:R-:W-:Y:S01]  /*d8b0*/  IMAD.X R2, R0, 0x1, R3, P4 ;  /* 0x0000000100027824 */ /* 0x000fe200020e0603 */
[----:B------:R-:W-:Y:S01]  /*d8c0*/  IADD3 R3, P4, R38, R224, RZ ;  /* 0x000000e026037210 */ /* 0x000fe20007f9e0ff */
[----:B------:R-:W-:Y:S01]  /*d8d0*/  IMAD.X R38, R0, 0x1, R228, P6 ;  /* 0x0000000100267824 */ /* 0x000fe200030e06e4 */
[----:B------:R-:W4:Y:S01]  /*d8e0*/  LDL R218, [R1+0x1c] ;  /* 0x00001c0001da7983 */ /* 0x000f220000100800 */
[----:B------:R-:W-:Y:S01]  /*d8f0*/  LEA R160, P6, R44, c[0x0][0x1f8], 0x1 ;  /* 0x00007e002ca07a11 */ /* 0x000fe200078c08ff */
[--C-:B------:R-:W-:Y:S01]  /*d900*/  IMAD.X R0, R0, 0x1, R37.reuse, P5 ;  /* 0x0000000100007824 */ /* 0x100fe200028e0625 */
[C---:B------:R-:W-:Y:S01]  /*d910*/  LEA R158, P5, R39.reuse, c[0x0][0x1f8], 0x1 ;  /* 0x00007e00279e7a11 */ /* 0x040fe200078a08ff */
[----:B------:R-:W-:Y:S01]  /*d920*/  IMAD.X R108, R2, 0x1, R37, P0 ;  /* 0x00000001026c7824 */ /* 0x000fe200000e0625 */
[----:B------:R-:W3:Y:S01]  /*d930*/  LDSM.16.M88.4 R40, [R189+0x2000] ;  /* 0x00200000bd28783b */ /* 0x000ee20000000200 */
[----:B------:R-:W-:Y:S01]  /*d940*/  LEA.HI.X R161, R44, c[0x0][0x1fc], R38, 0x1, P6 ;  /* 0x00007f002ca17a11 */ /* 0x000fe200030f0c26 */
[----:B------:R-:W-:Y:S01]  /*d950*/  IMAD.X R36, R2, 0x1, R228, P4 ;  /* 0x0000000102247824 */ /* 0x000fe200020e06e4 */
[----:B------:R-:W-:Y:S02]  /*d960*/  LEA.HI.X R159, R39, c[0x0][0x1fc], R0, 0x1, P5 ;  /* 0x00007f00279f7a11 */ /* 0x000fe400028f0c00 */
[----:B------:R-:W4:Y:S01]  /*d970*/  LDL R215, [R1+0x10] ;  /* 0x0000100001d77983 */ /* 0x000f220000100800 */
[----:B------:R-:W-:Y:S02]  /*d980*/  IADD3 R44, P5, R45, c[0x0][0x1f8], RZ ;  /* 0x00007e002d2c7a10 */ /* 0x000fe40007fbe0ff */
[C---:B------:R-:W-:Y:S01]  /*d990*/  LEA R162, P4, R3.reuse, c[0x0][0x1f8], 0x1 ;  /* 0x00007e0003a27a11 */ /* 0x040fe200078808ff */
[C---:B-1----:R-:W-:Y:S01]  /*d9a0*/  HMMA.16816.F32 R4, R120.reuse, R8, RZ ;  /* 0x000000087804723c */ /* 0x042fe200000018ff */
[----:B------:R-:W1:Y:S02]  /*d9b0*/  LDSM.16.M88.4 R48, [R189+0x2800] ;  /* 0x00280000bd30783b */ /* 0x000e640000000200 */
[----:B------:R-:W-:Y:S02]  /*d9c0*/  LEA.HI.X R163, R3, c[0x0][0x1fc], R36, 0x1, P4 ;  /* 0x00007f0003a37a11 */ /* 0x000fe400020f0c24 */
[----:B------:R-:W-:Y:S01]  /*d9d0*/  LEA R156, P4, R46, c[0x0][0x1f8], 0x1 ;  /* 0x00007e002e9c7a11 */ /* 0x000fe200078808ff */
[----:B------:R-:W4:Y:S01]  /*d9e0*/  LDL R217, [R1+0xc] ;  /* 0x00000c0001d97983 */ /* 0x000f220000100800 */
[----:B------:R-:W-:Y:S01]  /*d9f0*/  ISETP.GE.AND P0, PT, R246, c[0x0][0x1d4], PT ;  /* 0x00007500f6007a0c */ /* 0x000fe20003f06270 */
[C---:B------:R-:W-:Y:S01]  /*da00*/  HMMA.16816.F32 R8, R120.reuse, R10, RZ ;  /* 0x0000000a7808723c */ /* 0x040fe200000018ff */
[----:B------:R-:W-:Y:S02]  /*da10*/  LEA.HI.X R157, R46, c[0x0][0x1fc], R108, 0x1, P4 ;  /* 0x00007f002e9d7a11 */ /* 0x000fe400020f0c6c */
[----:B------:R-:W1:Y:S01]  /*da20*/  LDSM.16.M88.4 R128, [R195] ;  /* 0x00000000c380783b */ /* 0x000e620000000200 */
[----:B------:R-:W-:Y:S02]  /*da30*/  IADD3 R2, P6, R45, 0x80, RZ ;  /* 0x000000802d027810 */ /* 0x000fe40007fde0ff */
[----:B------:R-:W-:Y:S02]  /*da40*/  IADD3.X R45, R47, c[0x0][0x1fc], RZ, P5, !PT ;  /* 0x00007f002f2d7a10 */ /* 0x000fe40002ffe4ff */
[C---:B--2---:R-:W-:Y:S01]  /*da50*/  HMMA.16816.F32 R12, R120.reuse, R16, RZ ;  /* 0x00000010780c723c */ /* 0x044fe200000018ff */
[----:B------:R-:W2:Y:S03]  /*da60*/  LDL R216, [R1+0x8] ;  /* 0x0000080001d87983 */ /* 0x000ea60000100800 */
[----:B------:R-:W-:Y:S02]  /*da70*/  IADD3 R2, P5, R2, c[0x0][0x1f8], RZ ;  /* 0x00007e0002027a10 */ /* 0x000fe40007fbe0ff */
[----:B------:R-:W1:Y:S02]  /*da80*/  LDSM.16.M88.4 R132, [R206] ;  /* 0x00000000ce84783b */ /* 0x000e640000000200 */
[C---:B------:R-:W-:Y:S01]  /*da90*/  HMMA.16816.F32 R16, R120.reuse, R18, RZ ;  /* 0x000000127810723c */ /* 0x040fe200000018ff */
[----:B------:R-:W-:Y:S02]  /*daa0*/  IADD3.X R3, RZ, c[0x0][0x1fc], R47, P5, P6 ;  /* 0x00007f00ff037a10 */ /* 0x000fe40002fec42f */
[----:B------:R-:W1:Y:S01]  /*dab0*/  LDSM.16.M88.4 R136, [R205] ;  /* 0x00000000cd88783b */ /* 0x000e620000000200 */
[C---:B------:R-:W-:Y:S04]  /*dac0*/  ISETP.GT.AND P6, PT, R212.reuse, R223, PT ;  /* 0x000000dfd400720c */ /* 0x040fe80003fc4270 */
[C---:B---3--:R-:W-:Y:S01]  /*dad0*/  HMMA.16816.F32 R20, R120.reuse, R24, RZ ;  /* 0x000000187814723c */ /* 0x048fe200000018ff */
[----:B------:R-:W3:Y:S05]  /*dae0*/  LDSM.16.M88.4 R140, [R204] ;  /* 0x00000000cc8c783b */ /* 0x000eea0000000200 */
[----:B------:R-:W1:Y:S02]  /*daf0*/  LDSM.16.M88.4 R144, [R203] ;  /* 0x00000000cb90783b */ /* 0x000e640000000200 */
[C---:B------:R-:W-:Y:S01]  /*db00*/  HMMA.16816.F32 R24, R120.reuse, R26, RZ ;  /* 0x0000001a7818723c */ /* 0x040fe200000018ff */
[----:B------:R-:W-:Y:S02]  /*db10*/  @P6 IMAD.MOV.U32 R111, RZ, RZ, c[0x0][0x1e0] ;  /* 0x00007800ff6f6624 */ /* 0x000fe400078e00ff */
[----:B------:R-:W3:Y:S01]  /*db20*/  LDSM.16.M88.4 R148, [R202] ;  /* 0x00000000ca94783b */ /* 0x000ee20000000200 */
[----:B------:R-:W-:Y:S04]  /*db30*/  @P6 IADD3 R0, R212, -0x1, RZ ;  /* 0xffffffffd4006810 */ /* 0x000fe80007ffe0ff */
[C---:B-----5:R-:W-:Y:S01]  /*db40*/  HMMA.16816.F32 R28, R120.reuse, R32, RZ ;  /* 0x00000020781c723c */ /* 0x060fe200000018ff */
[----:B------:R-:W-:Y:S01]  /*db50*/  @!PT LDS RZ, [RZ] ;  /* 0x00000000fffff984 */ /* 0x000fe20000000800 */
[----:B------:R-:W-:Y:S01]  /*db60*/  @!PT LDS RZ, [RZ] ;  /* 0x00000000fffff984 */ /* 0x000fe20000000800 */
[----:B------:R-:W-:Y:S01]  /*db70*/  @!PT LDS RZ, [RZ] ;  /* 0x00000000fffff984 */ /* 0x000fe20000000800 */
[----:B------:R1:W-:Y:S05]  /*db80*/  LDGSTS.E.BYPASS.LTC128B.128 [R213+0x100], [R44.64], !P0 ;  /* 0x001000002cd57fae */ /* 0x0003ea000c101d48 */
[----:B------:R5:W-:Y:S02]  /*db90*/  LDGSTS.E.BYPASS.LTC128B.128 [R213+0x3100], [R2.64], !P3 ;  /* 0x0310000002d57fae */ /* 0x000be4000d901d48 */
[C---:B------:R-:W-:Y:S03]  /*dba0*/  HMMA.16816.F32 R32, R120.reuse, R34, RZ ;  /* 0x000000227820723c */ /* 0x040fe600000018ff */
[----:B------:R3:W-:Y:S05]  /*dbb0*/  LDGSTS.E.BYPASS.LTC128B.128 [R213+0x1100], [R160.64], !P0 ;  /* 0x01100000a0d57fae */ /* 0x0007ea000c101d48 */
[C---:B------:R-:W-:Y:S01]  /*dbc0*/  HMMA.16816.F32 R36, R120.reuse, R40, RZ ;  /* 0x000000287824723c */ /* 0x040fe200000018ff */
[----:B------:R3:W-:Y:S05]  /*dbd0*/  LDGSTS.E.BYPASS.LTC128B.128 [R213+0x4100], [R158.64], !P3 ;  /* 0x041000009ed57fae */ /* 0x0007ea000d901d48 */
[----:B------:R3:W-:Y:S02]  /*dbe0*/  LDGSTS.E.BYPASS.LTC128B.128 [R213+0x2100], [R162.64], !P0 ;  /* 0x02100000a2d57fae */ /* 0x0007e4000c101d48 */
[C---:B------:R-:W-:Y:S03]  /*dbf0*/  HMMA.16816.F32 R40, R120.reuse, R42, RZ ;  /* 0x0000002a7828723c */ /* 0x040fe600000018ff */
[----:B------:R3:W-:Y:S05]  /*dc00*/  LDGSTS.E.BYPASS.LTC128B.128 [R213+0x5100], [R156.64], !P3 ;  /* 0x051000009cd57fae */ /* 0x0007ea000d901d48 */
[C---:B-1----:R-:W-:Y:S01]  /*dc10*/  HMMA.16816.F32 R44, R120.reuse, R48, RZ ;  /* 0x00000030782c723c */ /* 0x042fe200000018ff */
[----:B------:R-:W-:Y:S03]  /*dc20*/  LDSM.16.M88.4 R184, [R193+0x1000] ;  /* 0x00100000c1b8783b */ /* 0x000fe60000000200 */
[C---:B-----5:R-:W-:Y:S02]  /*dc30*/  @P6 SHF.L.U64.HI R3, R111.reuse, R214, c[0x0][0x1e4] ;  /* 0x000079006f036619 */ /* 0x060fe400000102d6 */
[----:B------:R-:W0:Y:S01]  /*dc40*/  LDGDEPBAR ;  /* 0x00000000000079af */ /* 0x000e220000000000 */
[----:B------:R-:W-:Y:S01]  /*dc50*/  @P6 SHF.R.S32.HI R2, RZ, 0x1f, R0 ;  /* 0x0000001fff026819 */ /* 0x000fe20000011400 */
[----:B------:R-:W-:Y:S04]  /*dc60*/  HMMA.16816.F32 R48, R120, R50, RZ ;  /* 0x000000327830723c */ /* 0x000fe800000018ff */
[----:B------:R-:W-:Y:S04]  /*dc70*/  @P6 IMAD R2, R2, c[0x0][0x1e0], RZ ;  /* 0x0000780002026a24 */ /* 0x000fe800078e02ff */
[C---:B------:R-:W-:Y:S01]  /*dc80*/  HMMA.16816.F32 R4, R124.reuse, R128, R4 ;  /* 0x000000807c04723c */ /* 0x040fe20000001804 */
[----:B---3--:R-:W-:Y:S04]  /*dc90*/  LDSM.16.M88.4 R160, [R193+0x800] ;  /* 0x00080000c1a0783b */ /* 0x008fe80000000200 */
[----:B------:R-:W-:Y:S01]  /*dca0*/  @P6 IMAD R108, R0, c[0x0][0x1e4], R2 ;  /* 0x00007900006c6a24 */ /* 0x000fe200078e0202 */
[----:B------:R-:W1:Y:S01]  /*dcb0*/  LDSM.16.M88.4 R156, [R193] ;  /* 0x00000000c19c783b */ /* 0x000e620000000200 */
[----:B------:R-:W-:Y:S01]  /*dcc0*/  @P6 IMAD.SHL.U32 R2, R111, 0x20, RZ ;  /* 0x000000206f026824 */ /* 0x000fe200078e00ff */
[C---:B------:R-:W-:Y:S03]  /*dcd0*/  HMMA.16816.F32 R8, R124.reuse, R130, R8 ;  /* 0x000000827c08723c */ /* 0x040fe60000001808 */
[----:B------:R-:W3:Y:S01]  /*dce0*/  LDSM.16.M88.4 R128, [R193+0x1800] ;  /* 0x00180000c180783b */ /* 0x000ee20000000200 */
[----:B------:R-:W-:Y:S04]  /*dcf0*/  @P6 IADD3 R111, P4, R226, 0x40, RZ ;  /* 0x00000040e26f6810 */ /* 0x000fe80007f9e0ff */
[C---:B------:R-:W-:Y:S08]  /*dd00*/  HMMA.16816.F32 R12, R124.reuse, R132, R12 ;  /* 0x000000847c0c723c */ /* 0x040ff0000000180c */
[C---:B------:R-:W-:Y:S01]  /*dd10*/  HMMA.16816.F32 R16, R124.reuse, R134, R16 ;  /* 0x000000867c10723c */ /* 0x040fe20000001810 */
[----:B------:R-:W5:Y:S07]  /*dd20*/  LDSM.16.M88.4 R132, [R193+0x2000] ;  /* 0x00200000c184783b */ /* 0x000f6e0000000200 */
[C---:B------:R-:W-:Y:S08]  /*dd30*/  HMMA.16816.F32 R20, R124.reuse, R136, R20 ;  /* 0x000000887c14723c */ /* 0x040ff00000001814 */
[C---:B------:R-:W-:Y:S01]  /*dd40*/  HMMA.16816.F32 R24, R124.reuse, R138, R24 ;  /* 0x0000008a7c18723c */ /* 0x040fe20000001818 */
[----:B------:R-:W1:Y:S07]  /*dd50*/  LDSM.16.M88.4 R136, [R193+0x2800] ;  /* 0x00280000c188783b */ /* 0x000e6e0000000200 */
[C---:B------:R-:W-:Y:S08]  /*dd60*/  HMMA.16816.F32 R28, R124.reuse, R140, R28 ;  /* 0x0000008c7c1c723c */ /* 0x040ff0000000181c */
[C---:B------:R-:W-:Y:S01]  /*dd70*/  HMMA.16816.F32 R32, R124.reuse, R142, R32 ;  /* 0x0000008e7c20723c */ /* 0x040fe20000001820 */
[----:B------:R-:W3:Y:S07]  /*dd80*/  LDSM.16.M88.4 R140, [R190] ;  /* 0x00000000be8c783b */ /* 0x000eee0000000200 */
[C---:B------:R-:W-:Y:S08]  /*dd90*/  HMMA.16816.F32 R36, R124.reuse, R144, R36 ;  /* 0x000000907c24723c */ /* 0x040ff00000001824 */
[C---:B------:R-:W-:Y:S01]  /*dda0*/  HMMA.16816.F32 R40, R124.reuse, R146, R40 ;  /* 0x000000927c28723c */ /* 0x040fe20000001828 */
[----:B------:R-:W3:Y:S07]  /*ddb0*/  LDSM.16.M88.4 R144, [R190+0x800] ;  /* 0x00080000be90783b */ /* 0x000eee0000000200 */
[C---:B------:R-:W-:Y:S08]  /*ddc0*/  HMMA.16816.F32 R44, R124.reuse, R148, R44 ;  /* 0x000000947c2c723c */ /* 0x040ff0000000182c */
[----:B------:R-:W-:Y:S01]  /*ddd0*/  HMMA.16816.F32 R48, R124, R150, R48 ;  /* 0x000000967c30723c */ /* 0x000fe20000001830 */
[----:B------:R-:W2:Y:S07]  /*dde0*/  LDSM.16.M88.4 R148, [R190+0x1000] ;  /* 0x00100000be94783b */ /* 0x000eae0000000200 */
        /* <DEDUP_REMOVED lines=20> */
[----:B------:R-:W3:Y:S07]  /*df30*/  LDSM.16.M88.4 R140, [R189+0x4000] ;  /* 0x00400000bd8c783b */ /* 0x000eee0000000200 */
[C---:B------:R-:W-:Y:S08]  /*df40*/  HMMA.16816.F32 R12, R164.reuse, R144, R12 ;  /* 0x00000090a40c723c */ /* 0x040ff0000000180c */
[C---:B------:R-:W-:Y:S01]  /*df50*/  HMMA.16816.F32 R16, R164.reuse, R146, R16 ;  /* 0x00000092a410723c */ /* 0x040fe20000001810 */
[----:B------:R-:W3:Y:S07]  /*df60*/  LDSM.16.M88.4 R144, [R189+0x4800] ;  /* 0x00480000bd90783b */ /* 0x000eee0000000200 */
[C---:B--2---:R-:W-:Y:S08]  /*df70*/  HMMA.16816.F32 R20, R164.reuse, R148, R20 ;  /* 0x00000094a414723c */ /* 0x044ff00000001814 */
[C---:B------:R-:W-:Y:S01]  /*df80*/  HMMA.16816.F32 R24, R164.reuse, R150, R24 ;  /* 0x00000096a418723c */ /* 0x040fe20000001818 */
[----:B------:R-:W-:Y:S07]  /*df90*/  LDSM.16.M88.4 R148, [R201] ;  /* 0x00000000c994783b */ /* 0x000fee0000000200 */
[C---:B-1----:R-:W-:Y:S08]  /*dfa0*/  HMMA.16816.F32 R28, R164.reuse, R128, R28 ;  /* 0x00000080a41c723c */ /* 0x042ff0000000181c */
[C---:B------:R-:W-:Y:S01]  /*dfb0*/  HMMA.16816.F32 R32, R164.reuse, R130, R32 ;  /* 0x00000082a420723c */ /* 0x040fe20000001820 */
[----:B------:R-:W1:Y:S07]  /*dfc0*/  LDSM.16.M88.4 R128, [R189+0x5000] ;  /* 0x00500000bd80783b */ /* 0x000e6e0000000200 */
[C---:B------:R-:W-:Y:S08]  /*dfd0*/  HMMA.16816.F32 R36, R164.reuse, R156, R36 ;  /* 0x0000009ca424723c */ /* 0x040ff00000001824 */
[C---:B------:R-:W-:Y:S01]  /*dfe0*/  HMMA.16816.F32 R40, R164.reuse, R158, R40 ;  /* 0x0000009ea428723c */ /* 0x040fe20000001828 */
[----:B------:R-:W-:Y:S07]  /*dff0*/  LDSM.16.M88.4 R156, [R193+0x4800] ;  /* 0x00480000c19c783b */ /* 0x000fee0000000200 */
[C---:B------:R-:W-:Y:S08]  /*e000*/  HMMA.16816.F32 R44, R164.reuse, R160, R44 ;  /* 0x000000a0a42c723c */ /* 0x040ff0000000182c */
[----:B------:R-:W-:Y:S01]  /*e010*/  HMMA.16816.F32 R48, R164, R162, R48 ;  /* 0x000000a2a430723c */ /* 0x000fe20000001830 */
[----:B------:R-:W-:Y:S07]  /*e020*/  LDSM.16.M88.4 R160, [R193+0x5000] ;  /* 0x00500000c1a0783b */ /* 0x000fee0000000200 */
[C---:B---3--:R-:W-:Y:S08]  /*e030*/  HMMA.16816.F32 R4, R168.reuse, R132, R4 ;  /* 0x00000084a804723c */ /* 0x048ff00000001804 */
[C---:B------:R-:W-:Y:S01]  /*e040*/  HMMA.16816.F32 R8, R168.reuse, R134, R8 ;  /* 0x00000086a808723c */ /* 0x040fe20000001808 */
[----:B------:R-:W2:Y:S07]  /*e050*/  LDSM.16.M88.4 R132, [R189+0x5800] ;  /* 0x00580000bd84783b */ /* 0x000eae0000000200 */
[C---:B-----5:R-:W-:Y:S08]  /*e060*/  HMMA.16816.F32 R12, R168.reuse, R136, R12 ;  /* 0x00000088a80c723c */ /* 0x060ff0000000180c */
[C---:B------:R-:W-:Y:S01]  /*e070*/  HMMA.16816.F32 R16, R168.reuse, R138, R16 ;  /* 0x0000008aa810723c */ /* 0x040fe20000001810 */
[----:B------:R-:W3:Y:S07]  /*e080*/  LDSM.16.M88.4 R136, [R200] ;  /* 0x00000000c888783b */ /* 0x000eee0000000200 */
[C---:B------:R-:W-:Y:S08]  /*e090*/  HMMA.16816.F32 R20, R168.reuse, R140, R20 ;  /* 0x0000008ca814723c */ /* 0x040ff00000001814 */
[C---:B------:R-:W-:Y:S01]  /*e0a0*/  HMMA.16816.F32 R24, R168.reuse, R142, R24 ;  /* 0x0000008ea818723c */ /* 0x040fe20000001818 */
[----:B------:R-:W5:Y:S07]  /*e0b0*/  LDSM.16.M88.4 R140, [R199] ;  /* 0x00000000c78c783b */ /* 0x000f6e0000000200 */
[C---:B------:R-:W-:Y:S08]  /*e0c0*/  HMMA.16816.F32 R28, R168.reuse, R144, R28 ;  /* 0x00000090a81c723c */ /* 0x040ff0000000181c */
[C---:B------:R-:W-:Y:S01]  /*e0d0*/  HMMA.16816.F32 R32, R168.reuse, R146, R32 ;  /* 0x00000092a820723c */ /* 0x040fe20000001820 */
[----:B------:R-:W3:Y:S07]  /*e0e0*/  LDSM.16.M88.4 R144, [R198] ;  /* 0x00000000c690783b */ /* 0x000eee0000000200 */
        /* <DEDUP_REMOVED lines=12> */
[C---:B-----5:R-:W-:Y:S08]  /*e1b0*/  HMMA.16816.F32 R20, R172.reuse, R140, R20 ;  /* 0x0000008cac14723c */ /* 0x060ff00000001814 */
[C---:B------:R-:W-:Y:S01]  /*e1c0*/  HMMA.16816.F32 R24, R172.reuse, R142, R24 ;  /* 0x0000008eac18723c */ /* 0x040fe20000001818 */
[----:B------:R-:W5:Y:S07]  /*e1d0*/  LDSM.16.M88.4 R140, [R193+0x3800] ;  /* 0x00380000c18c783b */ /* 0x000f6e0000000200 */
[C---:B------:R-:W-:Y:S08]  /*e1e0*/  HMMA.16816.F32 R28, R172.reuse, R144, R28 ;  /* 0x00000090ac1c723c */ /* 0x040ff0000000181c */
[C---:B------:R-:W-:Y:S01]  /*e1f0*/  HMMA.16816.F32 R32, R172.reuse, R146, R32 ;  /* 0x00000092ac20723c */ /* 0x040fe20000001820 */
[----:B------:R-:W4:Y:S07]  /*e200*/  LDSM.16.M88.4 R144, [R193+0x5800] ;  /* 0x00580000c190783b */ /* 0x000f2e0000000200 */
[C---:B-1----:R-:W-:Y:S08]  /*e210*/  HMMA.16816.F32 R36, R172.reuse, R128, R36 ;  /* 0x00000080ac24723c */ /* 0x042ff00000001824 */
        /* <DEDUP_REMOVED lines=8> */
[C---:B-----5:R-:W-:Y:S07]  /*e2a0*/  HMMA.16816.F32 R12, R176.reuse, R140, R12 ;  /* 0x0000008cb00c723c */ /* 0x060fee000000180c */
[----:B------:R-:W-:Y:S01]  /*e2b0*/  @P6 IMAD.WIDE.U32 R140, R0, c[0x0][0x1e0], RZ ;  /* 0x00007800008c6a25 */ /* 0x000fe200078e00ff */
[C---:B------:R-:W-:Y:S04]  /*e2c0*/  HMMA.16816.F32 R16, R176.reuse, R142, R16 ;  /* 0x0000008eb010723c */ /* 0x040fe80000001810 */
[----:B------:R-:W-:Y:S03]  /*e2d0*/  @P6 IMAD.IADD R0, R141, 0x1, R108 ;  /* 0x000000018d006824 */ /* 0x000fe600078e026c */
[----:B------:R-:W-:Y:S01]  /*e2e0*/  @P6 IMAD.X R143, RZ, RZ, R229, P4 ;  /* 0x000000ffff8f6224 */ /* 0x000fe200020e06e5 */
[C---:B------:R-:W-:Y:S08]  /*e2f0*/  HMMA.16816.F32 R20, R176.reuse, R148, R20 ;  /* 0x00000094b014723c */ /* 0x040ff00000001814 */
[C---:B------:R-:W-:Y:S08]  /*e300*/  HMMA.16816.F32 R24, R176.reuse, R150, R24 ;  /* 0x00000096b018723c */ /* 0x040ff00000001818 */
[C---:B------:R-:W-:Y:S08]  /*e310*/  HMMA.16816.F32 R28, R176.reuse, R156, R28 ;  /* 0x0000009cb01c723c */ /* 0x040ff0000000181c */
[C---:B------:R-:W-:Y:S08]  /*e320*/  HMMA.16816.F32 R32, R176.reuse, R158, R32 ;  /* 0x0000009eb020723c */ /* 0x040ff00000001820 */
[C---:B------:R-:W-:Y:S08]  /*e330*/  HMMA.16816.F32 R36, R176.reuse, R160, R36 ;  /* 0x000000a0b024723c */ /* 0x040ff00000001824 */
[C---:B------:R-:W-:Y:S08]  /*e340*/  HMMA.16816.F32 R40, R176.reuse, R162, R40 ;  /* 0x000000a2b028723c */ /* 0x040ff00000001828 */
[C---:B----4-:R-:W-:Y:S07]  /*e350*/  HMMA.16816.F32 R44, R176.reuse, R144, R44 ;  /* 0x00000090b02c723c */ /* 0x050fee000000182c */
[----:B------:R-:W-:Y:S01]  /*e360*/  @P6 IMAD R145, R0, 0x60, RZ ;  /* 0x0000006000916824 */ /* 0x000fe200078e02ff */
[----:B------:R-:W-:Y:S08]  /*e370*/  HMMA.16816.F32 R48, R176, R146, R48 ;  /* 0x00000092b030723c */ /* 0x000ff00000001830 */
[C---:B------:R-:W-:Y:S08]  /*e380*/  HMMA.16816.F32 R4, R180.reuse, R184, R4 ;  /* 0x000000b8b404723c */ /* 0x040ff00000001804 */
[C---:B------:R-:W-:Y:S08]  /*e390*/  HMMA.16816.F32 R8, R180.reuse, R186, R8 ;  /* 0x000000bab408723c */ /* 0x040ff00000001808 */
[C---:B-1----:R-:W-:Y:S08]  /*e3a0*/  HMMA.16816.F32 R12, R180.reuse, R128, R12 ;  /* 0x00000080b40c723c */ /* 0x042ff0000000180c */
[C---:B------:R-:W-:Y:S01]  /*e3b0*/  HMMA.16816.F32 R16, R180.reuse, R130, R16 ;  /* 0x00000082b410723c */ /* 0x040fe20000001810 */
[----:B------:R-:W1:Y:S07]  /*e3c0*/  LDSM.16.M88.4 R128, [R190+0x5000] ;  /* 0x00500000be80783b */ /* 0x000e6e0000000200 */
[C---:B--2---:R-:W-:Y:S07]  /*e3d0*/  HMMA.16816.F32 R20, R180.reuse, R132, R20 ;  /* 0x00000084b414723c */ /* 0x044fee0000001814 */
[----:B------:R-:W-:Y:S01]  /*e3e0*/  @P6 IMAD.WIDE.U32 R132, R140, 0x60, R2 ;  /* 0x000000608c846825 */ /* 0x000fe200078e0002 */
[C---:B------:R-:W-:Y:S04]  /*e3f0*/  HMMA.16816.F32 R24, R180.reuse, R134, R24 ;  /* 0x00000086b418723c */ /* 0x040fe80000001818 */
[-C--:B------:R-:W-:Y:S01]  /*e400*/  @P6 IADD3 R142, P5, R2, R132.reuse, RZ ;  /* 0x00000084028e6210 */ /* 0x080fe20007fbe0ff */
[----:B------:R-:W-:Y:S01]  /*e410*/  @P6 IMAD.IADD R0, R145, 0x1, R133 ;  /* 0x0000000191006824 */ /* 0x000fe200078e0285 */
[-C--:B------:R-:W-:Y:S01]  /*e420*/  @P6 IADD3 R141, P4, R226, R132.reuse, RZ ;  /* 0x00000084e28d6210 */ /* 0x080fe20007f9e0ff */
[----:B------:R-:W-:Y:S01]  /*e430*/  @P6 IMAD.MOV.U32 R2, RZ, RZ, R226 ;  /* 0x000000ffff026224 */ /* 0x000fe200078e00e2 */
[C---:B---3--:R-:W-:Y:S04]  /*e440*/  HMMA.16816.F32 R28, R180.reuse, R136, R28 ;  /* 0x00000088b41c723c */ /* 0x048fe8000000181c */
[C---:B------:R-:W-:Y:S01]  /*e450*/  @P6 IMAD.X R144, R0.reuse, 0x1, R3, P5 ;  /* 0x0000000100906824 */ /* 0x040fe200028e0603 */
[----:B------:R-:W-:Y:S01]  /*e460*/  @P6 IADD3 R108, P5, R111, R132, RZ ;  /* 0x000000846f6c6210 */ /* 0x000fe20007fbe0ff */
[--C-:B------:R-:W-:Y:S01]  /*e470*/  @P6 IMAD.MOV.U32 R3, RZ, RZ, R229.reuse ;  /* 0x000000ffff036224 */ /* 0x100fe200078e00e5 */
[----:B------:R-:W2:Y:S01]  /*e480*/  LDSM.16.M88.4 R132, [R190+0x5800] ;  /* 0x00580000be84783b */ /* 0x000ea20000000200 */
[----:B------:R-:W-:Y:S04]  /*e490*/  DEPBAR.LE SB0, 0x0 ;  /* 0x000080000000791a */ /* 0x000fe80000000000 */
[----:B------:R-:W-:Y:S01]  /*e4a0*/  BAR.SYNC.DEFER_BLOCKING 0x0 ;  /* 0x0000000000007b1d */ /* 0x000fe20000010000 */
[C---:B------:R-:W-:Y:S01]  /*e4b0*/  @P6 IMAD.X R136, R0.reuse, 0x1, R229, P4 ;  /* 0x0000000100886824 */ /* 0x040fe200020e06e5 */
[C---:B------:R-:W-:Y:S01]  /*e4c0*/  @P6 LEA R146, P4, R141.reuse, c[0x0][0x1c8], 0x1 ;  /* 0x000072008d926a11 */ /* 0x040fe200078808ff */
[C---:B------:R-:W-:Y:S05]  /*e4d0*/  HMMA.16816.F32 R32, R180.reuse, R138, R32 ;  /* 0x0000008ab420723c */ /* 0x040fea0000001820 */
[----:B------:R-:W-:Y:S01]  /*e4e0*/  @P6 IMAD.X R0, R0, 0x1, R143, P5 ;  /* 0x0000000100006824 */ /* 0x000fe200028e068f */
[----:B------:R-:W-:Y:S01]  /*e4f0*/  @P6 LEA R148, P5, R108, c[0x0][0x1c8], 0x1 ;  /* 0x000072006c946a11 */ /* 0x000fe200078a08ff */
[----:B------:R-:W-:Y:S01]  /*e500*/  @P6 IMAD.WIDE.U32 R2, R140, 0x60, R2 ;  /* 0x000000608c026825 */ /* 0x000fe200078e0002 */
[----:B------:R-:W-:Y:S01]  /*e510*/  @P6 LEA.HI.X R147, R141, c[0x0][0x1cc], R136, 0x1, P4 ;  /* 0x000073008d936a11 */ /* 0x000fe200020f0c88 */
[C---:B-1----:R-:W-:Y:S03]  /*e520*/  HMMA.16816.F32 R36, R180.reuse, R128, R36 ;  /* 0x00000080b424723c */ /* 0x042fe60000001824 */
[----:B------:R-:W-:Y:S01]  /*e530*/  @P6 LEA.HI.X R149, R108, c[0x0][0x1cc], R0, 0x1, P5 ;  /* 0x000073006c956a11 */ /* 0x000fe200028f0c00 */
[----:B------:R-:W-:Y:S01]  /*e540*/  @P6 IMAD.IADD R136, R3, 0x1, R145 ;  /* 0x0000000103886824 */ /* 0x000fe200078e0291 */
[----:B------:R-:W-:Y:S01]  /*e550*/  @P6 IADD3 R108, P5, R142, R111, RZ ;  /* 0x0000006f8e6c6210 */ /* 0x000fe20007fbe0ff */
[----:B------:R-:W-:Y:S01]  /*e560*/  @P6 IMAD.SHL.U32 R3, R2, 0x2, RZ ;  /* 0x0000000202036824 */ /* 0x000fe200078e00ff */
[----:B------:R-:W-:Y:S01]  /*e570*/  @P6 IADD3 R0, P4, R142, R226, RZ ;  /* 0x000000e28e006210 */ /* 0x000fe20007f9e0ff */
[C---:B------:R-:W-:Y:S04]  /*e580*/  HMMA.16816.F32 R40, R180.reuse, R130, R40 ;  /* 0x00000082b428723c */ /* 0x040fe80000001828 */
[----:B------:R-:W-:Y:S01]  /*e590*/  @P6 IMAD.X R137, R144, 0x1, R143, P5 ;  /* 0x0000000190896824 */ /* 0x000fe200028e068f */
[----:B------:R-:W-:Y:S01]  /*e5a0*/  @P6 LEA R140, P5, R0, c[0x0][0x1c8], 0x1 ;  /* 0x00007200008c6a11 */ /* 0x000fe200078a08ff */
[----:B------:R-:W-:Y:S01]  /*e5b0*/  @P6 IMAD.X R111, R144, 0x1, R229, P4 ;  /* 0x00000001906f6824 */ /* 0x000fe200020e06e5 */
[----:B------:R-:W-:Y:S02]  /*e5c0*/  @P6 LEA R138, P4, R108, c[0x0][0x1c8], 0x1 ;  /* 0x000072006c8a6a11 */ /* 0x000fe400078808ff */
[----:B------:R-:W-:Y:S03]  /*e5d0*/  @P6 SHF.L.U64.HI R136, R2, 0x1, R136 ;  /* 0x0000000102886819 */ /* 0x000fe60000010288 */
[----:B------:R-:W-:Y:S02]  /*e5e0*/  @P6 LEA.HI.X R139, R108, c[0x0][0x1cc], R137, 0x1, P4 ;  /* 0x000073006c8b6a11 */ /* 0x000fe400020f0c89 */
[C---:B------:R-:W-:Y:S01]  /*e5f0*/  @P6 IADD3 R128, P4, R3.reuse, c[0x0][0x1c8], RZ ;  /* 0x0000720003806a10 */ /* 0x040fe20007f9e0ff */
[C---:B--2---:R-:W-:Y:S03]  /*e600*/  HMMA.16816.F32 R44, R180.reuse, R132, R44 ;  /* 0x00000084b42c723c */ /* 0x044fe6000000182c */
[----:B------:R-:W-:Y:S01]  /*e610*/  @P6 LEA.HI.X R141, R0, c[0x0][0x1cc], R111, 0x1, P5 ;  /* 0x00007300008d6a11 */ /* 0x000fe200028f0c6f */
[----:B------:R-:W-:Y:S01]  /*e620*/  IMAD.IADD R111, R218, 0x1, R219 ;  /* 0x00000001da6f7824 */ /* 0x000fe200078e02db */
[----:B------:R-:W-:Y:S02]  /*e630*/  @P6 IADD3 R3, P5, R3, 0x80, RZ ;  /* 0x0000008003036810 */ /* 0x000fe40007fbe0ff */
[----:B------:R-:W-:Y:S01]  /*e640*/  @P6 IADD3.X R129, R136, c[0x0][0x1cc], RZ, P4, !PT ;  /* 0x0000730088816a10 */ /* 0x000fe200027fe4ff */
[----:B------:R-:W-:Y:S01]  /*e650*/  @P2 IMAD.HI.U32 R0, R111, c[0x0][0x2c8], RZ ;  /* 0x0000b2006f002a27 */ /* 0x000fe200078e00ff */
[----:B------:R-:W-:Y:S01]  /*e660*/  @P6 IADD3 R2, P4, R3, c[0x0][0x1c8], RZ ;  /* 0x0000720003026a10 */ /* 0x000fe20007f9e0ff */
[----:B------:R-:W-:Y:S02]  /*e670*/  HMMA.16816.F32 R48, R180, R134, R48 ;  /* 0x00000086b430723c */ /* 0x000fe40000001830 */
[----:B------:R-:W-:Y:S01]  /*e680*/  @!PT LDS RZ, [RZ] ;  /* 0x00000000fffff984 */ /* 0x000fe20000000800 */
[----:B------:R-:W-:Y:S01]  /*e690*/  @!PT LDS RZ, [RZ] ;  /* 0x00000000fffff984 */ /* 0x000fe20000000800 */
[----:B------:R-:W-:Y:S01]  /*e6a0*/  @!PT LDS RZ, [RZ] ;  /* 0x00000000fffff984 */ /* 0x000fe20000000800 */
[----:B------:R1:W-:Y:S01]  /*e6b0*/  @P6 LDGSTS.E.BYPASS.LTC128B.128 [R213+0x8100], [R128.64], !P0 ;  /* 0x0810000080d56fae */ /* 0x0003e2000c101d48 */
[----:B------:R-:W-:Y:S02]  /*e6c0*/  @P6 IADD3.X R3, RZ, c[0x0][0x1cc], R136, P4, P5 ;  /* 0x00007300ff036a10 */ /* 0x000fe400027ea488 */
[----:B------:R-:W-:Y:S03]  /*e6d0*/  @P2 SHF.R.U32.HI R111, RZ, c[0x0][0x2cc], R0 ;  /* 0x0000b300ff6f2a19 */ /* 0x000fe60000011600 */
[----:B------:R2:W-:Y:S05]  /*e6e0*/  @P6 LDGSTS.E.BYPASS.LTC128B.128 [R213+0xb100], [R2.64], !P3 ;  /* 0x0b10000002d56fae */ /* 0x0005ea000d901d48 */
        /* <DEDUP_REMOVED lines=8> */
[----:B------:R-:W-:Y:S04]  /*e770*/  IADD3 R0, -R216, R0, R217 ;  /* 0x00000000d8007210 */ /* 0x000fe80007ffe1d9 */
[C---:B-1----:R-:W-:Y:S02]  /*e780*/  IADD3 R129, R0.reuse, c[0x0][0x328], RZ ;  /* 0x0000ca0000817a10 */ /* 0x042fe40007ffe0ff */
[----:B------:R-:W-:Y:S03]  /*e790*/  IADD3 R128, R0, UR4, RZ ;  /* 0x0000000400807c10 */ /* 0x000fe6000fffe0ff */
[----:B----4-:R-:W-:Y:S02]  /*e7a0*/  IMAD.IADD R2, R129, 0x1, R108 ;  /* 0x0000000181027824 */ /* 0x010fe400078e026c */
[----:B------:R-:W-:Y:S01]  /*e7b0*/  IMAD.IADD R0, R108, 0x1, R128 ;  /* 0x000000016c007824 */ /* 0x000fe200078e0280 */
[----:B------:R-:W-:-:S05]  /*e7c0*/  @!P1 BRA `(.L_x_578) ;  /* 0x0000018000009947 */ /* 0x000fca0003800000 */
[----:B---3--:R-:W-:Y:S01]  /*e7d0*/  IADD3 R108, -R216, R217, R108 ;  /* 0x000000d9d86c7210 */ /* 0x008fe20007ffe16c */
        /* <DEDUP_REMOVED lines=12> */
.L_x_580:
[----:B------:R-:W-:Y:S04]  /*e8a0*/  MOV R130, c[0x0][0x32c] ;  /* 0x0000cb0000827a02 */ /* 0x000fe80000000f00 */
[----:B------:R-:W-:Y:S11]  /*e8b0*/  ISETP.NE.AND P0, PT, R130, 0x1, PT ;  /* 0x000000018200780c */ /* 0x000ff60003f05270 */
[----:B------:R-:W-:Y:S02]  /*e8c0*/  @!UPT UIADD3 URZ, URZ, URZ, URZ ;  /* 0x0000003f3f3ff290 */ /* 0x000fe4000fffe03f */
[----:B------:R-:W-:Y:S05]  /*e8d0*/  @P0 IMAD.HI.U32 R130, R108, c[0x0][0x330], RZ ;  /* 0x0000cc006c820a27 */ /* 0x000fea00078e00ff */
[----:B------:R-:W-:Y:S02]  /*e8e0*/  @P0 SHF.R.U32.HI R108, RZ, c[0x0][0x334], R130 ;  /* 0x0000cd00ff6c0a19 */ /* 0x000fe40000011682 */
.L_x_581:
[----:B------:R-:W-:Y:S05]  /*e8f0*/  BSYNC B0 ;  /* 0x0000000000007941 */ /* 0x000fea0003800000 */
.L_x_579:
[----:B------:R-:W-:Y:S04]  /*e900*/  IMAD.IADD R130, R3, 0x1, -R215 ;  /* 0x0000000103827824 */ /* 0x000fe800078e0ad7 */
[----:B------:R-:W-:Y:S05]  /*e910*/  IMAD R108, R108, c[0x0][0x32c], R130 ;  /* 0x0000cb006c6c7a24 */ /* 0x000fea00078e0282 */
[----:B------:R-:W-:Y:S02]  /*e920*/  IADD3 R130, R108, c[0x0][0x32c], RZ ;  /* 0x0000cb006c827a10 */ /* 0x000fe40007ffe0ff */
[----:B------:R-:W-:Y:S02]  /*e930*/  IMNMX R0, R0, R108, !PT ;  /* 0x0000006c00007217 */ /* 0x000fe40007800200 */
[----:B------:R-:W-:Y:S02]  /*e940*/  IMNMX R2, R2, R130, PT ;  /* 0x0000008202027217 */ /* 0x000fe40003800200 */
.L_x_578:
[C---:B---3--:R-:W-:Y:S02]  /*e950*/  ISETP.GE.AND P0, PT, R3.reuse, 0x2, PT ;  /* 0x000000020300780c */ /* 0x048fe40003f06270 */
        /* <DEDUP_REMOVED lines=133> */
.L_x_584:
[----:B------:R-:W-:Y:S04]  /*f1b0*/  MOV R5, c[0x0][0x32c] ;  /* 0x0000cb0000057a02 */ /* 0x000fe80000000f00 */
[----:B------:R-:W-:Y:S11]  /*f1c0*/  ISETP.NE.AND P0, PT, R5, 0x1, PT ;  /* 0x000000010500780c */ /* 0x000ff60003f05270 */
[----:B------:R-:W-:Y:S02]  /*f1d0*/  @!UPT UIADD3 URZ, URZ, URZ, URZ ;  /* 0x0000003f3f3ff290 */ /* 0x000fe4000fffe03f */
[----:B------:R-:W-:Y:S05]  /*f1e0*/  @P0 IMAD.HI.U32 R5, R4, c[0x0][0x330], RZ ;  /* 0x0000cc0004050a27 */ /* 0x000fea00078e00ff */
[----:B------:R-:W-:Y:S02]  /*f1f0*/  @P0 SHF.R.U32.HI R4, RZ, c[0x0][0x334], R5 ;  /* 0x0000cd00ff040a19 */ /* 0x000fe40000011605 */
.L_x_585:
[----:B------:R-:W-:Y:S05]  /*f200*/  BSYNC B0 ;  /* 0x0000000000007941 */ /* 0x000fea0003800000 */
.L_x_583:
[----:B------:R-:W-:Y:S04]  /*f210*/  IMAD.IADD R3, R3, 0x1, -R215 ;  /* 0x0000000103037824 */ /* 0x000fe800078e0ad7 */
[----:B------:R-:W-:Y:S05]  /*f220*/  IMAD R3, R4, c[0x0][0x32c], R3 ;  /* 0x0000cb0004037a24 */ /* 0x000fea00078e0203 */
[----:B------:R-:W-:Y:S02]  /*f230*/  IADD3 R4, R3, c[0x0][0x32c], RZ ;  /* 0x0000cb0003047a10 */ /* 0x000fe40007ffe0ff */
[----:B------:R-:W-:Y:S02]  /*f240*/  IMNMX R0, R0, R3, !PT ;  /* 0x0000000300007217 */ /* 0x000fe40007800200 */
[----:B------:R-:W-:Y:S02]  /*f250*/  IMNMX R2, R2, R4, PT ;  /* 0x0000000402027217 */ /* 0x000fe40003800200 */
.L_x_582:
[----:B------:R-:W-:Y:S01]  /*f260*/  ISETP.NE.AND P0, PT, R143, RZ, PT ;  /* 0x000000ff8f00720c */ /* 0x000fe20003f05270 */
[----:B------:R-:W2:Y:S01]  /*f270*/  LDL.LU R241, [R1] ;  /* 0x0000000001f17983 */ /* 0x000ea20000300800 */
[----:B------:R-:W-:Y:S02]  /*f280*/  FMNMX.FTZ R3, R130, R109, !PT ;  /* 0x0000006d82037209 */ /* 0x000fe40007810000 */
[----:B------:R-:W-:Y:S01]  /*f290*/  ISETP.GT.AND P0, PT, R0, RZ, !P0 ;  /* 0x000000ff0000720c */ /* 0x000fe20004704270 */
[----:B------:R-:W3:Y:S01]  /*f2a0*/  LDL.LU R240, [R1+0x4] ;  /* 0x0000040001f07983 */ /* 0x000ee20000300800 */
        /* <DEDUP_REMOVED lines=84> */
[C---:B------:R-:W-:Y:S02]  /*f7f0*/  ISETP.GT.AND P0, PT, R0.reuse, 0x30, !P0 ;  /* 0x000000300000780c */ /* 0x040fe40004704270 */
[----:B------:R-:W-:Y:S02]  /*f800*/  ISETP.GT.AND P5, PT, R0, 0x58, !P5 ;  /* 0x000000580000780c */ /* 0x000fe40006fa4270 */
[----:B------:R-:W-:Y:S02]  /*f810*/  ISETP.LT.OR P0, PT, R2, 0x31, P0 ;  /* 0x000000310200780c */ /* 0x000fe40000701670 */
[----:B------:R-:W-:Y:S02]  /*f820*/  ISETP.GT.AND P4, PT, R0, 0x59, !P4 ;  /* 0x000000590000780c */ /* 0x000fe40006784270 */
[----:B------:R-:W-:Y:S02]  /*f830*/  FSEL R48, R30, -INF , !P0 ;  /* 0xff8000001e307808 */ /* 0x000fe40004000000 */
[----:B------:R-:W-:Y:S02]  /*f840*/  ISETP.NE.AND P0, PT, R25, RZ, PT ;  /* 0x000000ff1900720c */ /* 0x000fe40003f05270 */
[----:B------:R-:W-:Y:S02]  /*f850*/  FMNMX.FTZ R4, R48, R4, !PT ;  /* 0x0000000430047209 */ /* 0x000fe40007810000 */
[----:B------:R-:W-:Y:S02]  /*f860*/  ISETP.GT.AND P0, PT, R0, 0x31, !P0 ;  /* 0x000000310000780c */ /* 0x000fe40004704270 */
[C---:B------:R-:W-:Y:S02]  /*f870*/  ISETP.LT.OR P6, PT, R2.reuse, 0x52, P6 ;  /* 0x000000520200780c */ /* 0x040fe400037c1670 */
[----:B------:R-:W-:Y:S02]  /*f880*/  ISETP.LT.OR P0, PT, R2, 0x32, P0 ;  /* 0x000000320200780c */ /* 0x000fe40000701670 */
[----:B------:R-:W-:Y:S02]  /*f890*/  FSEL R136, R47, -INF , !P6 ;  /* 0xff8000002f887808 */ /* 0x000fe40007000000 */
[----:B------:R-:W-:Y:S02]  /*f8a0*/  FSEL R49, R31, -INF , !P0 ;  /* 0xff8000001f317808 */ /* 0x000fe40004000000 */
[----:B------:R-:W-:Y:S01]  /*f8b0*/  ISETP.NE.AND P0, PT, R24, RZ, PT ;  /* 0x000000ff1800720c */ /* 0x000fe20003f05270 */
[----:B------:R-:W-:Y:S01]  /*f8c0*/  LDSM.16.MT88.4 R28, [R191] ;  /* 0x00000000bf1c783b */ /* 0x000fe20000004200 */
[----:B------:R-:W-:Y:S02]  /*f8d0*/  FMNMX.FTZ R4, R49, R4, !PT ;  /* 0x0000000431047209 */ /* 0x000fe40007810000 */
[----:B------:R-:W-:Y:S02]  /*f8e0*/  ISETP.GT.AND P0, PT, R0, 0x38, !P0 ;  /* 0x000000380000780c */ /* 0x000fe40004704270 */
[C---:B------:R-:W-:Y:S02]  /*f8f0*/  ISETP.LT.OR P5, PT, R2.reuse, 0x59, P5 ;  /* 0x000000590200780c */ /* 0x040fe40002fa1670 */
[C---:B------:R-:W-:Y:S01]  /*f900*/  ISETP.LT.OR P0, PT, R2.reuse, 0x39, P0 ;  /* 0x000000390200780c */ /* 0x040fe20000701670 */
[----:B------:R-:W-:Y:S01]  /*f910*/  LDSM.16.MT88.4 R24, [R192] ;  /* 0x00000000c018783b */ /* 0x000fe20000004200 */
[----:B------:R-:W-:Y:S02]  /*f920*/  ISETP.LT.OR P4, PT, R2, 0x5a, P4 ;  /* 0x0000005a0200780c */ /* 0x000fe40002781670 */
[----:B------:R-:W-:Y:S02]  /*f930*/  FSEL R111, R34, -INF , !P0 ;  /* 0xff800000226f7808 */ /* 0x000fe40004000000 */
[----:B------:R-:W-:Y:S02]  /*f940*/  ISETP.NE.AND P0, PT, R21, RZ, PT ;  /* 0x000000ff1500720c */ /* 0x000fe40003f05270 */
[----:B------:R-:W-:Y:S02]  /*f950*/  FMNMX.FTZ R4, R111, R4, !PT ;  /* 0x000000046f047209 */ /* 0x000fe40007810000 */
[----:B------:R-:W-:Y:S02]  /*f960*/  ISETP.GT.AND P0, PT, R0, 0x39, !P0 ;  /* 0x000000390000780c */ /* 0x000fe40004704270 */
[----:B------:R-:W-:Y:S02]  /*f970*/  FSEL R50, R50, -INF , !P5 ;  /* 0xff80000032327808 */ /* 0x000fe40006800000 */
        /* <DEDUP_REMOVED lines=25> */
[----:B------:R-:W-:Y:S02]  /*fb10*/  ISETP.GT.AND P0, PT, R0, 0x50, !P0 ;  /* 0x000000500000780c */ /* 0x000fe40004704270 */
[----:B------:R-:W-:Y:S02]  /*fb20*/  FSEL R12, R51, -INF , !P4 ;  /* 0xff800000330c7808 */ /* 0x000fe40006000000 */
[----:B------:R-:W-:Y:S04]  /*fb30*/  ISETP.LT.OR P0, PT, R2, 0x51, P0 ;  /* 0x000000510200780c */ /* 0x000fe80000701670 */
[----:B------:R-:W-:Y:S04]  /*fb40*/  FSEL R46, R46, -INF , !P0 ;  /* 0xff8000002e2e7808 */ /* 0x000fe80004000000 */
[----:B------:R-:W-:Y:S04]  /*fb50*/  FMNMX.FTZ R0, R46, R4, !PT ;  /* 0x000000042e007209 */ /* 0x000fe80007810000 */
[----:B------:R-:W-:Y:S04]  /*fb60*/  FMNMX.FTZ R0, R136, R0, !PT ;  /* 0x0000000088007209 */ /* 0x000fe80007810000 */
[----:B------:R-:W-:Y:S02]  /*fb70*/  FMNMX.FTZ R0, R50, R0, !PT ;  /* 0x0000000032007209 */ /* 0x000fe40007810000 */
[----:B-1----:R-:W-:Y:S02]  /*fb80*/  FMNMX.FTZ R3, R3, R5, !PT ;  /* 0x0000000503037209 */ /* 0x002fe40007810000 */
[----:B------:R-:W-:Y:S03]  /*fb90*/  FMNMX.FTZ R0, R12, R0, !PT ;  /* 0x000000000c007209 */ /* 0x000fe60007810000 */
[----:B------:R-:W1:Y:S08]  /*fba0*/  SHFL.BFLY PT, R4, R3, 0x1, 0x1f ;  /* 0x0c201f0003047f89 */ /* 0x000e7000000e0000 */
[----:B------:R-:W4:Y:S01]  /*fbb0*/  SHFL.BFLY PT, R2, R0, 0x2, 0x1f ;  /* 0x0c401f0000027f89 */ /* 0x000f2200000e0000 */
[----:B-1----:R-:W-:Y:S04]  /*fbc0*/  FMNMX.FTZ R108, R3, R4, !PT ;  /* 0x00000004036c7209 */ /* 0x002fe80007810000 */
[C---:B------:R-:W-:Y:S01]  /*fbd0*/  FSETP.NEU.FTZ.AND P0, PT, R108.reuse, -INF , PT ;  /* 0xff8000006c00780b */ /* 0x040fe20003f1d000 */
[----:B------:R-:W-:Y:S01]  /*fbe0*/  FMUL.FTZ R3, R108, c[0x0][0x2d0] ;  /* 0x0000b4006c037a20 */ /* 0x000fe20000410000 */
[----:B----4-:R-:W-:Y:S04]  /*fbf0*/  FMNMX.FTZ R2, R0, R2, !PT ;  /* 0x0000000200027209 */ /* 0x010fe80007810000 */
[----:B------:R-:W-:Y:S02]  /*fc00*/  FSEL R13, R3, RZ, P0 ;  /* 0x000000ff030d7208 */ /* 0x000fe40000000000 */
[----:B------:R-:W1:Y:S03]  /*fc10*/  SHFL.BFLY PT, R3, R2, 0x1, 0x1f ;  /* 0x0c201f0002037f89 */ /* 0x000e6600000e0000 */
[--C-:B------:R-:W-:Y:S02]  /*fc20*/  FFMA.FTZ R15, R145, c[0x0][0x2d0], -R13.reuse ;  /* 0x0000b400910f7a23 */ /* 0x100fe4000001080d */
[--C-:B------:R-:W-:Y:S02]  /*fc30*/  FFMA.FTZ R0, R130, c[0x0][0x2d0], -R13.reuse ;  /* 0x0000b40082007a23 */ /* 0x100fe4000001080d */
[----:B------:R4:W-:Y:S01]  /*fc40*/  MUFU.EX2 R231, R15 ;  /* 0x0000000f00e77308 */ /* 0x0009e20000000800 */
[--C-:B------:R-:W-:Y:S09]  /*fc50*/  FFMA.FTZ R4, R9, c[0x0][0x2d0], -R13.reuse ;  /* 0x0000b40009047a23 */ /* 0x100ff2000001080d */
[----:B------:R5:W-:Y:S01]  /*fc60*/  MUFU.EX2 R236, R0 ;  /* 0x0000000000ec7308 */ /* 0x000be20000000800 */
[----:B-1----:R-:W-:Y:S09]  /*fc70*/  FMNMX.FTZ R3, R2, R3, !PT ;  /* 0x0000000302037209 */ /* 0x002ff20007810000 */
[----:B------:R1:W-:Y:S01]  /*fc80*/  MUFU.EX2 R237, R4 ;  /* 0x0000000400ed7308 */ /* 0x0003e20000000800 */
[--C-:B----4-:R-:W-:Y:S09]  /*fc90*/  FFMA.FTZ R15, R146, c[0x0][0x2d0], -R13.reuse ;  /* 0x0000b400920f7a23 */ /* 0x110ff2000001080d */
[----:B------:R4:W-:Y:S01]  /*fca0*/  MUFU.EX2 R230, R15 ;  /* 0x0000000f00e67308 */ /* 0x0009e20000000800 */
[--C-:B-----5:R-:W-:Y:S09]  /*fcb0*/  FFMA.FTZ R0, R132, c[0x0][0x2d0], -R13.reuse ;  /* 0x0000b40084007a23 */ /* 0x120ff2000001080d */
[----:B------:R5:W2:Y:S01]  /*fcc0*/  MUFU.EX2 R239, R0 ;  /* 0x0000000000ef7308 */ /* 0x000aa20000000800 */
[----:B-1----:R-:W-:Y:S02]  /*fcd0*/  FMUL.FTZ R4, R3, c[0x0][0x2d0] ;  /* 0x0000b40003047a20 */ /* 0x002fe40000410000 */
[--C-:B----4-:R-:W-:Y:S07]  /*fce0*/  FFMA.FTZ R15, R147, c[0x0][0x2d0], -R13.reuse ;  /* 0x0000b400930f7a23 */ /* 0x110fee000001080d */
[----:B------:R1:W-:Y:S01]  /*fcf0*/  MUFU.EX2 R222, R15 ;  /* 0x0000000f00de7308 */ /* 0x0003e20000000800 */
[--C-:B-----5:R-:W-:Y:S01]  /*fd00*/  FFMA.FTZ R0, R131, c[0x0][0x2d0], -R13.reuse ;  /* 0x0000b40083007a23 */ /* 0x120fe2000001080d */
[----:B--2---:R-:W-:Y:S08]  /*fd10*/  F2FP.PACK_AB R16, R239, R236 ;  /* 0x000000ecef10723e */ /* 0x004ff000000000ff */
[----:B------:R2:W4:Y:S01]  /*fd20*/  MUFU.EX2 R238, R0 ;  /* 0x0000000000ee7308 */ /* 0x0005220000000800 */
[----:B-1----:R-:W-:Y:S09]  /*fd30*/  FFMA.FTZ R15, R148, c[0x0][0x2d0], -R13 ;  /* 0x0000b400940f7a23 */ /* 0x002ff2000001080d */
[----:B------:R1:W-:Y:S01]  /*fd40*/  MUFU.EX2 R221, R15 ;  /* 0x0000000f00dd7308 */ /* 0x0003e20000000800 */
[----:B--2---:R-:W-:Y:S02]  /*fd50*/  FSEL R0, R108, RZ, P0 ;  /* 0x000000ff6c007208 */ /* 0x004fe40000000000 */
[----:B------:R-:W-:Y:S02]  /*fd60*/  FSETP.NEU.FTZ.AND P0, PT, R3, -INF , PT ;  /* 0xff8000000300780b */ /* 0x000fe40003f1d000 */
[----:B----4-:R-:W-:Y:S01]  /*fd70*/  F2FP.PACK_AB R18, R237, R238 ;  /* 0x000000eeed12723e */ /* 0x010fe200000000ff */
[----:B------:R-:W-:Y:S01]  /*fd80*/  FADD.FTZ R0, -R0, R109 ;  /* 0x0000006d00007221 */ /* 0x000fe20000010100 */
[----:B------:R-:W-:Y:S03]  /*fd90*/  FSEL R14, R4, RZ, P0 ;  /* 0x000000ff040e7208 */ /* 0x000fe60000000000 */
[----:B------:R-:W-:Y:S02]  /*fda0*/  FMUL.FTZ R0, R0, c[0x0][0x2d0] ;  /* 0x0000b40000007a20 */ /* 0x000fe40000410000 */
[--C-:B------:R-:W-:Y:S02]  /*fdb0*/  FFMA.FTZ R4, R6, c[0x0][0x2d0], -R14.reuse ;  /* 0x0000b40006047a23 */ /* 0x100fe4000001080e */
[----:B------:R2:W4:Y:S01]  /*fdc0*/  MUFU.EX2 R2, R0 ;  /* 0x0000000000027308 */ /* 0x0005220000000800 */
[--C-:B-1----:R-:W-:Y:S09]  /*fdd0*/  FFMA.FTZ R15, R32, c[0x0][0x2d0], -R14.reuse ;  /* 0x0000b400200f7a23 */ /* 0x102ff2000001080e */
[----:B------:R1:W-:Y:S10]  /*fde0*/  MUFU.EX2 R220, R15 ;  /* 0x0000000f00dc7308 */ /* 0x0003f40000000800 */
[----:B------:R5:W-:Y:S01]  /*fdf0*/  MUFU.EX2 R235, R4 ;  /* 0x0000000400eb7308 */ /* 0x000be20000000800 */
[--C-:B--2---:R-:W-:Y:S02]  /*fe00*/  FFMA.FTZ R0, R8, c[0x0][0x2d0], -R14.reuse ;  /* 0x0000b40008007a23 */ /* 0x104fe4000001080e */
[C---:B----4-:R-:W-:Y:S02]  /*fe10*/  FMUL.FTZ R5, R2.reuse, R113 ;  /* 0x0000007102057220 */ /* 0x050fe40000410000 */
[C---:B------:R-:W-:Y:S05]  /*fe20*/  FMUL.FTZ R8, R2.reuse, R116 ;  /* 0x0000007402087220 */ /* 0x040fea0000410000 */
[----:B------:R-:W2:Y:S01]  /*fe30*/  MUFU.EX2 R234, R0 ;  /* 0x0000000000ea7308 */ /* 0x000ea20000000800 */
[C---:B------:R-:W-:Y:S02]  /*fe40*/  FMUL.FTZ R9, R2.reuse, R117 ;  /* 0x0000007502097220 */ /* 0x040fe40000410000 */
[C---:B------:R-:W-:Y:S02]  /*fe50*/  FMUL.FTZ R68, R2.reuse, R68 ;  /* 0x0000004402447220 */ /* 0x040fe40000410000 */
[--C-:B-1----:R-:W-:Y:S02]  /*fe60*/  FFMA.FTZ R15, R33, c[0x0][0x2d0], -R14.reuse ;  /* 0x0000b400210f7a23 */ /* 0x102fe4000001080e */
[C---:B------:R-:W-:Y:S01]  /*fe70*/  FMUL.FTZ R69, R2.reuse, R69 ;  /* 0x0000004502457220 */ /* 0x040fe20000410000 */
[----:B------:R-:W-:Y:S01]  /*fe80*/  LDSM.16.MT88.4 R32, [R191+0x800] ;  /* 0x00080000bf20783b */ /* 0x000fe20000004200 */
[C---:B------:R-:W-:Y:S01]  /*fe90*/  FMUL.FTZ R72, R2.reuse, R72 ;  /* 0x0000004802487220 */ /* 0x040fe20000410000 */
[----:B------:R1:W-:Y:S01]  /*fea0*/  MUFU.EX2 R219, R15 ;  /* 0x0000000f00db7308 */ /* 0x0003e20000000800 */
[C---:B------:R-:W-:Y:S02]  /*feb0*/  FMUL.FTZ R73, R2.reuse, R73 ;  /* 0x0000004902497220 */ /* 0x040fe40000410000 */
[C---:B------:R-:W-:Y:S02]  /*fec0*/  FMUL.FTZ R76, R2.reuse, R76 ;  /* 0x0000004c024c7220 */ /* 0x040fe40000410000 */
[--C-:B-----5:R-:W-:Y:S02]  /*fed0*/  FFMA.FTZ R4, R11, c[0x0][0x2d0], -R14.reuse ;  /* 0x0000b4000b047a23 */ /* 0x120fe4000001080e */
[C---:B------:R-:W-:Y:S02]  /*fee0*/  FMUL.FTZ R77, R2.reuse, R77 ;  /* 0x0000004d024d7220 */ /* 0x040fe40000410000 */
[C---:B------:R-:W-:Y:S01]  /*fef0*/  FMUL.FTZ R80, R2.reuse, R80 ;  /* 0x0000005002507220 */ /* 0x040fe20000410000 */
[----:B------:R4:W-:Y:S01]  /*ff00*/  MUFU.EX2 R232, R4 ;  /* 0x0000000400e87308 */ /* 0x0009e20000000800 */
[C---:B------:R-:W-:Y:S02]  /*ff10*/  FMUL.FTZ R81, R2.reuse, R81 ;  /* 0x0000005102517220 */ /* 0x040fe40000410000 */
[----:B------:R-:W-:Y:S01]  /*ff20*/  FMUL.FTZ R84, R2, R84 ;  /* 0x0000005402547220 */ /* 0x000fe20000410000 */
[----:B--2---:R-:W-:Y:S01]  /*ff30*/  F2FP.PACK_AB R17, R234, R235 ;  /* 0x000000ebea11723e */ /* 0x004fe200000000ff */
[--C-:B------:R-:W-:Y:S02]  /*ff40*/  FFMA.FTZ R0, R7, c[0x0][0x2d0], -R14.reuse ;  /* 0x0000b40007007a23 */ /* 0x100fe4000001080e */
[C---:B------:R-:W-:Y:S02]  /*ff50*/  FMUL.FTZ R85, R2.reuse, R85 ;  /* 0x0000005502557220 */ /* 0x040fe40000410000 */
[C---:B------:R-:W-:Y:S01]  /*ff60*/  FMUL.FTZ R88, R2.reuse, R88 ;  /* 0x0000005802587220 */ /* 0x040fe20000410000 */
[----:B------:R2:W5:Y:S01]  /*ff70*/  MUFU.EX2 R233, R0 ;  /* 0x0000000000e97308 */ /* 0x0005620000000800 */
[C---:B------:R-:W-:Y:S02]  /*ff80*/  FMUL.FTZ R89, R2.reuse, R89 ;  /* 0x0000005902597220 */ /* 0x040fe40000410000 */
[----:B------:R-:W-:Y:S02]  /*ff90*/  FMUL.FTZ R92, R2, R92 ;  /* 0x0000005c025c7220 */ /* 0x000fe40000410000 */
[----:B-1----:R-:W-:Y:S02]  /*ffa0*/  FFMA.FTZ R15, R36, c[0x0][0x2d0], -R14 ;  /* 0x0000b400240f7a23 */ /* 0x002fe4000001080e */
[C---:B------:R-:W-:Y:S02]  /*ffb0*/  FMUL.FTZ R93, R2.reuse, R93 ;  /* 0x0000005d025d7220 */ /* 0x040fe40000410000 */
[C---:B------:R-:W-:Y:S01]  /*ffc0*/  FMUL.FTZ R96, R2.reuse, R96 ;  /* 0x0000006002607220 */ /* 0x040fe20000410000 */
[----:B------:R1:W-:Y:S01]  /*ffd0*/  MUFU.EX2 R218, R15 ;  /* 0x0000000f00da7308 */ /* 0x0003e20000000800 */
[C---:B------:R-:W-:Y:S02]  /*ffe0*/  FMUL.FTZ R97, R2.reuse, R97 ;  /* 0x0000006102617220 */ /* 0x040fe40000410000 */
[C---:B------:R-:W-:Y:S02]  /*fff0*/  FMUL.FTZ R100, R2.reuse, R100 ;  /* 0x0000006402647220 */ /* 0x040fe40000410000 */
[C---:B----4-:R-:W-:Y:S02]  /*10000*/  FMUL.FTZ R4, R2.reuse, R112 ;  /* 0x0000007002047220 */ /* 0x050fe40000410000 */
[C---:B------:R-:W-:Y:S02]  /*10010*/  FMUL.FTZ R101, R2.reuse, R101 ;  /* 0x0000006502657220 */ /* 0x040fe40000410000 */
[C---:B------:R-:W-:Y:S02]  /*10020*/  FMUL.FTZ R104, R2.reuse, R104 ;  /* 0x0000006802687220 */ /* 0x040fe40000410000 */
[C---:B------:R-:W-:Y:S02]  /*10030*/  FMUL.FTZ R105, R2.reuse, R105 ;  /* 0x0000006902697220 */ /* 0x040fe40000410000 */
[C---:B------:R-:W-:Y:S01]  /*10040*/  FMUL.FTZ R52, R2.reuse, R52 ;  /* 0x0000003402347220 */ /* 0x040fe20000410000 */
[----:B--2---:R-:W-:Y:S01]  /*10050*/  FSEL R0, R3, RZ, P0 ;  /* 0x000000ff03007208 */ /* 0x004fe20000000000 */
[----:B------:R-:W-:Y:S01]  /*10060*/  FMUL.FTZ R53, R2, R53 ;  /* 0x0000003502357220 */ /* 0x000fe20000410000 */
[----:B-----5:R-:W-:Y:S01]  /*10070*/  F2FP.PACK_AB R19, R232, R233 ;  /* 0x000000e9e813723e */ /* 0x020fe200000000ff */
[----:B------:R-:W-:Y:S01]  /*10080*/  FMUL.FTZ R56, R2, R56 ;  /* 0x0000003802387220 */ /* 0x000fe20000410000 */
[----:B------:R-:W-:Y:S01]  /*10090*/  ISETP.GT.AND P0, PT, R212, R223, PT ;  /* 0x000000dfd400720c */ /* 0x000fe20003f04270 */
[----:B------:R-:W-:Y:S02]  /*100a0*/  FADD.FTZ R0, -R0, R110 ;  /* 0x0000006e00007221 */ /* 0x000fe40000010100 */
[----:B------:R-:W-:Y:S02]  /*100b0*/  FMUL.FTZ R57, R2, R57 ;  /* 0x0000003902397220 */ /* 0x000fe40000410000 */
[----:B------:R-:W-:Y:S02]  /*100c0*/  FMUL.FTZ R0, R0, c[0x0][0x2d0] ;  /* 0x0000b40000007a20 */ /* 0x000fe40000410000 */
[--C-:B-1----:R-:W-:Y:S02]  /*100d0*/  FFMA.FTZ R15, R37, c[0x0][0x2d0], -R14.reuse ;  /* 0x0000b400250f7a23 */ /* 0x102fe4000001080e */
[----:B------:R-:W-:Y:S01]  /*100e0*/  LDSM.16.MT88.4 R36, [R194+0x800] ;  /* 0x00080000c224783b */ /* 0x000fe20000004200 */
[C---:B------:R-:W-:Y:S01]  /*100f0*/  FMUL.FTZ R60, R2.reuse, R60 ;  /* 0x0000003c023c7220 */ /* 0x040fe20000410000 */
[----:B------:R1:W-:Y:S01]  /*10100*/  MUFU.EX2 R217, R15 ;  /* 0x0000000f00d97308 */ /* 0x0003e20000000800 */
[C---:B------:R-:W-:Y:S02]  /*10110*/  FMUL.FTZ R61, R2.reuse, R61 ;  /* 0x0000003d023d7220 */ /* 0x040fe40000410000 */
[C---:B------:R-:W-:Y:S02]  /*10120*/  FMUL.FTZ R64, R2.reuse, R64 ;  /* 0x0000004002407220 */ /* 0x040fe40000410000 */
[----:B------:R-:W-:Y:S05]  /*10130*/  FMUL.FTZ R65, R2, R65 ;  /* 0x0000004102417220 */ /* 0x000fea0000410000 */
[----:B------:R-:W2:Y:S01]  /*10140*/  MUFU.EX2 R0, R0 ;  /* 0x0000000000007308 */ /* 0x000ea20000000800 */
[--C-:B-1----:R-:W-:Y:S09]  /*10150*/  FFMA.FTZ R15, R149, c[0x0][0x2d0], -R13.reuse ;  /* 0x0000b400950f7a23 */ /* 0x102ff2000001080d */
[----:B------:R1:W-:Y:S01]  /*10160*/  MUFU.EX2 R215, R15 ;  /* 0x0000000f00d77308 */ /* 0x0003e20000000800 */
[C---:B--2---:R-:W-:Y:S02]  /*10170*/  FMUL.FTZ R6, R0.reuse, R114 ;  /* 0x0000007200067220 */ /* 0x044fe40000410000 */
[C---:B------:R-:W-:Y:S02]  /*10180*/  FMUL.FTZ R7, R0.reuse, R115 ;  /* 0x0000007300077220 */ /* 0x040fe40000410000 */
[C---:B------:R-:W-:Y:S02]  /*10190*/  FMUL.FTZ R10, R0.reuse, R118 ;  /* 0x00000076000a7220 */ /* 0x040fe40000410000 */
[C---:B------:R-:W-:Y:S02]  /*101a0*/  FMUL.FTZ R11, R0.reuse, R119 ;  /* 0x00000077000b7220 */ /* 0x040fe40000410000 */
[----:B------:R-:W-:Y:S01]  /*101b0*/  LDSM.16.MT88.4 R116, [R188+0x2800] ;  /* 0x00280000bc74783b */ /* 0x000fe20000004200 */
[C---:B------:R-:W-:Y:S05]  /*101c0*/  HMMA.16816.F32 R4, R16.reuse, R20, R4 ;  /* 0x000000141004723c */ /* 0x040fea0000001804 */
[C---:B------:R-:W-:Y:S02]  /*101d0*/  FMUL.FTZ R70, R0.reuse, R70 ;  /* 0x0000004600467220 */ /* 0x040fe40000410000 */
[----:B------:R-:W-:Y:S01]  /*101e0*/  FMUL.FTZ R71, R0, R71 ;  /* 0x0000004700477220 */ /* 0x000fe20000410000 */
[C---:B------:R-:W-:Y:S01]  /*101f0*/  HMMA.16816.F32 R8, R16.reuse, R22, R8 ;  /* 0x000000161008723c */ /* 0x040fe20000001808 */
[----:B------:R-:W2:Y:S03]  /*10200*/  LDSM.16.MT88.4 R20, [R207] ;  /* 0x00000000cf14783b */ /* 0x000ea60000004200 */
[--C-:B-1----:R-:W-:Y:S02]  /*10210*/  FFMA.FTZ R15, R150, c[0x0][0x2d0], -R13.reuse ;  /* 0x0000b400960f7a23 */ /* 0x102fe4000001080d */
[C---:B------:R-:W-:Y:S02]  /*10220*/  FMUL.FTZ R74, R0.reuse, R74 ;  /* 0x0000004a004a7220 */ /* 0x040fe40000410000 */
[C---:B------:R-:W-:Y:S01]  /*10230*/  HMMA.16816.F32 R68, R16.reuse, R24, R68 ;  /* 0x000000181044723c */ /* 0x040fe20000001844 */
[----:B------:R1:W4:Y:S03]  /*10240*/  MUFU.EX2 R216, R15 ;  /* 0x0000000f00d87308 */ /* 0x0003260000000800 */
[C---:B------:R-:W-:Y:S02]  /*10250*/  FMUL.FTZ R75, R0.reuse, R75 ;  /* 0x0000004b004b7220 */ /* 0x040fe40000410000 */
[C---:B------:R-:W-:Y:S02]  /*10260*/  FMUL.FTZ R78, R0.reuse, R78 ;  /* 0x0000004e004e7220 */ /* 0x040fe40000410000 */
[C---:B------:R-:W-:Y:S03]  /*10270*/  FMUL.FTZ R79, R0.reuse, R79 ;  /* 0x0000004f004f7220 */ /* 0x040fe60000410000 */
[C---:B------:R-:W-:Y:S01]  /*10280*/  HMMA.16816.F32 R72, R16.reuse, R26, R72 ;  /* 0x0000001a1048723c */ /* 0x040fe20000001848 */
[----:B------:R-:W5:Y:S02]  /*10290*/  LDSM.16.MT88.4 R24, [R188+0x3000] ;  /* 0x00300000bc18783b */ /* 0x000f640000004200 */
[C---:B------:R-:W-:Y:S02]  /*102a0*/  FMUL.FTZ R82, R0.reuse, R82 ;  /* 0x0000005200527220 */ /* 0x040fe40000410000 */
[C---:B------:R-:W-:Y:S02]  /*102b0*/  FMUL.FTZ R83, R0.reuse, R83 ;  /* 0x0000005300537220 */ /* 0x040fe40000410000 */
[C---:B------:R-:W-:Y:S01]  /*102c0*/  FMUL.FTZ R86, R0.reuse, R86 ;  /* 0x0000005600567220 */ /* 0x040fe20000410000 */
[C---:B------:R-:W-:Y:S04]  /*102d0*/  HMMA.16816.F32 R76, R16.reuse, R28, R76 ;  /* 0x0000001c104c723c */ /* 0x040fe8000000184c */
[C---:B------:R-:W-:Y:S02]  /*102e0*/  FMUL.FTZ R87, R0.reuse, R87 ;  /* 0x0000005700577220 */ /* 0x040fe40000410000 */
[--C-:B-1----:R-:W-:Y:S02]  /*102f0*/  FFMA.FTZ R15, R151, c[0x0][0x2d0], -R13.reuse ;  /* 0x0000b400970f7a23 */ /* 0x102fe4000001080d */
[C---:B------:R-:W-:Y:S01]  /*10300*/  HMMA.16816.F32 R80, R16.reuse, R30, R80 ;  /* 0x0000001e1050723c */ /* 0x040fe20000001850 */
[----:B------:R-:W1:Y:S01]  /*10310*/  LDSM.16.MT88.4 R28, [R192+0x3000] ;  /* 0x00300000c01c783b */ /* 0x000e620000004200 */
[----:B------:R3:W-:Y:S02]  /*10320*/  MUFU.EX2 R151, R15 ;  /* 0x0000000f00977308 */ /* 0x0007e40000000800 */
[C---:B------:R-:W-:Y:S02]  /*10330*/  FMUL.FTZ R90, R0.reuse, R90 ;  /* 0x0000005a005a7220 */ /* 0x040fe40000410000 */
[C---:B------:R-:W-:Y:S02]  /*10340*/  FMUL.FTZ R91, R0.reuse, R91 ;  /* 0x0000005b005b7220 */ /* 0x040fe40000410000 */
[C---:B--2---:R-:W-:Y:S04]  /*10350*/  HMMA.16816.F32 R84, R16.reuse, R20, R84 ;  /* 0x000000141054723c */ /* 0x044fe80000001854 */
[C---:B------:R-:W-:Y:S02]  /*10360*/  FMUL.FTZ R94, R0.reuse, R94 ;  /* 0x0000005e005e7220 */ /* 0x040fe40000410000 */
[C---:B------:R-:W-:Y:S02]  /*10370*/  FMUL.FTZ R95, R0.reuse, R95 ;  /* 0x0000005f005f7220 */ /* 0x040fe40000410000 */
[C---:B------:R-:W-:Y:S01]  /*10380*/  HMMA.16816.F32 R88, R16.reuse, R22, R88 ;  /* 0x000000161058723c */ /* 0x040fe20000001858 */
[----:B------:R-:W2:Y:S03]  /*10390*/  LDSM.16.MT88.4 R20, [R191+0x3000] ;  /* 0x00300000bf14783b */ /* 0x000ea60000004200 */
[C---:B------:R-:W-:Y:S02]  /*103a0*/  FMUL.FTZ R98, R0.reuse, R98 ;  /* 0x0000006200627220 */ /* 0x040fe40000410000 */
[C---:B------:R-:W-:Y:S02]  /*103b0*/  FMUL.FTZ R99, R0.reuse, R99 ;  /* 0x0000006300637220 */ /* 0x040fe40000410000 */
[----:B------:R-:W-:Y:S01]  /*103c0*/  FMUL.FTZ R102, R0, R102 ;  /* 0x0000006600667220 */ /* 0x000fe20000410000 */
[C---:B-----5:R-:W-:Y:S03]  /*103d0*/  HMMA.16816.F32 R92, R16.reuse, R24, R92 ;  /* 0x00000018105c723c */ /* 0x060fe6000000185c */
[--C-:B---3--:R-:W-:Y:S02]  /*103e0*/  FFMA.FTZ R15, R156, c[0x0][0x2d0], -R13.reuse ;  /* 0x0000b4009c0f7a23 */ /* 0x108fe4000001080d */
[C---:B------:R-:W-:Y:S02]  /*103f0*/  FMUL.FTZ R103, R0.reuse, R103 ;  /* 0x0000006700677220 */ /* 0x040fe40000410000 */
[----:B------:R3:W5:Y:S01]  /*10400*/  MUFU.EX2 R150, R15 ;  /* 0x0000000f00967308 */ /* 0x0007620000000800 */
[C---:B------:R-:W-:Y:S01]  /*10410*/  HMMA.16816.F32 R96, R16.reuse, R26, R96 ;  /* 0x0000001a1060723c */ /* 0x040fe20000001860 */
[----:B------:R-:W4:Y:S03]  /*10420*/  LDSM.16.MT88.4 R24, [R194+0x3000] ;  /* 0x00300000c218783b */ /* 0x000f260000004200 */
[C---:B------:R-:W-:Y:S02]  /*10430*/  FMUL.FTZ R106, R0.reuse, R106 ;  /* 0x0000006a006a7220 */ /* 0x040fe40000410000 */
[C---:B------:R-:W-:Y:S02]  /*10440*/  FMUL.FTZ R107, R0.reuse, R107 ;  /* 0x0000006b006b7220 */ /* 0x040fe40000410000 */
[C---:B-1----:R-:W-:Y:S04]  /*10450*/  HMMA.16816.F32 R100, R16.reuse, R28, R100 ;  /* 0x0000001c1064723c */ /* 0x042fe80000001864 */
[C---:B------:R-:W-:Y:S02]  /*10460*/  FMUL.FTZ R54, R0.reuse, R54 ;  /* 0x0000003600367220 */ /* 0x040fe40000410000 */
[C---:B------:R-:W-:Y:S02]  /*10470*/  FMUL.FTZ R55, R0.reuse, R55 ;  /* 0x0000003700377220 */ /* 0x040fe40000410000 */
[C---:B------:R-:W-:Y:S01]  /*10480*/  HMMA.16816.F32 R104, R16.reuse, R30, R104 ;  /* 0x0000001e1068723c */ /* 0x040fe20000001868 */
[----:B------:R-:W1:Y:S03]  /*10490*/  LDSM.16.MT88.4 R28, [R188+0x800] ;  /* 0x00080000bc1c783b */ /* 0x000e660000004200 */
[C---:B------:R-:W-:Y:S02]  /*104a0*/  FMUL.FTZ R58, R0.reuse, R58 ;  /* 0x0000003a003a7220 */ /* 0x040fe40000410000 */
[----:B------:R-:W-:Y:S02]  /*104b0*/  FMUL.FTZ R59, R0, R59 ;  /* 0x0000003b003b7220 */ /* 0x000fe40000410000 */
[C---:B--2---:R-:W-:Y:S04]  /*104c0*/  HMMA.16816.F32 R52, R16.reuse, R20, R52 ;  /* 0x000000141034723c */ /* 0x044fe80000001834 */
[--C-:B---3--:R-:W-:Y:S02]  /*104d0*/  FFMA.FTZ R15, R40, c[0x0][0x2d0], -R14.reuse ;  /* 0x0000b400280f7a23 */ /* 0x108fe4000001080e */
[C---:B------:R-:W-:Y:S02]  /*104e0*/  FMUL.FTZ R62, R0.reuse, R62 ;  /* 0x0000003e003e7220 */ /* 0x040fe40000410000 */
[C---:B------:R-:W-:Y:S01]  /*104f0*/  HMMA.16816.F32 R56, R16.reuse, R22, R56 ;  /* 0x000000161038723c */ /* 0x040fe20000001838 */
[----:B------:R2:W-:Y:S01]  /*10500*/  MUFU.EX2 R149, R15 ;  /* 0x0000000f00957308 */ /* 0x0005e20000000800 */
[----:B------:R-:W3:Y:S02]  /*10510*/  LDSM.16.MT88.4 R20, [R192+0x800] ;  /* 0x00080000c014783b */ /* 0x000ee40000004200 */
[C---:B------:R-:W-:Y:S02]  /*10520*/  FMUL.FTZ R63, R0.reuse, R63 ;  /* 0x0000003f003f7220 */ /* 0x040fe40000410000 */
[C---:B------:R-:W-:Y:S02]  /*10530*/  FMUL.FTZ R66, R0.reuse, R66 ;  /* 0x0000004200427220 */ /* 0x040fe40000410000 */
[----:B------:R-:W-:Y:S03]  /*10540*/  FMUL.FTZ R67, R0, R67 ;  /* 0x0000004300437220 */ /* 0x000fe60000410000 */
[C---:B----4-:R-:W-:Y:S08]  /*10550*/  HMMA.16816.F32 R60, R16.reuse, R24, R60 ;  /* 0x00000018103c723c */ /* 0x050ff0000000183c */
[----:B------:R-:W-:Y:S01]  /*10560*/  HMMA.16816.F32 R64, R16, R26, R64 ;  /* 0x0000001a1040723c */ /* 0x000fe20000001840 */
[----:B------:R-:W4:Y:S03]  /*10570*/  LDSM.16.MT88.4 R24, [R188+0x3800] ;  /* 0x00380000bc18783b */ /* 0x000f260000004200 */
[--C-:B--2---:R-:W-:Y:S03]  /*10580*/  FFMA.FTZ R15, R41, c[0x0][0x2d0], -R14.reuse ;  /* 0x0000b400290f7a23 */ /* 0x104fe6000001080e */
[----:B------:R-:W-:Y:S02]  /*10590*/  F2FP.PACK_AB R16, R230, R231 ;  /* 0x000000e7e610723e */ /* 0x000fe400000000ff */
[----:B------:R-:W-:Y:S01]  /*105a0*/  F2FP.PACK_AB R18, R221, R222 ;  /* 0x000000dedd12723e */ /* 0x000fe200000000ff */
[----:B------:R2:W2:Y:S01]  /*105b0*/  MUFU.EX2 R148, R15 ;  /* 0x0000000f00947308 */ /* 0x0004a20000000800 */
[----:B------:R-:W-:Y:S01]  /*105c0*/  LDSM.16.MT88.4 R40, [R194+0x4800] ;  /* 0x00480000c228783b */ /* 0x000fe20000004200 */
[----:B------:R-:W-:Y:S02]  /*105d0*/  F2FP.PACK_AB R17, R219, R220 ;  /* 0x000000dcdb11723e */ /* 0x000fe400000000ff */
[----:B------:R-:W-:Y:S07]  /*105e0*/  F2FP.PACK_AB R19, R217, R218 ;  /* 0x000000dad913723e */ /* 0x000fee00000000ff */
[C---:B-1----:R-:W-:Y:S08]  /*105f0*/  HMMA.16816.F32 R4, R16.reuse, R28, R4 ;  /* 0x0000001c1004723c */ /* 0x042ff00000001804 */
[C---:B------:R-:W-:Y:S01]  /*10600*/  HMMA.16816.F32 R8, R16.reuse, R30, R8 ;  /* 0x0000001e1008723c */ /* 0x040fe20000001808 */
[----:B------:R-:W-:Y:S03]  /*10610*/  LDSM.16.MT88.4 R28, [R191+0x3800] ;  /* 0x00380000bf1c783b */ /* 0x000fe60000004200 */
[--C-:B--2---:R-:W-:Y:S04]  /*10620*/  FFMA.FTZ R15, R44, c[0x0][0x2d0], -R14.reuse ;  /* 0x0000b4002c0f7a23 */ /* 0x104fe8000001080e */
[C---:B---3--:R-:W-:Y:S01]  /*10630*/  HMMA.16816.F32 R68, R16.reuse, R20, R68 ;  /* 0x000000141044723c */ /* 0x048fe20000001844 */
[----:B------:R1:W-:Y:S07]  /*10640*/  MUFU.EX2 R147, R15 ;  /* 0x0000000f00937308 */ /* 0x0003ee0000000800 */
[C---:B------:R-:W-:Y:S01]  /*10650*/  HMMA.16816.F32 R72, R16.reuse, R22, R72 ;  /* 0x000000161048723c */ /* 0x040fe20000001848 */
[----:B------:R-:W2:Y:S07]  /*10660*/  LDSM.16.MT88.4 R20, [R192+0x3800] ;  /* 0x00380000c014783b */ /* 0x000eae0000004200 */
[C---:B------:R-:W-:Y:S08]  /*10670*/  HMMA.16816.F32 R76, R16.reuse, R32, R76 ;  /* 0x00000020104c723c */ /* 0x040ff0000000184c */
[C---:B------:R-:W-:Y:S01]  /*10680*/  HMMA.16816.F32 R80, R16.reuse, R34, R80 ;  /* 0x000000221050723c */ /* 0x040fe20000001850 */
[----:B------:R-:W3:Y:S03]  /*10690*/  LDSM.16.MT88.4 R32, [R194+0x3800] ;  /* 0x00380000c220783b */ /* 0x000ee60000004200 */
[--C-:B-1----:R-:W-:Y:S04]  /*106a0*/  FFMA.FTZ R15, R45, c[0x0][0x2d0], -R14.reuse ;  /* 0x0000b4002d0f7a23 */ /* 0x102fe8000001080e */
[C---:B------:R-:W-:Y:S01]  /*106b0*/  HMMA.16816.F32 R84, R16.reuse, R36, R84 ;  /* 0x000000241054723c */ /* 0x040fe20000001854 */
[----:B------:R1:W1:Y:S07]  /*106c0*/  MUFU.EX2 R146, R15 ;  /* 0x0000000f00927308 */ /* 0x00026e0000000800 */
[C---:B------:R-:W-:Y:S01]  /*106d0*/  HMMA.16816.F32 R88, R16.reuse, R38, R88 ;  /* 0x000000261058723c */ /* 0x040fe20000001858 */
[----:B------:R-:W-:Y:S07]  /*106e0*/  LDSM.16.MT88.4 R36, [R194+0x4000] ;  /* 0x00400000c224783b */ /* 0x000fee0000004200 */
[C---:B----4-:R-:W-:Y:S08]  /*106f0*/  HMMA.16816.F32 R92, R16.reuse, R24, R92 ;  /* 0x00000018105c723c */ /* 0x050ff0000000185c */
[C---:B------:R-:W-:Y:S01]  /*10700*/  HMMA.16816.F32 R96, R16.reuse, R26, R96 ;  /* 0x0000001a1060723c */ /* 0x040fe20000001860 */
[----:B------:R-:W-:Y:S03]  /*10710*/  LDSM.16.MT88.4 R24, [R192+0x1000] ;  /* 0x00100000c018783b */ /* 0x000fe60000004200 */
[--C-:B-1----:R-:W-:Y:S04]  /*10720*/  FFMA.FTZ R15, R157, c[0x0][0x2d0], -R13.reuse ;  /* 0x0000b4009d0f7a23 */ /* 0x102fe8000001080d */
[C---:B--2---:R-:W-:Y:S01]  /*10730*/  HMMA.16816.F32 R100, R16.reuse, R20, R100 ;  /* 0x000000141064723c */ /* 0x044fe20000001864 */
[----:B------:R1:W-:Y:S07]  /*10740*/  MUFU.EX2 R145, R15 ;  /* 0x0000000f00917308 */ /* 0x0003ee0000000800 */
[C---:B------:R-:W-:Y:S01]  /*10750*/  HMMA.16816.F32 R104, R16.reuse, R22, R104 ;  /* 0x000000161068723c */ /* 0x040fe20000001868 */
[----:B------:R-:W2:Y:S07]  /*10760*/  LDSM.16.MT88.4 R20, [R188+0x1000] ;  /* 0x00100000bc14783b */ /* 0x000eae0000004200 */
[C---:B------:R-:W-:Y:S08]  /*10770*/  HMMA.16816.F32 R52, R16.reuse, R28, R52 ;  /* 0x0000001c1034723c */ /* 0x040ff00000001834 */
[C---:B------:R-:W-:Y:S01]  /*10780*/  HMMA.16816.F32 R56, R16.reuse, R30, R56 ;  /* 0x0000001e1038723c */ /* 0x040fe20000001838 */
[----:B------:R-:W4:Y:S03]  /*10790*/  LDSM.16.MT88.4 R28, [R191+0x1000] ;  /* 0x00100000bf1c783b */ /* 0x000f260000004200 */
[--C-:B-1----:R-:W-:Y:S04]  /*107a0*/  FFMA.FTZ R15, R158, c[0x0][0x2d0], -R13.reuse ;  /* 0x0000b4009e0f7a23 */ /* 0x102fe8000001080d */
[C---:B---3--:R-:W-:Y:S01]  /*107b0*/  HMMA.16816.F32 R60, R16.reuse, R32, R60 ;  /* 0x00000020103c723c */ /* 0x048fe2000000183c */
[----:B------:R1:W3:Y:S07]  /*107c0*/  MUFU.EX2 R144, R15 ;  /* 0x0000000f00907308 */ /* 0x0002ee0000000800 */
[----:B------:R-:W-:Y:S01]  /*107d0*/  HMMA.16816.F32 R64, R16, R34, R64 ;  /* 0x000000221040723c */ /* 0x000fe20000001840 */
[----:B------:R-:W3:Y:S06]  /*107e0*/  LDSM.16.MT88.4 R32, [R194+0x1000] ;  /* 0x00100000c220783b */ /* 0x000eec0000004200 */
[----:B------:R-:W-:Y:S02]  /*107f0*/  F2FP.PACK_AB R16, R216, R215 ;  /* 0x000000d7d810723e */ /* 0x000fe400000000ff */
[----:B-----5:R-:W-:Y:S03]  /*10800*/  F2FP.PACK_AB R18, R150, R151 ;  /* 0x000000979612723e */ /* 0x020fe600000000ff */
[----:B------:R-:W-:Y:S02]  /*10810*/  F2FP.PACK_AB R17, R148, R149 ;  /* 0x000000959411723e */ /* 0x000fe400000000ff */
[----:B------:R-:W-:Y:S01]  /*10820*/  F2FP.PACK_AB R19, R146, R147 ;  /* 0x000000939213723e */ /* 0x000fe200000000ff */
[--C-:B-1----:R-:W-:Y:S06]  /*10830*/  FFMA.FTZ R15, R159, c[0x0][0x2d0], -R13.reuse ;  /* 0x0000b4009f0f7a23 */ /* 0x102fec000001080d */
[C---:B--2---:R-:W-:Y:S01]  /*10840*/  HMMA.16816.F32 R4, R16.reuse, R20, R4 ;  /* 0x000000141004723c */ /* 0x044fe20000001804 */
[----:B------:R1:W-:Y:S07]  /*10850*/  MUFU.EX2 R143, R15 ;  /* 0x0000000f008f7308 */ /* 0x0003ee0000000800 */
[C---:B------:R-:W-:Y:S01]  /*10860*/  HMMA.16816.F32 R8, R16.reuse, R22, R8 ;  /* 0x000000161008723c */ /* 0x040fe20000001808 */
[----:B------:R-:W2:Y:S07]  /*10870*/  LDSM.16.MT88.4 R20, [R188+0x4000] ;  /* 0x00400000bc14783b */ /* 0x000eae0000004200 */
[C---:B------:R-:W-:Y:S08]  /*10880*/  HMMA.16816.F32 R68, R16.reuse, R24, R68 ;  /* 0x000000181044723c */ /* 0x040ff00000001844 */
[C---:B------:R-:W-:Y:S01]  /*10890*/  HMMA.16816.F32 R72, R16.reuse, R26, R72 ;  /* 0x0000001a1048723c */ /* 0x040fe20000001848 */
[----:B------:R-:W5:Y:S03]  /*108a0*/  LDSM.16.MT88.4 R24, [R192+0x4000] ;  /* 0x00400000c018783b */ /* 0x000f660000004200 */
[--C-:B-1----:R-:W-:Y:S04]  /*108b0*/  FFMA.FTZ R15, R160, c[0x0][0x2d0], -R13.reuse ;  /* 0x0000b400a00f7a23 */ /* 0x102fe8000001080d */
[C---:B----4-:R-:W-:Y:S01]  /*108c0*/  HMMA.16816.F32 R76, R16.reuse, R28, R76 ;  /* 0x0000001c104c723c */ /* 0x050fe2000000184c */
[----:B------:R1:W4:Y:S07]  /*108d0*/  MUFU.EX2 R142, R15 ;  /* 0x0000000f008e7308 */ /* 0x00032e0000000800 */
[C---:B------:R-:W-:Y:S01]  /*108e0*/  HMMA.16816.F32 R80, R16.reuse, R30, R80 ;  /* 0x0000001e1050723c */ /* 0x040fe20000001850 */
[----:B------:R-:W4:Y:S07]  /*108f0*/  LDSM.16.MT88.4 R28, [R191+0x4000] ;  /* 0x00400000bf1c783b */ /* 0x000f2e0000004200 */
[C---:B---3--:R-:W-:Y:S08]  /*10900*/  HMMA.16816.F32 R84, R16.reuse, R32, R84 ;  /* 0x000000201054723c */ /* 0x048ff00000001854 */
[C---:B------:R-:W-:Y:S01]  /*10910*/  HMMA.16816.F32 R88, R16.reuse, R34, R88 ;  /* 0x000000221058723c */ /* 0x040fe20000001858 */
[----:B------:R-:W3:Y:S03]  /*10920*/  LDSM.16.MT88.4 R32, [R188+0x1800] ;  /* 0x00180000bc20783b */ /* 0x000ee60000004200 */
[--C-:B-1----:R-:W-:Y:S04]  /*10930*/  FFMA.FTZ R15, R48, c[0x0][0x2d0], -R14.reuse ;  /* 0x0000b400300f7a23 */ /* 0x102fe8000001080e */
[C---:B--2---:R-:W-:Y:S01]  /*10940*/  HMMA.16816.F32 R92, R16.reuse, R20, R92 ;  /* 0x00000014105c723c */ /* 0x044fe2000000185c */
[----:B------:R1:W-:Y:S07]  /*10950*/  MUFU.EX2 R141, R15 ;  /* 0x0000000f008d7308 */ /* 0x0003ee0000000800 */
[C---:B------:R-:W-:Y:S01]  /*10960*/  HMMA.16816.F32 R96, R16.reuse, R22, R96 ;  /* 0x000000161060723c */ /* 0x040fe20000001860 */
[----:B------:R-:W2:Y:S07]  /*10970*/  LDSM.16.MT88.4 R20, [R192+0x1800] ;  /* 0x00180000c014783b */ /* 0x000eae0000004200 */
[C---:B-----5:R-:W-:Y:S08]  /*10980*/  HMMA.16816.F32 R100, R16.reuse, R24, R100 ;  /* 0x000000181064723c */ /* 0x060ff00000001864 */
[C---:B------:R-:W-:Y:S01]  /*10990*/  HMMA.16816.F32 R104, R16.reuse, R26, R104 ;  /* 0x0000001a1068723c */ /* 0x040fe20000001868 */
[----:B------:R-:W5:Y:S03]  /*109a0*/  LDSM.16.MT88.4 R24, [R191+0x1800] ;  /* 0x00180000bf18783b */ /* 0x000f660000004200 */
[--C-:B-1----:R-:W-:Y:S04]  /*109b0*/  FFMA.FTZ R15, R49, c[0x0][0x2d0], -R14.reuse ;  /* 0x0000b400310f7a23 */ /* 0x102fe8000001080e */
[C---:B----4-:R-:W-:Y:S01]  /*109c0*/  HMMA.16816.F32 R52, R16.reuse, R28, R52 ;  /* 0x0000001c1034723c */ /* 0x050fe20000001834 */
[----:B------:R1:W4:Y:S07]  /*109d0*/  MUFU.EX2 R140, R15 ;  /* 0x0000000f008c7308 */ /* 0x00032e0000000800 */
[C---:B------:R-:W-:Y:S01]  /*109e0*/  HMMA.16816.F32 R56, R16.reuse, R30, R56 ;  /* 0x0000001e1038723c */ /* 0x040fe20000001838 */
[----:B------:R-:W2:Y:S07]  /*109f0*/  LDSM.16.MT88.4 R28, [R194+0x1800] ;  /* 0x00180000c21c783b */ /* 0x000eae0000004200 */
[C---:B------:R-:W-:Y:S08]  /*10a00*/  HMMA.16816.F32 R60, R16.reuse, R36, R60 ;  /* 0x00000024103c723c */ /* 0x040ff0000000183c */
[----:B------:R-:W-:Y:S01]  /*10a10*/  HMMA.16816.F32 R64, R16, R38, R64 ;  /* 0x000000261040723c */ /* 0x000fe20000001840 */
[----:B------:R-:W-:Y:S03]  /*10a20*/  LDSM.16.MT88.4 R36, [R191+0x4800] ;  /* 0x00480000bf24783b */ /* 0x000fe60000004200 */
[--C-:B-1----:R-:W-:Y:S03]  /*10a30*/  FFMA.FTZ R15, R111, c[0x0][0x2d0], -R14.reuse ;  /* 0x0000b4006f0f7a23 */ /* 0x102fe6000001080e */
[----:B------:R-:W-:Y:S01]  /*10a40*/  F2FP.PACK_AB R16, R144, R145 ;  /* 0x000000919010723e */ /* 0x000fe200000000ff */
[----:B------:R1:W-:Y:S01]  /*10a50*/  MUFU.EX2 R139, R15 ;  /* 0x0000000f008b7308 */ /* 0x0003e20000000800 */
[----:B------:R-:W-:Y:S03]  /*10a60*/  F2FP.PACK_AB R18, R142, R143 ;  /* 0x0000008f8e12723e */ /* 0x000fe600000000ff */
[----:B----4-:R-:W-:Y:S01]  /*10a70*/  F2FP.PACK_AB R17, R140, R141 ;  /* 0x0000008d8c11723e */ /* 0x010fe200000000ff */
[--C-:B-1----:R-:W-:Y:S05]  /*10a80*/  FFMA.FTZ R15, R128, c[0x0][0x2d0], -R14.reuse ;  /* 0x0000b400800f7a23 */ /* 0x102fea000001080e */
[----:B------:R1:W4:Y:S02]  /*10a90*/  MUFU.EX2 R138, R15 ;  /* 0x0000000f008a7308 */ /* 0x0003240000000800 */
[--C-:B-1----:R-:W-:Y:S01]  /*10aa0*/  FFMA.FTZ R15, R161, c[0x0][0x2d0], -R13.reuse ;  /* 0x0000b400a10f7a23 */ /* 0x102fe2000001080d */
[----:B----4-:R-:W-:Y:S07]  /*10ab0*/  F2FP.PACK_AB R19, R138, R139 ;  /* 0x0000008b8a13723e */ /* 0x010fee00000000ff */
[----:B------:R1:W-:Y:S01]  /*10ac0*/  MUFU.EX2 R137, R15 ;  /* 0x0000000f00897308 */ /* 0x0003e20000000800 */
[C---:B---3--:R-:W-:Y:S08]  /*10ad0*/  HMMA.16816.F32 R4, R16.reuse, R32, R4 ;  /* 0x000000201004723c */ /* 0x048ff00000001804 */
[C---:B------:R-:W-:Y:S01]  /*10ae0*/  HMMA.16816.F32 R8, R16.reuse, R34, R8 ;  /* 0x000000221008723c */ /* 0x040fe20000001808 */
[----:B------:R-:W3:Y:S07]  /*10af0*/  LDSM.16.MT88.4 R32, [R188+0x4800] ;  /* 0x00480000bc20783b */ /* 0x000eee0000004200 */
[C---:B--2---:R-:W-:Y:S04]  /*10b00*/  HMMA.16816.F32 R68, R16.reuse, R20, R68 ;  /* 0x000000141044723c */ /* 0x044fe80000001844 */
[--C-:B-1----:R-:W-:Y:S04]  /*10b10*/  FFMA.FTZ R15, R162, c[0x0][0x2d0], -R13.reuse ;  /* 0x0000b400a20f7a23 */ /* 0x102fe8000001080d */
[C---:B------:R-:W-:Y:S01]  /*10b20*/  HMMA.16816.F32 R72, R16.reuse, R22, R72 ;  /* 0x000000161048723c */ /* 0x040fe20000001848 */
[----:B------:R1:W2:Y:S01]  /*10b30*/  MUFU.EX2 R132, R15 ;  /* 0x0000000f00847308 */ /* 0x0002a20000000800 */
        /* <DEDUP_REMOVED lines=8> */
[----:B------:R-:W2:Y:S06]  /*10bc0*/  LDSM.16.MT88.4 R28, [R192+0x2000] ;  /* 0x00200000c01c783b */ /* 0x000eac0000004200 */
[C---:B---3--:R-:W-:Y:S08]  /*10bd0*/  HMMA.16816.F32 R92, R16.reuse, R32, R92 ;  /* 0x00000020105c723c */ /* 0x048ff0000000185c */
[C---:B------:R-:W-:Y:S01]  /*10be0*/  HMMA.16816.F32 R96, R16.reuse, R34, R96 ;  /* 0x000000221060723c */ /* 0x040fe20000001860 */
[----:B------:R-:W-:Y:S07]  /*10bf0*/  LDSM.16.MT88.4 R32, [R194+0x2000] ;  /* 0x00200000c220783b */ /* 0x000fee0000004200 */
[C---:B----4-:R-:W-:Y:S04]  /*10c00*/  HMMA.16816.F32 R100, R16.reuse, R20, R100 ;  /* 0x000000141064723c */ /* 0x050fe80000001864 */
[--C-:B-1----:R-:W-:Y:S04]  /*10c10*/  FFMA.FTZ R15, R184, c[0x0][0x2d0], -R13.reuse ;  /* 0x0000b400b80f7a23 */ /* 0x102fe8000001080d */
[C---:B------:R-:W-:Y:S01]  /*10c20*/  HMMA.16816.F32 R104, R16.reuse, R22, R104 ;  /* 0x000000161068723c */ /* 0x040fe20000001868 */
[----:B------:R1:W3:Y:S01]  /*10c30*/  MUFU.EX2 R130, R15 ;  /* 0x0000000f00827308 */ /* 0x0002e20000000800 */
[----:B------:R-:W4:Y:S06]  /*10c40*/  LDSM.16.MT88.4 R20, [R191+0x2000] ;  /* 0x00200000bf14783b */ /* 0x000f2c0000004200 */
[C---:B------:R-:W-:Y:S08]  /*10c50*/  HMMA.16816.F32 R52, R16.reuse, R36, R52 ;  /* 0x000000241034723c */ /* 0x040ff00000001834 */
[C---:B------:R-:W-:Y:S01]  /*10c60*/  HMMA.16816.F32 R56, R16.reuse, R38, R56 ;  /* 0x000000261038723c */ /* 0x040fe20000001838 */
[----:B------:R-:W-:Y:S07]  /*10c70*/  LDSM.16.MT88.4 R36, [R191+0x5000] ;  /* 0x00500000bf24783b */ /* 0x000fee0000004200 */
[C---:B------:R-:W-:Y:S04]  /*10c80*/  HMMA.16816.F32 R60, R16.reuse, R40, R60 ;  /* 0x00000028103c723c */ /* 0x040fe8000000183c */
[--C-:B-1----:R-:W-:Y:S04]  /*10c90*/  FFMA.FTZ R15, R129, c[0x0][0x2d0], -R14.reuse ;  /* 0x0000b400810f7a23 */ /* 0x102fe8000001080e */
[----:B------:R-:W-:Y:S01]  /*10ca0*/  HMMA.16816.F32 R64, R16, R42, R64 ;  /* 0x0000002a1040723c */ /* 0x000fe20000001840 */
[----:B------:R1:W-:Y:S01]  /*10cb0*/  MUFU.EX2 R129, R15 ;  /* 0x0000000f00817308 */ /* 0x0003e20000000800 */
[----:B------:R-:W-:Y:S05]  /*10cc0*/  LDSM.16.MT88.4 R40, [R191+0x2800] ;  /* 0x00280000bf28783b */ /* 0x000fea0000004200 */
[----:B--2---:R-:W-:Y:S02]  /*10cd0*/  F2FP.PACK_AB R16, R132, R137 ;  /* 0x000000898410723e */ /* 0x004fe400000000ff */
[----:B---3--:R-:W-:Y:S03]  /*10ce0*/  F2FP.PACK_AB R18, R130, R131 ;  /* 0x000000838212723e */ /* 0x008fe600000000ff */
[--C-:B-1----:R-:W-:Y:S04]  /*10cf0*/  FFMA.FTZ R15, R133, c[0x0][0x2d0], -R14.reuse ;  /* 0x0000b400850f7a23 */ /* 0x102fe8000001080e */
[----:B------:R1:W2:Y:S02]  /*10d00*/  MUFU.EX2 R128, R15 ;  /* 0x0000000f00807308 */ /* 0x0002a40000000800 */
[--C-:B-1----:R-:W-:Y:S01]  /*10d10*/  FFMA.FTZ R15, R134, c[0x0][0x2d0], -R14.reuse ;  /* 0x0000b400860f7a23 */ /* 0x102fe2000001080e */
[----:B--2---:R-:W-:Y:S07]  /*10d20*/  F2FP.PACK_AB R17, R128, R129 ;  /* 0x000000818011723e */ /* 0x004fee00000000ff */
[----:B------:R1:W-:Y:S02]  /*10d30*/  MUFU.EX2 R111, R15 ;  /* 0x0000000f006f7308 */ /* 0x0003e40000000800 */
[--C-:B-1----:R-:W-:Y:S08]  /*10d40*/  FFMA.FTZ R15, R135, c[0x0][0x2d0], -R14.reuse ;  /* 0x0000b400870f7a23 */ /* 0x102ff0000001080e */
[----:B------:R1:W2:Y:S02]  /*10d50*/  MUFU.EX2 R110, R15 ;  /* 0x0000000f006e7308 */ /* 0x0002a40000000800 */
[--C-:B-1----:R-:W-:Y:S01]  /*10d60*/  FFMA.FTZ R15, R185, c[0x0][0x2d0], -R13.reuse ;  /* 0x0000b400b90f7a23 */ /* 0x102fe2000001080d */
[----:B--2---:R-:W-:Y:S07]  /*10d70*/  F2FP.PACK_AB R19, R110, R111 ;  /* 0x0000006f6e13723e */ /* 0x004fee00000000ff */
[----:B------:R1:W-:Y:S01]  /*10d80*/  MUFU.EX2 R109, R15 ;  /* 0x0000000f006d7308 */ /* 0x0003e20000000800 */
[C---:B-----5:R-:W-:Y:S08]  /*10d90*/  HMMA.16816.F32 R4, R16.reuse, R24, R4 ;  /* 0x000000181004723c */ /* 0x060ff00000001804 */
[C---:B------:R-:W-:Y:S01]  /*10da0*/  HMMA.16816.F32 R8, R16.reuse, R26, R8 ;  /* 0x0000001a1008723c */ /* 0x040fe20000001808 */
[----:B------:R-:W2:Y:S07]  /*10db0*/  LDSM.16.MT88.4 R24, [R188+0x5000] ;  /* 0x00500000bc18783b */ /* 0x000eae0000004200 */
[C---:B------:R-:W-:Y:S04]  /*10dc0*/  HMMA.16816.F32 R68, R16.reuse, R28, R68 ;  /* 0x0000001c1044723c */ /* 0x040fe80000001844 */
[--C-:B-1----:R-:W-:Y:S04]  /*10dd0*/  FFMA.FTZ R15, R186, c[0x0][0x2d0], -R13.reuse ;  /* 0x0000b400ba0f7a23 */ /* 0x102fe8000001080d */
[C---:B------:R-:W-:Y:S01]  /*10de0*/  HMMA.16816.F32 R72, R16.reuse, R30, R72 ;  /* 0x0000001e1048723c */ /* 0x040fe20000001848 */
[----:B------:R1:W3:Y:S01]  /*10df0*/  MUFU.EX2 R51, R15 ;  /* 0x0000000f00337308 */ /* 0x0002e20000000800 */
[----:B------:R-:W5:Y:S06]  /*10e00*/  LDSM.16.MT88.4 R28, [R192+0x5000] ;  /* 0x00500000c01c783b */ /* 0x000f6c0000004200 */
[C---:B----4-:R-:W-:Y:S08]  /*10e10*/  HMMA.16816.F32 R76, R16.reuse, R20, R76 ;  /* 0x00000014104c723c */ /* 0x050ff0000000184c */
[C---:B------:R-:W-:Y:S01]  /*10e20*/  HMMA.16816.F32 R80, R16.reuse, R22, R80 ;  /* 0x000000161050723c */ /* 0x040fe20000001850 */
[----:B------:R-:W4:Y:S07]  /*10e30*/  LDSM.16.MT88.4 R20, [R194+0x5000] ;  /* 0x00500000c214783b */ /* 0x000f2e0000004200 */
[C---:B------:R-:W-:Y:S04]  /*10e40*/  HMMA.16816.F32 R84, R16.reuse, R32, R84 ;  /* 0x000000201054723c */ /* 0x040fe80000001854 */
[--C-:B-1----:R-:W-:Y:S02]  /*10e50*/  FFMA.FTZ R15, R187, c[0x0][0x2d0], -R13.reuse ;  /* 0x0000b400bb0f7a23 */ /* 0x102fe4000001080d */
[----:B------:R-:W-:Y:S02]  /*10e60*/  FFMA.FTZ R13, R214, c[0x0][0x2d0], -R13 ;  /* 0x0000b400d60d7a23 */ /* 0x000fe4000001080d */
[C---:B------:R-:W-:Y:S01]  /*10e70*/  HMMA.16816.F32 R88, R16.reuse, R34, R88 ;  /* 0x000000221058723c */ /* 0x040fe20000001858 */
[----:B------:R-:W1:Y:S01]  /*10e80*/  LDSM.16.MT88.4 R32, [R192+0x2800] ;  /* 0x00280000c020783b */ /* 0x000e620000004200 */
[----:B------:R3:W-:Y:S06]  /*10e90*/  MUFU.EX2 R48, R13 ;  /* 0x0000000d00307308 */ /* 0x0007ec0000000800 */
[C---:B--2---:R-:W-:Y:S04]  /*10ea0*/  HMMA.16816.F32 R92, R16.reuse, R24, R92 ;  /* 0x00000018105c723c */ /* 0x044fe8000000185c */
[----:B------:R-:W-:Y:S04]  /*10eb0*/  MUFU.EX2 R49, R15 ;  /* 0x0000000f00317308 */ /* 0x000fe80000000800 */
[C---:B------:R-:W-:Y:S01]  /*10ec0*/  HMMA.16816.F32 R96, R16.reuse, R26, R96 ;  /* 0x0000001a1060723c */ /* 0x040fe20000001860 */
[----:B------:R-:W2:Y:S07]  /*10ed0*/  LDSM.16.MT88.4 R24, [R194+0x2800] ;  /* 0x00280000c218783b */ /* 0x000eae0000004200 */
[C---:B-----5:R-:W-:Y:S04]  /*10ee0*/  HMMA.16816.F32 R100, R16.reuse, R28, R100 ;  /* 0x0000001c1064723c */ /* 0x060fe80000001864 */
[--C-:B---3--:R-:W-:Y:S04]  /*10ef0*/  FFMA.FTZ R13, R46, c[0x0][0x2d0], -R14.reuse ;  /* 0x0000b4002e0d7a23 */ /* 0x108fe8000001080e */
[C---:B------:R-:W-:Y:S01]  /*10f00*/  HMMA.16816.F32 R104, R16.reuse, R30, R104 ;  /* 0x0000001e1068723c */ /* 0x040fe20000001868 */
[----:B------:R3:W-:Y:S07]  /*10f10*/  MUFU.EX2 R47, R13 ;  /* 0x0000000d002f7308 */ /* 0x0007ee0000000800 */
[C---:B------:R-:W-:Y:S08]  /*10f20*/  HMMA.16816.F32 R52, R16.reuse, R36, R52 ;  /* 0x000000241034723c */ /* 0x040ff00000001834 */
[C---:B------:R-:W-:Y:S08]  /*10f30*/  HMMA.16816.F32 R56, R16.reuse, R38, R56 ;  /* 0x000000261038723c */ /* 0x040ff00000001838 */
[C---:B----4-:R-:W-:Y:S04]  /*10f40*/  HMMA.16816.F32 R60, R16.reuse, R20, R60 ;  /* 0x00000014103c723c */ /* 0x050fe8000000183c */
[--C-:B---3--:R-:W-:Y:S04]  /*10f50*/  FFMA.FTZ R13, R136, c[0x0][0x2d0], -R14.reuse ;  /* 0x0000b400880d7a23 */ /* 0x108fe8000001080e */
[----:B------:R-:W-:Y:S01]  /*10f60*/  HMMA.16816.F32 R64, R16, R22, R64 ;  /* 0x000000161040723c */ /* 0x000fe20000001840 */
[----:B------:R3:W4:Y:S01]  /*10f70*/  MUFU.EX2 R46, R13 ;  /* 0x0000000d002e7308 */ /* 0x0007220000000800 */
[----:B------:R-:W5:Y:S02]  /*10f80*/  LDSM.16.MT88.4 R16, [R188+0x5800] ;  /* 0x00580000bc10783b */ /* 0x000f640000004200 */
[--C-:B---3--:R-:W-:Y:S02]  /*10f90*/  FFMA.FTZ R13, R50, c[0x0][0x2d0], -R14.reuse ;  /* 0x0000b400320d7a23 */ /* 0x108fe4000001080e */
[----:B------:R-:W-:Y:S01]  /*10fa0*/  FFMA.FTZ R14, R12, c[0x0][0x2d0], -R14 ;  /* 0x0000b4000c0e7a23 */ /* 0x000fe2000001080e */
[----:B------:R-:W-:Y:S04]  /*10fb0*/  F2FP.PACK_AB R12, R51, R109 ;  /* 0x0000006d330c723e */ /* 0x000fe800000000ff */
[----:B------:R4:W-:Y:S10]  /*10fc0*/  MUFU.EX2 R45, R13 ;  /* 0x0000000d002d7308 */ /* 0x0009f40000000800 */
[----:B------:R3:W1:Y:S01]  /*10fd0*/  MUFU.EX2 R44, R14 ;  /* 0x0000000e002c7308 */ /* 0x0006620000000800 */
[----:B----4-:R-:W-:Y:S02]  /*10fe0*/  F2FP.PACK_AB R13, R46, R47 ;  /* 0x0000002f2e0d723e */ /* 0x010fe400000000ff */
[----:B---3--:R-:W-:Y:S02]  /*10ff0*/  F2FP.PACK_AB R14, R48, R49 ;  /* 0x00000031300e723e */ /* 0x008fe400000000ff */
[----:B-1----:R-:W-:Y:S07]  /*11000*/  F2FP.PACK_AB R15, R44, R45 ;  /* 0x0000002d2c0f723e */ /* 0x002fee00000000ff */
[C---:B------:R-:W-:Y:S01]  /*11010*/  HMMA.16816.F32 R112, R12.reuse, R116, R4 ;  /* 0x000000740c70723c */ /* 0x040fe20000001804 */
[----:B------:R-:W1:Y:S07]  /*11020*/  LDSM.16.MT88.4 R4, [R192+0x5800] ;  /* 0x00580000c004783b */ /* 0x000e6e0000004200 */
[C---:B------:R-:W-:Y:S07]  /*11030*/  HMMA.16816.F32 R116, R12.reuse, R118, R8 ;  /* 0x000000760c74723c */ /* 0x040fee0000001808 */
[----:B------:R-:W-:Y:S01]  /*11040*/  FFMA.FTZ R8, R2, R241, R236 ;  /* 0x000000f102087223 */ /* 0x000fe200000100ec */
[C---:B------:R-:W-:Y:S04]  /*11050*/  HMMA.16816.F32 R68, R12.reuse, R32, R68 ;  /* 0x000000200c44723c */ /* 0x040fe80000001844 */
[----:B------:R-:W-:Y:S02]  /*11060*/  FFMA.FTZ R2, R0, R240, R235 ;  /* 0x000000f000027223 */ /* 0x000fe400000100eb */
[----:B------:R-:W-:Y:S02]  /*11070*/  FADD.FTZ R0, R239, R8 ;  /* 0x00000008ef007221 */ /* 0x000fe40000010000 */
[C---:B------:R-:W-:Y:S01]  /*11080*/  HMMA.16816.F32 R72, R12.reuse, R34, R72 ;  /* 0x000000220c48723c */ /* 0x040fe20000001848 */
[----:B------:R-:W3:Y:S03]  /*11090*/  LDSM.16.MT88.4 R8, [R191+0x5800] ;  /* 0x00580000bf08783b */ /* 0x000ee60000004200 */
        /* <DEDUP_REMOVED lines=10> */
[C---:B--2---:R-:W-:Y:S04]  /*11140*/  HMMA.16816.F32 R84, R12.reuse, R24, R84 ;  /* 0x000000180c54723c */ /* 0x044fe80000001854 */
[----:B------:R-:W-:Y:S02]  /*11150*/  FADD.FTZ R2, R219, R2 ;  /* 0x00000002db027221 */ /* 0x000fe40000010000 */
[----:B------:R-:W-:Y:S02]  /*11160*/  FADD.FTZ R0, R222, R0 ;  /* 0x00000000de007221 */ /* 0x000fe40000010000 */
[----:B------:R-:W-:Y:S01]  /*11170*/  FADD.FTZ R2, R218, R2 ;  /* 0x00000002da027221 */ /* 0x000fe20000010000 */
[C---:B------:R-:W-:Y:S03]  /*11180*/  HMMA.16816.F32 R88, R12.reuse, R26, R88 ;  /* 0x0000001a0c58723c */ /* 0x040fe60000001858 */
[----:B------:R-:W-:Y:S02]  /*11190*/  FADD.FTZ R0, R221, R0 ;  /* 0x00000000dd007221 */ /* 0x000fe40000010000 */
[----:B------:R-:W-:Y:S02]  /*111a0*/  FADD.FTZ R2, R217, R2 ;  /* 0x00000002d9027221 */ /* 0x000fe40000010000 */
[----:B------:R-:W-:Y:S01]  /*111b0*/  FADD.FTZ R0, R215, R0 ;  /* 0x00000000d7007221 */ /* 0x000fe20000010000 */
[C---:B-----5:R-:W-:Y:S04]  /*111c0*/  HMMA.16816.F32 R92, R12.reuse, R16, R92 ;  /* 0x000000100c5c723c */ /* 0x060fe8000000185c */
[----:B------:R-:W-:Y:S02]  /*111d0*/  FADD.FTZ R2, R149, R2 ;  /* 0x0000000295027221 */ /* 0x000fe40000010000 */
[----:B------:R-:W-:Y:S02]  /*111e0*/  FADD.FTZ R0, R216, R0 ;  /* 0x00000000d8007221 */ /* 0x000fe40000010000 */
[----:B------:R-:W-:Y:S01]  /*111f0*/  FADD.FTZ R2, R148, R2 ;  /* 0x0000000294027221 */ /* 0x000fe20000010000 */
[C---:B------:R-:W-:Y:S01]  /*11200*/  HMMA.16816.F32 R96, R12.reuse, R18, R96 ;  /* 0x000000120c60723c */ /* 0x040fe20000001860 */
[----:B------:R-:W2:Y:S02]  /*11210*/  LDSM.16.MT88.4 R16, [R194+0x5800] ;  /* 0x00580000c210783b */ /* 0x000ea40000004200 */
[----:B------:R-:W-:Y:S02]  /*11220*/  FADD.FTZ R0, R151, R0 ;  /* 0x0000000097007221 */ /* 0x000fe40000010000 */
[----:B------:R-:W-:Y:S02]  /*11230*/  FADD.FTZ R2, R147, R2 ;  /* 0x0000000293027221 */ /* 0x000fe40000010000 */
[----:B------:R-:W-:Y:S01]  /*11240*/  FADD.FTZ R0, R150, R0 ;  /* 0x0000000096007221 */ /* 0x000fe20000010000 */
[C---:B-1----:R-:W-:Y:S04]  /*11250*/  HMMA.16816.F32 R100, R12.reuse, R4, R100 ;  /* 0x000000040c64723c */ /* 0x042fe80000001864 */
[----:B------:R-:W-:Y:S02]  /*11260*/  FADD.FTZ R2, R146, R2 ;  /* 0x0000000292027221 */ /* 0x000fe40000010000 */
[----:B------:R-:W-:Y:S02]  /*11270*/  FADD.FTZ R0, R145, R0 ;  /* 0x0000000091007221 */ /* 0x000fe40000010000 */
[----:B------:R-:W-:Y:S01]  /*11280*/  FADD.FTZ R2, R141, R2 ;  /* 0x000000028d027221 */ /* 0x000fe20000010000 */
[C---:B------:R-:W-:Y:S03]  /*11290*/  HMMA.16816.F32 R104, R12.reuse, R6, R104 ;  /* 0x000000060c68723c */ /* 0x040fe60000001868 */
[----:B------:R-:W-:Y:S02]  /*112a0*/  FADD.FTZ R0, R144, R0 ;  /* 0x0000000090007221 */ /* 0x000fe40000010000 */
[----:B------:R-:W-:Y:S02]  /*112b0*/  FADD.FTZ R2, R140, R2 ;  /* 0x000000028c027221 */ /* 0x000fe40000010000 */
[----:B------:R-:W-:Y:S01]  /*112c0*/  FADD.FTZ R0, R143, R0 ;  /* 0x000000008f007221 */ /* 0x000fe20000010000 */
[C---:B---3--:R-:W-:Y:S04]  /*112d0*/  HMMA.16816.F32 R52, R12.reuse, R8, R52 ;  /* 0x000000080c34723c */ /* 0x048fe80000001834 */
        /* <DEDUP_REMOVED lines=11> */
[----:B------:R-:W-:Y:S03]  /*11390*/  HMMA.16816.F32 R64, R12, R18, R64 ;  /* 0x000000120c40723c */ /* 0x000fe60000001840 */
[----:B------:R-:W-:Y:S02]  /*113a0*/  FADD.FTZ R0, R130, R0 ;  /* 0x0000000082007221 */ /* 0x000fe40000010000 */
[----:B------:R-:W-:Y:S02]  /*113b0*/  FADD.FTZ R4, R110, R2 ;  /* 0x000000026e047221 */ /* 0x000fe40000010000 */
[----:B------:R-:W-:Y:S02]  /*113c0*/  FADD.FTZ R2, R109, R0 ;  /* 0x000000006d027221 */ /* 0x000fe40000010000 */
[----:B------:R-:W-:Y:S03]  /*113d0*/  FADD.FTZ R0, R47, R4 ;  /* 0x000000042f007221 */ /* 0x000fe60000010000 */
[----:B------:R-:W-:Y:S02]  /*113e0*/  FADD.FTZ R2, R51, R2 ;  /* 0x0000000233027221 */ /* 0x000fe40000010000 */
[----:B------:R-:W-:Y:S02]  /*113f0*/  FADD.FTZ R0, R46, R0 ;  /* 0x000000002e007221 */ /* 0x000fe40000010000 */
[----:B------:R-:W-:Y:S02]  /*11400*/  FADD.FTZ R4, R49, R2 ;  /* 0x0000000231047221 */ /* 0x000fe40000010000 */
[----:B------:R-:W-:Y:S01]  /*11410*/  FADD.FTZ R2, R45, R0 ;  /* 0x000000002d027221 */ /* 0x000fe20000010000 */
[----:B------:R-:W-:Y:S01]  /*11420*/  IADD3 R0, R212, -0x1, RZ ;  /* 0xffffffffd4007810 */ /* 0x000fe20007ffe0ff */
[----:B------:R-:W-:Y:S02]  /*11430*/  FADD.FTZ R4, R48, R4 ;  /* 0x0000000430047221 */ /* 0x000fe40000010000 */
[----:B------:R-:W-:Y:S02]  /*11440*/  FADD.FTZ R2, R44, R2 ;  /* 0x000000022c027221 */ /* 0x000fe40000010000 */
[----:B------:R-:W-:Y:S01]  /*11450*/  IMAD.MOV.U32 R212, RZ, RZ, R0 ;  /* 0x000000ffffd47224 */ /* 0x000fe200078e0000 */
[----:B------:R1:W-:Y:S01]  /*11460*/  STL [R1], R4 ;  /* 0x0000000401007387 */ /* 0x0003e20000100800 */
[----:B------:R-:W-:Y:S02]  /*11470*/  IMAD.MOV.U32 R109, RZ, RZ, R108 ;  /* 0x000000ffff6d7224 */ /* 0x000fe400078e006c */
[--C-:B------:R-:W-:Y:S01]  /*11480*/  IMAD.MOV.U32 R110, RZ, RZ, R3.reuse ;  /* 0x000000ffff6e7224 */ /* 0x100fe200078e0003 */
[----:B------:R2:W-:Y:S01]  /*11490*/  STL [R1+0x4], R2 ;  /* 0x0000040201007387 */ /* 0x0005e20000100800 */
[----:B-1----:R-:W-:Y:S01]  /*114a0*/  IMAD.MOV.U32 R4, RZ, RZ, R3 ;  /* 0x000000ffff047224 */ /* 0x002fe200078e0003 */
[----:B------:R-:W-:-:S05]  /*114b0*/  @P0 BRA `(.L_x_586) ;  /* 0xffffc1d000000947 */ /* 0x000fca000383ffff */
.L_x_577:
[----:B------:R-:W-:Y:S02]  /*114c0*/  MOV R8, 0x1f ;  /* 0x0000001f00087802 */ /* 0x000fe40000000f00 */
[----:B------:R-:W-:Y:S01]  /*114d0*/  MOV R7, 0xffffffff ;  /* 0xffffffff00077802 */ /* 0x000fe20000000f00 */
[----:B------:R-:W-:Y:S05]  /*114e0*/  BRA.DIV ~URZ, `(.L_x_587) ;  /* 0x000046627f007947 */ /* 0x000fea000b800000 */
[----:B-12---:R-:W2:Y:S04]  /*114f0*/  LDL R2, [R1] ;  /* 0x0000000001027983 */ /* 0x006ea80000100800 */
[----:B--2---:R1:W2:Y:S02]  /*11500*/  SHFL.BFLY PT, R0, R2, 0x2, 0x1f ;  /* 0x0c401f0002007f89 */ /* 0x0042a400000e0000 */
.L_x_654:
[----:B-1----:R-:W3:Y:S02]  /*11510*/  LDL.LU R2, [R1] ;  /* 0x0000000001027983 */ /* 0x002ee40000300800 */
        /* <DEDUP_REMOVED lines=8> */
.L_x_655:
[----:B------:R-:W-:Y:S01]  /*115a0*/  FSETP.NE.FTZ.AND P1, PT, R0, RZ, PT ;  /* 0x000000ff0000720b */ /* 0x000fe20003f35000 */
[----:B--2---:R-:W-:Y:S01]  /*115b0*/  FADD.FTZ R3, R3, R5 ;  /* 0x0000000503037221 */ /* 0x004fe20000010000 */
[----:B------:R-:W-:Y:S02]  /*115c0*/  MOV R2, RZ ;  /* 0x000000ff00027202 */ /* 0x000fe40000000f00 */
[----:B------:R-:W-:Y:S02]  /*115d0*/  MOV R21, 0xff800000 ;  /* 0xff80000000157802 */ /* 0x000fe40000000f00 */
[----:B------:R-:W-:Y:S02]  /*115e0*/  FSETP.NE.FTZ.AND P0, PT, R3, RZ, PT ;  /* 0x000000ff0300720b */ /* 0x000fe40003f15000 */
[----:B------:R-:W-:-:S05]  /*115f0*/  MOV R20, 0xff800000 ;  /* 0xff80000000147802 */ /* 0x000fca0000000f00 */
[----:B------:R-:W2:Y:S01]  /*11600*/  @P1 MUFU.LG2 R6, R0 ;  /* 0x0000000000061308 */ /* 0x000ea20000000c00 */
[----:B-1----:R-:W-:-:S05]  /*11610*/  @P1 MOV R5, 0x3f317218 ;  /* 0x3f31721800051802 */ /* 0x002fca0000000f00 */
[----:B------:R-:W-:Y:S02]  /*11620*/  @P1 FMUL.FTZ R5, R5, c[0x0][0x2d0] ;  /* 0x0000b40005051a20 */ /* 0x000fe40000410000 */
[----:B------:R1:W3:Y:S01]  /*11630*/  @P1 MUFU.RCP R2, R0 ;  /* 0x0000000000021308 */ /* 0x0002e20000001000 */
[----:B--2---:R-:W-:-:S04]  /*11640*/  @P1 FMUL.FTZ R6, R6, 0.69314718246459960938 ;  /* 0x3f31721806061820 */ /* 0x004fc80000410000 */
[----:B------:R-:W-:Y:S01]  /*11650*/  @P1 FFMA.FTZ R21, R5, R108, R6 ;  /* 0x0000006c05151223 */ /* 0x000fe20000010006 */
[----:B------:R-:W-:Y:S02]  /*11660*/  MOV R5, 0x1 ;  /* 0x0000000100057802 */ /* 0x000fe40000000f00 */
[----:B-1----:R-:W-:Y:S01]  /*11670*/  MOV R0, RZ ;  /* 0x000000ff00007202 */ /* 0x002fe20000000f00 */
[C---:B---3--:R-:W-:Y:S02]  /*11680*/  FMUL.FTZ R26, R2.reuse, R68 ;  /* 0x00000044021a7220 */ /* 0x048fe40000410000 */
[C---:B------:R-:W-:Y:S02]  /*11690*/  FMUL.FTZ R27, R2.reuse, R69 ;  /* 0x00000045021b7220 */ /* 0x040fe40000410000 */
[C---:B------:R-:W-:Y:S01]  /*116a0*/  FMUL.FTZ R50, R2.reuse, R72 ;  /* 0x0000004802327220 */ /* 0x040fe20000410000 */
[----:B------:R-:W1:Y:S01]  /*116b0*/  @P0 MUFU.RCP R0, R3 ;  /* 0x0000000300000308 */ /* 0x000e620000001000 */
        /* <DEDUP_REMOVED lines=28> */
[----:B------:R-:W-:Y:S02]  /*11880*/  FMUL.FTZ R47, R2, R65 ;  /* 0x00000041022f7220 */ /* 0x000fe40000410000 */
[----:B------:R2:W3:Y:S01]  /*11890*/  @P0 MUFU.LG2 R2, R3 ;  /* 0x0000000300020308 */ /* 0x0004e20000000c00 */
[C---:B-1----:R-:W-:Y:S02]  /*118a0*/  FMUL.FTZ R104, R0.reuse, R114 ;  /* 0x0000007200687220 */ /* 0x042fe40000410000 */
[----:B------:R-:W-:-:S02]  /*118b0*/  FMUL.FTZ R105, R0, R115 ;  /* 0x0000007300697220 */ /* 0x000fc40000410000 */
[C---:B------:R-:W-:Y:S02]  /*118c0*/  FMUL.FTZ R60, R0.reuse, R70 ;  /* 0x00000046003c7220 */ /* 0x040fe40000410000 */
[C---:B------:R-:W-:Y:S02]  /*118d0*/  FMUL.FTZ R61, R0.reuse, R71 ;  /* 0x00000047003d7220 */ /* 0x040fe40000410000 */
[C---:B------:R-:W-:Y:S02]  /*118e0*/  FMUL.FTZ R116, R0.reuse, R74 ;  /* 0x0000004a00747220 */ /* 0x040fe40000410000 */
[C---:B------:R-:W-:Y:S02]  /*118f0*/  FMUL.FTZ R117, R0.reuse, R75 ;  /* 0x0000004b00757220 */ /* 0x040fe40000410000 */
[C---:B------:R-:W-:Y:S02]  /*11900*/  FMUL.FTZ R114, R0.reuse, R78 ;  /* 0x0000004e00727220 */ /* 0x040fe40000410000 */
[----:B------:R-:W-:Y:S01]  /*11910*/  FMUL.FTZ R115, R0, R79 ;  /* 0x0000004f00737220 */ /* 0x000fe20000410000 */
[----:B--2---:R-:W-:Y:S01]  /*11920*/  @P0 MOV R3, 0x3f317218 ;  /* 0x3f31721800030802 */ /* 0x004fe20000000f00 */
[----:B---3--:R-:W-:-:S02]  /*11930*/  @P0 FMUL.FTZ R2, R2, 0.69314718246459960938 ;  /* 0x3f31721802020820 */ /* 0x008fc40000410000 */
[C---:B------:R-:W-:Y:S02]  /*11940*/  FMUL.FTZ R112, R0.reuse, R82 ;  /* 0x0000005200707220 */ /* 0x040fe40000410000 */
[----:B------:R-:W-:Y:S02]  /*11950*/  @P0 FMUL.FTZ R3, R3, c[0x0][0x2d0] ;  /* 0x0000b40003030a20 */ /* 0x000fe40000410000 */
        /* <DEDUP_REMOVED lines=23> */
[----:B------:R-:W-:Y:S01]  /*11ad0*/  PRMT R0, R5, 0x7610, R0 ;  /* 0x0000761005007816 */ /* 0x000fe20000000000 */
[----:B------:R-:W-:Y:S02]  /*11ae0*/  @P0 FFMA.FTZ R20, R3, R4, R2 ;  /* 0x0000000403140223 */ /* 0x000fe40000010002 */
.L_x_546:
[----:B------:R3:W5:Y:S04]  /*11af0*/  LDL R6, [R1+0x28] ;  /* 0x0000280001067983 */ /* 0x0007680000100800 */
[----:B------:R-:W4:Y:S01]  /*11b00*/  S2R R2, SR_TID.X ;  /* 0x0000000000027919 */ /* 0x000f220000002100 */
[----:B------:R-:W-:Y:S01]  /*11b10*/  BSSY B0, `(.L_x_589) ;  /* 0x0000011000007945 */ /* 0x000fe20003800000 */
[----:B----4-:R-:W-:-:S13]  /*11b20*/  LOP3.LUT P0, RZ, R2, 0xff, RZ, 0xc0, !PT ;  /* 0x000000ff02ff7812 */ /* 0x010fda000780c0ff */
[----:B------:R-:W-:Y:S05]  /*11b30*/  @P0 BRA `(.L_x_590) ;  /* 0x000000e000000947 */ /* 0x000fea0003800000 */
[----:B---3--:R-:W3:Y:S01]  /*11b40*/  S2R R4, SR_LANEID ;  /* 0x0000000000047919 */ /* 0x008ee20000000000 */
[----:B------:R-:W-:Y:S01]  /*11b50*/  VOTEU.ANY UR4, UPT, PT ;  /* 0x0000000000047886 */ /* 0x000fe200038e0100 */
[----:B--2---:R-:W-:Y:S01]  /*11b60*/  IMAD.MOV.U32 R5, RZ, RZ, c[0x0][0x564] ;  /* 0x00015900ff057624 */ /* 0x004fe200078e00ff */
[----:B------:R-:W3:Y:S08]  /*11b70*/  FLO.U32 R3, UR4 ;  /* 0x0000000400037d00 */ /* 0x000ef000080e0000 */
[----:B------:R-:W2:Y:S01]  /*11b80*/  POPC R2, UR4 ;  /* 0x0000000400027d09 */ /* 0x000ea20008000000 */
[----:B---3--:R-:W-:Y:S01]  /*11b90*/  ISETP.EQ.U32.AND P0, PT, R3, R4, PT ;  /* 0x000000040300720c */ /* 0x008fe20003f02070 */
[----:B------:R-:W-:-:S12]  /*11ba0*/  IMAD.MOV.U32 R4, RZ, RZ, c[0x0][0x560] ;  /* 0x00015800ff047624 */ /* 0x000fd800078e00ff */
[----:B--2---:R2:W3:Y:S04]  /*11bb0*/  @P0 ATOMG.E.ADD.STRONG.GPU PT, R2, [R4.64], R2 ;  /* 0x00000002040209a8 */ /* 0x0044e800081ee1c8 */
[----:B--2---:R-:W2:Y:S04]  /*11bc0*/  S2R R4, SR_LTMASK ;  /* 0x0000000000047919 */ /* 0x004ea80000003900 */
[----:B---3--:R2:W3:Y:S02]  /*11bd0*/  SHFL.IDX PT, R3, R2, R3, 0x1f ;  /* 0x00001f0302037589 */ /* 0x0084e400000e0000 */
[----:B--2---:R-:W-:-:S06]  /*11be0*/  LOP3.LUT R2, R4, UR4, RZ, 0xc0, !PT ;  /* 0x0000000404027c12 */ /* 0x004fcc000f8ec0ff */
[----:B------:R-:W3:Y:S02]  /*11bf0*/  POPC R2, R2 ;  /* 0x0000000200027309 */ /* 0x000ee40000000000 */
[----:B---3-5:R-:W-:-:S05]  /*11c00*/  IADD3 R6, R3, c[0x0][0xc], R2 ;  /* 0x0000030003067a10 */ /* 0x028fca0007ffe002 */
[----:B------:R2:W-:Y:S02]  /*11c10*/  STL [R1+0x28], R6 ;  /* 0x0000280601007387 */ /* 0x0005e40000100800 */
.L_x_590:
[----:B---3--:R-:W-:Y:S05]  /*11c20*/  BSYNC B0 ;  /* 0x0000000000007941 */ /* 0x008fea0003800000 */
.L_x_589:
[----:B------:R-:W-:Y:S01]  /*11c30*/  PRMT R0, R0, 0x9910, RZ ;  /* 0x0000991000007816 */ /* 0x000fe200000000ff */
[----:B------:R-:W-:Y:S01]  /*11c40*/  BSSY B1, `(.L_x_591) ;  /* 0x00002a3000017945 */ /* 0x000fe20003800000 */
[----:B-----5:R-:W-:Y:S01]  /*11c50*/  IMAD.MOV.U32 R62, RZ, RZ, R6 ;  /* 0x000000ffff3e7224 */ /* 0x020fe200078e0006 */
[----:B------:R-:W-:Y:S02]  /*11c60*/  SHF.R.S32.HI R28, RZ, 0x1f, R246 ;  /* 0x0000001fff1c7819 */ /* 0x000fe400000114f6 */
[----:B------:R-:W-:Y:S02]  /*11c70*/  ISETP.NE.AND P0, PT, R0, RZ, PT ;  /* 0x000000ff0000720c */ /* 0x000fe40003f05270 */
[----:B------:R-:W-:-:S04]  /*11c80*/  IADD3 R0, R246, 0x40, RZ ;  /* 0x00000040f6007810 */ /* 0x000fc80007ffe0ff */
[----:B------:R-:W-:-:S07]  /*11c90*/  SHF.R.S32.HI R29, RZ, 0x1f, R0 ;  /* 0x0000001fff1d7819 */ /* 0x000fce0000011400 */
[----:B------:R-:W-:Y:S05]  /*11ca0*/  @!P0 BRA `(.L_x_592) ;  /* 0x00001e3000008947 */ /* 0x000fea0003800000 */
[----:B------:R-:W3:Y:S04]  /*11cb0*/  LDL R10, [R1+0x38] ;  /* 0x00003800010a7983 */ /* 0x000ee80000100800 */
[----:B--2---:R-:W2:Y:S04]  /*11cc0*/  LDL R6, [R1+0x3c] ;  /* 0x00003c0001067983 */ /* 0x004ea80000100800 */
[----:B------:R-:W4:Y:S04]  /*11cd0*/  LDL R11, [R1+0x44] ;  /* 0x00004400010b7983 */ /* 0x000f280000100800 */
[----:B------:R-:W4:Y:S04]  /*11ce0*/  LDL R13, [R1+0x40] ;  /* 0x00004000010d7983 */ /* 0x000f280000100800 */
[----:B------:R-:W4:Y:S04]  /*11cf0*/  LDL R9, [R1+0x54] ;  /* 0x0000540001097983 */ /* 0x000f280000100800 */
[----:B------:R-:W4:Y:S04]  /*11d00*/  LDL R8, [R1+0x4c] ;  /* 0x00004c0001087983 */ /* 0x000f280000100800 */
[----:B------:R-:W4:Y:S04]  /*11d10*/  LDL R7, [R1+0x50] ;  /* 0x0000500001077983 */ /* 0x000f280000100800 */
[----:B------:R-:W4:Y:S01]  /*11d20*/  LDL R12, [R1+0x48] ;  /* 0x00004800010c7983 */ /* 0x000f220000100800 */
[----:B------:R-:W-:Y:S01]  /*11d30*/  WARPSYNC 0xffffffff ;  /* 0xffffffff00007948 */ /* 0x000fe20003800000 */
[----:B------:R-:W-:-:S02]  /*11d40*/  F2FP.PACK_AB R2, R111, R110 ;  /* 0x0000006e6f02723e */ /* 0x000fc400000000ff */
[----:B------:R-:W-:Y:S01]  /*11d50*/  BAR.SYNC.DEFER_BLOCKING 0x1, 0x100 ;  /* 0x0044000000007b1d */ /* 0x000fe20000010000 */
[----:B------:R-:W-:Y:S02]  /*11d60*/  F2FP.PACK_AB R3, R105, R104 ;  /* 0x000000686903723e */ /* 0x000fe400000000ff */
[----:B------:R-:W-:Y:S02]  /*11d70*/  F2FP.PACK_AB R4, R25, R24 ;  /* 0x000000181904723e */ /* 0x000fe400000000ff */
[----:B------:R-:W-:Y:S01]  /*11d80*/  F2FP.PACK_AB R5, R113, R112 ;  /* 0x000000707105723e */ /* 0x000fe200000000ff */
[----:B---3--:R3:W-:Y:S04]  /*11d90*/  STS [R10], R2 ;  /* 0x000000020a007388 */ /* 0x0087e80000000800 */
[----:B------:R1:W-:Y:S04]  /*11da0*/  STS [R10+0x400], R3 ;  /* 0x000400030a007388 */ /* 0x0003e80000000800 */
[----:B--2---:R2:W-:Y:S01]  /*11db0*/  STS [R6], R4 ;  /* 0x0000000406007388 */ /* 0x0045e20000000800 */
[----:B---3--:R-:W-:-:S02]  /*11dc0*/  F2FP.PACK_AB R2, R65, R64 ;  /* 0x000000404102723e */ /* 0x008fc400000000ff */
[----:B-1----:R-:W-:-:S03]  /*11dd0*/  F2FP.PACK_AB R3, R27, R26 ;  /* 0x0000001a1b03723e */ /* 0x002fc600000000ff */
[----:B------:R1:W-:Y:S01]  /*11de0*/  STS [R6+0x400], R2 ;  /* 0x0004000206007388 */ /* 0x0003e20000000800 */
[----:B--2---:R-:W-:-:S03]  /*11df0*/  F2FP.PACK_AB R4, R61, R60 ;  /* 0x0000003c3d04723e */ /* 0x004fc600000000ff */
        /* <DEDUP_REMOVED lines=19> */
[----:B------:R3:W-:Y:S04]  /*11f30*/  STS [R12], R5 ;  /* 0x000000050c007388 */ /* 0x0007e80000000800 */
[----:B------:R4:W-:Y:S01]  /*11f40*/  STS [R12+0x400], R3 ;  /* 0x000400030c007388 */ /* 0x0009e20000000800 */
[----:B-1----:R-:W-:Y:S02]  /*11f50*/  F2FP.PACK_AB R2, R109, R108 ;  /* 0x0000006c6d02723e */ /* 0x002fe400000000ff */
[----:B--2---:R-:W-:-:S03]  /*11f60*/  F2FP.PACK_AB R4, R85, R84 ;  /* 0x000000545504723e */ /* 0x004fc600000000ff */
[----:B------:R-:W-:Y:S01]  /*11f70*/  STS [R10+0x4000], R2 ;  /* 0x004000020a007388 */ /* 0x000fe20000000800 */
[----:B---3--:R-:W-:Y:S02]  /*11f80*/  F2FP.PACK_AB R5, R53, R52 ;  /* 0x000000343505723e */ /* 0x008fe400000000ff */
[----:B----4-:R-:W-:-:S03]  /*11f90*/  F2FP.PACK_AB R3, R91, R90 ;  /* 0x0000005a5b03723e */ /* 0x010fc600000000ff */
[----:B------:R1:W-:Y:S04]  /*11fa0*/  STS [R10+0x4400], R5 ;  /* 0x004400050a007388 */ /* 0x0003e80000000800 */
[----:B-1----:R-:W2:Y:S01]  /*11fb0*/  LDL R10, [R1+0x34] ;  /* 0x00003400010a7983 */ /* 0x002ea20000100800 */
[----:B------:R-:W-:Y:S02]  /*11fc0*/  F2FP.PACK_AB R2, R89, R88 ;  /* 0x000000585902723e */ /* 0x000fe400000000ff */
[----:B------:R-:W-:Y:S01]  /*11fd0*/  F2FP.PACK_AB R5, R87, R86 ;  /* 0x000000565705723e */ /* 0x000fe200000000ff */
[----:B------:R1:W-:Y:S04]  /*11fe0*/  STS [R6+0x4000], R4 ;  /* 0x0040000406007388 */ /* 0x0003e80000000800 */
[----:B------:R3:W-:Y:S04]  /*11ff0*/  STS [R6+0x4400], R3 ;  /* 0x0044000306007388 */ /* 0x0007e80000000800 */
[----:B------:R4:W-:Y:S04]  /*12000*/  STS [R11+0x4000], R2 ;  /* 0x004000020b007388 */ /* 0x0009e80000000800 */
[----:B------:R4:W-:Y:S01]  /*12010*/  STS [R11+0x4400], R5 ;  /* 0x004400050b007388 */ /* 0x0009e20000000800 */
[----:B-1----:R-:W-:-:S02]  /*12020*/  F2FP.PACK_AB R4, R83, R82 ;  /* 0x000000525304723e */ /* 0x002fc400000000ff */
[----:B---3--:R-:W-:Y:S02]  /*12030*/  F2FP.PACK_AB R6, R93, R92 ;  /* 0x0000005c5d06723e */ /* 0x008fe400000000ff */
[----:B------:R-:W-:Y:S02]  /*12040*/  F2FP.PACK_AB R3, R101, R100 ;  /* 0x000000646503723e */ /* 0x000fe400000000ff */
[----:B----4-:R-:W-:Y:S01]  /*12050*/  F2FP.PACK_AB R2, R75, R74 ;  /* 0x0000004a4b02723e */ /* 0x010fe200000000ff */
[----:B------:R1:W-:Y:S01]  /*12060*/  STS [R13+0x4000], R6 ;  /* 0x004000060d007388 */ /* 0x0003e20000000800 */
[----:B------:R-:W-:-:S03]  /*12070*/  F2FP.PACK_AB R5, R97, R96 ;  /* 0x000000606105723e */ /* 0x000fc600000000ff */
[----:B------:R3:W-:Y:S04]  /*12080*/  STS [R13+0x4400], R4 ;  /* 0x004400040d007388 */ /* 0x0007e80000000800 */
[----:B------:R4:W-:Y:S04]  /*12090*/  STS [R9+0x4000], R3 ;  /* 0x0040000309007388 */ /* 0x0009e80000000800 */
[----:B------:R4:W-:Y:S04]  /*120a0*/  STS [R9+0x4400], R2 ;  /* 0x0044000209007388 */ /* 0x0009e80000000800 */
[----:B------:R-:W-:Y:S01]  /*120b0*/  STS [R8+0x4000], R5 ;  /* 0x0040000508007388 */ /* 0x000fe20000000800 */
[----:B------:R-:W-:-:S02]  /*120c0*/  ISETP.NE.U32.AND P2, PT, RZ, c[0x0][0x508], PT ;  /* 0x00014200ff007a0c */ /* 0x000fc40003f45070 */
[----:B------:R-:W-:Y:S01]  /*120d0*/  ISETP.NE.U32.AND P1, PT, RZ, c[0x0][0x500], PT ;  /* 0x00014000ff007a0c */ /* 0x000fe20003f25070 */
[----:B------:R-:W2:Y:S01]  /*120e0*/  LDL.LU R11, [R1+0x2c] ;  /* 0x00002c00010b7983 */ /* 0x000ea20000300800 */
[----:B------:R-:W-:Y:S01]  /*120f0*/  ISETP.NE.AND.EX P2, PT, RZ, c[0x0][0x50c], PT, P2 ;  /* 0x00014300ff007a0c */ /* 0x000fe20003f45320 */
[----:B------:R-:W-:Y:S01]  /*12100*/  IMAD.MOV.U32 R14, RZ, RZ, c[0x0][0x388] ;  /* 0x0000e200ff0e7624 */ /* 0x000fe200078e00ff */
[----:B------:R-:W-:Y:S01]  /*12110*/  ISETP.NE.AND.EX P1, PT, RZ, c[0x0][0x504], PT, P1 ;  /* 0x00014100ff007a0c */ /* 0x000fe20003f25310 */
[----:B-1----:R-:W-:Y:S01]  /*12120*/  IMAD.MOV.U32 R6, RZ, RZ, 0x4 ;  /* 0x00000004ff067424 */ /* 0x002fe200078e00ff */
[----:B---3--:R-:W-:Y:S02]  /*12130*/  F2FP.PACK_AB R4, R59, R58 ;  /* 0x0000003a3b04723e */ /* 0x008fe400000000ff */
[----:B----4-:R-:W-:-:S03]  /*12140*/  F2FP.PACK_AB R3, R57, R56 ;  /* 0x000000383903723e */ /* 0x010fc600000000ff */
[----:B------:R1:W-:Y:S01]  /*12150*/  STS [R8+0x4400], R4 ;  /* 0x0044000408007388 */ /* 0x0003e20000000800 */
[----:B------:R-:W-:-:S03]  /*12160*/  F2FP.PACK_AB R2, R55, R54 ;  /* 0x000000363702723e */ /* 0x000fc600000000ff */
[----:B------:R3:W-:Y:S04]  /*12170*/  STS [R7+0x4000], R3 ;  /* 0x0040000307007388 */ /* 0x0007e80000000800 */
[----:B------:R4:W-:Y:S01]  /*12180*/  STS [R7+0x4400], R2 ;  /* 0x0044000207007388 */ /* 0x0009e20000000800 */
[----:B-1----:R-:W-:Y:S01]  /*12190*/  F2FP.PACK_AB R4, R47, R46 ;  /* 0x0000002e2f04723e */ /* 0x002fe200000000ff */
[----:B---3--:R-:W-:-:S04]  /*121a0*/  IMAD.MOV.U32 R3, RZ, RZ, RZ ;  /* 0x000000ffff037224 */ /* 0x008fc800078e00ff */
[----:B------:R-:W-:Y:S01]  /*121b0*/  STS [R12+0x4000], R4 ;  /* 0x004000040c007388 */ /* 0x000fe20000000800 */
[----:B----4-:R-:W-:-:S05]  /*121c0*/  F2FP.PACK_AB R2, R49, R48 ;  /* 0x000000303102723e */ /* 0x010fca00000000ff */
[----:B------:R1:W-:Y:S01]  /*121d0*/  STS [R12+0x4400], R2 ;  /* 0x004400020c007388 */ /* 0x0003e20000000800 */
[----:B--2---:R-:W-:-:S03]  /*121e0*/  @P2 IMAD.WIDE R8, R10, R6, c[0x0][0x508] ;  /* 0x000142000a082625 */ /* 0x004fc600078e0206 */
[----:B------:R-:W-:Y:S01]  /*121f0*/  BAR.SYNC.DEFER_BLOCKING 0x1, 0x100 ;  /* 0x0044000000007b1d */ /* 0x000fe20000010000 */
[----:B------:R-:W-:-:S05]  /*12200*/  IMAD.WIDE R6, R10, R6, c[0x0][0x500] ;  /* 0x000140000a067625 */ /* 0x000fca00078e0206 */
[----:B------:R2:W5:Y:S04]  /*12210*/  @P2 LDG.E R14, [R8.64] ;  /* 0x00000008080e2981 */ /* 0x000568000c1e1900 */
[----:B------:R2:W5:Y:S01]  /*12220*/  @P1 LDG.E R3, [R6.64] ;  /* 0x0000000806031981 */ /* 0x000562000c1e1900 */
[----:B------:R-:W-:-:S04]  /*12230*/  ISETP.NE.AND P0, PT, R11, RZ, PT ;  /* 0x000000ff0b00720c */ /* 0x000fc80003f05270 */
[----:B-1----:R-:W-:Y:S01]  /*12240*/  SEL R2, R11, c[0x0][0x3d4], P0 ;  /* 0x0000f5000b027a07 */ /* 0x002fe20000000000 */
[----:B------:R-:W-:Y:S05]  /*12250*/  @P2 BRA `(.L_x_593) ;  /* 0x0000004000002947 */ /* 0x000fea0003800000 */
[----:B--2---:R-:W-:Y:S05]  /*12260*/  @!P1 BRA `(.L_x_593) ;  /* 0x0000003000009947 */ /* 0x004fea0003800000 */
[----:B-----5:R1:W2:Y:S04]  /*12270*/  LDG.E R14, [R6.64] ;  /* 0x00000008060e7981 */ /* 0x0202a8000c1e1900 */
[----:B-1----:R-:W2:Y:S02]  /*12280*/  LDG.E R6, [R6.64+0x4] ;  /* 0x0000040806067981 */ /* 0x002ea4000c1e1900 */
[----:B--2---:R-:W-:Y:S02]  /*12290*/  IADD3 R14, -R14, R6, RZ ;  /* 0x000000060e0e7210 */ /* 0x004fe40007ffe1ff */
.L_x_593:
[----:B--2---:R-:W2:Y:S04]  /*122a0*/  LDL R4, [R1+0x1c] ;  /* 0x00001c0001047983 */ /* 0x004ea80000100800 */
[----:B------:R-:W2:Y:S04]  /*122b0*/  LDL R30, [R1+0x18] ;  /* 0x00001800011e7983 */ /* 0x000ea80000100800 */
[----:B------:R-:W3:Y:S04]  /*122c0*/  LDL R22, [R1+0x20] ;  /* 0x0000200001167983 */ /* 0x000ee80000100800 */
[----:B------:R-:W4:Y:S04]  /*122d0*/  LDL R15, [R1+0x30] ;  /* 0x00003000010f7983 */ /* 0x000f280000100800 */
[----:B------:R-:W4:Y:S01]  /*122e0*/  LDL R31, [R1+0x60] ;  /* 0x00006000011f7983 */ /* 0x000f220000100800 */
[----:B------:R-:W-:Y:S01]  /*122f0*/  IMAD.MOV.U32 R11, RZ, RZ, 0x368 ;  /* 0x00000368ff0b7424 */ /* 0x000fe200078e00ff */
[----:B------:R-:W-:-:S04]  /*12300*/  ISETP.GT.AND P3, PT, R2, 0x1, PT ;  /* 0x000000010200780c */ /* 0x000fc80003f64270 */
[----:B------:R-:W-:-:S04]  /*12310*/  SEL R11, R11, 0x328, P3 ;  /* 0x000003280b0b7807 */ /* 0x000fc80001800000 */
[----:B------:R-:W1:Y:S08]  /*12320*/  LDC.64 R8, c[0x0][R11+0x170] ;  /* 0x00005c000b087b82 */ /* 0x000e700000000a00 */
[----:B------:R1:W3:Y:S08]  /*12330*/  LDC.64 R12, c[0x0][R11+0x168] ;  /* 0x00005a000b0c7b82 */ /* 0x0002f00000000a00 */
[----:B------:R1:W2:Y:S08]  /*12340*/  LDC.64 R18, c[0x0][R11+0x178] ;  /* 0x00005e000b127b82 */ /* 0x0002b00000000a00 */
[----:B------:R1:W2:Y:S01]  /*12350*/  LDC.64 R16, c[0x0][R11+0x160] ;  /* 0x000058000b107b82 */ /* 0x0002a20000000a00 */
[----:B------:R-:W-:Y:S01]  /*12360*/  IMAD.MOV.U32 R2, RZ, RZ, c[0x0][0x4e8] ;  /* 0x00013a00ff027624 */ /* 0x000fe200078e00ff */
[----:B------:R-:W-:-:S04]  /*12370*/  ISETP.NE.U32.AND P0, PT, RZ, c[0x0][0x500], PT ;  /* 0x00014000ff007a0c */ /* 0x000fc80003f05070 */
[----:B------:R-:W-:Y:S02]  /*12380*/  ISETP.NE.AND P2, PT, R2, 0x1, PT ;  /* 0x000000010200780c */ /* 0x000fe40003f45270 */
[----:B------:R-:W-:Y:S02]  /*12390*/  ISETP.NE.AND.EX P0, PT, RZ, c[0x0][0x504], PT, P0 ;  /* 0x00014100ff007a0c */ /* 0x000fe40003f05300 */
[----:B------:R-:W-:Y:S02]  /*123a0*/  SHF.R.S32.HI R5, RZ, 0x1f, R10 ;  /* 0x0000001fff057819 */ /* 0x000fe4000001140a */
[----:B------:R-:W-:Y:S02]  /*123b0*/  SEL R2, R10, RZ, !P0 ;  /* 0x000000ff0a027207 */ /* 0x000fe40004000000 */
[----:B------:R-:W-:Y:S01]  /*123c0*/  SEL R6, R5, RZ, !P0 ;  /* 0x000000ff05067207 */ /* 0x000fe20004000000 */
[----:B------:R-:W1:Y:S02]  /*123d0*/  S2R R32, SR_TID.X ;  /* 0x0000000000207919 */ /* 0x000e640000002100 */
[----:B-1----:R-:W-:-:S04]  /*123e0*/  IMAD R5, R9, R2, RZ ;  /* 0x0000000209057224 */ /* 0x002fc800078e02ff */
[C---:B------:R-:W-:Y:S02]  /*123f0*/  IMAD R11, R8.reuse, R6, R5 ;  /* 0x00000006080b7224 */ /* 0x040fe400078e0205 */
[----:B------:R-:W-:Y:S01]  /*12400*/  IMAD.WIDE.U32 R6, R8, R2, RZ ;  /* 0x0000000208067225 */ /* 0x000fe200078e00ff */
[----:B------:R-:W-:-:S04]  /*12410*/  SHF.R.S32.HI R23, RZ, 0x1f, R32 ;  /* 0x0000001fff177819 */ /* 0x000fc80000011420 */
[----:B------:R-:W-:-:S04]  /*12420*/  LEA.HI R23, R23, R32, RZ, 0x5 ;  /* 0x0000002017177211 */ /* 0x000fc800078f28ff */
[----:B------:R-:W-:-:S05]  /*12430*/  LOP3.LUT R23, R23, 0xffffffe0, RZ, 0xc0, !PT ;  /* 0xffffffe017177812 */ /* 0x000fca00078ec0ff */
[----:B------:R-:W-:Y:S02]  /*12440*/  IMAD.IADD R23, R32, 0x1, -R23 ;  /* 0x0000000120177824 */ /* 0x000fe400078e0a17 */
[----:B--2---:R-:W-:-:S04]  /*12450*/  IMAD.IADD R4, R4, 0x1, R30 ;  /* 0x0000000104047824 */ /* 0x004fc800078e021e */
[----:B------:R-:W-:-:S04]  /*12460*/  @P2 IMAD.HI.U32 R10, R4, c[0x0][0x4ec], RZ ;  /* 0x00013b00040a2a27 */ /* 0x000fc800078e00ff */
[----:B------:R-:W-:Y:S01]  /*12470*/  IMAD.MOV.U32 R5, RZ, RZ, R4 ;  /* 0x000000ffff057224 */ /* 0x000fe200078e0004 */
[----:B------:R-:W-:Y:S01]  /*12480*/  @P2 SHF.R.U32.HI R5, RZ, c[0x0][0x4f0], R10 ;  /* 0x00013c00ff052a19 */ /* 0x000fe2000001160a */
[----:B---3--:R-:W-:Y:S01]  /*12490*/  IMAD.WIDE.U32 R8, R12, R22, RZ ;  /* 0x000000160c087225 */ /* 0x008fe200078e00ff */
[----:B----4-:R-:W-:-:S03]  /*124a0*/  SEL R10, R15, RZ, P3 ;  /* 0x000000ff0f0a7207 */ /* 0x010fc60001800000 */
[----:B------:R-:W-:Y:S01]  /*124b0*/  IMAD R12, R13, R22, RZ ;  /* 0x000000160d0c7224 */ /* 0x000fe200078e02ff */
[----:B-----5:R-:W-:Y:S01]  /*124c0*/  IADD3 R15, P1, P0, R6, R8, R3 ;  /* 0x00000008060f7210 */ /* 0x020fe2000783e003 */
[----:B------:R-:W-:Y:S01]  /*124d0*/  IMAD.IADD R13, R7, 0x1, R11 ;  /* 0x00000001070d7824 */ /* 0x000fe200078e020b */
[----:B------:R-:W-:Y:S01]  /*124e0*/  SHF.R.S32.HI R8, RZ, 0x1f, R3 ;  /* 0x0000001fff087819 */ /* 0x000fe20000011403 */
[----:B------:R-:W-:Y:S02]  /*124f0*/  IMAD.IADD R9, R9, 0x1, R12 ;  /* 0x0000000109097824 */ /* 0x000fe400078e020c */
[-C--:B------:R-:W-:Y:S02]  /*12500*/  IMAD R7, R19, R10.reuse, RZ ;  /* 0x0000000a13077224 */ /* 0x080fe400078e02ff */
[----:B------:R-:W-:Y:S02]  /*12510*/  IMAD.MOV R6, RZ, RZ, -R5 ;  /* 0x000000ffff067224 */ /* 0x000fe400078e0a05 */
[----:B------:R-:W-:Y:S01]  /*12520*/  IMAD.WIDE.U32 R10, R18, R10, RZ ;  /* 0x0000000a120a7225 */ /* 0x000fe200078e00ff */
[----:B------:R-:W-:-:S03]  /*12530*/  IADD3.X R13, R13, R9, R8, P1, P0 ;  /* 0x000000090d0d7210 */ /* 0x000fc60000fe0408 */
[----:B------:R-:W-:Y:S01]  /*12540*/  IMAD R6, R6, c[0x0][0x4e8], R4 ;  /* 0x00013a0006067a24 */ /* 0x000fe200078e0204 */
[----:B------:R-:W-:Y:S01]  /*12550*/  IADD3 R10, P1, P0, R5, R15, R10 ;  /* 0x0000000f050a7210 */ /* 0x000fe2000783e00a */
[----:B------:R-:W-:Y:S01]  /*12560*/  IMAD.IADD R11, R11, 0x1, R7 ;  /* 0x000000010b0b7824 */ /* 0x000fe200078e0207 */
[----:B------:R-:W-:Y:S01]  /*12570*/  SHF.R.S32.HI R7, RZ, 0x1f, R5 ;  /* 0x0000001fff077819 */ /* 0x000fe20000011405 */
[----:B------:R-:W-:Y:S01]  /*12580*/  IMAD R5, R17, R6, RZ ;  /* 0x0000000611057224 */ /* 0x000fe200078e02ff */
[----:B------:R-:W-:Y:S01]  /*12590*/  SHF.R.S32.HI R9, RZ, 0x1f, R6 ;  /* 0x0000001fff097819 */ /* 0x000fe20000011406 */
[----:B------:R-:W-:Y:S01]  /*125a0*/  IMAD.MOV.U32 R12, RZ, RZ, c[0x0][0x4a8] ;  /* 0x00012a00ff0c7624 */ /* 0x000fe200078e00ff */
[----:B------:R-:W-:-:S03]  /*125b0*/  IADD3.X R11, R7, R13, R11, P1, P0 ;  /* 0x0000000d070b7210 */ /* 0x000fc60000fe040b */
[C---:B------:R-:W-:Y:S02]  /*125c0*/  IMAD R5, R16.reuse, R9, R5 ;  /* 0x0000000910057224 */ /* 0x040fe400078e0205 */
[----:B------:R-:W-:Y:S01]  /*125d0*/  IMAD.WIDE.U32 R6, R16, R6, R10 ;  /* 0x0000000610067225 */ /* 0x000fe200078e000a */
[----:B------:R-:W-:-:S03]  /*125e0*/  SEL R10, R12, c[0x0][0x450], P3 ;  /* 0x000114000c0a7a07 */ /* 0x000fc60001800000 */
[----:B------:R-:W-:Y:S01]  /*125f0*/  IMAD.MOV.U32 R9, RZ, RZ, c[0x0][0x4ac] ;  /* 0x00012b00ff097624 */ /* 0x000fe200078e00ff */
[----:B------:R-:W-:Y:S01]  /*12600*/  LEA R10, P0, R6, R10, 0x2 ;  /* 0x0000000a060a7211 */ /* 0x000fe200078010ff */
[----:B------:R-:W-:-:S03]  /*12610*/  IMAD.IADD R5, R7, 0x1, R5 ;  /* 0x0000000107057824 */ /* 0x000fc600078e0205 */
[----:B------:R-:W-:-:S04]  /*12620*/  SEL R9, R9, c[0x0][0x454], P3 ;  /* 0x0001150009097a07 */ /* 0x000fc80001800000 */
[----:B------:R-:W-:Y:S01]  /*12630*/  LEA.HI.X R6, R6, R9, R5, 0x2, P0 ;  /* 0x0000000906067211 */ /* 0x000fe200000f1405 */
[----:B------:R-:W-:Y:S01]  /*12640*/  SHFL.IDX PT, R12, R10, RZ, 0x1c1f ;  /* 0x001c1fff0a0c7589 */ /* 0x000fe200000e0000 */
[----:B------:R-:W-:-:S03]  /*12650*/  IMAD.IADD R5, R31, 0x1, R30 ;  /* 0x000000011f057824 */ /* 0x000fc600078e021e */
[----:B------:R-:W1:Y:S04]  /*12660*/  SHFL.IDX PT, R13, R6, RZ, 0x1c1f ;  /* 0x001c1fff060d7589 */ /* 0x000e6800000e0000 */
[----:B------:R-:W-:Y:S04]  /*12670*/  SHFL.IDX PT, R10, R10, 0x1, 0x1c1f ;  /* 0x003c1f000a0a7f89 */ /* 0x000fe800000e0000 */
[----:B------:R2:W3:Y:S01]  /*12680*/  SHFL.IDX PT, R11, R6, 0x1, 0x1c1f ;  /* 0x003c1f00060b7f89 */ /* 0x0004e200000e0000 */
[----:B------:R-:W-:Y:S02]  /*12690*/  LOP3.LUT P0, RZ, R23, 0x3, RZ, 0xc0, !PT ;  /* 0x0000000317ff7812 */ /* 0x000fe4000780c0ff */
[----:B------:R-:W-:Y:S01]  /*126a0*/  IADD3 R7, R5, 0x8, RZ ;  /* 0x0000000805077810 */ /* 0x000fe20007ffe0ff */
[----:B--2---:R-:W-:-:S05]  /*126b0*/  IMAD R6, R14, c[0x0][0x4e8], RZ ;  /* 0x00013a000e067a24 */ /* 0x004fca00078e02ff */
[-C--:B------:R-:W-:Y:S02]  /*126c0*/  ISETP.GE.OR P1, PT, R5, R6.reuse, P0 ;  /* 0x000000060500720c */ /* 0x080fe40000726670 */
[----:B------:R-:W-:-:S11]  /*126d0*/  ISETP.GE.OR P0, PT, R7, R6, P0 ;  /* 0x000000060700720c */ /* 0x000fd60000706670 */
[----:B-1----:R1:W-:Y:S01]  /*126e0*/  @!P1 ST.E [R12.64], R21 ;  /* 0x000000150c009985 */ /* 0x0023e2000c101908 */
[----:B------:R-:W-:-:S03]  /*126f0*/  ISETP.GE.AND P1, PT, R5, R6, PT ;  /* 0x000000060500720c */ /* 0x000fc60003f26270 */
[----:B---3--:R1:W-:Y:S01]  /*12700*/  @!P0 ST.E [R10.64], R20 ;  /* 0x000000140a008985 */ /* 0x0083e2000c101908 */
[----:B------:R-:W-:Y:S01]  /*12710*/  ISETP.GE.AND P0, PT, R7, R6, PT ;  /* 0x000000060700720c */ /* 0x000fe20003f06270 */
[----:B------:R-:W-:Y:S05]  /*12720*/  @P3 BRA `(.L_x_594) ;  /* 0x000006c000003947 */ /* 0x000fea0003800000 */
[----:B------:R-:W2:Y:S01]  /*12730*/  LDL R23, [R1+0x58] ;  /* 0x0000580001177983 */ /* 0x000ea20000100800 */
[----:B------:R-:W-:Y:S02]  /*12740*/  IMAD R8, R8, c[0x0][0x3a0], RZ ;  /* 0x0000e80008087a24 */ /* 0x000fe400078e02ff */
[C---:B------:R-:W-:Y:S01]  /*12750*/  IMAD.WIDE.U32 R4, R3.reuse, c[0x0][0x3a0], RZ ;  /* 0x0000e80003047a25 */ /* 0x040fe200078e00ff */
[----:B------:R3:W4:Y:S03]  /*12760*/  LDS.128 R16, [R213+0x80] ;  /* 0x00008000d5107984 */ /* 0x0007260000000c00 */
[----:B------:R-:W-:Y:S01]  /*12770*/  IMAD R3, R3, c[0x0][0x3a4], R8 ;  /* 0x0000e90003037a24 */ /* 0x000fe200078e0208 */
[----:B------:R-:W-:Y:S01]  /*12780*/  SHF.R.S32.HI R8, RZ, 0x1f, R2 ;  /* 0x0000001fff087819 */ /* 0x000fe20000011402 */
[----:B------:R3:W1:Y:S03]  /*12790*/  LDS.128 R24, [R213+0x1080] ;  /* 0x00108000d5187984 */ /* 0x0006660000000c00 */
[----:B------:R-:W-:Y:S01]  /*127a0*/  IADD3 R5, R5, R3, RZ ;  /* 0x0000000305057210 */ /* 0x000fe20007ffe0ff */
[----:B------:R3:W1:Y:S01]  /*127b0*/  LDS.128 R36, [R213+0x2080] ;  /* 0x00208000d5247984 */ /* 0x0006620000000c00 */
[----:B------:R-:W-:-:S03]  /*127c0*/  IMAD R8, R8, c[0x0][0x3f0], RZ ;  /* 0x0000fc0008087a24 */ /* 0x000fc600078e02ff */
[C---:B------:R-:W-:Y:S01]  /*127d0*/  IMAD.WIDE.U32 R4, R22.reuse, c[0x0][0x3e8], R4 ;  /* 0x0000fa0016047a25 */ /* 0x040fe200078e0004 */
[----:B------:R3:W1:Y:S03]  /*127e0*/  LDS.128 R40, [R213+0x3080] ;  /* 0x00308000d5287984 */ /* 0x0006660000000c00 */
[----:B------:R-:W-:Y:S01]  /*127f0*/  IMAD R5, R22, c[0x0][0x3ec], R5 ;  /* 0x0000fb0016057a24 */ /* 0x000fe200078e0205 */
[----:B-1----:R3:W1:Y:S03]  /*12800*/  LDS.128 R12, [R213+0x4080] ;  /* 0x00408000d50c7984 */ /* 0x0026660000000c00 */
[----:B------:R-:W-:Y:S01]  /*12810*/  IMAD.WIDE.U32 R4, R2, c[0x0][0x3f0], R4 ;  /* 0x0000fc0002047a25 */ /* 0x000fe200078e0004 */
[----:B------:R3:W1:Y:S04]  /*12820*/  LDS.128 R32, [R213+0x6080] ;  /* 0x00608000d5207984 */ /* 0x0006680000000c00 */
[----:B------:R3:W1:Y:S04]  /*12830*/  LDS.128 R44, [R213+0x7080] ;  /* 0x00708000d52c7984 */ /* 0x0006680000000c00 */
[----:B------:R-:W5:Y:S02]  /*12840*/  S2R R10, SR_TID.X ;  /* 0x00000000000a7919 */ /* 0x000f640000002100 */
[----:B-----5:R-:W-:-:S04]  /*12850*/  SHF.R.S32.HI R11, RZ, 0x1f, R10 ;  /* 0x0000001fff0b7819 */ /* 0x020fc8000001140a */
[----:B------:R-:W-:-:S04]  /*12860*/  LEA.HI R11, R11, R10, RZ, 0x3 ;  /* 0x0000000a0b0b7211 */ /* 0x000fc800078f18ff */
[----:B------:R-:W-:Y:S02]  /*12870*/  SHF.R.S32.HI R11, RZ, 0x3, R11 ;  /* 0x00000003ff0b7819 */ /* 0x000fe4000001140b */
[----:B--2---:R-:W-:Y:S02]  /*12880*/  IADD3 R7, R23, R30, RZ ;  /* 0x0000001e17077210 */ /* 0x004fe40007ffe0ff */
[----:B------:R3:W2:Y:S02]  /*12890*/  LDS.128 R20, [R213+0x5080] ;  /* 0x00508000d5147984 */ /* 0x0006a40000000c00 */
[----:B------:R-:W-:Y:S01]  /*128a0*/  MOV R3, R7 ;  /* 0x0000000700037202 */ /* 0x000fe20000000f00 */
[----:B------:R-:W-:-:S05]  /*128b0*/  @P2 IMAD.HI.U32 R9, R7, c[0x0][0x4ec], RZ ;  /* 0x00013b0007092a27 */ /* 0x000fca00078e00ff */
[----:B------:R-:W-:Y:S01]  /*128c0*/  @P2 SHF.R.U32.HI R3, RZ, c[0x0][0x4f0], R9 ;  /* 0x00013c00ff032a19 */ /* 0x000fe20000011609 */
[----:B------:R-:W-:-:S03]  /*128d0*/  IMAD R9, R2, c[0x0][0x3f4], R8 ;  /* 0x0000fd0002097a24 */ /* 0x000fc600078e0208 */
[----:B------:R-:W-:Y:S02]  /*128e0*/  SHF.R.S32.HI R8, RZ, 0x1f, R3 ;  /* 0x0000001fff087819 */ /* 0x000fe40000011403 */
[----:B------:R-:W-:Y:S02]  /*128f0*/  IADD3 R2, -R3, RZ, RZ ;  /* 0x000000ff03027210 */ /* 0x000fe40007ffe1ff */
[----:B------:R-:W-:Y:S01]  /*12900*/  IADD3 R5, R5, R9, RZ ;  /* 0x0000000905057210 */ /* 0x000fe20007ffe0ff */
[----:B------:R-:W-:Y:S02]  /*12910*/  IMAD R8, R8, c[0x0][0x3e0], RZ ;  /* 0x0000f80008087a24 */ /* 0x000fe400078e02ff */
        /* <DEDUP_REMOVED lines=8> */
[----:B------:R-:W-:Y:S02]  /*129a0*/  LEA R10, P0, R2, c[0x0][0x380], 0x1 ;  /* 0x0000e000020a7a11 */ /* 0x000fe400078008ff */
[----:B------:R-:W-:Y:S02]  /*129b0*/  IADD3 R4, R11, R30, RZ ;  /* 0x0000001e0b047210 */ /* 0x000fe40007ffe0ff */
[----:B------:R-:W-:-:S04]  /*129c0*/  IADD3 R3, R3, R7, RZ ;  /* 0x0000000703037210 */ /* 0x000fc80007ffe0ff */
[----:B------:R-:W-:Y:S01]  /*129d0*/  LEA.HI.X R7, R2, c[0x0][0x384], R3, 0x1, P0 ;  /* 0x0000e10002077a11 */ /* 0x000fe200000f0c03 */
[----:B------:R-:W-:Y:S05]  /*129e0*/  BRA.DIV ~URZ, `(.L_x_595) ;  /* 0x000032d27f007947 */ /* 0x000fea000b800000 */
[----:B-1234-:R1:W2:Y:S02]  /*129f0*/  SHFL.IDX PT, R11, R7, RZ, 0x181f ;  /* 0x00181fff070b7589 */ /* 0x01e2a400000e0000 */
.L_x_656:
[----:B------:R-:W-:Y:S05]  /*12a00*/  BRA.DIV ~URZ, `(.L_x_596) ;  /* 0x000033227f007947 */ /* 0x000fea000b800000 */
[----:B------:R3:W4:Y:S02]  /*12a10*/  SHFL.IDX PT, R2, R10, RZ, 0x181f ;  /* 0x00181fff0a027589 */ /* 0x00072400000e0000 */
.L_x_657:
[----:B------:R-:W-:Y:S01]  /*12a20*/  ISETP.GE.AND P0, PT, R4, R6, PT ;  /* 0x000000060400720c */ /* 0x000fe20003f06270 */
[----:B------:R-:W-:-:S12]  /*12a30*/  BSSY B0, `(.L_x_597) ;  /* 0x000000a000007945 */ /* 0x000fd80003800000 */
[----:B------:R-:W-:Y:S05]  /*12a40*/  @P0 BRA `(.L_x_598) ;  /* 0x0000008000000947 */ /* 0x000fea0003800000 */
[----:B------:R-:W-:Y:S02]  /*12a50*/  ISETP.GE.AND P3, PT, R246, c[0x0][0x3c8], PT ;  /* 0x0000f200f6007a0c */ /* 0x000fe40003f66270 */
[----:B------:R-:W-:-:S11]  /*12a60*/  ISETP.GE.AND P2, PT, R0, c[0x0][0x3c8], PT ;  /* 0x0000f20000007a0c */ /* 0x000fd60003f46270 */
[-C--:B----4-:R-:W-:Y:S02]  /*12a70*/  @!P3 LEA R8, P1, R246, R2.reuse, 0x1 ;  /* 0x00000002f608b211 */ /* 0x090fe400078208ff */
[----:B------:R-:W-:Y:S02]  /*12a80*/  @!P2 LEA R2, P0, R0, R2, 0x1 ;  /* 0x000000020002a211 */ /* 0x000fe400078008ff */
[-C--:B--2---:R-:W-:Y:S02]  /*12a90*/  @!P3 LEA.HI.X R9, R246, R11.reuse, R28, 0x1, P1 ;  /* 0x0000000bf609b211 */ /* 0x084fe400008f0c1c */
[----:B------:R-:W-:-:S03]  /*12aa0*/  @!P2 LEA.HI.X R3, R0, R11, R29, 0x1, P0 ;  /* 0x0000000b0003a211 */ /* 0x000fc600000f0c1d */
[----:B------:R2:W-:Y:S04]  /*12ab0*/  @!P3 ST.E.128 [R8.64], R16 ;  /* 0x000000100800b985 */ /* 0x0005e8000c101d08 */
[----:B------:R2:W-:Y:S02]  /*12ac0*/  @!P2 ST.E.128 [R2.64], R12 ;  /* 0x0000000c0200a985 */ /* 0x0005e4000c101d08 */
.L_x_598:
[----:B------:R-:W-:Y:S05]  /*12ad0*/  BSYNC B0 ;  /* 0x0000000000007941 */ /* 0x000fea0003800000 */
.L_x_597:
[----:B------:R-:W-:Y:S05]  /*12ae0*/  BRA.DIV ~URZ, `(.L_x_599) ;  /* 0x000032b27f007947 */ /* 0x000fea000b800000 */
[----:B--2---:R2:W1:Y:S04]  /*12af0*/  SHFL.IDX PT, R11, R7, 0x1, 0x181f ;  /* 0x00381f00070b7f89 */ /* 0x00446800000e0000 */
[----:B----4-:R2:W4:Y:S02]  /*12b00*/  SHFL.IDX PT, R2, R10, 0x1, 0x181f ;  /* 0x00381f000a027f89 */ /* 0x01052400000e0000 */
.L_x_658:
[----:B------:R-:W-:Y:S01]  /*12b10*/  IADD3 R3, R4, 0x20, RZ ;  /* 0x0000002004037810 */ /* 0x000fe20007ffe0ff */
[----:B------:R-:W-:Y:S03]  /*12b20*/  BSSY B0, `(.L_x_600) ;  /* 0x000000b000007945 */ /* 0x000fe60003800000 */
[----:B------:R-:W-:-:S13]  /*12b30*/  ISETP.GE.AND P0, PT, R3, R6, PT ;  /* 0x000000060300720c */ /* 0x000fda0003f06270 */
[----:B------:R-:W-:Y:S05]  /*12b40*/  @P0 BRA `(.L_x_601) ;  /* 0x0000008000000947 */ /* 0x000fea0003800000 */
[----:B------:R-:W-:Y:S02]  /*12b50*/  ISETP.GE.AND P1, PT, R246, c[0x0][0x3c8], PT ;  /* 0x0000f200f6007a0c */ /* 0x000fe40003f26270 */
[----:B------:R-:W-:-:S11]  /*12b60*/  ISETP.GE.AND P0, PT, R0, c[0x0][0x3c8], PT ;  /* 0x0000f20000007a0c */ /* 0x000fd60003f06270 */
[-C--:B----4-:R-:W-:Y:S02]  /*12b70*/  @!P1 LEA R8, P3, R246, R2.reuse, 0x1 ;  /* 0x00000002f6089211 */ /* 0x090fe400078608ff */
[----:B------:R-:W-:Y:S02]  /*12b80*/  @!P0 LEA R2, P2, R0, R2, 0x1 ;  /* 0x0000000200028211 */ /* 0x000fe400078408ff */
[-C--:B-1----:R-:W-:Y:S02]  /*12b90*/  @!P1 LEA.HI.X R9, R246, R11.reuse, R28, 0x1, P3 ;  /* 0x0000000bf6099211 */ /* 0x082fe400018f0c1c */
[----:B------:R-:W-:-:S03]  /*12ba0*/  @!P0 LEA.HI.X R3, R0, R11, R29, 0x1, P2 ;  /* 0x0000000b00038211 */ /* 0x000fc600010f0c1d */
[----:B------:R1:W-:Y:S04]  /*12bb0*/  @!P1 ST.E.128 [R8.64], R24 ;  /* 0x0000001808009985 */ /* 0x0003e8000c101d08 */
[----:B------:R1:W-:Y:S02]  /*12bc0*/  @!P0 ST.E.128 [R2.64], R20 ;  /* 0x0000001402008985 */ /* 0x0003e4000c101d08 */
.L_x_601:
[----:B------:R-:W-:Y:S05]  /*12bd0*/  BSYNC B0 ;  /* 0x0000000000007941 */ /* 0x000fea0003800000 */
.L_x_600:
[----:B------:R-:W-:Y:S05]  /*12be0*/  BRA.DIV ~URZ, `(.L_x_602) ;  /* 0x000032827f007947 */ /* 0x000fea000b800000 */
[----:B-1----:R1:W2:Y:S02]  /*12bf0*/  SHFL.IDX PT, R11, R7, 0x2, 0x181f ;  /* 0x00581f00070b7f89 */ /* 0x0022a400000e0000 */
.L_x_659:
[----:B------:R-:W-:Y:S05]  /*12c00*/  BRA.DIV ~URZ, `(.L_x_603) ;  /* 0x000032d27f007947 */ /* 0x000fea000b800000 */
[----:B----4-:R4:W1:Y:S02]  /*12c10*/  SHFL.IDX PT, R2, R10, 0x2, 0x181f ;  /* 0x00581f000a027f89 */ /* 0x01086400000e0000 */
.L_x_660:
[----:B------:R-:W-:Y:S01]  /*12c20*/  IADD3 R3, R4, 0x40, RZ ;  /* 0x0000004004037810 */ /* 0x000fe20007ffe0ff */
[----:B------:R-:W-:Y:S03]  /*12c30*/  BSSY B0, `(.L_x_604) ;  /* 0x000000b000007945 */ /* 0x000fe60003800000 */
[----:B------:R-:W-:-:S13]  /*12c40*/  ISETP.GE.AND P0, PT, R3, R6, PT ;  /* 0x000000060300720c */ /* 0x000fda0003f06270 */
[----:B------:R-:W-:Y:S05]  /*12c50*/  @P0 BRA `(.L_x_605) ;  /* 0x0000008000000947 */ /* 0x000fea0003800000 */
[----:B------:R-:W-:Y:S02]  /*12c60*/  ISETP.GE.AND P1, PT, R246, c[0x0][0x3c8], PT ;  /* 0x0000f200f6007a0c */ /* 0x000fe40003f26270 */
[----:B------:R-:W-:-:S11]  /*12c70*/  ISETP.GE.AND P0, PT, R0, c[0x0][0x3c8], PT ;  /* 0x0000f20000007a0c */ /* 0x000fd60003f06270 */
[-C--:B-1----:R-:W-:Y:S02]  /*12c80*/  @!P1 LEA R8, P3, R246, R2.reuse, 0x1 ;  /* 0x00000002f6089211 */ /* 0x082fe400078608ff */
[----:B------:R-:W-:Y:S02]  /*12c90*/  @!P0 LEA R2, P2, R0, R2, 0x1 ;  /* 0x0000000200028211 */ /* 0x000fe400078408ff */
[-C--:B--2---:R-:W-:Y:S02]  /*12ca0*/  @!P1 LEA.HI.X R9, R246, R11.reuse, R28, 0x1, P3 ;  /* 0x0000000bf6099211 */ /* 0x084fe400018f0c1c */
[----:B------:R-:W-:-:S03]  /*12cb0*/  @!P0 LEA.HI.X R3, R0, R11, R29, 0x1, P2 ;  /* 0x0000000b00038211 */ /* 0x000fc600010f0c1d */
[----:B------:R1:W-:Y:S04]  /*12cc0*/  @!P1 ST.E.128 [R8.64], R36 ;  /* 0x0000002408009985 */ /* 0x0003e8000c101d08 */
[----:B------:R1:W-:Y:S02]  /*12cd0*/  @!P0 ST.E.128 [R2.64], R32 ;  /* 0x0000002002008985 */ /* 0x0003e4000c101d08 */
.L_x_605:
[----:B------:R-:W-:Y:S05]  /*12ce0*/  BSYNC B0 ;  /* 0x0000000000007941 */ /* 0x000fea0003800000 */
.L_x_604:
[----:B------:R-:W-:Y:S05]  /*12cf0*/  BRA.DIV ~URZ, `(.L_x_606) ;  /* 0x000032527f007947 */ /* 0x000fea000b800000 */
[----:B-12---:R-:W1:Y:S04]  /*12d00*/  SHFL.IDX PT, R7, R7, 0x3, 0x181f ;  /* 0x00781f0007077f89 */ /* 0x006e6800000e0000 */
[----:B------:R2:W3:Y:S02]  /*12d10*/  SHFL.IDX PT, R5, R10, 0x3, 0x181f ;  /* 0x00781f000a057f89 */ /* 0x0004e400000e0000 */
.L_x_661:
[----:B------:R-:W-:-:S04]  /*12d20*/  IADD3 R2, R4, 0x60, RZ ;  /* 0x0000006004027810 */ /* 0x000fc80007ffe0ff */
[----:B------:R-:W-:-:S13]  /*12d30*/  ISETP.GE.AND P0, PT, R2, R6, PT ;  /* 0x000000060200720c */ /* 0x000fda0003f06270 */
[----:B------:R-:W-:Y:S05]  /*12d40*/  @P0 BRA `(.L_x_607) ;  /* 0x0000192000000947 */ /* 0x000fea0003800000 */
[----:B------:R-:W-:-:S13]  /*12d50*/  ISETP.GE.AND P0, PT, R246, c[0x0][0x3c8], PT ;  /* 0x0000f200f6007a0c */ /* 0x000fda0003f06270 */
[----:B---3--:R-:W-:-:S04]  /*12d60*/  @!P0 LEA R2, P1, R246, R5, 0x1 ;  /* 0x00000005f6028211 */ /* 0x008fc800078208ff */
[----:B-1----:R-:W-:-:S05]  /*12d70*/  @!P0 LEA.HI.X R3, R246, R7, R28, 0x1, P1 ;  /* 0x00000007f6038211 */ /* 0x002fca00008f0c1c */
[----:B------:R1:W-:Y:S01]  /*12d80*/  @!P0 ST.E.128 [R2.64], R40 ;  /* 0x0000002802008985 */ /* 0x0003e2000c101d08 */
[----:B------:R-:W-:-:S13]  /*12d90*/  ISETP.GE.AND P0, PT, R0, c[0x0][0x3c8], PT ;  /* 0x0000f20000007a0c */ /* 0x000fda0003f06270 */
[----:B------:R-:W-:Y:S05]  /*12da0*/  @P0 BRA `(.L_x_607) ;  /* 0x000018c000000947 */ /* 0x000fea0003800000 */
[----:B-1----:R-:W-:-:S04]  /*12db0*/  LEA R2, P0, R0, R5, 0x1 ;  /* 0x0000000500027211 */ /* 0x002fc800078008ff */
[----:B------:R-:W-:-:S05]  /*12dc0*/  LEA.HI.X R3, R0, R7, R29, 0x1, P0 ;  /* 0x0000000700037211 */ /* 0x000fca00000f0c1d */
[----:B------:R1:W-:Y:S01]  /*12dd0*/  ST.E.128 [R2.64], R44 ;  /* 0x0000002c02007985 */ /* 0x0003e2000c101d08 */
[----:B------:R-:W-:Y:S05]  /*12de0*/  BRA `(.L_x_607) ;  /* 0x0000188000007947 */ /* 0x000fea0003800000 */
.L_x_594:
[----:B------:R-:W2:Y:S04]  /*12df0*/  LDL.LU R5, [R1+0x20] ;  /* 0x0000200001057983 */ /* 0x000ea80000300800 */
[----:B------:R-:W3:Y:S01]  /*12e00*/  LDL.LU R9, [R1+0x30] ;  /* 0x0000300001097983 */ /* 0x000ee20000300800 */
[----:B------:R-:W-:Y:S01]  /*12e10*/  IMAD R8, R8, c[0x0][0x408], RZ ;  /* 0x0001020008087a24 */ /* 0x000fe200078e02ff */
[----:B------:R-:W-:Y:S01]  /*12e20*/  SHF.R.S32.HI R0, RZ, 0x1f, R2 ;  /* 0x0000001fff007819 */ /* 0x000fe20000011402 */
[----:B------:R-:W-:-:S04]  /*12e30*/  IMAD.WIDE.U32 R6, R3, c[0x0][0x408], RZ ;  /* 0x0001020003067a25 */ /* 0x000fc800078e00ff */
[----:B------:R-:W-:Y:S02]  /*12e40*/  IMAD R3, R3, c[0x0][0x40c], R8 ;  /* 0x0001030003037a24 */ /* 0x000fe400078e0208 */
[----:B------:R-:W-:Y:S02]  /*12e50*/  IMAD R0, R0, c[0x0][0x440], RZ ;  /* 0x0001100000007a24 */ /* 0x000fe400078e02ff */
[----:B------:R-:W-:Y:S01]  /*12e60*/  @P2 IMAD.HI.U32 R8, R4, c[0x0][0x4ec], RZ ;  /* 0x00013b0004082a27 */ /* 0x000fe200078e00ff */
[----:B------:R-:W-:-:S05]  /*12e70*/  IADD3 R7, R7, R3, RZ ;  /* 0x0000000307077210 */ /* 0x000fca0007ffe0ff */
[----:B--2---:R-:W-:-:S04]  /*12e80*/  IMAD.WIDE.U32 R6, R5, c[0x0][0x438], R6 ;  /* 0x00010e0005067a25 */ /* 0x004fc800078e0006 */
[----:B------:R-:W-:Y:S02]  /*12e90*/  IMAD R7, R5, c[0x0][0x43c], R7 ;  /* 0x00010f0005077a24 */ /* 0x000fe400078e0207 */
[C---:B------:R-:W-:Y:S01]  /*12ea0*/  IMAD R5, R2.reuse, c[0x0][0x444], R0 ;  /* 0x0001110002057a24 */ /* 0x040fe200078e0200 */
[----:B------:R-:W-:Y:S01]  /*12eb0*/  MOV R0, R4 ;  /* 0x0000000400007202 */ /* 0x000fe20000000f00 */
[----:B------:R-:W-:Y:S01]  /*12ec0*/  IMAD.WIDE.U32 R2, R2, c[0x0][0x440], R6 ;  /* 0x0001100002027a25 */ /* 0x000fe200078e0006 */
[----:B------:R-:W-:-:S04]  /*12ed0*/  @P2 SHF.R.U32.HI R0, RZ, c[0x0][0x4f0], R8 ;  /* 0x00013c00ff002a19 */ /* 0x000fc80000011608 */
[----:B------:R-:W-:Y:S02]  /*12ee0*/  IADD3 R3, R3, R5, RZ ;  /* 0x0000000503037210 */ /* 0x000fe40007ffe0ff */
[----:B------:R-:W-:Y:S02]  /*12ef0*/  SHF.R.S32.HI R6, RZ, 0x1f, R0 ;  /* 0x0000001fff067819 */ /* 0x000fe40000011400 */
[----:B------:R-:W-:Y:S01]  /*12f00*/  IADD3 R5, -R0, RZ, RZ ;  /* 0x000000ff00057210 */ /* 0x000fe20007ffe1ff */
[----:B---3--:R-:W-:-:S04]  /*12f10*/  IMAD.WIDE.U32 R2, R9, c[0x0][0x448], R2 ;  /* 0x0001120009027a25 */ /* 0x008fc800078e0002 */
[----:B------:R-:W-:Y:S02]  /*12f20*/  IMAD R6, R6, c[0x0][0x430], RZ ;  /* 0x00010c0006067a24 */ /* 0x000fe400078e02ff */
[----:B------:R-:W-:Y:S02]  /*12f30*/  IMAD R3, R9, c[0x0][0x44c], R3 ;  /* 0x0001130009037a24 */ /* 0x000fe400078e0203 */
        /* <DEDUP_REMOVED lines=12> */
[----:B------:R2:W3:Y:S02]  /*13000*/  SHFL.IDX PT, R4, R28, RZ, 0x1c1f ;  /* 0x001c1fff1c047589 */ /* 0x0004e400000e0000 */
.L_x_662:
[----:B------:R-:W-:Y:S05]  /*13010*/  BRA.DIV ~URZ, `(.L_x_609) ;  /* 0x000030627f007947 */ /* 0x000fea000b800000 */
[----:B------:R4:W1:Y:S02]  /*13020*/  SHFL.IDX PT, R0, R29, RZ, 0x1c1f ;  /* 0x001c1fff1d007589 */ /* 0x00086400000e0000 */
.L_x_663:
[----:B------:R-:W5:Y:S01]  /*13030*/  LDL R5, [R1+0x10] ;  /* 0x0000100001057983 */ /* 0x000f620000100800 */
[----:B------:R-:W-:Y:S01]  /*13040*/  BSSY B0, `(.L_x_610) ;  /* 0x0000061000007945 */ /* 0x000fe20003800000 */
[C---:B-1---5:R-:W-:Y:S02]  /*13050*/  IADD3 R21, R5.reuse, 0x20, RZ ;  /* 0x0000002005157810 */ /* 0x062fe40007ffe0ff */
        /* <DEDUP_REMOVED lines=28> */
[----:B------:R-:W-:Y:S01]  /*13220*/  SHF.R.S32.HI R30, RZ, 0x1f, R8 ;  /* 0x0000001fff1e7819 */ /* 0x000fe20000011408 */
[----:B------:R-:W-:Y:S05]  /*13230*/  @P1 BRA `(.L_x_611) ;  /* 0x0000041000001947 */ /* 0x000fea0003800000 */
[----:B------:R-:W-:Y:S02]  /*13240*/  ISETP.GE.AND P4, PT, R5, c[0x0][0x3c8], PT ;  /* 0x0000f20005007a0c */ /* 0x000fe40003f86270 */
[----:B------:R-:W-:Y:S02]  /*13250*/  ISETP.GE.AND P2, PT, R8, c[0x0][0x3c8], PT ;  /* 0x0000f20008007a0c */ /* 0x000fe40003f46270 */
[----:B------:R-:W-:Y:S02]  /*13260*/  ISETP.GE.AND P5, PT, R7, c[0x0][0x3c8], PT ;  /* 0x0000f20007007a0c */ /* 0x000fe40003fa6270 */
[----:B------:R-:W-:Y:S02]  /*13270*/  ISETP.GE.AND P1, PT, R6, c[0x0][0x3c8], PT ;  /* 0x0000f20006007a0c */ /* 0x000fe40003f26270 */
[----:B------:R-:W-:-:S05]  /*13280*/  ISETP.GE.AND P6, PT, R21, c[0x0][0x3c8], PT ;  /* 0x0000f20015007a0c */ /* 0x000fca0003fc6270 */
[----:B------:R-:W-:Y:S02]  /*13290*/  @!P4 IMAD.MOV.U32 R22, RZ, RZ, R0 ;  /* 0x000000ffff16c224 */ /* 0x000fe400078e0000 */
[----:B---3--:R-:W-:Y:S01]  /*132a0*/  @!P4 IMAD.MOV.U32 R23, RZ, RZ, R4 ;  /* 0x000000ffff17c224 */ /* 0x008fe200078e0004 */
[----:B------:R-:W-:-:S03]  /*132b0*/  @!P2 LEA R2, P3, R8, R0, 0x2 ;  /* 0x000000000802a211 */ /* 0x000fc600078610ff */
[----:B------:R-:W-:Y:S01]  /*132c0*/  @!P4 IMAD.WIDE R22, R5, 0x4, R22 ;  /* 0x000000040516c825 */ /* 0x000fe200078e0216 */
[----:B------:R-:W-:-:S04]  /*132d0*/  @!P2 LEA.HI.X R3, R8, R4, R30, 0x2, P3 ;  /* 0x000000040803a211 */ /* 0x000fc800018f141e */
[----:B------:R1:W-:Y:S04]  /*132e0*/  @!P4 ST.E.64 [R22.64], R110 ;  /* 0x0000006e1600c985 */ /* 0x0003e8000c101b08 */
[----:B------:R3:W-:Y:S01]  /*132f0*/  @!P2 ST.E.64 [R2.64], R24 ;  /* 0x000000180200a985 */ /* 0x0007e2000c101b08 */
[----:B------:R-:W-:Y:S02]  /*13300*/  ISETP.GE.AND P2, PT, R20, c[0x0][0x3c8], PT ;  /* 0x0000f20014007a0c */ /* 0x000fe40003f46270 */
[CC--:B-1----:R-:W-:Y:S02]  /*13310*/  @!P5 LEA R22, P4, R7.reuse, R0.reuse, 0x2 ;  /* 0x000000000716d211 */ /* 0x0c2fe400078810ff */
[----:B---3--:R-:W-:Y:S02]  /*13320*/  @!P1 LEA R2, P3, R6, R0, 0x2 ;  /* 0x0000000006029211 */ /* 0x008fe400078610ff */
[----:B------:R-:W-:-:S02]  /*13330*/  @!P5 LEA.HI.X R23, R7, R4, R31, 0x2, P4 ;  /* 0x000000040717d211 */ /* 0x000fc400020f141f */
[----:B------:R-:W-:-:S03]  /*13340*/  @!P1 LEA.HI.X R3, R6, R4, R32, 0x2, P3 ;  /* 0x0000000406039211 */ /* 0x000fc600018f1420 */
[----:B------:R1:W-:Y:S01]  /*13350*/  @!P5 ST.E.64 [R22.64], R26 ;  /* 0x0000001a1600d985 */ /* 0x0003e2000c101b08 */
[----:B------:R-:W-:-:S03]  /*13360*/  ISETP.GE.AND P5, PT, R19, c[0x0][0x3c8], PT ;  /* 0x0000f20013007a0c */ /* 0x000fc60003fa6270 */
[----:B------:R3:W-:Y:S01]  /*13370*/  @!P1 ST.E.64 [R2.64], R50 ;  /* 0x0000003202009985 */ /* 0x0007e2000c101b08 */
[----:B------:R-:W-:Y:S02]  /*13380*/  ISETP.GE.AND P1, PT, R18, c[0x0][0x3c8], PT ;  /* 0x0000f20012007a0c */ /* 0x000fe40003f26270 */
[CC--:B-1----:R-:W-:Y:S02]  /*13390*/  @!P6 LEA R22, P4, R21.reuse, R0.reuse, 0x2 ;  /* 0x000000001516e211 */ /* 0x0c2fe400078810ff */
[C---:B---3--:R-:W-:Y:S02]  /*133a0*/  @!P2 LEA R2, P3, R20.reuse, R0, 0x2 ;  /* 0x000000001402a211 */ /* 0x048fe400078610ff */
[-C--:B------:R-:W-:Y:S02]  /*133b0*/  @!P6 LEA.HI.X R23, R21, R4.reuse, R34, 0x2, P4 ;  /* 0x000000041517e211 */ /* 0x080fe400020f1422 */
[----:B------:R-:W-:Y:S02]  /*133c0*/  @!P2 LEA.HI.X R3, R20, R4, R33, 0x2, P3 ;  /* 0x000000041403a211 */ /* 0x000fe400018f1421 */
[----:B------:R-:W-:Y:S01]  /*133d0*/  ISETP.GE.AND P4, PT, R16, c[0x0][0x3c8], PT ;  /* 0x0000f20010007a0c */ /* 0x000fe20003f86270 */
[----:B------:R1:W-:Y:S01]  /*133e0*/  @!P6 ST.E.64 [R22.64], R68 ;  /* 0x000000441600e985 */ /* 0x0003e2000c101b08 */
[----:B------:R-:W-:-:S03]  /*133f0*/  ISETP.GE.AND P6, PT, R17, c[0x0][0x3c8], PT ;  /* 0x0000f20011007a0c */ /* 0x000fc60003fc6270 */
[----:B------:R3:W-:Y:S01]  /*13400*/  @!P2 ST.E.64 [R2.64], R72 ;  /* 0x000000480200a985 */ /* 0x0007e2000c101b08 */
[CC--:B-1----:R-:W-:Y:S02]  /*13410*/  @!P5 LEA R22, P3, R19.reuse, R0.reuse, 0x2 ;  /* 0x000000001316d211 */ /* 0x0c2fe400078610ff */
[C---:B---3--:R-:W-:Y:S02]  /*13420*/  @!P1 LEA R2, P2, R18.reuse, R0, 0x2 ;  /* 0x0000000012029211 */ /* 0x048fe400078410ff */
        /* <DEDUP_REMOVED lines=10> */
[CC--:B-1----:R-:W-:Y:S02]  /*134d0*/  @!P3 LEA R22, P2, R15.reuse, R0.reuse, 0x2 ;  /* 0x000000000f16b211 */ /* 0x0c2fe400078410ff */
[C---:B---3--:R-:W-:Y:S02]  /*134e0*/  @!P4 LEA R2, P5, R16.reuse, R0, 0x2 ;  /* 0x000000001002c211 */ /* 0x048fe400078a10ff */
[-C--:B------:R-:W-:Y:S02]  /*134f0*/  @!P3 LEA.HI.X R23, R15, R4.reuse, R40, 0x2, P2 ;  /* 0x000000040f17b211 */ /* 0x080fe400010f1428 */
[----:B------:R-:W-:Y:S02]  /*13500*/  @!P4 LEA.HI.X R3, R16, R4, R38, 0x2, P5 ;  /* 0x000000041003c211 */ /* 0x000fe400028f1426 */
[----:B------:R-:W-:-:S03]  /*13510*/  ISETP.GE.AND P5, PT, R12, c[0x0][0x3c8], PT ;  /* 0x0000f2000c007a0c */ /* 0x000fc60003fa6270 */
[----:B------:R1:W-:Y:S01]  /*13520*/  @!P4 ST.E.64 [R2.64], R84 ;  /* 0x000000540200c985 */ /* 0x0003e2000c101b08 */
[----:B------:R-:W-:-:S03]  /*13530*/  ISETP.GE.AND P4, PT, R11, c[0x0][0x3c8], PT ;  /* 0x0000f2000b007a0c */ /* 0x000fc60003f86270 */
[----:B------:R3:W-:Y:S01]  /*13540*/  @!P3 ST.E.64 [R22.64], R88 ;  /* 0x000000581600b985 */ /* 0x0007e2000c101b08 */
[----:B------:R-:W-:Y:S02]  /*13550*/  ISETP.GE.AND P3, PT, R10, c[0x0][0x3c8], PT ;  /* 0x0000f2000a007a0c */ /* 0x000fe40003f66270 */
[----:B-1----:R-:W-:-:S04]  /*13560*/  @!P1 LEA R2, P2, R14, R0, 0x2 ;  /* 0x000000000e029211 */ /* 0x002fc800078410ff */
[----:B------:R-:W-:Y:S02]  /*13570*/  @!P1 LEA.HI.X R3, R14, R4, R39, 0x2, P2 ;  /* 0x000000040e039211 */ /* 0x000fe400010f1427 */
[----:B------:R-:W-:-:S03]  /*13580*/  @!P6 LEA R26, P2, R13, R0, 0x2 ;  /* 0x000000000d1ae211 */ /* 0x000fc600078410ff */
[----:B------:R1:W-:Y:S01]  /*13590*/  @!P1 ST.E.64 [R2.64], R92 ;  /* 0x0000005c02009985 */ /* 0x0003e2000c101b08 */
[C---:B------:R-:W-:Y:S02]  /*135a0*/  @!P5 LEA R24, P1, R12.reuse, R0, 0x2 ;  /* 0x000000000c18d211 */ /* 0x040fe400078210ff */
[----:B------:R-:W-:Y:S02]  /*135b0*/  @!P6 LEA.HI.X R27, R13, R4, R41, 0x2, P2 ;  /* 0x000000040d1be211 */ /* 0x000fe400010f1429 */
[C---:B---3--:R-:W-:Y:S02]  /*135c0*/  @!P4 LEA R22, P2, R11.reuse, R0, 0x2 ;  /* 0x000000000b16c211 */ /* 0x048fe400078410ff */
[-C--:B------:R-:W-:Y:S01]  /*135d0*/  @!P5 LEA.HI.X R25, R12, R4.reuse, R42, 0x2, P1 ;  /* 0x000000040c19d211 */ /* 0x080fe200008f142a */
[----:B------:R3:W-:Y:S01]  /*135e0*/  @!P6 ST.E.64 [R26.64], R100 ;  /* 0x000000641a00e985 */ /* 0x0007e2000c101b08 */
[----:B------:R-:W-:-:S03]  /*135f0*/  @!P4 LEA.HI.X R23, R11, R4, R43, 0x2, P2 ;  /* 0x000000040b17c211 */ /* 0x000fc600010f142b */
[----:B------:R3:W-:Y:S04]  /*13600*/  @!P5 ST.E.64 [R24.64], R96 ;  /* 0x000000601800d985 */ /* 0x0007e8000c101b08 */
[----:B------:R3:W-:Y:S01]  /*13610*/  @!P4 ST.E.64 [R22.64], R56 ;  /* 0x000000381600c985 */ /* 0x0007e2000c101b08 */
[----:B-1----:R-:W-:-:S04]  /*13620*/  @!P3 LEA R2, P1, R10, R0, 0x2 ;  /* 0x000000000a02b211 */ /* 0x002fc800078210ff */
[----:B------:R-:W-:-:S05]  /*13630*/  @!P3 LEA.HI.X R3, R10, R4, R44, 0x2, P1 ;  /* 0x000000040a03b211 */ /* 0x000fca00008f142c */
[----:B------:R3:W-:Y:S04]  /*13640*/  @!P3 ST.E.64 [R2.64], R46 ;  /* 0x0000002e0200b985 */ /* 0x0007e8000c101b08 */
.L_x_611:
[----:B------:R-:W-:Y:S05]  /*13650*/  BSYNC B0 ;  /* 0x0000000000007941 */ /* 0x000fea0003800000 */
.L_x_610:
[----:B------:R-:W-:Y:S05]  /*13660*/  BRA.DIV ~URZ, `(.L_x_612) ;  /* 0x00002a827f007947 */ /* 0x000fea000b800000 */
[----:B---3--:R1:W3:Y:S04]  /*13670*/  SHFL.IDX PT, R4, R28, 0x1, 0x1c1f ;  /* 0x003c1f001c047f89 */ /* 0x0082e800000e0000 */
[----:B------:R1:W2:Y:S02]  /*13680*/  SHFL.IDX PT, R0, R29, 0x1, 0x1c1f ;  /* 0x003c1f001d007f89 */ /* 0x0002a400000e0000 */
.L_x_664:
[----:B------:R-:W-:Y:S05]  /*13690*/  @P0 BRA `(.L_x_607) ;  /* 0x00000fd000000947 */ /* 0x000fea0003800000 */
[----:B------:R-:W5:Y:S01]  /*136a0*/  LDL R5, [R1+0x10] ;  /* 0x0000100001057983 */ /* 0x000f620000100800 */
[----:B------:R-:W-:Y:S02]  /*136b0*/  ISETP.GE.AND P1, PT, R8, c[0x0][0x3c8], PT ;  /* 0x0000f20008007a0c */ /* 0x000fe40003f26270 */
[----:B------:R-:W-:Y:S02]  /*136c0*/  ISETP.GE.AND P0, PT, R7, c[0x0][0x3c8], PT ;  /* 0x0000f20007007a0c */ /* 0x000fe40003f06270 */
[----:B------:R-:W-:Y:S02]  /*136d0*/  ISETP.GE.AND P5, PT, R6, c[0x0][0x3c8], PT ;  /* 0x0000f20006007a0c */ /* 0x000fe40003fa6270 */
[----:B------:R-:W-:-:S07]  /*136e0*/  ISETP.GE.AND P4, PT, R21, c[0x0][0x3c8], PT ;  /* 0x0000f20015007a0c */ /* 0x000fce0003f86270 */
[CC--:B--2---:R-:W-:Y:S02]  /*136f0*/  @!P1 LEA R22, P3, R8.reuse, R0.reuse, 0x2 ;  /* 0x0000000008169211 */ /* 0x0c4fe400078610ff */
[C---:B------:R-:W-:Y:S02]  /*13700*/  @!P0 LEA R2, P6, R7.reuse, R0, 0x2 ;  /* 0x0000000007028211 */ /* 0x040fe400078c10ff */
[-C--:B---3--:R-:W-:Y:S02]  /*13710*/  @!P1 LEA.HI.X R23, R8, R4.reuse, R30, 0x2, P3 ;  /* 0x0000000408179211 */ /* 0x088fe400018f141e */
[----:B------:R-:W-:Y:S02]  /*13720*/  ISETP.GE.AND P3, PT, R20, c[0x0][0x3c8], PT ;  /* 0x0000f20014007a0c */ /* 0x000fe40003f66270 */
[----:B------:R-:W-:Y:S02]  /*13730*/  @!P0 LEA.HI.X R3, R7, R4, R31, 0x2, P6 ;  /* 0x0000000407038211 */ /* 0x000fe400030f141f */
[----:B------:R-:W-:-:S04]  /*13740*/  @!P5 LEA R26, P6, R6, R0, 0x2 ;  /* 0x00000000061ad211 */ /* 0x000fc800078c10ff */
[----:B------:R-:W-:Y:S02]  /*13750*/  @!P5 LEA.HI.X R27, R6, R4, R32, 0x2, P6 ;  /* 0x00000004061bd211 */ /* 0x000fe400030f1420 */
[----:B-----5:R-:W-:-:S13]  /*13760*/  ISETP.GE.AND P2, PT, R5, c[0x0][0x3c8], PT ;  /* 0x0000f20005007a0c */ /* 0x020fda0003f46270 */
[----:B------:R-:W-:Y:S02]  /*13770*/  @!P2 IMAD.MOV.U32 R24, RZ, RZ, R0 ;  /* 0x000000ffff18a224 */ /* 0x000fe400078e0000 */
[----:B------:R-:W-:-:S04]  /*13780*/  @!P2 IMAD.MOV.U32 R25, RZ, RZ, R4 ;  /* 0x000000ffff19a224 */ /* 0x000fc800078e0004 */
[----:B------:R-:W-:-:S05]  /*13790*/  @!P2 IMAD.WIDE R24, R5, 0x4, R24 ;  /* 0x000000040518a825 */ /* 0x000fca00078e0218 */
[----:B------:R2:W-:Y:S01]  /*137a0*/  @!P2 ST.E.64 [R24.64], R104 ;  /* 0x000000681800a985 */ /* 0x0005e2000c101b08 */
[----:B------:R-:W-:-:S03]  /*137b0*/  ISETP.GE.AND P2, PT, R19, c[0x0][0x3c8], PT ;  /* 0x0000f20013007a0c */ /* 0x000fc60003f46270 */
[----:B------:R3:W-:Y:S01]  /*137c0*/  @!P1 ST.E.64 [R22.64], R64 ;  /* 0x0000004016009985 */ /* 0x0007e2000c101b08 */
[----:B------:R-:W-:-:S03]  /*137d0*/  ISETP.GE.AND P1, PT, R18, c[0x0][0x3c8], PT ;  /* 0x0000f20012007a0c */ /* 0x000fc60003f26270 */
[----:B------:R5:W-:Y:S04]  /*137e0*/  @!P0 ST.E.64 [R2.64], R60 ;  /* 0x0000003c02008985 */ /* 0x000be8000c101b08 */
[----:B------:R-:W-:Y:S01]  /*137f0*/  @!P5 ST.E.64 [R26.64], R116 ;  /* 0x000000741a00d985 */ /* 0x000fe2000c101b08 */
[----:B------:R-:W-:Y:S02]  /*13800*/  ISETP.GE.AND P5, PT, R16, c[0x0][0x3c8], PT ;  /* 0x0000f20010007a0c */ /* 0x000fe40003fa6270 */
[CC--:B--2---:R-:W-:Y:S02]  /*13810*/  @!P4 LEA R24, P0, R21.reuse, R0.reuse, 0x2 ;  /* 0x000000001518c211 */ /* 0x0c4fe400078010ff */
[----:B---3--:R-:W-:Y:S02]  /*13820*/  @!P3 LEA R22, P6, R20, R0, 0x2 ;  /* 0x000000001416b211 */ /* 0x008fe400078c10ff */
[----:B------:R-:W-:-:S02]  /*13830*/  @!P4 LEA.HI.X R25, R21, R4, R34, 0x2, P0 ;  /* 0x000000041519c211 */ /* 0x000fc400000f1422 */
[----:B------:R-:W-:Y:S02]  /*13840*/  ISETP.GE.AND P0, PT, R17, c[0x0][0x3c8], PT ;  /* 0x0000f20011007a0c */ /* 0x000fe40003f06270 */
[----:B------:R-:W-:Y:S01]  /*13850*/  @!P3 LEA.HI.X R23, R20, R4, R33, 0x2, P6 ;  /* 0x000000041417b211 */ /* 0x000fe200030f1421 */
[----:B------:R-:W-:Y:S01]  /*13860*/  @!P4 ST.E.64 [R24.64], R114 ;  /* 0x000000721800c985 */ /* 0x000fe2000c101b08 */
[----:B------:R-:W-:Y:S02]  /*13870*/  @!P2 LEA R8, P6, R19, R0, 0x2 ;  /* 0x000000001308a211 */ /* 0x000fe400078c10ff */
[----:B------:R-:W-:Y:S01]  /*13880*/  ISETP.GE.AND P4, PT, R15, c[0x0][0x3c8], PT ;  /* 0x0000f2000f007a0c */ /* 0x000fe20003f86270 */
[----:B------:R-:W-:Y:S01]  /*13890*/  @!P3 ST.E.64 [R22.64], R112 ;  /* 0x000000701600b985 */ /* 0x000fe2000c101b08 */
[----:B------:R-:W-:Y:S02]  /*138a0*/  @!P2 LEA.HI.X R9, R19, R4, R35, 0x2, P6 ;  /* 0x000000041309a211 */ /* 0x000fe400030f1423 */
[----:B------:R-:W-:-:S02]  /*138b0*/  @!P1 LEA R6, P6, R18, R0, 0x2 ;  /* 0x0000000012069211 */ /* 0x000fc400078c10ff */
[----:B------:R-:W-:Y:S01]  /*138c0*/  ISETP.GE.AND P3, PT, R14, c[0x0][0x3c8], PT ;  /* 0x0000f2000e007a0c */ /* 0x000fe20003f66270 */
[----:B------:R2:W-:Y:S01]  /*138d0*/  @!P2 ST.E.64 [R8.64], R78 ;  /* 0x0000004e0800a985 */ /* 0x0005e2000c101b08 */
[----:B------:R-:W-:Y:S02]  /*138e0*/  @!P1 LEA.HI.X R7, R18, R4, R36, 0x2, P6 ;  /* 0x0000000412079211 */ /* 0x000fe400030f1424 */
[----:B-----5:R-:W-:Y:S02]  /*138f0*/  @!P0 LEA R2, P6, R17, R0, 0x2 ;  /* 0x0000000011028211 */ /* 0x020fe400078c10ff */
[----:B------:R-:W-:Y:S01]  /*13900*/  ISETP.GE.AND P2, PT, R13, c[0x0][0x3c8], PT ;  /* 0x0000f2000d007a0c */ /* 0x000fe20003f46270 */
[----:B------:R3:W-:Y:S01]  /*13910*/  @!P1 ST.E.64 [R6.64], R70 ;  /* 0x0000004606009985 */ /* 0x0007e2000c101b08 */
[----:B------:R-:W-:Y:S02]  /*13920*/  @!P0 LEA.HI.X R3, R17, R4, R37, 0x2, P6 ;  /* 0x0000000411038211 */ /* 0x000fe400030f1425 */
[----:B------:R-:W-:-:S02]  /*13930*/  @!P5 LEA R20, P6, R16, R0, 0x2 ;  /* 0x000000001014d211 */ /* 0x000fc400078c10ff */
[----:B------:R-:W-:Y:S01]  /*13940*/  ISETP.GE.AND P1, PT, R12, c[0x0][0x3c8], PT ;  /* 0x0000f2000c007a0c */ /* 0x000fe20003f26270 */
[----:B------:R5:W-:Y:S01]  /*13950*/  @!P0 ST.E.64 [R2.64], R52 ;  /* 0x0000003402008985 */ /* 0x000be2000c101b08 */
[C---:B------:R-:W-:Y:S02]  /*13960*/  @!P4 LEA R18, P0, R15.reuse, R0, 0x2 ;  /* 0x000000000f12c211 */ /* 0x040fe400078010ff */
[----:B------:R-:W-:Y:S02]  /*13970*/  @!P5 LEA.HI.X R21, R16, R4, R38, 0x2, P6 ;  /* 0x000000041015d211 */ /* 0x000fe400030f1426 */
[----:B------:R-:W-:Y:S02]  /*13980*/  @!P3 LEA R16, P6, R14, R0, 0x2 ;  /* 0x000000000e10b211 */ /* 0x000fe400078c10ff */
[----:B------:R-:W-:Y:S01]  /*13990*/  @!P4 LEA.HI.X R19, R15, R4, R40, 0x2, P0 ;  /* 0x000000040f13c211 */ /* 0x000fe200000f1428 */
[----:B------:R1:W-:Y:S01]  /*139a0*/  @!P5 ST.E.64 [R20.64], R90 ;  /* 0x0000005a1400d985 */ /* 0x0003e2000c101b08 */
[----:B------:R-:W-:-:S02]  /*139b0*/  ISETP.GE.AND P0, PT, R11, c[0x0][0x3c8], PT ;  /* 0x0000f2000b007a0c */ /* 0x000fc40003f06270 */
[----:B------:R-:W-:Y:S01]  /*139c0*/  @!P3 LEA.HI.X R17, R14, R4, R39, 0x2, P6 ;  /* 0x000000040e11b211 */ /* 0x000fe200030f1427 */
[----:B------:R1:W-:Y:S04]  /*139d0*/  @!P4 ST.E.64 [R18.64], R86 ;  /* 0x000000561200c985 */ /* 0x0003e8000c101b08 */
[----:B------:R1:W-:Y:S01]  /*139e0*/  @!P3 ST.E.64 [R16.64], R82 ;  /* 0x000000521000b985 */ /* 0x0003e2000c101b08 */
[----:B--2---:R-:W-:-:S04]  /*139f0*/  @!P2 LEA R8, P6, R13, R0, 0x2 ;  /* 0x000000000d08a211 */ /* 0x004fc800078c10ff */
[----:B------:R-:W-:Y:S02]  /*13a00*/  @!P2 LEA.HI.X R9, R13, R4, R41, 0x2, P6 ;  /* 0x000000040d09a211 */ /* 0x000fe400030f1429 */
[----:B---3--:R-:W-:-:S03]  /*13a10*/  @!P1 LEA R6, P6, R12, R0, 0x2 ;  /* 0x000000000c069211 */ /* 0x008fc600078c10ff */
[----:B------:R1:W-:Y:S01]  /*13a20*/  @!P2 ST.E.64 [R8.64], R74 ;  /* 0x0000004a0800a985 */ /* 0x0003e2000c101b08 */
[----:B------:R-:W-:Y:S02]  /*13a30*/  @!P1 LEA.HI.X R7, R12, R4, R42, 0x2, P6 ;  /* 0x000000040c079211 */ /* 0x000fe400030f142a */
[----:B-----5:R-:W-:-:S03]  /*13a40*/  @!P0 LEA R2, P6, R11, R0, 0x2 ;  /* 0x000000000b028211 */ /* 0x020fc600078c10ff */
[----:B------:R1:W-:Y:S01]  /*13a50*/  @!P1 ST.E.64 [R6.64], R58 ;  /* 0x0000003a06009985 */ /* 0x0003e2000c101b08 */
[----:B------:R-:W-:-:S05]  /*13a60*/  @!P0 LEA.HI.X R3, R11, R4, R43, 0x2, P6 ;  /* 0x000000040b038211 */ /* 0x000fca00030f142b */
[----:B------:R1:W-:Y:S01]  /*13a70*/  @!P0 ST.E.64 [R2.64], R54 ;  /* 0x0000003602008985 */ /* 0x0003e2000c101b08 */
[----:B------:R-:W-:-:S13]  /*13a80*/  ISETP.GE.AND P0, PT, R10, c[0x0][0x3c8], PT ;  /* 0x0000f2000a007a0c */ /* 0x000fda0003f06270 */
[----:B------:R-:W-:Y:S05]  /*13a90*/  @P0 BRA `(.L_x_607) ;  /* 0x00000bd000000947 */ /* 0x000fea0003800000 */
[----:B-1----:R-:W-:-:S04]  /*13aa0*/  LEA R2, P0, R10, R0, 0x2 ;  /* 0x000000000a027211 */ /* 0x002fc800078010ff */
[----:B------:R-:W-:-:S05]  /*13ab0*/  LEA.HI.X R3, R10, R4, R44, 0x2, P0 ;  /* 0x000000040a037211 */ /* 0x000fca00000f142c */
[----:B------:R1:W-:Y:S01]  /*13ac0*/  ST.E.64 [R2.64], R48 ;  /* 0x0000003002007985 */ /* 0x0003e2000c101b08 */
[----:B------:R-:W-:Y:S05]  /*13ad0*/  BRA `(.L_x_607) ;  /* 0x00000b9000007947 */ /* 0x000fea0003800000 */
.L_x_592:
[----:B------:R-:W3:Y:S04]  /*13ae0*/  LDL.LU R3, [R1+0x2c] ;  /* 0x00002c0001037983 */ /* 0x000ee80000300800 */
[----:B------:R-:W4:Y:S01]  /*13af0*/  LDL R8, [R1+0x34] ;  /* 0x0000340001087983 */ /* 0x000f220000100800 */
[----:B------:R-:W-:Y:S01]  /*13b00*/  ISETP.NE.U32.AND P0, PT, RZ, c[0x0][0x508], PT ;  /* 0x00014200ff007a0c */ /* 0x000fe20003f05070 */
[----:B--2---:R-:W-:Y:S01]  /*13b10*/  IMAD.MOV.U32 R6, RZ, RZ, 0x4 ;  /* 0x00000004ff067424 */ /* 0x004fe200078e00ff */
[----:B------:R-:W-:Y:S01]  /*13b20*/  ISETP.NE.U32.AND P1, PT, RZ, c[0x0][0x500], PT ;  /* 0x00014000ff007a0c */ /* 0x000fe20003f25070 */
[----:B------:R-:W-:Y:S01]  /*13b30*/  IMAD.MOV.U32 R19, RZ, RZ, c[0x0][0x388] ;  /* 0x0000e200ff137624 */ /* 0x000fe200078e00ff */
[----:B------:R-:W-:Y:S01]  /*13b40*/  ISETP.NE.AND.EX P0, PT, RZ, c[0x0][0x50c], PT, P0 ;  /* 0x00014300ff007a0c */ /* 0x000fe20003f05300 */
[----:B------:R-:W-:Y:S01]  /*13b50*/  IMAD.MOV.U32 R2, RZ, RZ, RZ ;  /* 0x000000ffff027224 */ /* 0x000fe200078e00ff */
[----:B------:R-:W-:Y:S01]  /*13b60*/  ISETP.NE.AND.EX P1, PT, RZ, c[0x0][0x504], PT, P1 ;  /* 0x00014100ff007a0c */ /* 0x000fe20003f25310 */
[----:B----4-:R-:W-:-:S10]  /*13b70*/  IMAD.WIDE R4, R8, R6, c[0x0][0x500] ;  /* 0x0001400008047625 */ /* 0x010fd400078e0206 */
[----:B------:R-:W-:Y:S02]  /*13b80*/  @P0 IMAD.WIDE R6, R8, R6, c[0x0][0x508] ;  /* 0x0001420008060625 */ /* 0x000fe400078e0206 */
[----:B------:R2:W5:Y:S04]  /*13b90*/  @P1 LDG.E R2, [R4.64] ;  /* 0x0000000804021981 */ /* 0x000568000c1e1900 */
[----:B------:R2:W5:Y:S01]  /*13ba0*/  @P0 LDG.E R19, [R6.64] ;  /* 0x0000000806130981 */ /* 0x000562000c1e1900 */
[----:B---3--:R-:W-:-:S04]  /*13bb0*/  ISETP.NE.AND P2, PT, R3, RZ, PT ;  /* 0x000000ff0300720c */ /* 0x008fc80003f45270 */
[----:B------:R-:W-:Y:S01]  /*13bc0*/  SEL R18, R3, c[0x0][0x3d4], P2 ;  /* 0x0000f50003127a07 */ /* 0x000fe20001000000 */
[----:B------:R-:W-:Y:S05]  /*13bd0*/  @P0 BRA `(.L_x_613) ;  /* 0x0000004000000947 */ /* 0x000fea0003800000 */
[----:B------:R-:W-:Y:S05]  /*13be0*/  @!P1 BRA `(.L_x_613) ;  /* 0x0000003000009947 */ /* 0x000fea0003800000 */
[----:B------:R3:W4:Y:S04]  /*13bf0*/  LDG.E R3, [R4.64] ;  /* 0x0000000804037981 */ /* 0x000728000c1e1900 */
[----:B--23--:R-:W4:Y:S02]  /*13c00*/  LDG.E R4, [R4.64+0x4] ;  /* 0x0000040804047981 */ /* 0x00cf24000c1e1900 */
[----:B----45:R-:W-:Y:S02]  /*13c10*/  IADD3 R19, -R3, R4, RZ ;  /* 0x0000000403137210 */ /* 0x030fe40007ffe1ff */
.L_x_613:
[----:B--2---:R-:W2:Y:S01]  /*13c20*/  S2R R5, SR_TID.X ;  /* 0x0000000000057919 */ /* 0x004ea20000002100 */
[----:B------:R-:W-:Y:S01]  /*13c30*/  SHF.R.S32.HI R3, RZ, 0x1f, R8 ;  /* 0x0000001fff037819 */ /* 0x000fe20000011408 */
[----:B------:R-:W-:Y:S01]  /*13c40*/  BSSY B0, `(.L_x_614) ;  /* 0x0000038000007945 */ /* 0x000fe20003800000 */
[----:B-----5:R-:W-:-:S02]  /*13c50*/  SHF.R.S32.HI R15, RZ, 0x1f, R2 ;  /* 0x0000001fff0f7819 */ /* 0x020fc40000011402 */
[----:B------:R-:W-:Y:S02]  /*13c60*/  SEL R8, R8, RZ, !P1 ;  /* 0x000000ff08087207 */ /* 0x000fe40004800000 */
[----:B------:R-:W-:Y:S02]  /*13c70*/  SEL R21, R3, RZ, !P1 ;  /* 0x000000ff03157207 */ /* 0x000fe40004800000 */
[----:B--2---:R-:W-:-:S13]  /*13c80*/  ISETP.GT.AND P0, PT, R5, 0x7f, PT ;  /* 0x0000007f0500780c */ /* 0x004fda0003f04270 */
[----:B------:R-:W-:Y:S05]  /*13c90*/  @P0 BRA `(.L_x_615) ;  /* 0x0000032000000947 */ /* 0x000fea0003800000 */
[----:B------:R-:W2:Y:S01]  /*13ca0*/  LDL R4, [R1+0x18] ;  /* 0x0000180001047983 */ /* 0x000ea20000100800 */
[----:B------:R-:W-:Y:S01]  /*13cb0*/  IMAD R3, R19, c[0x0][0x4e8], RZ ;  /* 0x00013a0013037a24 */ /* 0x000fe200078e02ff */
[----:B--2---:R-:W-:-:S04]  /*13cc0*/  IADD3 R14, R4, R5, RZ ;  /* 0x00000005040e7210 */ /* 0x004fc80007ffe0ff */
[----:B------:R-:W-:-:S13]  /*13cd0*/  ISETP.GE.AND P0, PT, R14, R3, PT ;  /* 0x000000030e00720c */ /* 0x000fda0003f06270 */
[----:B------:R-:W-:Y:S05]  /*13ce0*/  @P0 BRA `(.L_x_615) ;  /* 0x000002d000000947 */ /* 0x000fea0003800000 */
[----:B------:R-:W2:Y:S04]  /*13cf0*/  LDL R4, [R1+0x20] ;  /* 0x0000200001047983 */ /* 0x000ea80000100800 */
[----:B------:R-:W3:Y:S01]  /*13d00*/  LDL.LU R22, [R1+0x30] ;  /* 0x0000300001167983 */ /* 0x000ee20000300800 */
[----:B------:R-:W-:Y:S01]  /*13d10*/  IMAD.MOV.U32 R3, RZ, RZ, 0x368 ;  /* 0x00000368ff037424 */ /* 0x000fe200078e00ff */
[----:B------:R-:W-:-:S04]  /*13d20*/  ISETP.GT.AND P2, PT, R18, 0x1, PT ;  /* 0x000000011200780c */ /* 0x000fc80003f44270 */
[----:B------:R-:W-:-:S04]  /*13d30*/  SEL R3, R3, 0x328, P2 ;  /* 0x0000032803037807 */ /* 0x000fc80001000000 */
[----:B------:R4:W5:Y:S08]  /*13d40*/  LDC.64 R10, c[0x0][R3+0x170] ;  /* 0x00005c00030a7b82 */ /* 0x0009700000000a00 */
[----:B------:R4:W2:Y:S08]  /*13d50*/  LDC.64 R6, c[0x0][R3+0x168] ;  /* 0x00005a0003067b82 */ /* 0x0008b00000000a00 */
[----:B------:R4:W1:Y:S08]  /*13d60*/  LDC.64 R16, c[0x0][R3+0x178] ;  /* 0x00005e0003107b82 */ /* 0x0008700000000a00 */
[----:B------:R4:W1:Y:S02]  /*13d70*/  LDC.64 R12, c[0x0][R3+0x160] ;  /* 0x00005800030c7b82 */ /* 0x0008640000000a00 */
[----:B----4-:R-:W-:-:S02]  /*13d80*/  IMAD.MOV.U32 R3, RZ, RZ, c[0x0][0x4e8] ;  /* 0x00013a00ff037624 */ /* 0x010fc400078e00ff */
[----:B-----5:R-:W-:-:S03]  /*13d90*/  IMAD R9, R11, R8, RZ ;  /* 0x000000080b097224 */ /* 0x020fc600078e02ff */
[----:B------:R-:W-:Y:S02]  /*13da0*/  ISETP.NE.AND P0, PT, R3, 0x1, PT ;  /* 0x000000010300780c */ /* 0x000fe40003f05270 */
[----:B------:R-:W-:-:S11]  /*13db0*/  MOV R3, R14 ;  /* 0x0000000e00037202 */ /* 0x000fd60000000f00 */
[----:B------:R-:W-:-:S05]  /*13dc0*/  @P0 IMAD.HI.U32 R20, R14, c[0x0][0x4ec], RZ ;  /* 0x00013b000e140a27 */ /* 0x000fca00078e00ff */
[----:B------:R-:W-:Y:S01]  /*13dd0*/  @P0 SHF.R.U32.HI R3, RZ, c[0x0][0x4f0], R20 ;  /* 0x00013c00ff030a19 */ /* 0x000fe20000011614 */
[-C--:B--2---:R-:W-:Y:S02]  /*13de0*/  IMAD R11, R7, R4.reuse, RZ ;  /* 0x00000004070b7224 */ /* 0x084fe400078e02ff */
[----:B------:R-:W-:-:S04]  /*13df0*/  IMAD.WIDE.U32 R6, R6, R4, RZ ;  /* 0x0000000406067225 */ /* 0x000fc800078e00ff */
[----:B------:R-:W-:-:S04]  /*13e00*/  IMAD.WIDE.U32 R4, R10, R8, RZ ;  /* 0x000000080a047225 */ /* 0x000fc800078e00ff */
[----:B------:R-:W-:Y:S01]  /*13e10*/  IMAD R10, R10, R21, R9 ;  /* 0x000000150a0a7224 */ /* 0x000fe200078e0209 */
[----:B---3--:R-:W-:Y:S01]  /*13e20*/  SEL R9, R22, RZ, P2 ;  /* 0x000000ff16097207 */ /* 0x008fe20001000000 */
[----:B------:R-:W-:Y:S01]  /*13e30*/  IMAD.IADD R11, R7, 0x1, R11 ;  /* 0x00000001070b7824 */ /* 0x000fe200078e020b */
[----:B------:R-:W-:Y:S01]  /*13e40*/  IADD3 R20, P1, P0, R4, R6, R2 ;  /* 0x0000000604147210 */ /* 0x000fe2000783e002 */
[----:B------:R-:W-:Y:S01]  /*13e50*/  IMAD.MOV R4, RZ, RZ, -R3 ;  /* 0x000000ffff047224 */ /* 0x000fe200078e0a03 */
[----:B------:R-:W-:Y:S01]  /*13e60*/  IADD3 R5, R5, R10, RZ ;  /* 0x0000000a05057210 */ /* 0x000fe20007ffe0ff */
[-C--:B-1----:R-:W-:Y:S02]  /*13e70*/  IMAD R10, R17, R9.reuse, RZ ;  /* 0x00000009110a7224 */ /* 0x082fe400078e02ff */
[----:B------:R-:W-:Y:S01]  /*13e80*/  IMAD.WIDE.U32 R6, R16, R9, RZ ;  /* 0x0000000910067225 */ /* 0x000fe200078e00ff */
[----:B------:R-:W-:Y:S02]  /*13e90*/  IADD3.X R11, R5, R11, R15, P1, P0 ;  /* 0x0000000b050b7210 */ /* 0x000fe40000fe040f */
[----:B------:R-:W-:Y:S01]  /*13ea0*/  SHF.R.S32.HI R5, RZ, 0x1f, R3 ;  /* 0x0000001fff057819 */ /* 0x000fe20000011403 */
[----:B------:R-:W-:Y:S01]  /*13eb0*/  IMAD R4, R4, c[0x0][0x4e8], R14 ;  /* 0x00013a0004047a24 */ /* 0x000fe200078e020e */
[----:B------:R-:W-:Y:S01]  /*13ec0*/  IADD3 R7, R7, R10, RZ ;  /* 0x0000000a07077210 */ /* 0x000fe20007ffe0ff */
[----:B------:R-:W-:Y:S01]  /*13ed0*/  IMAD.MOV.U32 R10, RZ, RZ, c[0x0][0x4a8] ;  /* 0x00012a00ff0a7624 */ /* 0x000fe200078e00ff */
[----:B------:R-:W-:Y:S01]  /*13ee0*/  IADD3 R6, P1, P0, R3, R20, R6 ;  /* 0x0000001403067210 */ /* 0x000fe2000783e006 */
[----:B------:R-:W-:Y:S01]  /*13ef0*/  IMAD R3, R13, R4, RZ ;  /* 0x000000040d037224 */ /* 0x000fe200078e02ff */
[----:B------:R-:W-:-:S02]  /*13f00*/  SHF.R.S32.HI R9, RZ, 0x1f, R4 ;  /* 0x0000001fff097819 */ /* 0x000fc40000011404 */
[----:B------:R-:W-:-:S03]  /*13f10*/  IADD3.X R7, R5, R11, R7, P1, P0 ;  /* 0x0000000b05077210 */ /* 0x000fc60000fe0407 */
[C---:B------:R-:W-:Y:S02]  /*13f20*/  IMAD R3, R12.reuse, R9, R3 ;  /* 0x000000090c037224 */ /* 0x040fe400078e0203 */
        /* <DEDUP_REMOVED lines=9> */
.L_x_615:
[----:B------:R-:W-:Y:S05]  /*13fc0*/  BSYNC B0 ;  /* 0x0000000000007941 */ /* 0x000fea0003800000 */
.L_x_614:
[----:B------:R-:W-:-:S13]  /*13fd0*/  ISETP.GT.AND P0, PT, R18, 0x1, PT ;  /* 0x000000011200780c */ /* 0x000fda0003f04270 */
[----:B------:R-:W-:Y:S05]  /*13fe0*/  @P0 BRA `(.L_x_607) ;  /* 0x0000068000000947 */ /* 0x000fea0003800000 */
[----:B------:R-:W2:Y:S04]  /*13ff0*/  LDL.LU R4, [R1+0x20] ;  /* 0x0000200001047983 */ /* 0x000ea80000300800 */
[----:B-1----:R-:W3:Y:S04]  /*14000*/  LDL.LU R3, [R1+0x18] ;  /* 0x0000180001037983 */ /* 0x002ee80000300800 */
[----:B------:R-:W4:Y:S04]  /*14010*/  LDL R6, [R1+0x58] ;  /* 0x0000580001067983 */ /* 0x000f280000100800 */
[----:B------:R-:W1:Y:S02]  /*14020*/  S2R R10, SR_TID.X ;  /* 0x00000000000a7919 */ /* 0x000e640000002100 */
[----:B-1----:R-:W-:-:S04]  /*14030*/  SHF.R.S32.HI R11, RZ, 0x1f, R10 ;  /* 0x0000001fff0b7819 */ /* 0x002fc8000001140a */
[----:B------:R-:W-:-:S04]  /*14040*/  LEA.HI R11, R11, R10, RZ, 0x3 ;  /* 0x0000000a0b0b7211 */ /* 0x000fc800078f18ff */
[----:B------:R-:W-:Y:S02]  /*14050*/  SHF.R.S32.HI R11, RZ, 0x3, R11 ;  /* 0x00000003ff0b7819 */ /* 0x000fe4000001140b */
[----:B--2---:R-:W-:Y:S02]  /*14060*/  MOV R9, R4 ;  /* 0x0000000400097202 */ /* 0x004fe40000000f00 */
[----:B------:R-:W-:Y:S02]  /*14070*/  MOV R4, c[0x0][0x4e8] ;  /* 0x00013a0000047a02 */ /* 0x000fe40000000f00 */
[----:B---3--:R-:W-:Y:S01]  /*14080*/  MOV R12, R3 ;  /* 0x00000003000c7202 */ /* 0x008fe20000000f00 */
[----:B------:R-:W-:Y:S01]  /*14090*/  IMAD R3, R15, c[0x0][0x3a0], RZ ;  /* 0x0000e8000f037a24 */ /* 0x000fe200078e02ff */
[----:B------:R-:W-:Y:S01]  /*140a0*/  ISETP.NE.AND P0, PT, R4, 0x1, PT ;  /* 0x000000010400780c */ /* 0x000fe20003f05270 */
[----:B------:R-:W-:-:S04]  /*140b0*/  IMAD.WIDE.U32 R4, R2, c[0x0][0x3a0], RZ ;  /* 0x0000e80002047a25 */ /* 0x000fc800078e00ff */
[----:B------:R-:W-:Y:S01]  /*140c0*/  IMAD R2, R2, c[0x0][0x3a4], R3 ;  /* 0x0000e90002027a24 */ /* 0x000fe200078e0203 */
[----:B----4-:R-:W-:Y:S01]  /*140d0*/  IADD3 R3, R6, R12, RZ ;  /* 0x0000000c06037210 */ /* 0x010fe20007ffe0ff */
[----:B------:R-:W-:Y:S02]  /*140e0*/  IMAD R6, R21, c[0x0][0x3f0], RZ ;  /* 0x0000fc0015067a24 */ /* 0x000fe400078e02ff */
[----:B------:R-:W-:Y:S01]  /*140f0*/  IMAD.IADD R5, R5, 0x1, R2 ;  /* 0x0000000105057824 */ /* 0x000fe200078e0202 */
[----:B------:R-:W-:-:S03]  /*14100*/  MOV R2, R3 ;  /* 0x0000000300027202 */ /* 0x000fc60000000f00 */
[----:B------:R-:W-:-:S04]  /*14110*/  @P0 IMAD.HI.U32 R7, R3, c[0x0][0x4ec], RZ ;  /* 0x00013b0003070a27 */ /* 0x000fc800078e00ff */
[----:B------:R-:W-:Y:S01]  /*14120*/  IMAD.WIDE.U32 R4, R9, c[0x0][0x3e8], R4 ;  /* 0x0000fa0009047a25 */ /* 0x000fe200078e0004 */
[----:B------:R-:W-:-:S03]  /*14130*/  @P0 SHF.R.U32.HI R2, RZ, c[0x0][0x4f0], R7 ;  /* 0x00013c00ff020a19 */ /* 0x000fc60000011607 */
[----:B------:R-:W-:Y:S01]  /*14140*/  IMAD R5, R9, c[0x0][0x3ec], R5 ;  /* 0x0000fb0009057a24 */ /* 0x000fe200078e0205 */
[----:B------:R-:W-:Y:S01]  /*14150*/  SHF.R.S32.HI R7, RZ, 0x1f, R2 ;  /* 0x0000001fff077819 */ /* 0x000fe20000011402 */
[----:B------:R-:W-:Y:S01]  /*14160*/  IMAD R9, R8, c[0x0][0x3f4], R6 ;  /* 0x0000fd0008097a24 */ /* 0x000fe200078e0206 */
[----:B------:R-:W-:Y:S01]  /*14170*/  IADD3 R6, -R2, RZ, RZ ;  /* 0x000000ff02067210 */ /* 0x000fe20007ffe1ff */
[----:B------:R-:W-:Y:S01]  /*14180*/  IMAD.WIDE.U32 R4, R8, c[0x0][0x3f0], R4 ;  /* 0x0000fc0008047a25 */ /* 0x000fe200078e0004 */
[----:B------:R-:W-:-:S03]  /*14190*/  IADD3 R8, R11, R12, RZ ;  /* 0x0000000c0b087210 */ /* 0x000fc60007ffe0ff */
[----:B------:R-:W-:Y:S02]  /*141a0*/  IMAD R7, R7, c[0x0][0x3e0], RZ ;  /* 0x0000f80007077a24 */ /* 0x000fe400078e02ff */
[----:B------:R-:W-:Y:S02]  /*141b0*/  IMAD.IADD R5, R5, 0x1, R9 ;  /* 0x0000000105057824 */ /* 0x000fe400078e0209 */
        /* <DEDUP_REMOVED lines=13> */
.L_x_665:
[----:B------:R-:W-:Y:S05]  /*14290*/  BRA.DIV ~URZ, `(.L_x_617) ;  /* 0x00001f927f007947 */ /* 0x000fea000b800000 */
[----:B------:R3:W4:Y:S02]  /*142a0*/  SHFL.IDX PT, R2, R10, RZ, 0x181f ;  /* 0x00181fff0a027589 */ /* 0x00072400000e0000 */
.L_x_666:
[----:B------:R-:W-:Y:S01]  /*142b0*/  IMAD R7, R19, c[0x0][0x4e8], RZ ;  /* 0x00013a0013077a24 */ /* 0x000fe200078e02ff */
[----:B------:R-:W-:Y:S04]  /*142c0*/  BSSY B0, `(.L_x_618) ;  /* 0x000000b000007945 */ /* 0x000fe80003800000 */
[----:B------:R-:W-:-:S13]  /*142d0*/  ISETP.GE.AND P0, PT, R8, R7, PT ;  /* 0x000000070800720c */ /* 0x000fda0003f06270 */
[----:B------:R-:W-:Y:S05]  /*142e0*/  @P0 BRA `(.L_x_619) ;  /* 0x0000008000000947 */ /* 0x000fea0003800000 */
[----:B------:R-:W-:Y:S02]  /*142f0*/  ISETP.GE.AND P1, PT, R246, c[0x0][0x3c8], PT ;  /* 0x0000f200f6007a0c */ /* 0x000fe40003f26270 */
[----:B------:R-:W-:-:S11]  /*14300*/  ISETP.GE.AND P0, PT, R0, c[0x0][0x3c8], PT ;  /* 0x0000f20000007a0c */ /* 0x000fd60003f06270 */
[-C--:B----4-:R-:W-:Y:S02]  /*14310*/  @!P1 LEA R4, P3, R246, R2.reuse, 0x1 ;  /* 0x00000002f6049211 */ /* 0x090fe400078608ff */
[----:B------:R-:W-:Y:S02]  /*14320*/  @!P0 LEA R2, P2, R0, R2, 0x1 ;  /* 0x0000000200028211 */ /* 0x000fe400078408ff */
[-C--:B--2---:R-:W-:Y:S02]  /*14330*/  @!P1 LEA.HI.X R5, R246, R11.reuse, R28, 0x1, P3 ;  /* 0x0000000bf6059211 */ /* 0x084fe400018f0c1c */
[----:B------:R-:W-:-:S03]  /*14340*/  @!P0 LEA.HI.X R3, R0, R11, R29, 0x1, P2 ;  /* 0x0000000b00038211 */ /* 0x000fc600010f0c1d */
[----:B------:R2:W-:Y:S04]  /*14350*/  @!P1 ST.E.128 [R4.64], RZ ;  /* 0x000000ff04009985 */ /* 0x0005e8000c101d08 */
[----:B------:R2:W-:Y:S02]  /*14360*/  @!P0 ST.E.128 [R2.64], RZ ;  /* 0x000000ff02008985 */ /* 0x0005e4000c101d08 */
.L_x_619:
[----:B------:R-:W-:Y:S05]  /*14370*/  BSYNC B0 ;  /* 0x0000000000007941 */ /* 0x000fea0003800000 */
.L_x_618:
[----:B------:R-:W-:Y:S05]  /*14380*/  BRA.DIV ~URZ, `(.L_x_620) ;  /* 0x00001f127f007947 */ /* 0x000fea000b800000 */
[----:B--2---:R2:W1:Y:S04]  /*14390*/  SHFL.IDX PT, R11, R6, 0x1, 0x181f ;  /* 0x00381f00060b7f89 */ /* 0x00446800000e0000 */
[----:B----4-:R2:W4:Y:S02]  /*143a0*/  SHFL.IDX PT, R2, R10, 0x1, 0x181f ;  /* 0x00381f000a027f89 */ /* 0x01052400000e0000 */
.L_x_667:
        /* <DEDUP_REMOVED lines=10> */
[----:B------:R1:W-:Y:S04]  /*14450*/  @!P1 ST.E.128 [R4.64], RZ ;  /* 0x000000ff04009985 */ /* 0x0003e8000c101d08 */
[----:B------:R1:W-:Y:S02]  /*14460*/  @!P0 ST.E.128 [R2.64], RZ ;  /* 0x000000ff02008985 */ /* 0x0003e4000c101d08 */
.L_x_622:
[----:B------:R-:W-:Y:S05]  /*14470*/  BSYNC B0 ;  /* 0x0000000000007941 */ /* 0x000fea0003800000 */
.L_x_621:
[----:B------:R-:W-:Y:S05]  /*14480*/  BRA.DIV ~URZ, `(.L_x_623) ;  /* 0x00001ee27f007947 */ /* 0x000fea000b800000 */
[----:B-1----:R1:W2:Y:S02]  /*14490*/  SHFL.IDX PT, R11, R6, 0x2, 0x181f ;  /* 0x00581f00060b7f89 */ /* 0x0022a400000e0000 */
.L_x_668:
[----:B------:R-:W-:Y:S05]  /*144a0*/  BRA.DIV ~URZ, `(.L_x_624) ;  /* 0x00001f327f007947 */ /* 0x000fea000b800000 */
[----:B----4-:R4:W1:Y:S02]  /*144b0*/  SHFL.IDX PT, R2, R10, 0x2, 0x181f ;  /* 0x00581f000a027f89 */ /* 0x01086400000e0000 */
.L_x_669:
        /* <DEDUP_REMOVED lines=10> */
[----:B------:R1:W-:Y:S04]  /*14560*/  @!P1 ST.E.128 [R4.64], RZ ;  /* 0x000000ff04009985 */ /* 0x0003e8000c101d08 */
[----:B------:R1:W-:Y:S02]  /*14570*/  @!P0 ST.E.128 [R2.64], RZ ;  /* 0x000000ff02008985 */ /* 0x0003e4000c101d08 */
.L_x_626:
[----:B------:R-:W-:Y:S05]  /*14580*/  BSYNC B0 ;  /* 0x0000000000007941 */ /* 0x000fea0003800000 */
.L_x_625:
[----:B------:R-:W-:Y:S05]  /*14590*/  BRA.DIV ~URZ, `(.L_x_627) ;  /* 0x00001eb27f007947 */ /* 0x000fea000b800000 */
[----:B-12---:R-:W1:Y:S04]  /*145a0*/  SHFL.IDX PT, R6, R6, 0x3, 0x181f ;  /* 0x00781f0006067f89 */ /* 0x006e6800000e0000 */
[----:B------:R2:W3:Y:S02]  /*145b0*/  SHFL.IDX PT, R2, R10, 0x3, 0x181f ;  /* 0x00781f000a027f89 */ /* 0x0004e400000e0000 */
.L_x_670:
[----:B------:R-:W-:-:S04]  /*145c0*/  IADD3 R8, R8, 0x60, RZ ;  /* 0x0000006008087810 */ /* 0x000fc80007ffe0ff */
[----:B------:R-:W-:-:S13]  /*145d0*/  ISETP.GE.AND P0, PT, R8, R7, PT ;  /* 0x000000070800720c */ /* 0x000fda0003f06270 */
[----:B------:R-:W-:Y:S05]  /*145e0*/  @P0 BRA `(.L_x_607) ;  /* 0x0000008000000947 */ /* 0x000fea0003800000 */
[----:B------:R-:W-:Y:S02]  /*145f0*/  ISETP.GE.AND P1, PT, R246, c[0x0][0x3c8], PT ;  /* 0x0000f200f6007a0c */ /* 0x000fe40003f26270 */
[----:B------:R-:W-:-:S11]  /*14600*/  ISETP.GE.AND P0, PT, R0, c[0x0][0x3c8], PT ;  /* 0x0000f20000007a0c */ /* 0x000fd60003f06270 */
[-C--:B---3--:R-:W-:Y:S02]  /*14610*/  @!P1 LEA R4, P3, R246, R2.reuse, 0x1 ;  /* 0x00000002f6049211 */ /* 0x088fe400078608ff */
[----:B------:R-:W-:Y:S02]  /*14620*/  @!P0 LEA R2, P2, R0, R2, 0x1 ;  /* 0x0000000200028211 */ /* 0x000fe400078408ff */
[-C--:B-1----:R-:W-:Y:S02]  /*14630*/  @!P1 LEA.HI.X R5, R246, R6.reuse, R28, 0x1, P3 ;  /* 0x00000006f6059211 */ /* 0x082fe400018f0c1c */
[----:B------:R-:W-:-:S03]  /*14640*/  @!P0 LEA.HI.X R3, R0, R6, R29, 0x1, P2 ;  /* 0x0000000600038211 */ /* 0x000fc600010f0c1d */
[----:B------:R1:W-:Y:S04]  /*14650*/  @!P1 ST.E.128 [R4.64], RZ ;  /* 0x000000ff04009985 */ /* 0x0003e8000c101d08 */
[----:B------:R1:W-:Y:S02]  /*14660*/  @!P0 ST.E.128 [R2.64], RZ ;  /* 0x000000ff02008985 */ /* 0x0003e4000c101d08 */
.L_x_607:
[----:B------:R-:W-:Y:S05]  /*14670*/  BSYNC B1 ;  /* 0x0000000000017941 */ /* 0x000fea0003800000 */
.L_x_591:
[----:B--2---:R-:W2:Y:S02]  /*14680*/  LDL R0, [R1+0x5c] ;  /* 0x00005c0001007983 */ /* 0x004ea40000100800 */
[----:B--2---:R-:W-:-:S13]  /*14690*/  ISETP.NE.AND P0, PT, R0, RZ, PT ;  /* 0x000000ff0000720c */ /* 0x004fda0003f05270 */
[----:B------:R-:W-:Y:S01]  /*146a0*/  @P0 WARPSYNC 0xffffffff ;  /* 0xffffffff00000948 */ /* 0x000fe20003800000 */
[----:B------:R-:W-:Y:S06]  /*146b0*/  @P0 BAR.SYNC.DEFER_BLOCKING 0x5, 0x100 ;  /* 0x0144000000000b1d */ /* 0x000fec0000010000 */
[----:B-1-3--:R-:W1:Y:S04]  /*146c0*/  @P0 LDS.128 R4, [0xe100] ;  /* 0x00e10000ff040984 */ /* 0x00ae680000000c00 */
[----:B-1----:R1:W-:Y:S04]  /*146d0*/  @P0 STL.64 [R1+0x28], R4 ;  /* 0x0000280401000387 */ /* 0x0023e80000100a00 */
[----:B------:R1:W-:Y:S04]  /*146e0*/  @P0 STL.64 [R1+0x30], R6 ;  /* 0x0000300601000387 */ /* 0x0003e80000100a00 */
[----:B------:R-:W-:Y:S06]  /*146f0*/  @P0 BAR.ARV 0x4, 0x100 ;  /* 0x0104000000000b1d */ /* 0x000fec0000002000 */
[----:B------:R-:W-:Y:S05]  /*14700*/  @P0 BRA `(.L_x_628) ;  /* 0x0000104000000947 */ /* 0x000fea0003800000 */
[----:B------:R-:W2:Y:S01]  /*14710*/  S2R R0, SR_TID.X ;  /* 0x0000000000007919 */ /* 0x000ea20000002100 */
[----:B-1----:R-:W-:Y:S01]  /*14720*/  IMAD.MOV.U32 R7, RZ, RZ, RZ ;  /* 0x000000ffff077224 */ /* 0x002fe200078e00ff */
[----:B--2---:R-:W-:-:S04]  /*14730*/  LOP3.LUT R14, R0, 0x1f, RZ, 0xc0, !PT ;  /* 0x0000001f000e7812 */ /* 0x004fc800078ec0ff */
[----:B------:R-:W-:Y:S01]  /*14740*/  ISETP.NE.AND P5, PT, R14, 0x1f, PT ;  /* 0x0000001f0e00780c */ /* 0x000fe20003fa5270 */
[----:B------:R-:W-:Y:S10]  /*14750*/  BRA.DIV ~URZ, `(.L_x_629) ;  /* 0x00001dc27f007947 */ /* 0x000ff4000b800000 */
[----:B----4-:R1:W2:Y:S02]  /*14760*/  SHFL.IDX PT, R10, R62, RZ, 0x1f ;  /* 0x00001fff3e0a7589 */ /* 0x0102a400000e0000 */
.L_x_671:
[----:B------:R-:W-:Y:S05]  /*14770*/  BRA.DIV ~URZ, `(.L_x_630) ;  /* 0x00001e127f007947 */ /* 0x000fea000b800000 */
[----:B------:R3:W4:Y:S02]  /*14780*/  SHFL.IDX PT, R8, R62, 0x1, 0x1f ;  /* 0x00201f003e087f89 */ /* 0x00072400000e0000 */
.L_x_672:
[----:B------:R-:W5:Y:S01]  /*14790*/  LDL R0, [R1+0x34] ;  /* 0x0000340001007983 */ /* 0x000f620000100800 */
[----:B------:R-:W-:Y:S02]  /*147a0*/  IMAD.MOV.U32 R6, RZ, RZ, RZ ;  /* 0x000000ffff067224 */ /* 0x000fe400078e00ff */
[----:B-----5:R-:W-:-:S05]  /*147b0*/  IMAD.IADD R0, R0, 0x1, R14 ;  /* 0x0000000100007824 */ /* 0x020fca00078e020e */
        /* <DEDUP_REMOVED lines=15> */
[----:B------:R1:W3:Y:S02]  /*148b0*/  SHFL.UP PT, R4, R0, 0x1, RZ ;  /* 0x0420000000047989 */ /* 0x0002e400000e00ff */
.L_x_673:
        /* <DEDUP_REMOVED lines=16> */
.L_x_674:
[----:B---3--:R-:W-:Y:S01]  /*149c0*/  IMAD R0, R0, c[0x0][0x538], RZ ;  /* 0x00014e0000007a24 */ /* 0x008fe200078e02ff */
[----:B------:R-:W-:Y:S04]  /*149d0*/  BSSY B1, `(.L_x_633) ;  /* 0x00000ce000017945 */ /* 0x000fe80003800000 */
[----:B----4-:R-:W-:-:S04]  /*149e0*/  IADD3 R8, R0, R8, RZ ;  /* 0x0000000800087210 */ /* 0x010fc80007ffe0ff */
[----:B--2---:R-:W-:-:S13]  /*149f0*/  ISETP.GT.AND P6, PT, R8, R10, PT ;  /* 0x0000000a0800720c */ /* 0x004fda0003fc4270 */
[----:B------:R-:W-:Y:S05]  /*14a00*/  @P6 BRA `(.L_x_634) ;  /* 0x0000025000006947 */ /* 0x000fea0003800000 */
.L_x_638:
[----:B------:R-:W2:Y:S02]  /*14a10*/  LDL.LU R0, [R1+0x34] ;  /* 0x0000340001007983 */ /* 0x000ea40000300800 */
[----:B--2---:R-:W-:-:S04]  /*14a20*/  IADD3 R0, R0, 0x1f, RZ ;  /* 0x0000001f00007810 */ /* 0x004fc80007ffe0ff */
[----:B------:R-:W-:-:S13]  /*14a30*/  ISETP.GE.AND P6, PT, R0, c[0x0][0x53c], PT ;  /* 0x00014f0000007a0c */ /* 0x000fda0003fc6270 */
[----:B------:R-:W-:Y:S05]  /*14a40*/  @P6 BRA `(.L_x_635) ;  /* 0x00000c1000006947 */ /* 0x000fea0003800000 */
[----:B------:R2:W-:Y:S01]  /*14a50*/  STL [R1+0x34], R0 ;  /* 0x0000340001007387 */ /* 0x0005e20000100800 */
[----:B------:R-:W-:Y:S01]  /*14a60*/  CS2R R6, SRZ ;  /* 0x0000000000067805 */ /* 0x000fe2000001ff00 */
[----:B--2---:R-:W-:-:S04]  /*14a70*/  IADD3 R0, R0, R14, RZ ;  /* 0x0000000e00007210 */ /* 0x004fc80007ffe0ff */
        /* <DEDUP_REMOVED lines=10> */
.L_x_675:
        /* <DEDUP_REMOVED lines=16> */
.L_x_676:
[----:B--2---:R-:W-:-:S05]  /*14c20*/  IMAD R0, R0, c[0x0][0x538], RZ ;  /* 0x00014e0000007a24 */ /* 0x004fca00078e02ff */
[----:B------:R-:W-:-:S04]  /*14c30*/  IADD3 R8, R0, R8, RZ ;  /* 0x0000000800087210 */ /* 0x000fc80007ffe0ff */
[----:B------:R-:W-:-:S13]  /*14c40*/  ISETP.GT.AND P6, PT, R8, R10, PT ;  /* 0x0000000a0800720c */ /* 0x000fda0003fc4270 */
[----:B-1----:R-:W-:Y:S05]  /*14c50*/  @!P6 BRA `(.L_x_638) ;  /* 0xfffffdb00000e947 */ /* 0x002fea000383ffff */
.L_x_634:
[----:B------:R-:W-:-:S05]  /*14c60*/  IADD3 R8, -R0, R8, RZ ;  /* 0x0000000800087210 */ /* 0x000fca0007ffe1ff */
[----:B------:R-:W-:-:S05]  /*14c70*/  IMAD R0, R4, c[0x0][0x538], R8 ;  /* 0x00014e0004007a24 */ /* 0x000fca00078e0208 */
[----:B------:R-:W-:Y:S01]  /*14c80*/  ISETP.GT.AND P0, PT, R0, R10, PT ;  /* 0x0000000a0000720c */ /* 0x000fe20003f04270 */
[----:B------:R-:W-:-:S12]  /*14c90*/  BRA.DIV ~URZ, `(.L_x_639) ;  /* 0x00001d527f007947 */ /* 0x000fd8000b800000 */
[----:B------:R-:W-:-:S03]  /*14ca0*/  VOTE.ANY R12, PT, !P0 ;  /* 0x00000000000c7806 */ /* 0x000fc600040e0100 */
.L_x_677:
[----:B------:R-:W2:Y:S01]  /*14cb0*/  LDL.LU R2, [R1+0x34] ;  /* 0x0000340001027983 */ /* 0x000ea20000300800 */
[----:B------:R-:W2:Y:S02]  /*14cc0*/  POPC R0, R12 ;  /* 0x0000000c00007309 */ /* 0x000ea40000000000 */
[----:B--2---:R-:W-:-:S05]  /*14cd0*/  IADD3 R2, R0, R2, RZ ;  /* 0x0000000200027210 */ /* 0x004fca0007ffe0ff */
[----:B------:R2:W-:Y:S01]  /*14ce0*/  STL [R1+0x34], R2 ;  /* 0x0000340201007387 */ /* 0x0005e20000100800 */
[----:B------:R-:W-:Y:S05]  /*14cf0*/  BRA.DIV ~URZ, `(.L_x_640) ;  /* 0x00001d427f007947 */ /* 0x000fea000b800000 */
[----:B------:R3:W4:Y:S04]  /*14d00*/  SHFL.IDX PT, R11, R6, R0, 0x1f ;  /* 0x00001f00060b7589 */ /* 0x00072800000e0000 */
[----:B------:R3:W1:Y:S02]  /*14d10*/  SHFL.IDX PT, R7, R7, R0, 0x1f ;  /* 0x00001f0007077589 */ /* 0x00066400000e0000 */
.L_x_678:
[----:B------:R-:W-:Y:S01]  /*14d20*/  ISETP.NE.AND P0, PT, R12, RZ, PT ;  /* 0x000000ff0c00720c */ /* 0x000fe20003f05270 */
[----:B------:R-:W-:-:S12]  /*14d30*/  BSSY B0, `(.L_x_641) ;  /* 0x0000005000007945 */ /* 0x000fd80003800000 */
[----:B------:R-:W-:Y:S05]  /*14d40*/  @!P0 BRA `(.L_x_642) ;  /* 0x0000003000008947 */ /* 0x000fea0003800000 */
[----:B---3--:R-:W-:Y:S01]  /*14d50*/  IADD3 R0, R0, -0x1, RZ ;  /* 0xffffffff00007810 */ /* 0x008fe20007ffe0ff */
[----:B------:R-:W-:Y:S05]  /*14d60*/  BRA.DIV ~URZ, `(.L_x_643) ;  /* 0x00001da27f007947 */ /* 0x000fea000b800000 */
[----:B------:R3:W2:Y:S02]  /*14d70*/  SHFL.IDX PT, R13, R4, R0, 0x1f ;  /* 0x00001f00040d7589 */ /* 0x0006a400000e0000 */
.L_x_642:
[----:B------:R-:W-:Y:S05]  /*14d80*/  BSYNC B0 ;  /* 0x0000000000007941 */ /* 0x000fea0003800000 */
.L_x_641:
[----:B--23--:R-:W-:Y:S01]  /*14d90*/  IMAD R0, R13, c[0x0][0x538], R8 ;  /* 0x00014e000d007a24 */ /* 0x00cfe200078e0208 */
[----:B-1----:R-:W-:Y:S01]  /*14da0*/  ISETP.NE.AND P0, PT, R7, 0x1, PT ;  /* 0x000000010700780c */ /* 0x002fe20003f05270 */
[----:B------:R-:W-:Y:S03]  /*14db0*/  BSSY B0, `(.L_x_644) ;  /* 0x0000086000007945 */ /* 0x000fe60003800000 */
[----:B------:R1:W-:Y:S01]  /*14dc0*/  STL [R1+0x28], R0 ;  /* 0x0000280001007387 */ /* 0x0003e20000100800 */
[----:B------:R-:W-:-:S08]  /*14dd0*/  IADD3 R8, -R0, R10, RZ ;  /* 0x0000000a00087210 */ /* 0x000fd00007ffe1ff */
[----:B------:R-:W-:Y:S05]  /*14de0*/  @!P0 BRA `(.L_x_645) ;  /* 0x000003e000008947 */ /* 0x000fea0003800000 */
[-C--:B----4-:R-:W-:Y:S02]  /*14df0*/  IABS R2, R11.reuse ;  /* 0x0000000b00027213 */ /* 0x090fe40000000000 */
[----:B------:R-:W-:Y:S02]  /*14e00*/  IABS R9, R11 ;  /* 0x0000000b00097213 */ /* 0x000fe40000000000 */
[----:B-1----:R-:W1:Y:S08]  /*14e10*/  I2F.RP R0, R2 ;  /* 0x0000000200007306 */ /* 0x002e700000209400 */
[----:B-1----:R-:W1:Y:S02]  /*14e20*/  MUFU.RCP R0, R0 ;  /* 0x0000000000007308 */ /* 0x002e640000001000 */
[----:B-1----:R-:W-:-:S06]  /*14e30*/  IADD3 R0, R0, 0xffffffe, RZ ;  /* 0x0ffffffe00007810 */ /* 0x002fcc0007ffe0ff */
[----:B------:R-:W1:Y:S02]  /*14e40*/  F2I.FTZ.U32.TRUNC.NTZ R5, R0 ;  /* 0x0000000000057305 */ /* 0x000e64000021f000 */
[----:B-1----:R-:W-:Y:S01]  /*14e50*/  IMAD.MOV R3, RZ, RZ, -R5 ;  /* 0x000000ffff037224 */ /* 0x002fe200078e0a05 */
[----:B------:R-:W-:-:S03]  /*14e60*/  IABS R0, R7 ;  /* 0x0000000700007213 */ /* 0x000fc60000000000 */
[----:B------:R-:W-:Y:S01]  /*14e70*/  IMAD.MOV.U32 R4, RZ, RZ, R3 ;  /* 0x000000ffff047224 */ /* 0x000fe200078e0003 */
[----:B------:R-:W-:Y:S01]  /*14e80*/  IABS R3, R8 ;  /* 0x0000000800037213 */ /* 0x000fe20000000000 */
[----:B------:R-:W-:Y:S02]  /*14e90*/  IMAD.MOV.U32 R6, RZ, RZ, R0 ;  /* 0x000000ffff067224 */ /* 0x000fe400078e0000 */
[----:B------:R-:W-:Y:S02]  /*14ea0*/  IMAD R0, R4, R2, RZ ;  /* 0x0000000204007224 */ /* 0x000fe400078e02ff */
[----:B------:R-:W-:Y:S01]  /*14eb0*/  IMAD.MOV.U32 R4, RZ, RZ, RZ ;  /* 0x000000ffff047224 */ /* 0x000fe200078e00ff */
[----:B------:R-:W1:Y:S03]  /*14ec0*/  I2F.RP R10, R6 ;  /* 0x00000006000a7306 */ /* 0x000e660000209400 */
[----:B------:R-:W-:-:S04]  /*14ed0*/  IMAD.HI.U32 R5, R5, R0, R4 ;  /* 0x0000000005057227 */ /* 0x000fc800078e0004 */
[----:B------:R-:W-:-:S05]  /*14ee0*/  IMAD.MOV R0, RZ, RZ, -R9 ;  /* 0x000000ffff007224 */ /* 0x000fca00078e0a09 */
[----:B------:R-:W-:Y:S01]  /*14ef0*/  MOV R4, R0 ;  /* 0x0000000000047202 */ /* 0x000fe20000000f00 */
[----:B------:R-:W-:-:S04]  /*14f00*/  IMAD.HI.U32 R0, R5, R3, RZ ;  /* 0x0000000305007227 */ /* 0x000fc800078e00ff */
[----:B------:R-:W-:Y:S02]  /*14f10*/  IMAD R3, R0, R4, R3 ;  /* 0x0000000400037224 */ /* 0x000fe400078e0203 */
[----:B-1----:R-:W1:Y:S03]  /*14f20*/  MUFU.RCP R4, R10 ;  /* 0x0000000a00047308 */ /* 0x002e660000001000 */
        /* <DEDUP_REMOVED lines=9> */
[----:B------:R-:W-:Y:S01]  /*14fc0*/  @P2 IADD3 R0, R0, 0x1, RZ ;  /* 0x0000000100002810 */ /* 0x000fe20007ffe0ff */
[----:B-1----:R-:W-:-:S06]  /*14fd0*/  IMAD.MOV R2, RZ, RZ, -R3 ;  /* 0x000000ffff027224 */ /* 0x002fcc00078e0a03 */
[----:B------:R-:W-:Y:S01]  /*14fe0*/  @!P0 IMAD.MOV R0, RZ, RZ, -R0 ;  /* 0x000000ffff008224 */ /* 0x000fe200078e0a00 */
[----:B------:R-:W-:Y:S02]  /*14ff0*/  @!P1 LOP3.LUT R0, RZ, R11, RZ, 0x33, !PT ;  /* 0x0000000bff009212 */ /* 0x000fe400078e33ff */
[----:B------:R-:W-:Y:S02]  /*15000*/  MOV R4, R2 ;  /* 0x0000000200047202 */ /* 0x000fe40000000f00 */
[----:B------:R-:W-:Y:S02]  /*15010*/  IABS R2, R7 ;  /* 0x0000000700027213 */ /* 0x000fe40000000000 */
[----:B------:R-:W-:Y:S01]  /*15020*/  IABS R9, R0 ;  /* 0x0000000000097213 */ /* 0x000fe20000000000 */
[----:B------:R-:W-:Y:S02]  /*15030*/  IMAD R4, R4, R6, RZ ;  /* 0x0000000604047224 */ /* 0x000fe400078e02ff */
[----:B------:R-:W-:-:S02]  /*15040*/  IMAD.MOV R5, RZ, RZ, -R2 ;  /* 0x000000ffff057224 */ /* 0x000fc400078e0a02 */
[----:B------:R-:W-:-:S04]  /*15050*/  IMAD.MOV.U32 R2, RZ, RZ, RZ ;  /* 0x000000ffff027224 */ /* 0x000fc800078e00ff */
[----:B------:R-:W-:Y:S01]  /*15060*/  IMAD.HI.U32 R2, R3, R4, R2 ;  /* 0x0000000403027227 */ /* 0x000fe200078e0002 */
[----:B------:R-:W-:-:S03]  /*15070*/  MOV R4, R5 ;  /* 0x0000000500047202 */ /* 0x000fc60000000f00 */
[----:B------:R-:W-:-:S04]  /*15080*/  IMAD.MOV.U32 R3, RZ, RZ, R9 ;  /* 0x000000ffff037224 */ /* 0x000fc800078e0009 */
[----:B------:R-:W-:-:S04]  /*15090*/  IMAD.HI.U32 R2, R2, R3, RZ ;  /* 0x0000000302027227 */ /* 0x000fc800078e00ff */
[----:B------:R-:W-:Y:S01]  /*150a0*/  IMAD R3, R2, R4, R3 ;  /* 0x0000000402037224 */ /* 0x000fe200078e0203 */
[----:B------:R-:W-:-:S04]  /*150b0*/  IADD3 R4, -R0, RZ, RZ ;  /* 0x000000ff00047210 */ /* 0x000fc80007ffe1ff */
        /* <DEDUP_REMOVED lines=9> */
[----:B------:R-:W-:-:S05]  /*15150*/  @!P1 LOP3.LUT R2, RZ, R7, RZ, 0x33, !PT ;  /* 0x00000007ff029212 */ /* 0x000fca00078e33ff */
[----:B------:R-:W-:-:S04]  /*15160*/  IMAD.MOV R3, RZ, RZ, -R2 ;  /* 0x000000ffff037224 */ /* 0x000fc800078e0a02 */
[C---:B------:R-:W-:Y:S02]  /*15170*/  IMAD R3, R7.reuse, R3, R0 ;  /* 0x0000000307037224 */ /* 0x040fe400078e0200 */
[----:B------:R-:W-:Y:S02]  /*15180*/  IMAD R0, R7, 0x1000000, R2 ;  /* 0x0100000007007824 */ /* 0x000fe400078e0202 */
[----:B------:R-:W-:Y:S02]  /*15190*/  IMAD R2, R11, R4, R8 ;  /* 0x000000040b027224 */ /* 0x000fe400078e0208 */
[----:B------:R-:W-:-:S05]  /*151a0*/  IMAD R0, R3, 0x10000, R0 ;  /* 0x0001000003007824 */ /* 0x000fca00078e0200 */
[----:B------:R1:W-:Y:S01]  /*151b0*/  STL [R1+0x30], R0 ;  /* 0x0000300001007387 */ /* 0x0003e20000100800 */
[----:B------:R-:W-:Y:S05]  /*151c0*/  BRA `(.L_x_646) ;  /* 0x0000044000007947 */ /* 0x000fea0003800000 */
.L_x_645:
[----:B-1----:R-:W2:Y:S01]  /*151d0*/  LDL R0, [R1+0x34] ;  /* 0x0000340001007983 */ /* 0x002ea20000100800 */
[----:B------:R-:W-:-:S04]  /*151e0*/  IMAD.MOV.U32 R2, RZ, RZ, 0x4 ;  /* 0x00000004ff027424 */ /* 0x000fc800078e00ff */
[----:B--2---:R-:W-:-:S05]  /*151f0*/  IMAD.WIDE R2, R0, R2, c[0x0][0x590] ;  /* 0x0001640000027625 */ /* 0x004fca00078e0202 */
[----:B------:R-:W2:Y:S02]  /*15200*/  LDG.E R4, [R2.64] ;  /* 0x0000000802047981 */ /* 0x000ea4000c1e1900 */
[----:B--2-4-:R-:W-:-:S05]  /*15210*/  IMAD R7, R4, R11, RZ ;  /* 0x0000000b04077224 */ /* 0x014fca00078e02ff */
[-C--:B------:R-:W-:Y:S02]  /*15220*/  IABS R0, R7.reuse ;  /* 0x0000000700007213 */ /* 0x080fe40000000000 */
        /* <DEDUP_REMOVED lines=27> */
[----:B------:R-:W-:Y:S02]  /*153e0*/  IMAD R9, R4, R2, RZ ;  /* 0x0000000204097224 */ /* 0x000fe400078e02ff */
[----:B------:R-:W-:-:S03]  /*153f0*/  IMAD.MOV R2, RZ, RZ, -R2 ;  /* 0x000000ffff027224 */ /* 0x000fc600078e0a02 */
[----:B------:R-:W-:Y:S01]  /*15400*/  IADD3 R0, -R9, c[0x0][0x538], RZ ;  /* 0x00014e0009007a10 */ /* 0x000fe20007ffe1ff */
[----:B------:R-:W-:-:S03]  /*15410*/  IMAD R6, R7, R2, R8 ;  /* 0x0000000207067224 */ /* 0x000fc600078e0208 */
[----:B------:R-:W-:Y:S02]  /*15420*/  IMNMX R0, R4, R0, PT ;  /* 0x0000000004007217 */ /* 0x000fe40003800200 */
[----:B------:R-:W-:Y:S02]  /*15430*/  IABS R2, R6 ;  /* 0x0000000600027213 */ /* 0x000fe40000000000 */
[-C--:B------:R-:W-:Y:S02]  /*15440*/  IABS R3, R0.reuse ;  /* 0x0000000000037213 */ /* 0x080fe40000000000 */
[----:B------:R-:W-:Y:S02]  /*15450*/  IABS R10, R0 ;  /* 0x00000000000a7213 */ /* 0x000fe40000000000 */
[----:B------:R-:W1:Y:S01]  /*15460*/  I2F.RP R4, R3 ;  /* 0x0000000300047306 */ /* 0x000e620000209400 */
[----:B------:R-:W-:Y:S02]  /*15470*/  MOV R7, R2 ;  /* 0x0000000200077202 */ /* 0x000fe40000000f00 */
[----:B------:R-:W-:-:S05]  /*15480*/  IMAD.MOV R2, RZ, RZ, -R10 ;  /* 0x000000ffff027224 */ /* 0x000fca00078e0a0a */
[----:B-1----:R-:W1:Y:S02]  /*15490*/  MUFU.RCP R4, R4 ;  /* 0x0000000400047308 */ /* 0x002e640000001000 */
[----:B-1----:R-:W-:-:S06]  /*154a0*/  IADD3 R4, R4, 0xffffffe, RZ ;  /* 0x0ffffffe04047810 */ /* 0x002fcc0007ffe0ff */
[----:B------:R-:W1:Y:S02]  /*154b0*/  F2I.FTZ.U32.TRUNC.NTZ R5, R4 ;  /* 0x0000000400057305 */ /* 0x000e64000021f000 */
[----:B-1----:R-:W-:-:S04]  /*154c0*/  IMAD.MOV R4, RZ, RZ, -R5 ;  /* 0x000000ffff047224 */ /* 0x002fc800078e0a05 */
[----:B------:R-:W-:Y:S02]  /*154d0*/  IMAD R8, R4, R3, RZ ;  /* 0x0000000304087224 */ /* 0x000fe400078e02ff */
[----:B------:R-:W-:-:S04]  /*154e0*/  IMAD.MOV.U32 R4, RZ, RZ, RZ ;  /* 0x000000ffff047224 */ /* 0x000fc800078e00ff */
[----:B------:R-:W-:-:S04]  /*154f0*/  IMAD.HI.U32 R5, R5, R8, R4 ;  /* 0x0000000805057227 */ /* 0x000fc800078e0004 */
[----:B------:R-:W-:Y:S02]  /*15500*/  IMAD.MOV.U32 R4, RZ, RZ, R2 ;  /* 0x000000ffff047224 */ /* 0x000fe400078e0002 */
[----:B------:R-:W-:-:S04]  /*15510*/  IMAD.HI.U32 R2, R5, R7, RZ ;  /* 0x0000000705027227 */ /* 0x000fc800078e00ff */
[----:B------:R-:W-:-:S05]  /*15520*/  IMAD R4, R2, R4, R7 ;  /* 0x0000000402047224 */ /* 0x000fca00078e0207 */
[----:B------:R-:W-:-:S13]  /*15530*/  ISETP.GT.U32.AND P1, PT, R3, R4, PT ;  /* 0x000000040300720c */ /* 0x000fda0003f24070 */
[-C--:B------:R-:W-:Y:S02]  /*15540*/  @!P1 IADD3 R4, R4, -R3.reuse, RZ ;  /* 0x8000000304049210 */ /* 0x080fe40007ffe0ff */
[----:B------:R-:W-:Y:S02]  /*15550*/  @!P1 IADD3 R2, R2, 0x1, RZ ;  /* 0x0000000102029810 */ /* 0x000fe40007ffe0ff */
[----:B------:R-:W-:Y:S02]  /*15560*/  ISETP.GE.U32.AND P2, PT, R4, R3, PT ;  /* 0x000000030400720c */ /* 0x000fe40003f46070 */
[----:B------:R-:W-:Y:S02]  /*15570*/  LOP3.LUT R3, R6, R0, RZ, 0x3c, !PT ;  /* 0x0000000006037212 */ /* 0x000fe400078e3cff */
[----:B------:R-:W-:Y:S02]  /*15580*/  ISETP.NE.AND P1, PT, R0, RZ, PT ;  /* 0x000000ff0000720c */ /* 0x000fe40003f25270 */
[----:B------:R-:W-:Y:S01]  /*15590*/  ISETP.GE.AND P0, PT, R3, RZ, PT ;  /* 0x000000ff0300720c */ /* 0x000fe20003f06270 */
[----:B------:R-:W-:Y:S01]  /*155a0*/  IMAD.MOV R3, RZ, RZ, -R0 ;  /* 0x000000ffff037224 */ /* 0x000fe200078e0a00 */
[----:B------:R-:W-:-:S05]  /*155b0*/  IADD3 R6, R9, 0x1000000, R6 ;  /* 0x0100000009067810 */ /* 0x000fca0007ffe006 */
[----:B------:R-:W-:-:S06]  /*155c0*/  @P2 IADD3 R2, R2, 0x1, RZ ;  /* 0x0000000102022810 */ /* 0x000fcc0007ffe0ff */
[----:B------:R-:W-:Y:S01]  /*155d0*/  @!P0 IMAD.MOV R2, RZ, RZ, -R2 ;  /* 0x000000ffff028224 */ /* 0x000fe200078e0a02 */
[----:B------:R-:W-:-:S05]  /*155e0*/  @!P1 LOP3.LUT R2, RZ, R0, RZ, 0x33, !PT ;  /* 0x00000000ff029212 */ /* 0x000fca00078e33ff */
[----:B------:R-:W-:-:S05]  /*155f0*/  IMAD R0, R2, R3, R6 ;  /* 0x0000000302007224 */ /* 0x000fca00078e0206 */
[----:B------:R1:W-:Y:S02]  /*15600*/  STL [R1+0x30], R0 ;  /* 0x0000300001007387 */ /* 0x0003e40000100800 */
.L_x_646:
[----:B------:R-:W-:Y:S05]  /*15610*/  BSYNC B0 ;  /* 0x0000000000007941 */ /* 0x000fea0003800000 */
.L_x_644:
[----:B------:R-:W-:-:S04]  /*15620*/  LOP3.LUT R2, RZ, R2, RZ, 0x33, !PT ;  /* 0x00000002ff027212 */ /* 0x000fc800078e33ff */
[----:B-1----:R-:W-:-:S05]  /*15630*/  IADD3 R0, R2, R11, RZ ;  /* 0x0000000b02007210 */ /* 0x002fca0007ffe0ff */
[----:B------:R1:W-:Y:S01]  /*15640*/  STL [R1+0x2c], R0 ;  /* 0x00002c0001007387 */ /* 0x0003e20000100800 */
[----:B------:R-:W-:Y:S05]  /*15650*/  BRA `(.L_x_647) ;  /* 0x0000005000007947 */ /* 0x000fea0003800000 */
.L_x_635:
[----:B------:R-:W-:Y:S01]  /*15660*/  MOV R0, c[0x0][0x53c] ;  /* 0x00014f0000007a02 */ /* 0x000fe20000000f00 */
[----:B------:R2:W-:Y:S04]  /*15670*/  STL [R1+0x28], R10 ;  /* 0x0000280a01007387 */ /* 0x0005e80000100800 */
[----:B------:R2:W-:Y:S04]  /*15680*/  STL [R1+0x2c], RZ ;  /* 0x00002cff01007387 */ /* 0x0005e80000100800 */
[----:B------:R2:W-:Y:S04]  /*15690*/  STL [R1+0x30], RZ ;  /* 0x000030ff01007387 */ /* 0x0005e80000100800 */
[----:B------:R2:W-:Y:S02]  /*156a0*/  STL [R1+0x34], R0 ;  /* 0x0000340001007387 */ /* 0x0005e40000100800 */
.L_x_647:
[----:B------:R-:W-:Y:S05]  /*156b0*/  BSYNC B1 ;  /* 0x0000000000017941 */ /* 0x000fea0003800000 */
.L_x_633:
[----:B-1----:R-:W3:Y:S04]  /*156c0*/  LDL R4, [R1+0x28] ;  /* 0x0000280001047983 */ /* 0x002ee80000100800 */
[----:B------:R-:W3:Y:S04]  /*156d0*/  LDL R5, [R1+0x2c] ;  /* 0x00002c0001057983 */ /* 0x000ee80000100800 */
[----:B------:R-:W3:Y:S04]  /*156e0*/  LDL R6, [R1+0x30] ;  /* 0x0000300001067983 */ /* 0x000ee80000100800 */
[----:B------:R-:W3:Y:S01]  /*156f0*/  LDL R7, [R1+0x34] ;  /* 0x0000340001077983 */ /* 0x000ee20000100800 */
[----:B------:R-:W-:Y:S03]  /*15700*/  WARPSYNC 0xffffffff ;  /* 0xffffffff00007948 */ /* 0x000fe60003800000 */
[----:B------:R-:W-:Y:S01]  /*15710*/  BAR.SYNC.DEFER_BLOCKING 0x4, 0x100 ;  /* 0x0104000000007b1d */ /* 0x000fe20000010000 */
[----:B------:R-:W-:-:S13]  /*15720*/  ISETP.NE.AND P0, PT, R14, RZ, PT ;  /* 0x000000ff0e00720c */ /* 0x000fda0003f05270 */
[----:B---3--:R1:W-:Y:S04]  /*15730*/  @!P0 STS.128 [0xe100], R4 ;  /* 0x00e10004ff008388 */ /* 0x0083e80000000c00 */
[----:B------:R-:W-:Y:S06]  /*15740*/  BAR.ARV 0x5, 0x100 ;  /* 0x0144000000007b1d */ /* 0x000fec0000002000 */
.L_x_628:
[----:B--2---:R-:W2:Y:S02]  /*15750*/  LDL R0, [R1+0x34] ;  /* 0x0000340001007983 */ /* 0x004ea40000100800 */
[----:B--2---:R-:W-:-:S13]  /*15760*/  ISETP.GE.AND P0, PT, R0, c[0x0][0x53c], PT ;  /* 0x00014f0000007a0c */ /* 0x004fda0003f06270 */
[----:B-1--4-:R-:W-:Y:S01]  /*15770*/  @P0 CALL.REL.NOINC `(.L_x_648) ;  /* 0x0000001000000944 */ /* 0x012fe20003c00000 */
[----:B------:R-:W-:Y:S05]  /*15780*/  BRA `(.L_x_649) ;  /* 0xfffec21000007947 */ /* 0x000fea000383ffff */
.L_x_648:
[----:B------:R-:W-:Y:S05]  /*15790*/  EXIT ;  /* 0x000000000000794d */ /* 0x000fea0003800000 */
.L_x_521:
[----:B------:R-:W-:Y:S01]  /*157a0*/  IMAD.MOV.U32 R0, RZ, RZ, R5 ;  /* 0x000000ffff007224 */ /* 0x000fe200078e0005 */
[----:B------:R-:W-:Y:S02]  /*157b0*/  MOV R2, 0x1 ;  /* 0x0000000100027802 */ /* 0x000fe40000000f00 */
[----:B------:R-:W-:Y:S02]  /*157c0*/  MOV R3, 0x157e0 ;  /* 0x000157e000037802 */ /* 0x000fe40000000f00 */
[----:B------:R-:W-:Y:S05]  /*157d0*/  CALL.REL.NOINC `($__internal_12_$__cuda_sm70_shflsync_up_p) ;  /* 0x0000144000007944 */ /* 0x000fea0003c00000 */
[----:B------:R-:W-:Y:S01]  /*157e0*/  MOV R0, R4 ;  /* 0x0000000400007202 */ /* 0x000fe20000000f00 */
[----:B------:R-:W-:Y:S05]  /*157f0*/  BRA `(.L_x_650) ;  /* 0xfffeac8000007947 */ /* 0x000fea000383ffff */
.L_x_522:
[----:B------:R-:W-:Y:S01]  /*15800*/  IMAD.MOV.U32 R0, RZ, RZ, R5 ;  /* 0x000000ffff007224 */ /* 0x000fe200078e0005 */
[----:B------:R-:W-:Y:S02]  /*15810*/  MOV R2, 0x2 ;  /* 0x0000000200027802 */ /* 0x000fe40000000f00 */
[----:B------:R-:W-:Y:S02]  /*15820*/  MOV R3, 0x15840 ;  /* 0x0001584000037802 */ /* 0x000fe40000000f00 */
[----:B------:R-:W-:Y:S05]  /*15830*/  CALL.REL.NOINC `($__internal_12_$__cuda_sm70_shflsync_up_p) ;  /* 0x000013e000007944 */ /* 0x000fea0003c00000 */
[----:B------:R-:W-:Y:S01]  /*15840*/  SEL R0, R4, RZ, P4 ;  /* 0x000000ff04007207 */ /* 0x000fe20002000000 */
[----:B------:R-:W-:Y:S01]  /*15850*/  IMAD.MOV.U32 R2, RZ, RZ, 0x4 ;  /* 0x00000004ff027424 */ /* 0x000fe200078e00ff */
[----:B------:R-:W-:-:S03]  /*15860*/  MOV R3, 0x15890 ;  /* 0x0001589000037802 */ /* 0x000fc60000000f00 */
[----:B------:R-:W-:Y:S02]  /*15870*/  IMAD.IADD R0, R5, 0x1, R0 ;  /* 0x0000000105007824 */ /* 0x000fe400078e0200 */
        /* <DEDUP_REMOVED lines=13> */
[----:B------:R-:W-:Y:S02]  /*15950*/  MOV R3, 0x1f ;  /* 0x0000001f00037802 */ /* 0x000fe40000000f00 */
[----:B------:R-:W-:Y:S01]  /*15960*/  MOV R2, 0x159a0 ;  /* 0x000159a000027802 */ /* 0x000fe20000000f00 */
[----:B------:R-:W-:-:S04]  /*15970*/  IMAD.IADD R4, R0, 0x1, R4 ;  /* 0x0000000100047824 */ /* 0x000fc800078e0204 */
[----:B------:R-:W-:Y:S02]  /*15980*/  IMAD.MOV.U32 R9, RZ, RZ, R4 ;  /* 0x000000ffff097224 */ /* 0x000fe400078e0004 */
[----:B------:R-:W-:Y:S05]  /*15990*/  CALL.REL.NOINC `($__internal_11_$__cuda_sm70_shflsync_idx_p) ;  /* 0x0000123000007944 */ /* 0x000fea0003c00000 */
[----:B------:R-:W-:Y:S01]  /*159a0*/  MOV R0, R5 ;  /* 0x0000000500007202 */ /* 0x000fe20000000f00 */
[----:B------:R-:W-:Y:S05]  /*159b0*/  BRA `(.L_x_651) ;  /* 0xfffeabc000007947 */ /* 0x000fea000383ffff */
.L_x_524:
[----:B------:R-:W-:Y:S02]  /*159c0*/  SEL R0, RZ, 0x1, P0 ;  /* 0x00000001ff007807 */ /* 0x000fe40000000000 */
[----:B------:R-:W-:Y:S02]  /*159d0*/  MOV R2, 0x159f0 ;  /* 0x000159f000027802 */ /* 0x000fe40000000f00 */
[----:B------:R-:W-:Y:S05]  /*159e0*/  CALL.REL.NOINC `($__internal_13_$__cuda_sm70_votesync_ballot) ;  /* 0x000012a000007944 */ /* 0x000fea0003c00000 */
[----:B------:R-:W-:Y:S01]  /*159f0*/  MOV R7, R0 ;  /* 0x0000000000077202 */ /* 0x000fe20000000f00 */
[----:B------:R-:W-:Y:S05]  /*15a00*/  BRA `(.L_x_652) ;  /* 0xfffeac0000007947 */ /* 0x000fea000383ffff */
.L_x_525:
[----:B------:R-:W-:Y:S01]  /*15a10*/  IMAD.MOV.U32 R9, RZ, RZ, R10 ;  /* 0x000000ffff097224 */ /* 0x000fe200078e000a */
[----:B------:R-:W-:Y:S01]  /*15a20*/  MOV R5, R0 ;  /* 0x0000000000057202 */ /* 0x000fe20000000f00 */
[----:B------:R-:W-:Y:S01]  /*15a30*/  IMAD.MOV.U32 R3, RZ, RZ, 0x1f ;  /* 0x0000001fff037424 */ /* 0x000fe200078e00ff */
[----:B-1----:R-:W-:Y:S02]  /*15a40*/  MOV R2, 0x15a60 ;  /* 0x00015a6000027802 */ /* 0x002fe40000000f00 */
[----:B------:R-:W-:Y:S05]  /*15a50*/  CALL.REL.NOINC `($__internal_11_$__cuda_sm70_shflsync_idx_p) ;  /* 0x0000117000007944 */ /* 0x000fea0003c00000 */
[----:B------:R-:W-:Y:S01]  /*15a60*/  IMAD.MOV.U32 R12, RZ, RZ, R5 ;  /* 0x000000ffff0c7224 */ /* 0x000fe200078e0005 */
[----:B------:R-:W-:Y:S01]  /*15a70*/  MOV R9, R8 ;  /* 0x0000000800097202 */ /* 0x000fe20000000f00 */
[----:B------:R-:W-:Y:S01]  /*15a80*/  IMAD.MOV.U32 R6, RZ, RZ, RZ ;  /* 0x000000ffff067224 */ /* 0x000fe200078e00ff */
[----:B------:R-:W-:Y:S01]  /*15a90*/  MOV R5, R0 ;  /* 0x0000000000057202 */ /* 0x000fe20000000f00 */
[----:B------:R-:W-:Y:S01]  /*15aa0*/  IMAD.MOV.U32 R3, RZ, RZ, 0x1f ;  /* 0x0000001fff037424 */ /* 0x000fe200078e00ff */
[----:B------:R-:W-:-:S02]  /*15ab0*/  MOV R2, 0x15ad0 ;  /* 0x00015ad000027802 */ /* 0x000fc40000000f00 */
[----:B------:R-:W-:Y:S05]  /*15ac0*/  CALL.REL.NOINC `($__internal_11_$__cuda_sm70_shflsync_idx_p) ;  /* 0x0000110000007944 */ /* 0x000fea0003c00000 */
[----:B------:R-:W-:Y:S01]  /*15ad0*/  MOV R10, R5 ;  /* 0x00000005000a7202 */ /* 0x000fe20000000f00 */
[----:B------:R-:W-:Y:S05]  /*15ae0*/  BRA `(.L_x_653) ;  /* 0xfffeab9000007947 */ /* 0x000fea000383ffff */
.L_x_528:
[----:B------:R-:W-:Y:S01]  /*15af0*/  IMAD.MOV.U32 R9, RZ, RZ, R4 ;  /* 0x000000ffff097224 */ /* 0x000fe200078e0004 */
[----:B------:R-:W-:-:S02]  /*15b00*/  MOV R3, 0x1f ;  /* 0x0000001f00037802 */ /* 0x000fc40000000f00 */
[----:B-1----:R-:W-:Y:S02]  /*15b10*/  MOV R2, 0x15b30 ;  /* 0x00015b3000027802 */ /* 0x002fe40000000f00 */
[----:B--234-:R-:W-:Y:S05]  /*15b20*/  CALL.REL.NOINC `($__internal_11_$__cuda_sm70_shflsync_idx_p) ;  /* 0x000010a000007944 */ /* 0x01cfea0003c00000 */
[----:B------:R-:W-:Y:S01]  /*15b30*/  MOV R6, R5 ;  /* 0x0000000500067202 */ /* 0x000fe20000000f00 */
[----:B------:R-:W-:Y:S05]  /*15b40*/  BRA `(.L_x_527) ;  /* 0xfffeab9000007947 */ /* 0x000fea000383ffff */
.L_x_587:
[----:B-12---:R1:W5:Y:S01]  /*15b50*/  LDL R2, [R1] ;  /* 0x0000000001027983 */ /* 0x0063620000100800 */
[----:B------:R-:W-:Y:S02]  /*15b60*/  MOV R6, 0x2 ;  /* 0x0000000200067802 */ /* 0x000fe40000000f00 */
[----:B------:R-:W-:Y:S02]  /*15b70*/  MOV R3, 0x15b90 ;  /* 0x00015b9000037802 */ /* 0x000fe40000000f00 */
[----:B-1---5:R-:W-:Y:S05]  /*15b80*/  CALL.REL.NOINC `($__internal_10_$__cuda_sm70_shflsync_bfly_p) ;  /* 0x00000ff000007944 */ /* 0x022fea0003c00000 */
[----:B------:R-:W-:Y:S01]  /*15b90*/  MOV R0, R6 ;  /* 0x0000000600007202 */ /* 0x000fe20000000f00 */
[----:B------:R-:W-:Y:S05]  /*15ba0*/  BRA `(.L_x_654) ;  /* 0xffffb96000007947 */ /* 0x000fea000383ffff */
.L_x_588:
[----:B------:R-:W-:Y:S01]  /*15bb0*/  IMAD.MOV.U32 R2, RZ, RZ, R0 ;  /* 0x000000ffff027224 */ /* 0x000fe200078e0000 */
[----:B------:R-:W-:Y:S02]  /*15bc0*/  MOV R6, 0x1 ;  /* 0x0000000100067802 */ /* 0x000fe40000000f00 */
[----:B------:R-:W-:Y:S02]  /*15bd0*/  MOV R3, 0x15bf0 ;  /* 0x00015bf000037802 */ /* 0x000fe40000000f00 */
[----:B------:R-:W-:Y:S05]  /*15be0*/  CALL.REL.NOINC `($__internal_10_$__cuda_sm70_shflsync_bfly_p) ;  /* 0x00000f9000007944 */ /* 0x000fea0003c00000 */
[----:B------:R1:W5:Y:S01]  /*15bf0*/  LDL R2, [R1+0x4] ;  /* 0x0000040001027983 */ /* 0x0003620000100800 */
[----:B------:R-:W-:Y:S01]  /*15c00*/  FADD.FTZ R0, R0, R6 ;  /* 0x0000000600007221 */ /* 0x000fe20000010000 */
[----:B------:R-:W-:-:S02]  /*15c10*/  MOV R6, 0x2 ;  /* 0x0000000200067802 */ /* 0x000fc40000000f00 */
[----:B------:R-:W-:Y:S02]  /*15c20*/  MOV R3, 0x15c40 ;  /* 0x00015c4000037802 */ /* 0x000fe40000000f00 */
[----:B-1---5:R-:W-:Y:S05]  /*15c30*/  CALL.REL.NOINC `($__internal_10_$__cuda_sm70_shflsync_bfly_p) ;  /* 0x00000f4000007944 */ /* 0x022fea0003c00000 */
[----:B------:R-:W2:Y:S01]  /*15c40*/  LDL.LU R2, [R1+0x4] ;  /* 0x0000040001027983 */ /* 0x000ea20000300800 */
[----:B------:R-:W-:Y:S01]  /*15c50*/  MOV R3, 0x15ca0 ;  /* 0x00015ca000037802 */ /* 0x000fe20000000f00 */
[----:B--2---:R-:W-:Y:S01]  /*15c60*/  FADD.FTZ R5, R2, R6 ;  /* 0x0000000602057221 */ /* 0x004fe20000010000 */
[----:B------:R-:W-:-:S04]  /*15c70*/  MOV R6, 0x1 ;  /* 0x0000000100067802 */ /* 0x000fc80000000f00 */
[----:B------:R-:W-:Y:S02]  /*15c80*/  MOV R2, R5 ;  /* 0x0000000500027202 */ /* 0x000fe40000000f00 */
[----:B------:R-:W-:Y:S05]  /*15c90*/  CALL.REL.NOINC `($__internal_10_$__cuda_sm70_shflsync_bfly_p) ;  /* 0x00000ee000007944 */ /* 0x000fea0003c00000 */
[----:B------:R-:W-:Y:S01]  /*15ca0*/  MOV R3, R6 ;  /* 0x0000000600037202 */ /* 0x000fe20000000f00 */
[----:B------:R-:W-:Y:S05]  /*15cb0*/  BRA `(.L_x_655) ;  /* 0xffffb8e000007947 */ /* 0x000fea000383ffff */
.L_x_595:
[----:B-1234-:R-:W-:Y:S01]  /*15cc0*/  IMAD.MOV.U32 R9, RZ, RZ, R7 ;  /* 0x000000ffff097224 */ /* 0x01efe200078e0007 */
[----:B------:R-:W-:Y:S01]  /*15cd0*/  MOV R5, RZ ;  /* 0x000000ff00057202 */ /* 0x000fe20000000f00 */
[----:B------:R-:W-:Y:S01]  /*15ce0*/  IMAD.MOV.U32 R3, RZ, RZ, 0x181f ;  /* 0x0000181fff037424 */ /* 0x000fe200078e00ff */
[----:B------:R-:W-:Y:S02]  /*15cf0*/  MOV R2, 0x15d10 ;  /* 0x00015d1000027802 */ /* 0x000fe40000000f00 */
[----:B------:R-:W-:Y:S05]  /*15d00*/  CALL.REL.NOINC `($__internal_11_$__cuda_sm70_shflsync_idx_p) ;  /* 0x00000ec000007944 */ /* 0x000fea0003c00000 */
[----:B------:R-:W-:Y:S01]  /*15d10*/  MOV R11, R5 ;  /* 0x00000005000b7202 */ /* 0x000fe20000000f00 */
[----:B------:R-:W-:Y:S05]  /*15d20*/  BRA `(.L_x_656) ;  /* 0xffffccd000007947 */ /* 0x000fea000383ffff */
.L_x_596:
[----:B------:R-:W-:Y:S01]  /*15d30*/  IMAD.MOV.U32 R9, RZ, RZ, R10 ;  /* 0x000000ffff097224 */ /* 0x000fe200078e000a */
[----:B------:R-:W-:Y:S01]  /*15d40*/  MOV R5, RZ ;  /* 0x000000ff00057202 */ /* 0x000fe20000000f00 */
[----:B------:R-:W-:Y:S01]  /*15d50*/  IMAD.MOV.U32 R3, RZ, RZ, 0x181f ;  /* 0x0000181fff037424 */ /* 0x000fe200078e00ff */
[----:B------:R-:W-:Y:S02]  /*15d60*/  MOV R2, 0x15d80 ;  /* 0x00015d8000027802 */ /* 0x000fe40000000f00 */
[----:B-12---:R-:W-:Y:S05]  /*15d70*/  CALL.REL.NOINC `($__internal_11_$__cuda_sm70_shflsync_idx_p) ;  /* 0x00000e5000007944 */ /* 0x006fea0003c00000 */
[----:B------:R-:W-:Y:S01]  /*15d80*/  MOV R2, R5 ;  /* 0x0000000500027202 */ /* 0x000fe20000000f00 */
[----:B------:R-:W-:Y:S05]  /*15d90*/  BRA `(.L_x_657) ;  /* 0xffffcc8000007947 */ /* 0x000fea000383ffff */
.L_x_599:
[----:B--2---:R-:W-:Y:S01]  /*15da0*/  IMAD.MOV.U32 R9, RZ, RZ, R7 ;  /* 0x000000ffff097224 */ /* 0x004fe200078e0007 */
[----:B------:R-:W-:Y:S01]  /*15db0*/  MOV R5, 0x1 ;  /* 0x0000000100057802 */ /* 0x000fe20000000f00 */
[----:B------:R-:W-:Y:S01]  /*15dc0*/  IMAD.MOV.U32 R3, RZ, RZ, 0x181f ;  /* 0x0000181fff037424 */ /* 0x000fe200078e00ff */
[----:B----4-:R-:W-:-:S02]  /*15dd0*/  MOV R2, 0x15df0 ;  /* 0x00015df000027802 */ /* 0x010fc40000000f00 */
[----:B-1-3--:R-:W-:Y:S05]  /*15de0*/  CALL.REL.NOINC `($__internal_11_$__cuda_sm70_shflsync_idx_p) ;  /* 0x00000de000007944 */ /* 0x00afea0003c00000 */
[----:B------:R-:W-:Y:S01]  /*15df0*/  IMAD.MOV.U32 R11, RZ, RZ, R5 ;  /* 0x000000ffff0b7224 */ /* 0x000fe200078e0005 */
[----:B------:R-:W-:Y:S01]  /*15e00*/  MOV R5, 0x1 ;  /* 0x0000000100057802 */ /* 0x000fe20000000f00 */
[----:B------:R-:W-:Y:S01]  /*15e10*/  IMAD.MOV.U32 R9, RZ, RZ, R10 ;  /* 0x000000ffff097224 */ /* 0x000fe200078e000a */
[----:B------:R-:W-:-:S02]  /*15e20*/  MOV R3, 0x181f ;  /* 0x0000181f00037802 */ /* 0x000fc40000000f00 */
[----:B------:R-:W-:Y:S02]  /*15e30*/  MOV R2, 0x15e50 ;  /* 0x00015e5000027802 */ /* 0x000fe40000000f00 */
[----:B------:R-:W-:Y:S05]  /*15e40*/  CALL.REL.NOINC `($__internal_11_$__cuda_sm70_shflsync_idx_p) ;  /* 0x00000d8000007944 */ /* 0x000fea0003c00000 */
[----:B------:R-:W-:Y:S01]  /*15e50*/  MOV R2, R5 ;  /* 0x0000000500027202 */ /* 0x000fe20000000f00 */
[----:B------:R-:W-:Y:S05]  /*15e60*/  BRA `(.L_x_658) ;  /* 0xffffcca000007947 */ /* 0x000fea000383ffff */
.L_x_602:
[----:B-1----:R-:W-:Y:S01]  /*15e70*/  IMAD.MOV.U32 R9, RZ, RZ, R7 ;  /* 0x000000ffff097224 */ /* 0x002fe200078e0007 */
[----:B------:R-:W-:Y:S01]  /*15e80*/  MOV R5, 0x2 ;  /* 0x0000000200057802 */ /* 0x000fe20000000f00 */
[----:B------:R-:W-:Y:S01]  /*15e90*/  IMAD.MOV.U32 R3, RZ, RZ, 0x181f ;  /* 0x0000181fff037424 */ /* 0x000fe200078e00ff */
[----:B----4-:R-:W-:Y:S02]  /*15ea0*/  MOV R2, 0x15ec0 ;  /* 0x00015ec000027802 */ /* 0x010fe40000000f00 */
[----:B--23--:R-:W-:Y:S05]  /*15eb0*/  CALL.REL.NOINC `($__internal_11_$__cuda_sm70_shflsync_idx_p) ;  /* 0x00000d1000007944 */ /* 0x00cfea0003c00000 */
[----:B------:R-:W-:Y:S01]  /*15ec0*/  MOV R11, R5 ;  /* 0x00000005000b7202 */ /* 0x000fe20000000f00 */
[----:B------:R-:W-:Y:S05]  /*15ed0*/  BRA `(.L_x_659) ;  /* 0xffffcd2000007947 */ /* 0x000fea000383ffff */
.L_x_603:
[----:B------:R-:W-:Y:S01]  /*15ee0*/  IMAD.MOV.U32 R9, RZ, RZ, R10 ;  /* 0x000000ffff097224 */ /* 0x000fe200078e000a */
[----:B------:R-:W-:Y:S01]  /*15ef0*/  MOV R5, 0x2 ;  /* 0x0000000200057802 */ /* 0x000fe20000000f00 */
[----:B------:R-:W-:Y:S01]  /*15f00*/  IMAD.MOV.U32 R3, RZ, RZ, 0x181f ;  /* 0x0000181fff037424 */ /* 0x000fe200078e00ff */
[----:B----4-:R-:W-:Y:S02]  /*15f10*/  MOV R2, 0x15f30 ;  /* 0x00015f3000027802 */ /* 0x010fe40000000f00 */
[----:B-123--:R-:W-:Y:S05]  /*15f20*/  CALL.REL.NOINC `($__internal_11_$__cuda_sm70_shflsync_idx_p) ;  /* 0x00000ca000007944 */ /* 0x00efea0003c00000 */
[----:B------:R-:W-:Y:S01]  /*15f30*/  MOV R2, R5 ;  /* 0x0000000500027202 */ /* 0x000fe20000000f00 */
[----:B------:R-:W-:Y:S05]  /*15f40*/  BRA `(.L_x_660) ;  /* 0xffffccd000007947 */ /* 0x000fea000383ffff */
.L_x_606:
[----:B-1----:R-:W-:Y:S01]  /*15f50*/  IMAD.MOV.U32 R9, RZ, RZ, R7 ;  /* 0x000000ffff097224 */ /* 0x002fe200078e0007 */
[----:B------:R-:W-:Y:S01]  /*15f60*/  MOV R5, 0x3 ;  /* 0x0000000300057802 */ /* 0x000fe20000000f00 */
[----:B------:R-:W-:Y:S01]  /*15f70*/  IMAD.MOV.U32 R3, RZ, RZ, 0x181f ;  /* 0x0000181fff037424 */ /* 0x000fe200078e00ff */
[----:B------:R-:W-:-:S02]  /*15f80*/  MOV R2, 0x15fa0 ;  /* 0x00015fa000027802 */ /* 0x000fc40000000f00 */
[----:B--234-:R-:W-:Y:S05]  /*15f90*/  CALL.REL.NOINC `($__internal_11_$__cuda_sm70_shflsync_idx_p) ;  /* 0x00000c3000007944 */ /* 0x01cfea0003c00000 */
[----:B------:R-:W-:Y:S01]  /*15fa0*/  IMAD.MOV.U32 R7, RZ, RZ, R5 ;  /* 0x000000ffff077224 */ /* 0x000fe200078e0005 */
[----:B------:R-:W-:Y:S01]  /*15fb0*/  MOV R5, 0x3 ;  /* 0x0000000300057802 */ /* 0x000fe20000000f00 */
[----:B------:R-:W-:Y:S01]  /*15fc0*/  IMAD.MOV.U32 R9, RZ, RZ, R10 ;  /* 0x000000ffff097224 */ /* 0x000fe200078e000a */
[----:B------:R-:W-:-:S02]  /*15fd0*/  MOV R3, 0x181f ;  /* 0x0000181f00037802 */ /* 0x000fc40000000f00 */
[----:B------:R-:W-:Y:S02]  /*15fe0*/  MOV R2, 0x16000 ;  /* 0x0001600000027802 */ /* 0x000fe40000000f00 */
[----:B------:R-:W-:Y:S05]  /*15ff0*/  CALL.REL.NOINC `($__internal_11_$__cuda_sm70_shflsync_idx_p) ;  /* 0x00000bd000007944 */ /* 0x000fea0003c00000 */
[----:B------:R-:W-:Y:S05]  /*16000*/  BRA `(.L_x_661) ;  /* 0xffffcd1000007947 */ /* 0x000fea000383ffff */
.L_x_608:
[----:B------:R-:W-:Y:S01]  /*16010*/  IMAD.MOV.U32 R9, RZ, RZ, R28 ;  /* 0x000000ffff097224 */ /* 0x000fe200078e001c */
[----:B------:R-:W-:Y:S01]  /*16020*/  MOV R5, RZ ;  /* 0x000000ff00057202 */ /* 0x000fe20000000f00 */
[----:B------:R-:W-:Y:S01]  /*16030*/  IMAD.MOV.U32 R3, RZ, RZ, 0x1c1f ;  /* 0x00001c1fff037424 */ /* 0x000fe200078e00ff */
[----:B------:R-:W-:Y:S02]  /*16040*/  MOV R2, 0x16060 ;  /* 0x0001606000027802 */ /* 0x000fe40000000f00 */
[----:B-1----:R-:W-:Y:S05]  /*16050*/  CALL.REL.NOINC `($__internal_11_$__cuda_sm70_shflsync_idx_p) ;  /* 0x00000b7000007944 */ /* 0x002fea0003c00000 */
[----:B------:R-:W-:Y:S01]  /*16060*/  MOV R4, R5 ;  /* 0x0000000500047202 */ /* 0x000fe20000000f00 */
[----:B------:R-:W-:Y:S05]  /*16070*/  BRA `(.L_x_662) ;  /* 0xffffcf9000007947 */ /* 0x000fea000383ffff */
.L_x_609:
[----:B------:R-:W-:Y:S01]  /*16080*/  IMAD.MOV.U32 R9, RZ, RZ, R29 ;  /* 0x000000ffff097224 */ /* 0x000fe200078e001d */
[----:B------:R-:W-:Y:S01]  /*16090*/  MOV R5, RZ ;  /* 0x000000ff00057202 */ /* 0x000fe20000000f00 */
[----:B------:R-:W-:Y:S01]  /*160a0*/  IMAD.MOV.U32 R3, RZ, RZ, 0x1c1f ;  /* 0x00001c1fff037424 */ /* 0x000fe200078e00ff */
[----:B------:R-:W-:Y:S02]  /*160b0*/  MOV R2, 0x160d0 ;  /* 0x000160d000027802 */ /* 0x000fe40000000f00 */
[----:B-123--:R-:W-:Y:S05]  /*160c0*/  CALL.REL.NOINC `($__internal_11_$__cuda_sm70_shflsync_idx_p) ;  /* 0x00000b0000007944 */ /* 0x00efea0003c00000 */
[----:B------:R-:W-:Y:S01]  /*160d0*/  MOV R0, R5 ;  /* 0x0000000500007202 */ /* 0x000fe20000000f00 */
[----:B------:R-:W-:Y:S05]  /*160e0*/  BRA `(.L_x_663) ;  /* 0xffffcf4000007947 */ /* 0x000fea000383ffff */
.L_x_612:
[----:B------:R-:W-:Y:S01]  /*160f0*/  IMAD.MOV.U32 R9, RZ, RZ, R28 ;  /* 0x000000ffff097224 */ /* 0x000fe200078e001c */
[----:B------:R-:W-:Y:S01]  /*16100*/  MOV R5, 0x1 ;  /* 0x0000000100057802 */ /* 0x000fe20000000f00 */
[----:B---3--:R-:W-:Y:S01]  /*16110*/  IMAD.MOV.U32 R3, RZ, RZ, 0x1c1f ;  /* 0x00001c1fff037424 */ /* 0x008fe200078e00ff */
[----:B------:R-:W-:-:S02]  /*16120*/  MOV R2, 0x16140 ;  /* 0x0001614000027802 */ /* 0x000fc40000000f00 */
[----:B--2-4-:R-:W-:Y:S05]  /*16130*/  CALL.REL.NOINC `($__internal_11_$__cuda_sm70_shflsync_idx_p) ;  /* 0x00000a9000007944 */ /* 0x014fea0003c00000 */
        /* <DEDUP_REMOVED lines=8> */
.L_x_616:
[----:B------:R-:W-:Y:S01]  /*161c0*/  IMAD.MOV.U32 R9, RZ, RZ, R6 ;  /* 0x000000ffff097224 */ /* 0x000fe200078e0006 */
[----:B------:R-:W-:Y:S01]  /*161d0*/  MOV R5, RZ ;  /* 0x000000ff00057202 */ /* 0x000fe20000000f00 */
[----:B------:R-:W-:Y:S01]  /*161e0*/  IMAD.MOV.U32 R3, RZ, RZ, 0x181f ;  /* 0x0000181fff037424 */ /* 0x000fe200078e00ff */
[----:B------:R-:W-:Y:S02]  /*161f0*/  MOV R2, 0x16210 ;  /* 0x0001621000027802 */ /* 0x000fe40000000f00 */
[----:B------:R-:W-:Y:S05]  /*16200*/  CALL.REL.NOINC `($__internal_11_$__cuda_sm70_shflsync_idx_p) ;  /* 0x000009c000007944 */ /* 0x000fea0003c00000 */
[----:B------:R-:W-:Y:S01]  /*16210*/  MOV R11, R5 ;  /* 0x00000005000b7202 */ /* 0x000fe20000000f00 */
[----:B------:R-:W-:Y:S05]  /*16220*/  BRA `(.L_x_665) ;  /* 0xffffe06000007947 */ /* 0x000fea000383ffff */
.L_x_617:
[----:B------:R-:W-:Y:S01]  /*16230*/  IMAD.MOV.U32 R9, RZ, RZ, R10 ;  /* 0x000000ffff097224 */ /* 0x000fe200078e000a */
[----:B------:R-:W-:Y:S01]  /*16240*/  MOV R5, RZ ;  /* 0x000000ff00057202 */ /* 0x000fe20000000f00 */
[----:B------:R-:W-:Y:S01]  /*16250*/  IMAD.MOV.U32 R3, RZ, RZ, 0x181f ;  /* 0x0000181fff037424 */ /* 0x000fe200078e00ff */
[----:B------:R-:W-:Y:S02]  /*16260*/  MOV R2, 0x16280 ;  /* 0x0001628000027802 */ /* 0x000fe40000000f00 */
[----:B-12---:R-:W-:Y:S05]  /*16270*/  CALL.REL.NOINC `($__internal_11_$__cuda_sm70_shflsync_idx_p) ;  /* 0x0000095000007944 */ /* 0x006fea0003c00000 */
[----:B------:R-:W-:Y:S01]  /*16280*/  MOV R2, R5 ;  /* 0x0000000500027202 */ /* 0x000fe20000000f00 */
[----:B------:R-:W-:Y:S05]  /*16290*/  BRA `(.L_x_666) ;  /* 0xffffe01000007947 */ /* 0x000fea000383ffff */
.L_x_620:
[----:B------:R-:W-:Y:S01]  /*162a0*/  IMAD.MOV.U32 R9, RZ, RZ, R6 ;  /* 0x000000ffff097224 */ /* 0x000fe200078e0006 */
[----:B--2---:R-:W-:Y:S01]  /*162b0*/  MOV R5, 0x1 ;  /* 0x0000000100057802 */ /* 0x004fe20000000f00 */
        /* <DEDUP_REMOVED lines=11> */
.L_x_623:
[----:B------:R-:W-:Y:S01]  /*16370*/  IMAD.MOV.U32 R9, RZ, RZ, R6 ;  /* 0x000000ffff097224 */ /* 0x000fe200078e0006 */
[----:B-1----:R-:W-:Y:S01]  /*16380*/  MOV R5, 0x2 ;  /* 0x0000000200057802 */ /* 0x002fe20000000f00 */
[----:B------:R-:W-:Y:S01]  /*16390*/  IMAD.MOV.U32 R3, RZ, RZ, 0x181f ;  /* 0x0000181fff037424 */ /* 0x000fe200078e00ff */
[----:B----4-:R-:W-:Y:S02]  /*163a0*/  MOV R2, 0x163c0 ;  /* 0x000163c000027802 */ /* 0x010fe40000000f00 */
[----:B--23--:R-:W-:Y:S05]  /*163b0*/  CALL.REL.NOINC `($__internal_11_$__cuda_sm70_shflsync_idx_p) ;  /* 0x0000081000007944 */ /* 0x00cfea0003c00000 */
[----:B------:R-:W-:Y:S01]  /*163c0*/  MOV R11, R5 ;  /* 0x00000005000b7202 */ /* 0x000fe20000000f00 */
[----:B------:R-:W-:Y:S05]  /*163d0*/  BRA `(.L_x_668) ;  /* 0xffffe0c000007947 */ /* 0x000fea000383ffff */
.L_x_624:
[----:B------:R-:W-:Y:S01]  /*163e0*/  IMAD.MOV.U32 R9, RZ, RZ, R10 ;  /* 0x000000ffff097224 */ /* 0x000fe200078e000a */
[----:B------:R-:W-:Y:S01]  /*163f0*/  MOV R5, 0x2 ;  /* 0x0000000200057802 */ /* 0x000fe20000000f00 */
[----:B------:R-:W-:Y:S01]  /*16400*/  IMAD.MOV.U32 R3, RZ, RZ, 0x181f ;  /* 0x0000181fff037424 */ /* 0x000fe200078e00ff */
[----:B----4-:R-:W-:Y:S02]  /*16410*/  MOV R2, 0x16430 ;  /* 0x0001643000027802 */ /* 0x010fe40000000f00 */
[----:B-123--:R-:W-:Y:S05]  /*16420*/  CALL.REL.NOINC `($__internal_11_$__cuda_sm70_shflsync_idx_p) ;  /* 0x000007a000007944 */ /* 0x00efea0003c00000 */
[----:B------:R-:W-:Y:S01]  /*16430*/  MOV R2, R5 ;  /* 0x0000000500027202 */ /* 0x000fe20000000f00 */
[----:B------:R-:W-:Y:S05]  /*16440*/  BRA `(.L_x_669) ;  /* 0xffffe07000007947 */ /* 0x000fea000383ffff */
.L_x_627:
[----:B------:R-:W-:Y:S01]  /*16450*/  IMAD.MOV.U32 R9, RZ, RZ, R6 ;  /* 0x000000ffff097224 */ /* 0x000fe200078e0006 */
[----:B-1----:R-:W-:Y:S01]  /*16460*/  MOV R5, 0x3 ;  /* 0x0000000300057802 */ /* 0x002fe20000000f00 */
        /* <DEDUP_REMOVED lines=11> */
.L_x_629:
[----:B------:R-:W-:Y:S01]  /*16520*/  IMAD.MOV.U32 R9, RZ, RZ, R62 ;  /* 0x000000ffff097224 */ /* 0x000fe200078e003e */
[----:B------:R-:W-:Y:S01]  /*16530*/  MOV R5, RZ ;  /* 0x000000ff00057202 */ /* 0x000fe20000000f00 */
[----:B------:R-:W-:Y:S01]  /*16540*/  IMAD.MOV.U32 R3, RZ, RZ, 0x1f ;  /* 0x0000001fff037424 */ /* 0x000fe200078e00ff */
[----:B------:R-:W-:Y:S02]  /*16550*/  MOV R2, 0x16570 ;  /* 0x0001657000027802 */ /* 0x000fe40000000f00 */
[----:B----4-:R-:W-:Y:S05]  /*16560*/  CALL.REL.NOINC `($__internal_11_$__cuda_sm70_shflsync_idx_p) ;  /* 0x0000066000007944 */ /* 0x010fea0003c00000 */
[----:B------:R-:W-:Y:S01]  /*16570*/  MOV R10, R5 ;  /* 0x00000005000a7202 */ /* 0x000fe20000000f00 */
[----:B------:R-:W-:Y:S05]  /*16580*/  BRA `(.L_x_671) ;  /* 0xffffe1e000007947 */ /* 0x000fea000383ffff */
.L_x_630:
[----:B------:R-:W-:Y:S01]  /*16590*/  IMAD.MOV.U32 R9, RZ, RZ, R62 ;  /* 0x000000ffff097224 */ /* 0x000fe200078e003e */
[----:B------:R-:W-:Y:S01]  /*165a0*/  MOV R5, 0x1 ;  /* 0x0000000100057802 */ /* 0x000fe20000000f00 */
[----:B------:R-:W-:Y:S01]  /*165b0*/  IMAD.MOV.U32 R3, RZ, RZ, 0x1f ;  /* 0x0000001fff037424 */ /* 0x000fe200078e00ff */
[----:B------:R-:W-:Y:S02]  /*165c0*/  MOV R2, 0x165e0 ;  /* 0x000165e000027802 */ /* 0x000fe40000000f00 */
[----:B-12---:R-:W-:Y:S05]  /*165d0*/  CALL.REL.NOINC `($__internal_11_$__cuda_sm70_shflsync_idx_p) ;  /* 0x000005f000007944 */ /* 0x006fea0003c00000 */
[----:B------:R-:W-:Y:S01]  /*165e0*/  MOV R8, R5 ;  /* 0x0000000500087202 */ /* 0x000fe20000000f00 */
[----:B------:R-:W-:Y:S05]  /*165f0*/  BRA `(.L_x_672) ;  /* 0xffffe19000007947 */ /* 0x000fea000383ffff */
.L_x_631:
[----:B------:R-:W-:Y:S02]  /*16600*/  MOV R2, 0x1 ;  /* 0x0000000100027802 */ /* 0x000fe40000000f00 */
[----:B------:R-:W-:-:S02]  /*16610*/  MOV R3, 0x16630 ;  /* 0x0001663000037802 */ /* 0x000fc40000000f00 */
[----:B-1234-:R-:W-:Y:S05]  /*16620*/  CALL.REL.NOINC `($__internal_12_$__cuda_sm70_shflsync_up_p) ;  /* 0x000005f000007944 */ /* 0x01efea0003c00000 */
[----:B------:R-:W-:Y:S05]  /*16630*/  BRA `(.L_x_673) ;  /* 0xffffe28000007947 */ /* 0x000fea000383ffff */
.L_x_632:
[----:B------:R-:W-:Y:S02]  /*16640*/  MOV R2, 0x2 ;  /* 0x0000000200027802 */ /* 0x000fe40000000f00 */
[----:B------:R-:W-:-:S02]  /*16650*/  MOV R3, 0x16670 ;  /* 0x0001667000037802 */ /* 0x000fc40000000f00 */
[----:B--2-4-:R-:W-:Y:S05]  /*16660*/  CALL.REL.NOINC `($__internal_12_$__cuda_sm70_shflsync_up_p) ;  /* 0x000005b000007944 */ /* 0x014fea0003c00000 */
[----:B------:R-:W-:Y:S01]  /*16670*/  SEL R3, R4, RZ, P1 ;  /* 0x000000ff04037207 */ /* 0x000fe20000800000 */
[----:B------:R-:W-:-:S04]  /*16680*/  IMAD.MOV.U32 R2, RZ, RZ, 0x4 ;  /* 0x00000004ff027424 */ /* 0x000fc800078e00ff */
[----:B------:R-:W-:Y:S01]  /*16690*/  IMAD.IADD R0, R0, 0x1, R3 ;  /* 0x0000000100007824 */ /* 0x000fe200078e0203 */
        /* <DEDUP_REMOVED lines=21> */
.L_x_636:
[----:B------:R-:W-:Y:S02]  /*167f0*/  MOV R2, 0x1 ;  /* 0x0000000100027802 */ /* 0x000fe40000000f00 */
[----:B------:R-:W-:Y:S02]  /*16800*/  MOV R3, 0x16820 ;  /* 0x0001682000037802 */ /* 0x000fe40000000f00 */
[----:B------:R-:W-:Y:S05]  /*16810*/  CALL.REL.NOINC `($__internal_12_$__cuda_sm70_shflsync_up_p) ;  /* 0x0000040000007944 */ /* 0x000fea0003c00000 */
[----:B------:R-:W-:Y:S01]  /*16820*/  MOV R2, R4 ;  /* 0x0000000400027202 */ /* 0x000fe20000000f00 */
[----:B------:R-:W-:Y:S05]  /*16830*/  BRA `(.L_x_675) ;  /* 0xffffe2e000007947 */ /* 0x000fea000383ffff */
.L_x_637:
        /* <DEDUP_REMOVED lines=27> */
.L_x_639:
[----:B------:R-:W-:Y:S02]  /*169f0*/  SEL R0, RZ, 0x1, P0 ;  /* 0x00000001ff007807 */ /* 0x000fe40000000000 */
[----:B------:R-:W-:Y:S02]  /*16a00*/  MOV R2, 0x16a20 ;  /* 0x00016a2000027802 */ /* 0x000fe40000000f00 */
[----:B-1----:R-:W-:Y:S05]  /*16a10*/  CALL.REL.NOINC `($__internal_13_$__cuda_sm70_votesync_ballot) ;  /* 0x0000027000007944 */ /* 0x002fea0003c00000 */
[----:B------:R-:W-:Y:S01]  /*16a20*/  MOV R12, R0 ;  /* 0x00000000000c7202 */ /* 0x000fe20000000f00 */
[----:B------:R-:W-:Y:S05]  /*16a30*/  BRA `(.L_x_677) ;  /* 0xffffe27000007947 */ /* 0x000fea000383ffff */
.L_x_640:
[----:B------:R-:W-:Y:S01]  /*16a40*/  IMAD.MOV.U32 R9, RZ, RZ, R6 ;  /* 0x000000ffff097224 */ /* 0x000fe200078e0006 */
[----:B------:R-:W-:Y:S01]  /*16a50*/  MOV R5, R0 ;  /* 0x0000000000057202 */ /* 0x000fe20000000f00 */
[----:B------:R-:W-:Y:S01]  /*16a60*/  IMAD.MOV.U32 R3, RZ, RZ, 0x1f ;  /* 0x0000001fff037424 */ /* 0x000fe200078e00ff */
[----:B--2---:R-:W-:Y:S02]  /*16a70*/  MOV R2, 0x16a90 ;  /* 0x00016a9000027802 */ /* 0x004fe40000000f00 */
[----:B-1----:R-:W-:Y:S05]  /*16a80*/  CALL.REL.NOINC `($__internal_11_$__cuda_sm70_shflsync_idx_p) ;  /* 0x0000014000007944 */ /* 0x002fea0003c00000 */
[----:B------:R-:W-:Y:S01]  /*16a90*/  IMAD.MOV.U32 R11, RZ, RZ, R5 ;  /* 0x000000ffff0b7224 */ /* 0x000fe200078e0005 */
[----:B------:R-:W-:Y:S01]  /*16aa0*/  MOV R5, R0 ;  /* 0x0000000000057202 */ /* 0x000fe20000000f00 */
[----:B------:R-:W-:Y:S01]  /*16ab0*/  IMAD.MOV.U32 R9, RZ, RZ, R7 ;  /* 0x000000ffff097224 */ /* 0x000fe200078e0007 */
[----:B------:R-:W-:-:S02]  /*16ac0*/  MOV R3, 0x1f ;  /* 0x0000001f00037802 */ /* 0x000fc40000000f00 */
[----:B------:R-:W-:Y:S02]  /*16ad0*/  MOV R2, 0x16af0 ;  /* 0x00016af000027802 */ /* 0x000fe40000000f00 */
[----:B------:R-:W-:Y:S05]  /*16ae0*/  CALL.REL.NOINC `($__internal_11_$__cuda_sm70_shflsync_idx_p) ;  /* 0x000000e000007944 */ /* 0x000fea0003c00000 */
[----:B------:R-:W-:Y:S01]  /*16af0*/  MOV R7, R5 ;  /* 0x0000000500077202 */ /* 0x000fe20000000f00 */
[----:B------:R-:W-:Y:S05]  /*16b00*/  BRA `(.L_x_678) ;  /* 0xffffe21000007947 */ /* 0x000fea000383ffff */
.L_x_643:
[----:B------:R-:W-:Y:S01]  /*16b10*/  IMAD.MOV.U32 R9, RZ, RZ, R4 ;  /* 0x000000ffff097224 */ /* 0x000fe200078e0004 */
[----:B------:R-:W-:Y:S01]  /*16b20*/  MOV R5, R0 ;  /* 0x0000000000057202 */ /* 0x000fe20000000f00 */
[----:B------:R-:W-:Y:S01]  /*16b30*/  IMAD.MOV.U32 R3, RZ, RZ, 0x1f ;  /* 0x0000001fff037424 */ /* 0x000fe200078e00ff */
[----:B--2---:R-:W-:Y:S02]  /*16b40*/  MOV R2, 0x16b60 ;  /* 0x00016b6000027802 */ /* 0x004fe40000000f00 */
[----:B-1--4-:R-:W-:Y:S05]  /*16b50*/  CALL.REL.NOINC `($__internal_11_$__cuda_sm70_shflsync_idx_p) ;  /* 0x0000007000007944 */ /* 0x012fea0003c00000 */
[----:B------:R-:W-:Y:S01]  /*16b60*/  MOV R13, R5 ;  /* 0x00000005000d7202 */ /* 0x000fe20000000f00 */
[----:B------:R-:W-:Y:S05]  /*16b70*/  BRA `(.L_x_642) ;  /* 0xffffe20000007947 */ /* 0x000fea000383ffff */
        .weak           $__internal_10_$__cuda_sm70_shflsync_bfly_p
        .type           $__internal_10_$__cuda_sm70_shflsync_bfly_p,@function
        .size           $__internal_10_$__cuda_sm70_shflsync_bfly_p,($__internal_11_$__cuda_sm70_shflsync_idx_p - $__internal_10_$__cuda_sm70_shflsync_bfly_p)
$__internal_10_$__cuda_sm70_shflsync_bfly_p:
[----:B------:R-:W-:Y:S04]  /*16b80*/  WARPSYNC R7 ;  /* 0x0000000700007348 */ /* 0x000fe80003800000 */
[----:B------:R1:W2:Y:S02]  /*16b90*/  SHFL.BFLY PT, R6, R2, R6, R8 ;  /* 0x0c00000602067389 */ /* 0x0002a400000e0008 */
[----:B-1----:R-:W-:-:S02]  /*16ba0*/  MOV R2, R3 ;  /* 0x0000000300027202 */ /* 0x002fc40000000f00 */
[----:B------:R-:W-:-:S04]  /*16bb0*/  MOV R3, 0x0 ;  /* 0x0000000000037802 */ /* 0x000fc80000000f00 */
[----:B--2---:R-:W-:Y:S05]  /*16bc0*/  RET.REL.NODEC R2 `(_ZN7cutlass13device_kernelIN5flash19enable_sm80_to_sm89INS1_16FlashAttnFwdSm80INS1_25CollectiveMainloopFwdSm80ILi8ELi1ELb1EN4cute5tupleIJNS5_1CILi128EEENS7_ILi96EEES8_EEELi128ENS_6half_tEfNS_4arch4Sm80ELb0ELb1ELb0ELb1ELb0ELb0ELb1ELb1EEENS1_21CollectiveEpilogueFwdINS6_IJS8_S8_S9_EEENS6_IJNS7_ILi1EEESH_SH_EEESB_SD_Li256ELb1ELb1ELb1ELb0EEENS1_36VarlenDynamicPersistentTileSchedulerILi128ELi96ELi256ELi256ELb1ELb1ELb0ELb1ELb0ELb1EEEEEEEEEvNT_6ParamsE) ;  /* 0xfffe943002007950 */ /* 0x004fea0003c3ffff */
        .weak           $__internal_11_$__cuda_sm70_shflsync_idx_p
        .type           $__internal_11_$__cuda_sm70_shflsync_idx_p,@function
        .size           $__internal_11_$__cuda_sm70_shflsync_idx_p,($__internal_12_$__cuda_sm70_shflsync_up_p - $__internal_11_$__cuda_sm70_shflsync_idx_p)
$__internal_11_$__cuda_sm70_shflsync_idx_p:
[----:B------:R-:W-:-:S04]  /*16bd0*/  MOV R63, 0xffffffff ;  /* 0xffffffff003f7802 */ /* 0x000fc80000000f00 */
[----:B------:R-:W-:Y:S04]  /*16be0*/  WARPSYNC R63 ;  /* 0x0000003f00007348 */ /* 0x000fe80003800000 */
[----:B------:R1:W2:Y:S02]  /*16bf0*/  SHFL.IDX PT, R5, R9, R5, R3 ;  /* 0x0000000509057389 */ /* 0x0002a400000e0003 */
[----:B-1----:R-:W-:-:S04]  /*16c00*/  MOV R3, 0x0 ;  /* 0x0000000000037802 */ /* 0x002fc80000000f00 */
[----:B--2---:R-:W-:Y:S05]  /*16c10*/  RET.REL.NODEC R2 `(_ZN7cutlass13device_kernelIN5flash19enable_sm80_to_sm89INS1_16FlashAttnFwdSm80INS1_25CollectiveMainloopFwdSm80ILi8ELi1ELb1EN4cute5tupleIJNS5_1CILi128EEENS7_ILi96EEES8_EEELi128ENS_6half_tEfNS_4arch4Sm80ELb0ELb1ELb0ELb1ELb0ELb0ELb1ELb1EEENS1_21CollectiveEpilogueFwdINS6_IJS8_S8_S9_EEENS6_IJNS7_ILi1EEESH_SH_EEESB_SD_Li256ELb1ELb1ELb1ELb0EEENS1_36VarlenDynamicPersistentTileSchedulerILi128ELi96ELi256ELi256ELb1ELb1ELb0ELb1ELb0ELb1EEEEEEEEEvNT_6ParamsE) ;  /* 0xfffe93e002007950 */ /* 0x004fea0003c3ffff */
        .weak           $__internal_12_$__cuda_sm70_shflsync_up_p
        .type           $__internal_12_$__cuda_sm70_shflsync_up_p,@function
        .size           $__internal_12_$__cuda_sm70_shflsync_up_p,($__internal_13_$__cuda_sm70_votesync_ballot - $__internal_12_$__cuda_sm70_shflsync_up_p)
$__internal_12_$__cuda_sm70_shflsync_up_p:
[----:B------:R-:W-:Y:S02]  /*16c20*/  IMAD.MOV.U32 R4, RZ, RZ, RZ ;  /* 0x000000ffff047224 */ /* 0x000fe400078e00ff */
[----:B------:R-:W-:-:S04]  /*16c30*/  IMAD.MOV.U32 R9, RZ, RZ, -0x1 ;  /* 0xffffffffff097424 */ /* 0x000fc800078e00ff */
[----:B------:R-:W-:Y:S04]  /*16c40*/  WARPSYNC R9 ;  /* 0x0000000900007348 */ /* 0x000fe80003800000 */
[----:B------:R1:W2:Y:S02]  /*16c50*/  SHFL.UP PT, R4, R0, R2, R4 ;  /* 0x0400000200047389 */ /* 0x0002a400000e0004 */
[----:B-1----:R-:W-:Y:S02]  /*16c60*/  MOV R2, R3 ;  /* 0x0000000300027202 */ /* 0x002fe40000000f00 */
[----:B------:R-:W-:-:S04]  /*16c70*/  MOV R3, 0x0 ;  /* 0x0000000000037802 */ /* 0x000fc80000000f00 */
[----:B--2---:R-:W-:Y:S05]  /*16c80*/  RET.REL.NODEC R2 `(_ZN7cutlass13device_kernelIN5flash19enable_sm80_to_sm89INS1_16FlashAttnFwdSm80INS1_25CollectiveMainloopFwdSm80ILi8ELi1ELb1EN4cute5tupleIJNS5_1CILi128EEENS7_ILi96EEES8_EEELi128ENS_6half_tEfNS_4arch4Sm80ELb0ELb1ELb0ELb1ELb0ELb0ELb1ELb1EEENS1_21CollectiveEpilogueFwdINS6_IJS8_S8_S9_EEENS6_IJNS7_ILi1EEESH_SH_EEESB_SD_Li256ELb1ELb1ELb1ELb0EEENS1_36VarlenDynamicPersistentTileSchedulerILi128ELi96ELi256ELi256ELb1ELb1ELb0ELb1ELb0ELb1EEEEEEEEEvNT_6ParamsE) ;  /* 0xfffe937002007950 */ /* 0x004fea0003c3ffff */
        .weak           $__internal_13_$__cuda_sm70_votesync_ballot
        .type           $__internal_13_$__cuda_sm70_votesync_ballot,@function
        .size           $__internal_13_$__cuda_sm70_votesync_ballot,(.L_x_1353 - $__internal_13_$__cuda_sm70_votesync_ballot)
$__internal_13_$__cuda_sm70_votesync_ballot:
[----:B------:R-:W-:Y:S01]  /*16c90*/  ISETP.NE.U32.AND P0, PT, R0, 0x1, PT ;  /* 0x000000010000780c */ /* 0x000fe20003f05070 */
[----:B------:R-:W-:-:S04]  /*16ca0*/  IMAD.MOV.U32 R3, RZ, RZ, -0x1 ;  /* 0xffffffffff037424 */ /* 0x000fc800078e00ff */
[----:B------:R-:W-:Y:S08]  /*16cb0*/  WARPSYNC R3 ;  /* 0x0000000300007348 */ /* 0x000ff00003800000 */
[----:B------:R-:W-:-:S04]  /*16cc0*/  VOTE.ANY R0, PT, !P0 ;  /* 0x0000000000007806 */ /* 0x000fc800040e0100 */
[----:B------:R-:W-:Y:S01]  /*16cd0*/  LOP3.LUT R0, R0, R3, RZ, 0xc0, !PT ;  /* 0x0000000300007212 */ /* 0x000fe200078ec0ff */
[----:B------:R-:W-:-:S04]  /*16ce0*/  IMAD.MOV.U32 R3, RZ, RZ, 0x0 ;  /* 0x00000000ff037424 */ /* 0x000fc800078e00ff */
[----:B------:R-:W-:Y:S05]  /*16cf0*/  RET.REL.NODEC R2 `(_ZN7cutlass13device_kernelIN5flash19enable_sm80_to_sm89INS1_16FlashAttnFwdSm80INS1_25CollectiveMainloopFwdSm80ILi8ELi1ELb1EN4cute5tupleIJNS5_1CILi128EEENS7_ILi96EEES8_EEELi128ENS_6half_tEfNS_4arch4Sm80ELb0ELb1ELb0ELb1ELb0ELb0ELb1ELb1EEENS1_21CollectiveEpilogueFwdINS6_IJS8_S8_S9_EEENS6_IJNS7_ILi1EEESH_SH_EEESB_SD_Li256ELb1ELb1ELb1ELb0EEENS1_36VarlenDynamicPersistentTileSchedulerILi128ELi96ELi256ELi256ELb1ELb1ELb0ELb1ELb0ELb1EEEEEEEEEvNT_6ParamsE) ;  /* 0xfffe930002007950 */ /* 0x000fea0003c3ffff */
.L_x_679:
        /* <DEDUP_REMOVED lines=16> */
.L_x_1353:


//--------------------- .text._ZN7cutlass13device_kernelIN5flash19enable_sm80_to_sm89INS1_16FlashAttnFwdSm80INS1_25CollectiveMainloopFwdSm80ILi8ELi1ELb1EN4cute5tupleIJNS5_1CILi128EEENS7_ILi96EEES8_EEELi128ENS_6half_tEfNS_4arch4Sm80ELb0ELb1ELb0ELb1ELb0ELb1ELb1ELb1EEENS1_21CollectiveEpilogueFwdINS6_IJS8_S8_S9_EEENS6_IJNS7_ILi1EEESH_SH_EEESB_SD_Li256ELb1ELb1ELb1ELb0EEENS1_36VarlenDynamicPersistentTileSchedulerILi128ELi96ELi256ELi256ELb1ELb1ELb0ELb1ELb0ELb1EEEEEEEEEvNT_6ParamsE --------------------------
	.section	.text._ZN7cutlass13device_kernelIN5flash19enable_sm80_to_sm89INS1_16FlashAttnFwdSm80INS1_25CollectiveMainloopFwdSm80ILi8ELi1ELb1EN4cute5tupleIJNS5_1CILi128EEENS7_ILi96EEES8_EEELi128ENS_6half_tEfNS_4arch4Sm80ELb0ELb1ELb0ELb1ELb0ELb1ELb1ELb1EEENS1_21CollectiveEpilogueFwdINS6_IJS8_S8_S9_EEENS6_IJNS7_ILi1EEESH_SH_EEESB_SD_Li256ELb1ELb1ELb1ELb0EEENS1_36VarlenDynamicPersistentTileSchedulerILi128ELi96ELi256ELi256ELb1ELb1ELb0ELb1ELb0ELb1EEEEEEEEEvNT_6ParamsE,"ax",@progbits
	.sectioninfo	@"SHI_REGISTERS=255"
	.align	128
.text._ZN7cutlass13device_kernelIN5flash19enable_sm80_to_sm89INS1_16FlashAttnFwdSm80INS1_25CollectiveMainloopFwdSm80ILi8ELi1ELb1EN4cute5tupleIJNS5_1CILi128EEENS7_ILi96EEES8_EEELi128ENS_6half_tEfNS_4arch4Sm80ELb0ELb1ELb0ELb1ELb0ELb1ELb1ELb1EEENS1_21CollectiveEpilogueFwdINS6_IJS8_S8_S9_EEENS6_IJNS7_ILi1EEESH_SH_EEESB_SD_Li256ELb1ELb1ELb1ELb0EEENS1_36VarlenDynamicPersistentTileSchedulerILi128ELi96ELi256ELi256ELb1ELb1ELb0ELb1ELb0ELb1EEEEEEEEEvNT_6ParamsE:
        .type           _ZN7cutlass13device_kernelIN5flash19enable_sm80_to_sm89INS1_16FlashAttnFwdSm80INS1_25CollectiveMainloopFwdSm80ILi8ELi1ELb1EN4cute5tupleIJNS5_1CILi128EEENS7_ILi96EEES8_EEELi128ENS_6half_tEfNS_4arch4Sm80ELb0ELb1ELb0ELb1ELb0ELb1ELb1ELb1EEENS1_21CollectiveEpilogueFwdINS6_IJS8_S8_S9_EEENS6_IJNS7_ILi1EEESH_SH_EEESB_SD_Li256ELb1ELb1ELb1ELb0EEENS1_36VarlenDynamicPersistentTileSchedulerILi128ELi96ELi256ELi256ELb1ELb1ELb0ELb1ELb0ELb1EEEEEEEEEvNT_6ParamsE,@function
        .size           _ZN7cutlass13device_kernelIN5flash19enable_sm80_to_sm89INS1_16FlashAttnFwdSm80INS1_25CollectiveMainloopFwdSm80ILi8ELi1ELb1EN4cute5tupleIJNS5_1CILi128EEENS7_ILi96EEES8_EEELi128ENS_6half_tEfNS_4arch4Sm80ELb0ELb1ELb0ELb1ELb0ELb1ELb1ELb1EEENS1_21CollectiveEpilogueFwdINS6_IJS8_S8_S9_EEENS6_IJNS7_ILi1EEESH_SH_EEESB_SD_Li256ELb1ELb1ELb1ELb0EEENS1_36VarlenDynamicPersistentTileSchedulerILi128ELi96ELi256ELi256ELb1ELb1ELb0ELb1ELb0ELb1EEEEEEEEEvNT_6ParamsE,(.L_x_1358 - _ZN7cutlass13device_kernelIN5flash19enable_sm80_to_sm89INS1_16FlashAttnFwdSm80INS1_25CollectiveMainloopFwdSm80ILi8ELi1ELb1EN4cute5tupleIJNS5_1CILi128EEENS7_ILi96EEES8_EEELi128ENS_6half_tEfNS_4arch4Sm80ELb0ELb1ELb0ELb1ELb0ELb1ELb1ELb1EEENS1_21CollectiveEpilogueFwdINS6_IJS8_S8_S9_EEENS6_IJNS7_ILi1EEESH_SH_EEESB_SD_Li256ELb1ELb1ELb1ELb0EEENS1_36VarlenDynamicPersistentTileSchedulerILi128ELi96ELi256ELi256ELb1ELb1ELb0ELb1ELb0ELb1EEEEEEEEEvNT_6ParamsE)
        .other          _ZN7cutlass13device_kernelIN5flash19enable_sm80_to_sm89INS1_16FlashAttnFwdSm80INS1_25CollectiveMainloopFwdSm80ILi8ELi1ELb1EN4cute5tupleIJNS5_1CILi128EEENS7_ILi96EEES8_EEELi128ENS_6half_tEfNS_4arch4Sm80ELb0ELb1ELb0ELb1ELb0ELb1ELb1ELb1EEENS1_21CollectiveEpilogueFwdINS6_IJS8_S8_S9_EEENS6_IJNS7_ILi1EEESH_SH_EEESB_SD_Li256ELb1ELb1ELb1ELb0EEENS1_36VarlenDynamicPersistentTileSchedulerILi128ELi96ELi256ELi256ELb1ELb1ELb0ELb1ELb0ELb1EEEEEEEEEvNT_6ParamsE,@"STO_CUDA_ENTRY STV_DEFAULT"
_ZN7cutlass13device_kernelIN5flash19enable_sm80_to_sm89INS1_16FlashAttnFwdSm80INS1_25CollectiveMainloopFwdSm80ILi8ELi1ELb1EN4cute5tupleIJNS5_1CILi128EEENS7_ILi96EEES8_EEELi128ENS_6half_tEfNS_4arch4Sm80ELb0ELb1ELb0ELb1ELb0ELb1ELb1ELb1EEENS1_21CollectiveEpilogueFwdINS6_IJS8_S8_S9_EEENS6_IJNS7_ILi1EEESH_SH_EEESB_SD_Li256ELb1ELb1ELb1ELb0EEENS1_36VarlenDynamicPersistentTileSchedulerILi128ELi96ELi256ELi256ELb1ELb1ELb0ELb1ELb0ELb1EEEEEEEEEvNT_6ParamsE:
[----:B------:R-:W-:Y:S02]  /*0000*/  MOV R1, c[0x0][0x28] ;  /* 0x00000a0000017a02 */ /* 0x000fe40000000f00 */
[----:B------:R-:W1:Y:S01]  /*0010*/  S2R R0, SR_TID.X ;  /* 0x0000000000007919 */ /* 0x000e620000002100 */
[----:B------:R-:W-:Y:S01]  /*0020*/  ULDC.64 UR8, c[0x0][0x118] ;  /* 0x0000460000087ab9 */ /* 0x000fe20000000a00 */
[----:B------:R-:W-:Y:S01]  /*0030*/  IMAD.MOV.U32 R215, RZ, RZ, RZ ;  /* 0x000000ffffd77224 */ /* 0x000fe200078e00ff */
[----:B------:R-:W-:Y:S01]  /*0040*/  MOV R213, 0xffffffff ;  /* 0xffffffff00d57802 */ /* 0x000fe20000000f00 */
[----:B------:R-:W-:Y:S02]  /*0050*/  IMAD.MOV.U32 R214, RZ, RZ, -0x1 ;  /* 0xffffffffffd67424 */ /* 0x000fe400078e00ff */
[----:B------:R-:W-:Y:S01]  /*0060*/  IMAD.MOV.U32 R212, RZ, RZ, -0x1 ;  /* 0xffffffffffd47424 */ /* 0x000fe200078e00ff */
[----:B-1----:R-:W-:-:S06]  /*0070*/  SHF.R.U32.HI R220, RZ, 0x5, R0 ;  /* 0x00000005ffdc7819 */ /* 0x002fcc0000011600 */
[----:B------:R-:W1:Y:S02]  /*0080*/  SHFL.IDX PT, R220, R220, RZ, 0x1f ;  /* 0x00001fffdcdc7589 */ /* 0x000e6400000e0000 */
[----:B-1----:R-:W-:-:S13]  /*0090*/  ISETP.NE.AND P0, PT, R220, RZ, PT ;  /* 0x000000ffdc00720c */ /* 0x002fda0003f05270 */
[----:B------:R-:W-:Y:S06]  /*00a0*/  @P0 BAR.SYNC.DEFER_BLOCKING 0x5, 0x100 ;  /* 0x0144000000000b1d */ /* 0x000fec0000010000 */
[----:B------:R-:W1:Y:S04]  /*00b0*/  @P0 LDS.128 R208, [0xe100] ;  /* 0x00e10000ffd00984 */ /* 0x000e680000000c00 */
[----:B------:R-:W-:Y:S06]  /*00c0*/  @P0 BAR.ARV 0x4, 0x100 ;  /* 0x0104000000000b1d */ /* 0x000fec0000002000 */
[----:B------:R-:W-:Y:S05]  /*00d0*/  @P0 BRA `(.L_x_680) ;  /* 0x00000e5000000947 */ /* 0x000fea0003800000 */
[----:B------:R-:W-:Y:S01]  /*00e0*/  LOP3.LUT R2, R0, 0x1f, RZ, 0xc0, !PT ;  /* 0x0000001f00027812 */ /* 0x000fe200078ec0ff */
        /* <DEDUP_REMOVED lines=8> */
[----:B------:R-:W2:Y:S04]  /*0170*/  @!P0 LDG.E R7, [R8.64] ;  /* 0x0000000808078981 */ /* 0x000ea8000c1e1900 */
[----:B------:R-:W2:Y:S01]  /*0180*/  @!P0 LDG.E R5, [R10.64] ;  /* 0x000000080a058981 */ /* 0x000ea2000c1e1900 */
[C---:B------:R-:W-:Y:S01]  /*0190*/  ISETP.NE.AND P5, PT, R2.reuse, RZ, PT ;  /* 0x000000ff0200720c */ /* 0x040fe20003fa5270 */
[----:B------:R-:W3:Y:S01]  /*01a0*/  S2UR UR4, SR_CTAID.X ;  /* 0x00000000000479c3 */ /* 0x000ee20000002500 */
[C---:B------:R-:W-:Y:S02]  /*01b0*/  ISETP.GE.U32.AND P4, PT, R2.reuse, 0x2, PT ;  /* 0x000000020200780c */ /* 0x040fe40003f86070 */
[----:B------:R-:W-:-:S02]  /*01c0*/  ISETP.GE.U32.AND P3, PT, R2, 0x4, PT ;  /* 0x000000040200780c */ /* 0x000fc40003f66070 */
[C---:B------:R-:W-:Y:S02]  /*01d0*/  ISETP.GE.U32.AND P2, PT, R2.reuse, 0x8, PT ;  /* 0x000000080200780c */ /* 0x040fe40003f46070 */
[----:B------:R-:W-:Y:S02]  /*01e0*/  ISETP.GE.U32.AND P1, PT, R2, 0x10, PT ;  /* 0x000000100200780c */ /* 0x000fe40003f26070 */
[----:B-1----:R-:W-:Y:S01]  /*01f0*/  MOV R211, RZ ;  /* 0x000000ff00d37202 */ /* 0x002fe20000000f00 */
[----:B--2---:R-:W-:-:S05]  /*0200*/  IMAD R3, R7, R5, RZ ;  /* 0x0000000507037224 */ /* 0x004fca00078e02ff */
[----:B------:R-:W1:Y:S02]  /*0210*/  SHFL.UP PT, R4, R3, 0x1, RZ ;  /* 0x0420000003047989 */ /* 0x000e6400000e00ff */
[----:B-1----:R-:W-:-:S05]  /*0220*/  SEL R4, R4, RZ, P5 ;  /* 0x000000ff04047207 */ /* 0x002fca0002800000 */
[----:B------:R-:W-:-:S05]  /*0230*/  IMAD.IADD R4, R3, 0x1, R4 ;  /* 0x0000000103047824 */ /* 0x000fca00078e0204 */
[----:B------:R-:W1:Y:S02]  /*0240*/  SHFL.UP PT, R3, R4, 0x2, RZ ;  /* 0x0440000004037989 */ /* 0x000e6400000e00ff */
[----:B-1----:R-:W-:-:S04]  /*0250*/  SEL R3, R3, RZ, P4 ;  /* 0x000000ff03037207 */ /* 0x002fc80002000000 */
[----:B------:R-:W-:-:S05]  /*0260*/  IADD3 R3, R4, R3, RZ ;  /* 0x0000000304037210 */ /* 0x000fca0007ffe0ff */
        /* <DEDUP_REMOVED lines=9> */
[----:B------:R-:W1:Y:S02]  /*0300*/  SHFL.IDX PT, R10, R4, 0x1f, 0x1f ;  /* 0x03e01f00040a7f89 */ /* 0x000e6400000e0000 */
[----:B-1----:R-:W-:-:S04]  /*0310*/  IMAD R10, R10, c[0x0][0x538], RZ ;  /* 0x00014e000a0a7a24 */ /* 0x002fc800078e02ff */
[----:B------:R-:W-:Y:S01]  /*0320*/  IMAD.MOV.U32 R69, RZ, RZ, R10 ;  /* 0x000000ffff457224 */ /* 0x000fe200078e000a */
[----:B---3--:R-:W-:-:S13]  /*0330*/  ISETP.GT.AND P0, PT, R10, UR4, PT ;  /* 0x000000040a007c0c */ /* 0x008fda000bf04270 */
[----:B------:R-:W-:Y:S05]  /*0340*/  @P0 BRA `(.L_x_681) ;  /* 0x0000026000000947 */ /* 0x000fea0003800000 */
[----:B------:R-:W-:Y:S02]  /*0350*/  MOV R10, R69 ;  /* 0x00000045000a7202 */ /* 0x000fe40000000f00 */
[----:B------:R-:W-:-:S04]  /*0360*/  MOV R211, RZ ;  /* 0x000000ff00d37202 */ /* 0x000fc80000000f00 */
.L_x_685:
[----:B------:R-:W-:-:S04]  /*0370*/  IADD3 R211, R211, 0x1f, RZ ;  /* 0x0000001fd3d37810 */ /* 0x000fc80007ffe0ff */
[----:B------:R-:W-:-:S13]  /*0380*/  ISETP.GE.AND P0, PT, R211, c[0x0][0x53c], PT ;  /* 0x00014f00d3007a0c */ /* 0x000fda0003f06270 */
[----:B------:R-:W-:Y:S05]  /*0390*/  @P0 BRA `(.L_x_682) ;  /* 0x00000b1000000947 */ /* 0x000fea0003800000 */
[----:B------:R-:W-:Y:S02]  /*03a0*/  IADD3 R6, R2, R211, RZ ;  /* 0x000000d302067210 */ /* 0x000fe40007ffe0ff */
[----:B------:R-:W-:Y:S02]  /*03b0*/  MOV R7, RZ ;  /* 0x000000ff00077202 */ /* 0x000fe40000000f00 */
[----:B------:R-:W-:Y:S02]  /*03c0*/  ISETP.GE.OR P0, PT, R6, c[0x0][0x53c], !P6 ;  /* 0x00014f0006007a0c */ /* 0x000fe40007706670 */
[----:B------:R-:W-:-:S11]  /*03d0*/  MOV R5, RZ ;  /* 0x000000ff00057202 */ /* 0x000fd60000000f00 */
[----:B------:R-:W-:Y:S02]  /*03e0*/  @!P0 MOV R4, 0x4 ;  /* 0x0000000400048802 */ /* 0x000fe40000000f00 */
[----:B------:R-:W-:-:S03]  /*03f0*/  @!P0 MOV R3, 0x4 ;  /* 0x0000000400038802 */ /* 0x000fc60000000f00 */
[----:B------:R-:W-:-:S04]  /*0400*/  @!P0 IMAD.WIDE R8, R6, R4, c[0x0][0x580] ;  /* 0x0001600006088625 */ /* 0x000fc800078e0204 */
[----:B------:R-:W-:Y:S01]  /*0410*/  @!P0 IMAD.WIDE R12, R6, R3, c[0x0][0x578] ;  /* 0x00015e00060c8625 */ /* 0x000fe200078e0203 */
[----:B------:R-:W2:Y:S04]  /*0420*/  @!P0 LDG.E R7, [R8.64] ;  /* 0x0000000808078981 */ /* 0x000ea8000c1e1900 */
[----:B------:R-:W2:Y:S02]  /*0430*/  @!P0 LDG.E R5, [R12.64] ;  /* 0x000000080c058981 */ /* 0x000ea4000c1e1900 */
[----:B--2---:R-:W-:Y:S01]  /*0440*/  IMAD R6, R7, R5, RZ ;  /* 0x0000000507067224 */ /* 0x004fe200078e02ff */
[----:B------:R-:W-:Y:S05]  /*0450*/  BRA.DIV ~URZ, `(.L_x_683) ;  /* 0x0001f2327f007947 */ /* 0x000fea000b800000 */
[----:B------:R1:W2:Y:S02]  /*0460*/  SHFL.UP PT, R3, R6, 0x1, RZ ;  /* 0x0420000006037989 */ /* 0x0002a400000e00ff */
.L_x_894:
        /* <DEDUP_REMOVED lines=16> */
.L_x_895:
[----:B--2---:R-:W-:-:S05]  /*0570*/  IMAD R69, R69, c[0x0][0x538], RZ ;  /* 0x00014e0045457a24 */ /* 0x004fca00078e02ff */
[----:B------:R-:W-:-:S04]  /*0580*/  IADD3 R10, R69, R10, RZ ;  /* 0x0000000a450a7210 */ /* 0x000fc80007ffe0ff */
[----:B------:R-:W-:-:S13]  /*0590*/  ISETP.GT.AND P0, PT, R10, UR4, PT ;  /* 0x000000040a007c0c */ /* 0x000fda000bf04270 */
[----:B-1----:R-:W-:Y:S05]  /*05a0*/  @!P0 BRA `(.L_x_685) ;  /* 0xfffffdc000008947 */ /* 0x002fea000383ffff */
.L_x_681:
[----:B------:R-:W-:-:S05]  /*05b0*/  IADD3 R208, -R69, R10, RZ ;  /* 0x0000000a45d07210 */ /* 0x000fca0007ffe1ff */
[----:B------:R-:W-:-:S05]  /*05c0*/  IMAD R3, R4, c[0x0][0x538], R208 ;  /* 0x00014e0004037a24 */ /* 0x000fca00078e02d0 */
[----:B------:R-:W-:Y:S01]  /*05d0*/  ISETP.GT.AND P0, PT, R3, UR4, PT ;  /* 0x0000000403007c0c */ /* 0x000fe2000bf04270 */
[----:B------:R-:W-:-:S12]  /*05e0*/  BRA.DIV ~URZ, `(.L_x_686) ;  /* 0x0001f2927f007947 */ /* 0x000fd8000b800000 */
[----:B------:R-:W-:-:S04]  /*05f0*/  VOTE.ANY R6, PT, !P0 ;  /* 0x0000000000067806 */ /* 0x000fc800040e0100 */
.L_x_896:
[----:B------:R-:W1:Y:S02]  /*0600*/  POPC R3, R6 ;  /* 0x0000000600037309 */ /* 0x000e640000000000 */
[----:B-1----:R-:W-:Y:S01]  /*0610*/  IADD3 R211, R3, R211, RZ ;  /* 0x000000d303d37210 */ /* 0x002fe20007ffe0ff */
[----:B------:R-:W-:Y:S05]  /*0620*/  BRA.DIV ~URZ, `(.L_x_687) ;  /* 0x0001f2927f007947 */ /* 0x000fea000b800000 */
[----:B------:R1:W2:Y:S01]  /*0630*/  SHFL.IDX PT, R7, R7, R3, 0x1f ;  /* 0x00001f0307077589 */ /* 0x0002a200000e0000 */
[----:B------:R-:W-:-:S03]  /*0640*/  MOV R8, RZ ;  /* 0x000000ff00087202 */ /* 0x000fc60000000f00 */
[----:B------:R1:W3:Y:S04]  /*0650*/  SHFL.IDX PT, R5, R5, R3, 0x1f ;  /* 0x00001f0305057589 */ /* 0x0002e800000e0000 */
.L_x_897:
[----:B------:R-:W-:Y:S01]  /*0660*/  ISETP.NE.AND P0, PT, R6, RZ, PT ;  /* 0x000000ff0600720c */ /* 0x000fe20003f05270 */
[----:B------:R-:W-:-:S12]  /*0670*/  BSSY B0, `(.L_x_688) ;  /* 0x0000005000007945 */ /* 0x000fd80003800000 */
[----:B------:R-:W-:Y:S05]  /*0680*/  @!P0 BRA `(.L_x_689) ;  /* 0x0000003000008947 */ /* 0x000fea0003800000 */
[----:B-1----:R-:W-:Y:S01]  /*0690*/  IADD3 R3, R3, -0x1, RZ ;  /* 0xffffffff03037810 */ /* 0x002fe20007ffe0ff */
[----:B------:R-:W-:Y:S05]  /*06a0*/  BRA.DIV ~URZ, `(.L_x_690) ;  /* 0x0001f2f27f007947 */ /* 0x000fea000b800000 */
[----:B------:R1:W4:Y:S02]  /*06b0*/  SHFL.IDX PT, R8, R4, R3, 0x1f ;  /* 0x00001f0304087589 */ /* 0x00032400000e0000 */
.L_x_689:
[----:B------:R-:W-:Y:S05]  /*06c0*/  BSYNC B0 ;  /* 0x0000000000007941 */ /* 0x000fea0003800000 */
.L_x_688:
[----:B---3--:R-:W-:Y:S01]  /*06d0*/  ISETP.NE.AND P0, PT, R5, 0x1, PT ;  /* 0x000000010500780c */ /* 0x008fe20003f05270 */
[----:B----4-:R-:W-:Y:S01]  /*06e0*/  IMAD R208, R8, c[0x0][0x538], R208 ;  /* 0x00014e0008d07a24 */ /* 0x010fe200078e02d0 */
[----:B------:R-:W-:Y:S04]  /*06f0*/  BSSY B0, `(.L_x_691) ;  /* 0x0000078000007945 */ /* 0x000fe80003800000 */
[----:B------:R-:W-:-:S07]  /*0700*/  IADD3 R8, -R208, UR4, RZ ;  /* 0x00000004d0087c10 */ /* 0x000fce000fffe1ff */
[----:B------:R-:W-:Y:S05]  /*0710*/  @!P0 BRA `(.L_x_692) ;  /* 0x0000037000008947 */ /* 0x000fea0003800000 */
[----:B--2---:R-:W-:Y:S02]  /*0720*/  IABS R9, R7 ;  /* 0x0000000700097213 */ /* 0x004fe40000000000 */
[----:B------:R-:W-:Y:S02]  /*0730*/  IABS R10, R5 ;  /* 0x00000005000a7213 */ /* 0x000fe40000000000 */
[----:B------:R-:W2:Y:S01]  /*0740*/  I2F.RP R12, R9 ;  /* 0x00000009000c7306 */ /* 0x000ea20000209400 */
[----:B-1----:R-:W-:Y:S02]  /*0750*/  IABS R4, R8 ;  /* 0x0000000800047213 */ /* 0x002fe40000000000 */
[----:B------:R-:W-:-:S05]  /*0760*/  IABS R3, R7 ;  /* 0x0000000700037213 */ /* 0x000fca0000000000 */
[----:B------:R-:W1:Y:S01]  /*0770*/  I2F.RP R11, R10 ;  /* 0x0000000a000b7306 */ /* 0x000e620000209400 */
[----:B------:R-:W-:-:S07]  /*0780*/  IMAD.MOV R3, RZ, RZ, -R3 ;  /* 0x000000ffff037224 */ /* 0x000fce00078e0a03 */
[----:B--2---:R-:W2:Y:S08]  /*0790*/  MUFU.RCP R12, R12 ;  /* 0x0000000c000c7308 */ /* 0x004eb00000001000 */
[----:B-1----:R-:W-:Y:S01]  /*07a0*/  MUFU.RCP R11, R11 ;  /* 0x0000000b000b7308 */ /* 0x002fe20000001000 */
[----:B--2---:R-:W-:-:S07]  /*07b0*/  IADD3 R12, R12, 0xffffffe, RZ ;  /* 0x0ffffffe0c0c7810 */ /* 0x004fce0007ffe0ff */
[----:B------:R-:W1:Y:S02]  /*07c0*/  F2I.FTZ.U32.TRUNC.NTZ R13, R12 ;  /* 0x0000000c000d7305 */ /* 0x000e64000021f000 */
[----:B-1----:R-:W-:Y:S02]  /*07d0*/  IMAD.MOV R6, RZ, RZ, -R13 ;  /* 0x000000ffff067224 */ /* 0x002fe400078e0a0d */
[----:B------:R-:W-:Y:S02]  /*07e0*/  IMAD.MOV.U32 R12, RZ, RZ, RZ ;  /* 0x000000ffff0c7224 */ /* 0x000fe400078e00ff */
[----:B------:R-:W-:-:S04]  /*07f0*/  IMAD R6, R6, R9, RZ ;  /* 0x0000000906067224 */ /* 0x000fc800078e02ff */
[----:B------:R-:W-:Y:S01]  /*0800*/  IMAD.HI.U32 R6, R13, R6, R12 ;  /* 0x000000060d067227 */ /* 0x000fe200078e000c */
[----:B------:R-:W-:-:S04]  /*0810*/  IADD3 R12, R11, 0xffffffe, RZ ;  /* 0x0ffffffe0b0c7810 */ /* 0x000fc80007ffe0ff */
[----:B------:R1:W2:Y:S01]  /*0820*/  F2I.FTZ.U32.TRUNC.NTZ R13, R12 ;  /* 0x0000000c000d7305 */ /* 0x0002a2000021f000 */
[----:B------:R-:W-:-:S04]  /*0830*/  IMAD.HI.U32 R6, R6, R4, RZ ;  /* 0x0000000406067227 */ /* 0x000fc800078e00ff */
[----:B------:R-:W-:-:S05]  /*0840*/  IMAD R3, R6, R3, R4 ;  /* 0x0000000306037224 */ /* 0x000fca00078e0204 */
[----:B------:R-:W-:Y:S01]  /*0850*/  ISETP.GT.U32.AND P0, PT, R9, R3, PT ;  /* 0x000000030900720c */ /* 0x000fe20003f04070 */
[----:B-1----:R-:W-:-:S12]  /*0860*/  IMAD.MOV.U32 R12, RZ, RZ, RZ ;  /* 0x000000ffff0c7224 */ /* 0x002fd800078e00ff */
[----:B------:R-:W-:Y:S01]  /*0870*/  @!P0 IMAD.IADD R3, R3, 0x1, -R9 ;  /* 0x0000000103038824 */ /* 0x000fe200078e0a09 */
[----:B------:R-:W-:Y:S02]  /*0880*/  @!P0 IADD3 R6, R6, 0x1, RZ ;  /* 0x0000000106068810 */ /* 0x000fe40007ffe0ff */
[----:B------:R-:W-:Y:S02]  /*0890*/  ISETP.NE.AND P0, PT, R7, RZ, PT ;  /* 0x000000ff0700720c */ /* 0x000fe40003f05270 */
[----:B------:R-:W-:Y:S01]  /*08a0*/  ISETP.GE.U32.AND P2, PT, R3, R9, PT ;  /* 0x000000090300720c */ /* 0x000fe20003f46070 */
[----:B--2---:R-:W-:Y:S01]  /*08b0*/  IMAD.MOV R9, RZ, RZ, -R13 ;  /* 0x000000ffff097224 */ /* 0x004fe200078e0a0d */
[----:B------:R-:W-:-:S03]  /*08c0*/  LOP3.LUT R3, R8, R7, RZ, 0x3c, !PT ;  /* 0x0000000708037212 */ /* 0x000fc600078e3cff */
[----:B------:R-:W-:Y:S01]  /*08d0*/  IMAD R9, R9, R10, RZ ;  /* 0x0000000a09097224 */ /* 0x000fe200078e02ff */
[----:B------:R-:W-:Y:S02]  /*08e0*/  ISETP.GE.AND P1, PT, R3, RZ, PT ;  /* 0x000000ff0300720c */ /* 0x000fe40003f26270 */
[----:B------:R-:W-:Y:S01]  /*08f0*/  IABS R3, R5 ;  /* 0x0000000500037213 */ /* 0x000fe20000000000 */
[----:B------:R-:W-:-:S04]  /*0900*/  IMAD.HI.U32 R9, R13, R9, R12 ;  /* 0x000000090d097227 */ /* 0x000fc800078e000c */
[----:B------:R-:W-:Y:S01]  /*0910*/  @P2 IADD3 R6, R6, 0x1, RZ ;  /* 0x0000000106062810 */ /* 0x000fe20007ffe0ff */
[----:B------:R-:W-:-:S05]  /*0920*/  IMAD.MOV R3, RZ, RZ, -R3 ;  /* 0x000000ffff037224 */ /* 0x000fca00078e0a03 */
[----:B------:R-:W-:Y:S01]  /*0930*/  @!P1 IMAD.MOV R6, RZ, RZ, -R6 ;  /* 0x000000ffff069224 */ /* 0x000fe200078e0a06 */
[----:B------:R-:W-:-:S04]  /*0940*/  @!P0 LOP3.LUT R6, RZ, R7, RZ, 0x33, !PT ;  /* 0x00000007ff068212 */ /* 0x000fc800078e33ff */
[----:B------:R-:W-:-:S05]  /*0950*/  IABS R4, R6 ;  /* 0x0000000600047213 */ /* 0x000fca0000000000 */
[----:B------:R-:W-:-:S04]  /*0960*/  IMAD.HI.U32 R9, R9, R4, RZ ;  /* 0x0000000409097227 */ /* 0x000fc800078e00ff */
[----:B------:R-:W-:Y:S02]  /*0970*/  IMAD R3, R9, R3, R4 ;  /* 0x0000000309037224 */ /* 0x000fe400078e0204 */
[----:B------:R-:W-:-:S03]  /*0980*/  IMAD.MOV R4, RZ, RZ, -R6 ;  /* 0x000000ffff047224 */ /* 0x000fc600078e0a06 */
[----:B------:R-:W-:Y:S01]  /*0990*/  ISETP.GT.U32.AND P0, PT, R10, R3, PT ;  /* 0x000000030a00720c */ /* 0x000fe20003f04070 */
[----:B------:R-:W-:-:S12]  /*09a0*/  IMAD R4, R7, R4, R8 ;  /* 0x0000000407047224 */ /* 0x000fd800078e0208 */
        /* <DEDUP_REMOVED lines=11> */
[----:B------:R-:W-:-:S04]  /*0a60*/  IMAD R5, R5, 0x1000000, R9 ;  /* 0x0100000005057824 */ /* 0x000fc800078e0209 */
[----:B------:R-:W-:Y:S01]  /*0a70*/  IMAD R210, R3, 0x10000, R5 ;  /* 0x0001000003d27824 */ /* 0x000fe200078e0205 */
[----:B------:R-:W-:Y:S05]  /*0a80*/  BRA `(.L_x_693) ;  /* 0x000003e000007947 */ /* 0x000fea0003800000 */
.L_x_692:
[----:B-1----:R-:W-:-:S04]  /*0a90*/  IMAD.MOV.U32 R3, RZ, RZ, 0x4 ;  /* 0x00000004ff037424 */ /* 0x002fc800078e00ff */
[----:B------:R-:W-:-:S05]  /*0aa0*/  IMAD.WIDE R4, R211, R3, c[0x0][0x590] ;  /* 0x00016400d3047625 */ /* 0x000fca00078e0203 */
[----:B------:R1:W3:Y:S02]  /*0ab0*/  LDG.E R6, [R4.64] ;  /* 0x0000000804067981 */ /* 0x0002e4000c1e1900 */
[----:B-1----:R-:W-:Y:S01]  /*0ac0*/  IABS R4, R8 ;  /* 0x0000000800047213 */ /* 0x002fe20000000000 */
[----:B--23--:R-:W-:-:S05]  /*0ad0*/  IMAD R5, R6, R7, RZ ;  /* 0x0000000706057224 */ /* 0x00cfca00078e02ff */
[-C--:B------:R-:W-:Y:S02]  /*0ae0*/  IABS R10, R5.reuse ;  /* 0x00000005000a7213 */ /* 0x080fe40000000000 */
[----:B------:R-:W-:Y:S02]  /*0af0*/  IABS R3, R5 ;  /* 0x0000000500037213 */ /* 0x000fe40000000000 */
[----:B------:R-:W1:Y:S03]  /*0b00*/  I2F.RP R12, R10 ;  /* 0x0000000a000c7306 */ /* 0x000e660000209400 */
[----:B------:R-:W-:-:S05]  /*0b10*/  IMAD.MOV R3, RZ, RZ, -R3 ;  /* 0x000000ffff037224 */ /* 0x000fca00078e0a03 */
        /* <DEDUP_REMOVED lines=16> */
[----:B------:R-:W-:-:S05]  /*0c20*/  @P2 IADD3 R9, R9, 0x1, RZ ;  /* 0x0000000109092810 */ /* 0x000fca0007ffe0ff */
[----:B------:R-:W-:-:S04]  /*0c30*/  IMAD.MOV.U32 R10, RZ, RZ, R9 ;  /* 0x000000ffff0a7224 */ /* 0x000fc800078e0009 */
[----:B------:R-:W-:Y:S01]  /*0c40*/  @!P1 IMAD.MOV R10, RZ, RZ, -R10 ;  /* 0x000000ffff0a9224 */ /* 0x000fe200078e0a0a */
[----:B------:R-:W-:-:S05]  /*0c50*/  @!P0 LOP3.LUT R10, RZ, R5, RZ, 0x33, !PT ;  /* 0x00000005ff0a8212 */ /* 0x000fca00078e33ff */
[----:B------:R-:W-:Y:S01]  /*0c60*/  IMAD R3, R6, R10, RZ ;  /* 0x0000000a06037224 */ /* 0x000fe200078e02ff */
[----:B------:R-:W-:-:S04]  /*0c70*/  IADD3 R10, -R10, RZ, RZ ;  /* 0x000000ff0a0a7210 */ /* 0x000fc80007ffe1ff */
[----:B------:R-:W-:Y:S01]  /*0c80*/  IADD3 R4, -R3, c[0x0][0x538], RZ ;  /* 0x00014e0003047a10 */ /* 0x000fe20007ffe1ff */
[----:B------:R-:W-:Y:S02]  /*0c90*/  IMAD R5, R5, R10, R8 ;  /* 0x0000000a05057224 */ /* 0x000fe400078e0208 */
[----:B------:R-:W-:Y:S01]  /*0ca0*/  IMAD.MOV.U32 R10, RZ, RZ, RZ ;  /* 0x000000ffff0a7224 */ /* 0x000fe200078e00ff */
[----:B------:R-:W-:Y:S02]  /*0cb0*/  IMNMX R6, R6, R4, PT ;  /* 0x0000000406067217 */ /* 0x000fe40003800200 */
[----:B------:R-:W-:Y:S02]  /*0cc0*/  IABS R8, R5 ;  /* 0x0000000500087213 */ /* 0x000fe40000000000 */
[----:B------:R-:W-:Y:S01]  /*0cd0*/  IABS R9, R6 ;  /* 0x0000000600097213 */ /* 0x000fe20000000000 */
[----:B------:R-:W-:Y:S01]  /*0ce0*/  IMAD.MOV R210, RZ, RZ, -R6 ;  /* 0x000000ffffd27224 */ /* 0x000fe200078e0a06 */
[----:B------:R-:W-:-:S02]  /*0cf0*/  IADD3 R3, R3, 0x1000000, R5 ;  /* 0x0100000003037810 */ /* 0x000fc40007ffe005 */
[----:B------:R-:W1:Y:S08]  /*0d00*/  I2F.RP R11, R9 ;  /* 0x00000009000b7306 */ /* 0x000e700000209400 */
[----:B-1----:R-:W1:Y:S02]  /*0d10*/  MUFU.RCP R11, R11 ;  /* 0x0000000b000b7308 */ /* 0x002e640000001000 */
[----:B-1----:R-:W-:-:S06]  /*0d20*/  IADD3 R11, R11, 0xffffffe, RZ ;  /* 0x0ffffffe0b0b7810 */ /* 0x002fcc0007ffe0ff */
[----:B------:R-:W1:Y:S02]  /*0d30*/  F2I.FTZ.U32.TRUNC.NTZ R11, R11 ;  /* 0x0000000b000b7305 */ /* 0x000e64000021f000 */
[----:B-1----:R-:W-:-:S04]  /*0d40*/  IMAD.MOV R4, RZ, RZ, -R11 ;  /* 0x000000ffff047224 */ /* 0x002fc800078e0a0b */
[----:B------:R-:W-:Y:S01]  /*0d50*/  IMAD R12, R4, R9, RZ ;  /* 0x00000009040c7224 */ /* 0x000fe200078e02ff */
[----:B------:R-:W-:-:S03]  /*0d60*/  IABS R4, R6 ;  /* 0x0000000600047213 */ /* 0x000fc60000000000 */
        /* <DEDUP_REMOVED lines=14> */
[----:B------:R-:W-:Y:S02]  /*0e50*/  IMAD R210, R12, R210, R3 ;  /* 0x000000d20cd27224 */ /* 0x000fe400078e0203 */
[----:B------:R-:W-:Y:S02]  /*0e60*/  IMAD.MOV.U32 R4, RZ, RZ, R12 ;  /* 0x000000ffff047224 */ /* 0x000fe400078e000c */
.L_x_693:
[----:B------:R-:W-:Y:S05]  /*0e70*/  BSYNC B0 ;  /* 0x0000000000007941 */ /* 0x000fea0003800000 */
.L_x_691:
[----:B------:R-:W-:-:S04]  /*0e80*/  LOP3.LUT R4, RZ, R4, RZ, 0x33, !PT ;  /* 0x00000004ff047212 */ /* 0x000fc800078e33ff */
[----:B------:R-:W-:Y:S01]  /*0e90*/  IADD3 R209, R4, R7, RZ ;  /* 0x0000000704d17210 */ /* 0x000fe20007ffe0ff */
[----:B------:R-:W-:Y:S05]  /*0ea0*/  BRA `(.L_x_694) ;  /* 0x0000004000007947 */ /* 0x000fea0003800000 */
.L_x_682:
[----:B------:R-:W-:Y:S01]  /*0eb0*/  IMAD.MOV.U32 R209, RZ, RZ, RZ ;  /* 0x000000ffffd17224 */ /* 0x000fe200078e00ff */
[----:B------:R-:W-:Y:S01]  /*0ec0*/  MOV R210, RZ ;  /* 0x000000ff00d27202 */ /* 0x000fe20000000f00 */
[----:B------:R-:W-:Y:S01]  /*0ed0*/  IMAD.U32 R208, RZ, RZ, UR4 ;  /* 0x00000004ffd07e24 */ /* 0x000fe2000f8e00ff */
[----:B------:R-:W-:Y:S02]  /*0ee0*/  MOV R211, c[0x0][0x53c] ;  /* 0x00014f0000d37a02 */ /* 0x000fe40000000f00 */
.L_x_694:
[----:B------:R-:W-:Y:S01]  /*0ef0*/  ISETP.NE.AND P0, PT, R2, RZ, PT ;  /* 0x000000ff0200720c */ /* 0x000fe20003f05270 */
[----:B------:R-:W-:-:S12]  /*0f00*/  WARPSYNC 0xffffffff ;  /* 0xffffffff00007948 */ /* 0x000fd80003800000 */
[----:B------:R1:W-:Y:S04]  /*0f10*/  @!P0 STS.128 [0xe100], R208 ;  /* 0x00e100d0ff008388 */ /* 0x0003e80000000c00 */
[----:B------:R-:W-:Y:S06]  /*0f20*/  BAR.ARV 0x5, 0x100 ;  /* 0x0144000000007b1d */ /* 0x000fec0000002000 */
.L_x_680:
[----:B-1----:R-:W-:-:S13]  /*0f30*/  ISETP.GE.AND P0, PT, R211, c[0x0][0x53c], PT ;  /* 0x00014f00d3007a0c */ /* 0x002fda0003f06270 */
[----:B------:R-:W-:Y:S05]  /*0f40*/  @P0 EXIT ;  /* 0x000000000000094d */ /* 0x000fea0003800000 */
[----:B------:R-:W-:-:S04]  /*0f50*/  SHF.R.S32.HI R9, RZ, 0x1f, R0 ;  /* 0x0000001fff097819 */ /* 0x000fc80000011400 */
[CC--:B------:R-:W-:Y:S02]  /*0f60*/  LEA.HI R5, R9.reuse, R0.reuse, RZ, 0x4 ;  /* 0x0000000009057211 */ /* 0x0c0fe400078f20ff */
[CC--:B------:R-:W-:Y:S02]  /*0f70*/  LEA.HI R3, R9.reuse, R0.reuse, RZ, 0x2 ;  /* 0x0000000009037211 */ /* 0x0c0fe400078f10ff */
[CC--:B------:R-:W-:Y:S02]  /*0f80*/  LEA.HI R10, R9.reuse, R0.reuse, RZ, 0x3 ;  /* 0x00000000090a7211 */ /* 0x0c0fe400078f18ff */
[CC--:B------:R-:W-:Y:S02]  /*0f90*/  LEA.HI R6, R9.reuse, R0.reuse, RZ, 0x6 ;  /* 0x0000000009067211 */ /* 0x0c0fe400078f30ff */
[----:B------:R-:W-:Y:S02]  /*0fa0*/  LEA.HI R9, R9, R0, RZ, 0x5 ;  /* 0x0000000009097211 */ /* 0x000fe400078f28ff */
[--C-:B------:R-:W-:Y:S01]  /*0fb0*/  SHF.R.S32.HI R2, RZ, 0x2, R3.reuse ;  /* 0x00000002ff027819 */ /* 0x100fe20000011403 */
[----:B------:R-:W-:Y:S01]  /*0fc0*/  IMAD.SHL.U32 R6, R6, 0x8, RZ ;  /* 0x0000000806067824 */ /* 0x000fe200078e00ff */
[----:B------:R-:W-:-:S02]  /*0fd0*/  SHF.R.S32.HI R7, RZ, 0x1f, R3 ;  /* 0x0000001fff077819 */ /* 0x000fc40000011403 */
[----:B------:R-:W-:Y:S02]  /*0fe0*/  LOP3.LUT R8, R9, 0xffffffe0, RZ, 0xc0, !PT ;  /* 0xffffffe009087812 */ /* 0x000fe400078ec0ff */
[----:B------:R-:W-:Y:S02]  /*0ff0*/  SHF.R.S32.HI R12, RZ, 0x3, R10 ;  /* 0x00000003ff0c7819 */ /* 0x000fe4000001140a */
[----:B------:R-:W-:Y:S01]  /*1000*/  LOP3.LUT R4, R10, 0xfffffff8, RZ, 0xc0, !PT ;  /* 0xfffffff80a047812 */ /* 0x000fe200078ec0ff */
[----:B------:R-:W-:Y:S01]  /*1010*/  IMAD.IADD R8, R0, 0x1, -R8 ;  /* 0x0000000100087824 */ /* 0x000fe200078e0a08 */
[----:B------:R-:W-:Y:S01]  /*1020*/  LOP3.LUT R11, R5, 0xfffffff0, RZ, 0xc0, !PT ;  /* 0xfffffff0050b7812 */ /* 0x000fe200078ec0ff */
[----:B------:R-:W-:Y:S01]  /*1030*/  IMAD.SHL.U32 R12, R12, 0x40, RZ ;  /* 0x000000400c0c7824 */ /* 0x000fe200078e00ff */
[----:B------:R-:W-:Y:S01]  /*1040*/  LEA.HI R7, R7, R2, RZ, 0x3 ;  /* 0x0000000207077211 */ /* 0x000fe200078f18ff */
[C---:B------:R-:W-:Y:S01]  /*1050*/  IMAD.IADD R4, R0.reuse, 0x1, -R4 ;  /* 0x0000000100047824 */ /* 0x040fe200078e0a04 */
[----:B------:R-:W-:Y:S01]  /*1060*/  SHF.R.S32.HI R217, RZ, 0x1f, R8 ;  /* 0x0000001fffd97819 */ /* 0x000fe20000011408 */
[----:B------:R-:W-:Y:S01]  /*1070*/  IMAD.IADD R11, R0, 0x1, -R11 ;  /* 0x00000001000b7824 */ /* 0x000fe200078e0a0b */
[----:B------:R-:W-:Y:S01]  /*1080*/  LOP3.LUT R7, R7, 0xfffffff8, RZ, 0xc0, !PT ;  /* 0xfffffff807077812 */ /* 0x000fe200078ec0ff */
[----:B------:R-:W-:Y:S01]  /*1090*/  IMAD.SHL.U32 R116, R4, 0x8, RZ ;  /* 0x0000000804747824 */ /* 0x000fe200078e00ff */
[----:B------:R-:W-:Y:S01]  /*10a0*/  LOP3.LUT R12, R12, 0x1c0, RZ, 0xc0, !PT ;  /* 0x000001c00c0c7812 */ /* 0x000fe200078ec0ff */
[----:B------:R-:W-:Y:S01]  /*10b0*/  IMAD.SHL.U32 R4, R4, 0x40, RZ ;  /* 0x0000004004047824 */ /* 0x000fe200078e00ff */
[----:B------:R-:W-:Y:S01]  /*10c0*/  LEA.HI R217, R217, R8, RZ, 0x2 ;  /* 0x00000008d9d97211 */ /* 0x000fe200078f10ff */
[----:B------:R-:W-:Y:S01]  /*10d0*/  IMAD.IADD R7, R2, 0x1, -R7 ;  /* 0x0000000102077824 */ /* 0x000fe200078e0a07 */
[----:B------:R-:W-:-:S02]  /*10e0*/  SHF.R.S32.HI R2, RZ, 0x1f, R11 ;  /* 0x0000001fff027819 */ /* 0x000fc4000001140b */
[----:B------:R-:W-:Y:S02]  /*10f0*/  LOP3.LUT R3, R3, 0xfffffffc, RZ, 0xc0, !PT ;  /* 0xfffffffc03037812 */ /* 0x000fe400078ec0ff */
[----:B------:R-:W-:Y:S02]  /*1100*/  SHF.R.S32.HI R193, RZ, 0x5, R9 ;  /* 0x00000005ffc17819 */ /* 0x000fe40000011409 */
[----:B------:R-:W-:Y:S01]  /*1110*/  SHF.R.U32.HI R219, RZ, 0x3, R12 ;  /* 0x00000003ffdb7819 */ /* 0x000fe2000001160c */
[----:B------:R-:W-:Y:S01]  /*1120*/  IMAD.IADD R3, R0, 0x1, -R3 ;  /* 0x0000000100037824 */ /* 0x000fe200078e0a03 */
[----:B------:R-:W-:Y:S02]  /*1130*/  LOP3.LUT R12, R12, 0x38, R116, 0xf8, !PT ;  /* 0x000000380c0c7812 */ /* 0x000fe400078ef874 */
[----:B------:R-:W-:Y:S02]  /*1140*/  SHF.R.S32.HI R9, RZ, 0x1f, R9 ;  /* 0x0000001fff097819 */ /* 0x000fe40000011409 */
[----:B------:R-:W-:-:S02]  /*1150*/  SHF.R.S32.HI R13, RZ, 0x4, R5 ;  /* 0x00000004ff0d7819 */ /* 0x000fc40000011405 */
[----:B------:R-:W-:Y:S02]  /*1160*/  LEA.HI R2, R2, R11, RZ, 0x3 ;  /* 0x0000000b02027211 */ /* 0x000fe400078f18ff */
[----:B------:R-:W-:Y:S02]  /*1170*/  SHF.R.S32.HI R218, RZ, 0x2, R217 ;  /* 0x00000002ffda7819 */ /* 0x000fe400000114d9 */
[----:B------:R-:W-:Y:S02]  /*1180*/  LOP3.LUT R217, R217, 0x7ffffffc, RZ, 0xc0, !PT ;  /* 0x7ffffffcd9d97812 */ /* 0x000fe400078ec0ff */
[----:B------:R-:W-:Y:S02]  /*1190*/  LOP3.LUT R219, R12, R219, RZ, 0x3c, !PT ;  /* 0x000000db0cdb7212 */ /* 0x000fe400078e3cff */
[----:B------:R-:W-:Y:S01]  /*11a0*/  LEA.HI R9, R9, R193, RZ, 0x3 ;  /* 0x000000c109097211 */ /* 0x000fe200078f18ff */
[----:B------:R-:W-:Y:S01]  /*11b0*/  IMAD.IADD R217, R8, 0x1, -R217 ;  /* 0x0000000108d97824 */ /* 0x000fe200078e0ad9 */
[----:B------:R-:W-:-:S02]  /*11c0*/  LOP3.LUT R6, R6, 0xfffffe00, RZ, 0xc0, !PT ;  /* 0xfffffe0006067812 */ /* 0x000fc400078ec0ff */
[----:B------:R-:W-:Y:S01]  /*11d0*/  LEA.HI R5, R5, R13, RZ, 0x1 ;  /* 0x0000000d05057211 */ /* 0x000fe200078f08ff */
[----:B------:R-:W-:Y:S01]  /*11e0*/  IMAD.SHL.U32 R217, R217, 0x2, RZ ;  /* 0x00000002d9d97824 */ /* 0x000fe200078e00ff */
[----:B------:R-:W-:Y:S02]  /*11f0*/  LOP3.LUT R0, R2, 0xfffffff8, RZ, 0xc0, !PT ;  /* 0xfffffff802007812 */ /* 0x000fe400078ec0ff */
[----:B------:R-:W-:Y:S02]  /*1200*/  LOP3.LUT R9, R9, 0xffffff8, RZ, 0xc0, !PT ;  /* 0x0ffffff809097812 */ /* 0x000fe400078ec0ff */
[----:B------:R-:W-:Y:S01]  /*1210*/  LOP3.LUT R219, R219, R6, RZ, 0xfc, !PT ;  /* 0x00000006dbdb7212 */ /* 0x000fe200078efcff */
[----:B------:R-:W-:Y:S01]  /*1220*/  IMAD.IADD R0, R11, 0x1, -R0 ;  /* 0x000000010b007824 */ /* 0x000fe200078e0a00 */
[----:B------:R-:W-:Y:S01]  /*1230*/  LOP3.LUT R8, R7, 0x1, RZ, 0xc0, !PT ;  /* 0x0000000107087812 */ /* 0x000fe200078ec0ff */
[----:B------:R-:W-:Y:S01]  /*1240*/  IMAD.IADD R9, R193, 0x1, -R9 ;  /* 0x00000001c1097824 */ /* 0x000fe200078e0a09 */
[C---:B------:R-:W-:Y:S01]  /*1250*/  R2P PR, R7.reuse, 0x6 ;  /* 0x0000000607007804 */ /* 0x040fe20000000000 */
[----:B------:R-:W-:Y:S01]  /*1260*/  IMAD.SHL.U32 R7, R7, 0x40, RZ ;  /* 0x0000004007077824 */ /* 0x000fe200078e00ff */
[----:B------:R-:W-:Y:S01]  /*1270*/  LOP3.LUT R5, R5, 0xfffffffe, RZ, 0xc0, !PT ;  /* 0xfffffffe05057812 */ /* 0x000fe200078ec0ff */
[----:B------:R-:W-:Y:S01]  /*1280*/  IMAD.SHL.U32 R193, R193, 0x400, RZ ;  /* 0x00000400c1c17824 */ /* 0x000fe200078e00ff */
[----:B------:R-:W-:Y:S01]  /*1290*/  LEA.HI R6, R3, R3, RZ, 0x1 ;  /* 0x0000000303067211 */ /* 0x000fe200078f08ff */
[----:B------:R-:W-:Y:S01]  /*12a0*/  IMAD R218, R9, 0x10, R218 ;  /* 0x0000001009da7824 */ /* 0x000fe200078e02da */
[----:B------:R-:W-:Y:S01]  /*12b0*/  ISETP.NE.U32.AND P0, PT, R8, 0x1, PT ;  /* 0x000000010800780c */ /* 0x000fe20003f05070 */
[----:B------:R-:W-:Y:S01]  /*12c0*/  IMAD.IADD R5, R13, 0x1, -R5 ;  /* 0x000000010d057824 */ /* 0x000fe200078e0a05 */
[----:B------:R-:W-:Y:S01]  /*12d0*/  LOP3.LUT R6, R6, 0x1ffffffe, RZ, 0xc0, !PT ;  /* 0x1ffffffe06067812 */ /* 0x000fe200078ec0ff */
[----:B------:R-:W-:Y:S01]  /*12e0*/  IMAD.SHL.U32 R8, R0, 0x40, RZ ;  /* 0x0000004000087824 */ /* 0x000fe200078e00ff */
[----:B------:R-:W-:Y:S01]  /*12f0*/  LOP3.LUT R7, R7, 0x1c0, RZ, 0xc0, !PT ;  /* 0x000001c007077812 */ /* 0x000fe200078ec0ff */
[----:B------:R-:W-:Y:S01]  /*1300*/  IMAD.SHL.U32 R9, R5, 0x8, RZ ;  /* 0x0000000805097824 */ /* 0x000fe200078e00ff */
[----:B------:R-:W-:Y:S01]  /*1310*/  LOP3.LUT R4, R4, 0x1c0, RZ, 0xc0, !PT ;  /* 0x000001c004047812 */ /* 0x000fe200078ec0ff */
[----:B------:R-:W-:Y:S01]  /*1320*/  IMAD.IADD R6, R3, 0x1, -R6 ;  /* 0x0000000103067824 */ /* 0x000fe200078e0a06 */
[----:B------:R-:W-:Y:S01]  /*1330*/  LEA.HI R7, R7, R7, RZ, 0x1d ;  /* 0x0000000707077211 */ /* 0x000fe200078fe8ff */
[----:B------:R-:W-:Y:S01]  /*1340*/  IMAD R3, R3, 0x2, R193 ;  /* 0x0000000203037824 */ /* 0x000fe200078e02c1 */
[----:B------:R-:W-:Y:S01]  /*1350*/  LOP3.LUT R8, R8, 0x1c0, RZ, 0xc0, !PT ;  /* 0x000001c008087812 */ /* 0x000fe200078ec0ff */
[----:B------:R-:W-:Y:S01]  /*1360*/  IMAD R218, R6, 0x8, R218 ;  /* 0x0000000806da7824 */ /* 0x000fe200078e02da */
[----:B------:R-:W-:Y:S01]  /*1370*/  LOP3.LUT R10, R4, 0x8, R10, 0xf8, !PT ;  /* 0x00000008040a7812 */ /* 0x000fe200078ef80a */
[----:B------:R-:W-:Y:S01]  /*1380*/  IMAD.IADD R3, R3, 0x1, R7 ;  /* 0x0000000103037824 */ /* 0x000fe200078e0207 */
[----:B------:R-:W-:Y:S01]  /*1390*/  SHF.R.U32.HI R4, RZ, 0x3, R4 ;  /* 0x00000003ff047819 */ /* 0x000fe20000011604 */
[----:B------:R-:W-:Y:S01]  /*13a0*/  IMAD.SHL.U32 R6, R2, 0x40, RZ ;  /* 0x0000004002067824 */ /* 0x000fe200078e00ff */
[----:B------:R-:W-:Y:S01]  /*13b0*/  LOP3.LUT R9, R8, 0x8, R9, 0xf8, !PT ;  /* 0x0000000808097812 */ /* 0x000fe200078ef809 */
[----:B------:R-:W-:Y:S01]  /*13c0*/  IMAD.SHL.U32 R221, R3, 0x2, RZ ;  /* 0x0000000203dd7824 */ /* 0x000fe200078e00ff */
[----:B------:R-:W-:Y:S01]  /*13d0*/  SHF.R.U32.HI R8, RZ, 0x3, R8 ;  /* 0x00000003ff087819 */ /* 0x000fe20000011608 */
[----:B------:R-:W-:Y:S01]  /*13e0*/  IMAD.MOV.U32 R2, RZ, RZ, 0x20 ;  /* 0x00000020ff027424 */ /* 0x000fe200078e00ff */
[----:B------:R-:W-:Y:S01]  /*13f0*/  LOP3.LUT R4, R10, R4, RZ, 0x3c, !PT ;  /* 0x000000040a047212 */ /* 0x000fe200078e3cff */
[----:B------:R-:W-:Y:S01]  /*1400*/  IMAD.SHL.U32 R219, R219, 0x2, RZ ;  /* 0x00000002dbdb7824 */ /* 0x000fe200078e00ff */
[----:B------:R-:W-:-:S02]  /*1410*/  LOP3.LUT R3, R9, R8, RZ, 0x3c, !PT ;  /* 0x0000000809037212 */ /* 0x000fc400078e3cff */
[C---:B------:R-:W-:Y:S02]  /*1420*/  LOP3.LUT P4, RZ, R0.reuse, 0x2, RZ, 0xc0, !PT ;  /* 0x0000000200ff7812 */ /* 0x040fe4000788c0ff */
[----:B------:R-:W-:Y:S01]  /*1430*/  LOP3.LUT P3, RZ, R0, 0x4, RZ, 0xc0, !PT ;  /* 0x0000000400ff7812 */ /* 0x000fe2000786c0ff */
[----:B------:R-:W-:Y:S01]  /*1440*/  IMAD R0, R5, 0x200, R4 ;  /* 0x0000020005007824 */ /* 0x000fe200078e0204 */
[----:B------:R-:W-:Y:S01]  /*1450*/  IADD3 R5, R221, 0x80, RZ ;  /* 0x00000080dd057810 */ /* 0x000fe20007ffe0ff */
[----:B------:R-:W-:Y:S01]  /*1460*/  IMAD.MOV.U32 R4, RZ, RZ, 0x40 ;  /* 0x00000040ff047424 */ /* 0x000fe200078e00ff */
[----:B------:R-:W-:Y:S02]  /*1470*/  LOP3.LUT R3, R3, 0xfffffe00, R6, 0xf8, !PT ;  /* 0xfffffe0003037812 */ /* 0x000fe400078ef806 */
[----:B------:R-:W-:Y:S02]  /*1480*/  IADD3 R216, R221, 0x70, RZ ;  /* 0x00000070ddd87810 */ /* 0x000fe40007ffe0ff */
[----:B------:R-:W-:Y:S01]  /*1490*/  SEL R224, R2, 0xffffffe0, !P1 ;  /* 0xffffffe002e07807 */ /* 0x000fe20004800000 */
[----:B------:R-:W-:Y:S01]  /*14a0*/  IMAD.IADD R193, R3, 0x1, R193 ;  /* 0x0000000103c17824 */ /* 0x000fe200078e02c1 */
[----:B------:R-:W-:-:S02]  /*14b0*/  @P0 IADD3 R216, R5, 0x10, RZ ;  /* 0x0000001005d80810 */ /* 0x000fc40007ffe0ff */
[----:B------:R-:W-:Y:S01]  /*14c0*/  SEL R2, R2, 0xffffffe0, !P4 ;  /* 0xffffffe002027807 */ /* 0x000fe20006000000 */
[----:B------:R-:W-:Y:S01]  /*14d0*/  IMAD.IADD R222, R221, 0x1, R224 ;  /* 0x00000001ddde7824 */ /* 0x000fe200078e02e0 */
[----:B------:R-:W-:Y:S01]  /*14e0*/  LEA R191, R3, 0x100, 0x1 ;  /* 0x0000010003bf7811 */ /* 0x000fe200078e08ff */
[----:B------:R-:W-:Y:S01]  /*14f0*/  IMAD.IADD R224, R224, 0x1, R216 ;  /* 0x00000001e0e07824 */ /* 0x000fe200078e02d8 */
[----:B------:R-:W-:Y:S02]  /*1500*/  SEL R226, R4, 0xffffffc0, !P2 ;  /* 0xffffffc004e27807 */ /* 0x000fe40005000000 */
[----:B------:R-:W-:Y:S01]  /*1510*/  LEA R192, R0, 0x8100, 0x1 ;  /* 0x0000810000c07811 */ /* 0x000fe200078e08ff */
[----:B------:R-:W-:Y:S01]  /*1520*/  IMAD.IADD R190, R2, 0x1, R191 ;  /* 0x0000000102be7824 */ /* 0x000fe200078e02bf */
[----:B------:R-:W-:Y:S01]  /*1530*/  SEL R0, R4, 0xffffffc0, !P3 ;  /* 0xffffffc004007807 */ /* 0x000fe20005800000 */
[----:B------:R-:W-:Y:S01]  /*1540*/  IMAD.IADD R221, R221, 0x1, R226 ;  /* 0x00000001dddd7824 */ /* 0x000fe200078e02e2 */
[----:B------:R-:W-:Y:S01]  /*1550*/  LEA R193, R193, 0x100, 0x1 ;  /* 0x00000100c1c17811 */ /* 0x000fe200078e08ff */
[----:B------:R-:W-:-:S02]  /*1560*/  IMAD.IADD R225, R226, 0x1, R222 ;  /* 0x00000001e2e17824 */ /* 0x000fc400078e02de */
[----:B------:R-:W-:Y:S02]  /*1570*/  IMAD.IADD R223, R226, 0x1, R216 ;  /* 0x00000001e2df7824 */ /* 0x000fe400078e02d8 */
[----:B------:R-:W-:Y:S02]  /*1580*/  IMAD.IADD R226, R224, 0x1, R226 ;  /* 0x00000001e0e27824 */ /* 0x000fe400078e02e2 */
[C---:B------:R-:W-:Y:S02]  /*1590*/  IMAD.IADD R189, R0.reuse, 0x1, R191 ;  /* 0x0000000100bd7824 */ /* 0x040fe400078e02bf */
[----:B------:R-:W-:Y:S02]  /*15a0*/  IMAD.IADD R188, R0, 0x1, R190 ;  /* 0x0000000100bc7824 */ /* 0x000fe400078e02be */
.L_x_893:
[----:B------:R-:W-:Y:S01]  /*15b0*/  ISETP.NE.U32.AND P0, PT, RZ, c[0x0][0x370], PT ;  /* 0x0000dc00ff007a0c */ /* 0x000fe20003f05070 */
[----:B------:R-:W-:Y:S01]  /*15c0*/  IMAD.MOV.U32 R3, RZ, RZ, 0x4 ;  /* 0x00000004ff037424 */ /* 0x000fe200078e00ff */
[----:B------:R-:W-:Y:S01]  /*15d0*/  ISETP.NE.U32.AND P1, PT, RZ, c[0x0][0x360], PT ;  /* 0x0000d800ff007a0c */ /* 0x000fe20003f25070 */
[----:B------:R-:W-:Y:S01]  /*15e0*/  CS2R R84, SRZ ;  /* 0x0000000000547805 */ /* 0x000fe2000001ff00 */
[----:B------:R-:W-:Y:S01]  /*15f0*/  ISETP.NE.AND.EX P2, PT, RZ, c[0x0][0x374], PT, P0 ;  /* 0x0000dd00ff007a0c */ /* 0x000fe20003f45300 */
[----:B------:R-:W-:Y:S01]  /*1600*/  IMAD.MOV.U32 R82, RZ, RZ, RZ ;  /* 0x000000ffff527224 */ /* 0x000fe200078e00ff */
[----:B------:R-:W-:Y:S01]  /*1610*/  ISETP.NE.AND.EX P0, PT, RZ, c[0x0][0x364], PT, P1 ;  /* 0x0000d900ff007a0c */ /* 0x000fe20003f05310 */
[----:B------:R-:W-:Y:S01]  /*1620*/  IMAD.MOV.U32 R96, RZ, RZ, RZ ;  /* 0x000000ffff607224 */ /* 0x000fe200078e00ff */
[----:B------:R-:W-:Y:S01]  /*1630*/  ISETP.NE.U32.AND P1, PT, RZ, c[0x0][0x348], PT ;  /* 0x0000d200ff007a0c */ /* 0x000fe20003f25070 */
[----:B------:R-:W-:Y:S01]  /*1640*/  IMAD.WIDE R6, R211, R3, c[0x0][0x348] ;  /* 0x0000d200d3067625 */ /* 0x000fe200078e0203 */
[----:B------:R-:W-:-:S02]  /*1650*/  ISETP.NE.U32.AND P4, PT, RZ, c[0x0][0x350], PT ;  /* 0x0000d400ff007a0c */ /* 0x000fc40003f85070 */
[----:B------:R-:W-:Y:S01]  /*1660*/  ISETP.NE.U32.AND P3, PT, RZ, c[0x0][0x358], PT ;  /* 0x0000d600ff007a0c */ /* 0x000fe20003f65070 */
[CC--:B------:R-:W-:Y:S01]  /*1670*/  IMAD.WIDE R8, R211.reuse, R3.reuse, c[0x0][0x350] ;  /* 0x0000d400d3087625 */ /* 0x0c0fe200078e0203 */
[----:B------:R-:W-:Y:S02]  /*1680*/  ISETP.NE.AND.EX P1, PT, RZ, c[0x0][0x34c], PT, P1 ;  /* 0x0000d300ff007a0c */ /* 0x000fe40003f25310 */
[----:B------:R-:W-:Y:S01]  /*1690*/  ISETP.NE.AND.EX P4, PT, RZ, c[0x0][0x354], PT, P4 ;  /* 0x0000d500ff007a0c */ /* 0x000fe20003f85340 */
[----:B------:R-:W-:Y:S01]  /*16a0*/  @P2 IMAD.WIDE R12, R211, R3, c[0x0][0x370] ;  /* 0x0000dc00d30c2625 */ /* 0x000fe200078e0203 */
[----:B------:R-:W-:-:S03]  /*16b0*/  ISETP.NE.AND.EX P3, PT, RZ, c[0x0][0x35c], PT, P3 ;  /* 0x0000d700ff007a0c */ /* 0x000fc60003f65330 */
[CC--:B------:R-:W-:Y:S01]  /*16c0*/  @P0 IMAD.WIDE R10, R211.reuse, R3.reuse, c[0x0][0x360] ;  /* 0x0000d800d30a0625 */ /* 0x0c0fe200078e0203 */
[----:B------:R1:W5:Y:S03]  /*16d0*/  @P2 LDG.E R85, [R12.64] ;  /* 0x000000080c552981 */ /* 0x000366000c1e1900 */
[----:B------:R-:W-:Y:S01]  /*16e0*/  IMAD.WIDE R4, R211, R3, c[0x0][0x358] ;  /* 0x0000d600d3047625 */ /* 0x000fe200078e0203 */
[----:B------:R1:W5:Y:S04]  /*16f0*/  @P0 LDG.E R229, [R10.64] ;  /* 0x000000080ae50981 */ /* 0x000368000c1e1900 */
[----:B------:R1:W5:Y:S04]  /*1700*/  @P1 LDG.E R82, [R6.64] ;  /* 0x0000000806521981 */ /* 0x000368000c1e1900 */
        /* <DEDUP_REMOVED lines=10> */
.L_x_695:
[----:B------:R-:W-:-:S04]  /*17b0*/  ISETP.NE.U32.AND P0, PT, RZ, c[0x0][0x368], PT ;  /* 0x0000da00ff007a0c */ /* 0x000fc80003f05070 */
[----:B------:R-:W-:-:S13]  /*17c0*/  ISETP.NE.AND.EX P0, PT, RZ, c[0x0][0x36c], PT, P0 ;  /* 0x0000db00ff007a0c */ /* 0x000fda0003f05300 */
[----:B------:R-:W-:Y:S05]  /*17d0*/  @!P0 BRA `(.L_x_696) ;  /* 0x0000003000008947 */ /* 0x000fea0003800000 */
[----:B-1----:R-:W-:-:S06]  /*17e0*/  IMAD.WIDE R6, R211, R3, c[0x0][0x368] ;  /* 0x0000da00d3067625 */ /* 0x002fcc00078e0203 */
[----:B------:R1:W5:Y:S01]  /*17f0*/  LDG.E R6, [R6.64] ;  /* 0x0000000806067981 */ /* 0x000362000c1e1900 */
[----:B------:R-:W-:Y:S05]  /*1800*/  BRA `(.L_x_697) ;  /* 0x0000005000007947 */ /* 0x000fea0003800000 */
.L_x_696:
[----:B-1----:R-:W-:Y:S01]  /*1810*/  MOV R6, c[0x0][0x1d0] ;  /* 0x0000740000067a02 */ /* 0x002fe20000000f00 */
[----:B------:R-:W-:Y:S05]  /*1820*/  @!P4 BRA `(.L_x_697) ;  /* 0x000000300000c947 */ /* 0x000fea0003800000 */
[----:B------:R1:W2:Y:S04]  /*1830*/  LDG.E R6, [R8.64] ;  /* 0x0000000808067981 */ /* 0x0002a8000c1e1900 */
[----:B-1----:R-:W2:Y:S02]  /*1840*/  LDG.E R8, [R8.64+0x4] ;  /* 0x0000040808087981 */ /* 0x002ea4000c1e1900 */
[----:B--2---:R-:W-:Y:S02]  /*1850*/  IADD3 R6, -R6, R8, RZ ;  /* 0x0000000806067210 */ /* 0x004fe40007ffe1ff */
.L_x_697:
[----:B------:R2:W3:Y:S01]  /*1860*/  @P3 LDG.E R2, [R4.64] ;  /* 0x0000000804023981 */ /* 0x0004e2000c1e1900 */
[----:B------:R-:W-:-:S04]  /*1870*/  ISETP.NE.U32.AND P0, PT, RZ, c[0x0][0x378], PT ;  /* 0x0000de00ff007a0c */ /* 0x000fc80003f05070 */
[----:B------:R-:W-:Y:S01]  /*1880*/  ISETP.NE.AND.EX P0, PT, RZ, c[0x0][0x37c], PT, P0 ;  /* 0x0000df00ff007a0c */ /* 0x000fe20003f05300 */
[----:B--2---:R2:W3:Y:S01]  /*1890*/  @P3 LDG.E R4, [R4.64+0x4] ;  /* 0x0000040804043981 */ /* 0x0044e2000c1e1900 */
[----:B-----5:R-:W-:-:S11]  /*18a0*/  IMAD.MOV.U32 R67, RZ, RZ, R6 ;  /* 0x000000ffff437224 */ /* 0x020fd600078e0006 */
[----:B------:R-:W-:-:S05]  /*18b0*/  @P0 IMAD.WIDE R8, R211, R3, c[0x0][0x378] ;  /* 0x0000de00d3080625 */ /* 0x000fca00078e0203 */
[----:B------:R4:W5:Y:S01]  /*18c0*/  @P0 LDG.E R67, [R8.64] ;  /* 0x0000000808430981 */ /* 0x000962000c1e1900 */
[----:B------:R-:W-:Y:S01]  /*18d0*/  IMAD.MOV.U32 R228, RZ, RZ, c[0x0][0x2c4] ;  /* 0x0000b100ffe47624 */ /* 0x000fe200078e00ff */
[----:B------:R-:W-:Y:S01]  /*18e0*/  LOP3.LUT R230, R230, 0xfff7ffff, RZ, 0xc0, !PT ;  /* 0xfff7ffffe6e67812 */ /* 0x000fe200078ec0ff */
[----:B------:R-:W-:Y:S02]  /*18f0*/  IMAD.SHL.U32 R209, R209, 0x80, RZ ;  /* 0x00000080d1d17824 */ /* 0x000fe400078e00ff */
[----:B------:R-:W-:Y:S01]  /*1900*/  IMAD.MOV.U32 R0, RZ, RZ, c[0x0][0x228] ;  /* 0x00008a00ff007624 */ /* 0x000fe200078e00ff */
[----:B------:R-:W-:Y:S01]  /*1910*/  ISETP.NE.AND P2, PT, R228, 0x1, PT ;  /* 0x00000001e400780c */ /* 0x000fe20003f45270 */
[----:B------:R-:W-:Y:S01]  /*1920*/  IMAD.MOV.U32 R232, RZ, RZ, c[0x0][0x32c] ;  /* 0x0000cb00ffe87624 */ /* 0x000fe200078e00ff */
[----:B-1----:R-:W-:-:S04]  /*1930*/  IADD3 R7, R209, 0x7f, RZ ;  /* 0x0000007fd1077810 */ /* 0x002fc80007ffe0ff */
[----:B------:R-:W-:-:S07]  /*1940*/  ISETP.GE.AND P1, PT, R232, 0x1, PT ;  /* 0x00000001e800780c */ /* 0x000fce0003f26270 */
[----:B--2---:R-:W-:Y:S01]  /*1950*/  @P2 IMAD.HI.U32 R5, R7, c[0x0][0x2c8], RZ ;  /* 0x0000b20007052a27 */ /* 0x004fe200078e00ff */
[----:B------:R-:W-:-:S04]  /*1960*/  @P2 LOP3.LUT R230, R230, 0x80000, RZ, 0xfc, !PT ;  /* 0x00080000e6e62812 */ /* 0x000fc800078efcff */
[----:B------:R-:W-:Y:S02]  /*1970*/  @P2 SHF.R.U32.HI R7, RZ, c[0x0][0x2cc], R5 ;  /* 0x0000b300ff072a19 */ /* 0x000fe40000011605 */
[----:B------:R-:W-:-:S04]  /*1980*/  LOP3.LUT R230, R230, 0xffefffff, RZ, 0xc0, !PT ;  /* 0xffefffffe6e67812 */ /* 0x000fc800078ec0ff */
[----:B------:R-:W-:Y:S01]  /*1990*/  @P1 LOP3.LUT R230, R230, 0x100000, RZ, 0xfc, !PT ;  /* 0x00100000e6e61812 */ /* 0x000fe200078efcff */
[----:B---3--:R-:W-:Y:S02]  /*19a0*/  @P3 IMAD.IADD R0, R4, 0x1, -R2 ;  /* 0x0000000104003824 */ /* 0x008fe400078e0a02 */
[----:B------:R-:W-:-:S04]  /*19b0*/  IMAD.IADD R4, R6, 0x1, -R85 ;  /* 0x0000000106047824 */ /* 0x000fc800078e0a55 */
[----:B------:R-:W-:-:S05]  /*19c0*/  IMAD.IADD R231, R4, 0x1, R0 ;  /* 0x0000000104e77824 */ /* 0x000fca00078e0200 */
[C---:B------:R-:W-:Y:S02]  /*19d0*/  IADD3 R2, R231.reuse, 0x5f, RZ ;  /* 0x0000005fe7027810 */ /* 0x040fe40007ffe0ff */
[----:B------:R-:W-:-:S03]  /*19e0*/  IADD3 R5, R231, 0x1, -R229 ;  /* 0x00000001e7057810 */ /* 0x000fc60007ffe8e5 */
[----:B------:R-:W-:-:S04]  /*19f0*/  IMAD.HI R2, R2, 0x2aaaaaab, RZ ;  /* 0x2aaaaaab02027827 */ /* 0x000fc800078e02ff */
[----:B------:R-:W-:Y:S01]  /*1a00*/  IMAD.IADD R5, R5, 0x1, R7 ;  /* 0x0000000105057824 */ /* 0x000fe200078e0207 */
[----:B------:R-:W-:-:S04]  /*1a10*/  SHF.R.U32.HI R87, RZ, 0x1f, R2 ;  /* 0x0000001fff577819 */ /* 0x000fc80000011602 */
[----:B------:R-:W-:Y:S02]  /*1a20*/  LEA.HI.SX32 R87, R2, R87, 0x1c ;  /* 0x0000005702577211 */ /* 0x000fe400078fe2ff */
[----:B------:R-:W-:Y:S01]  /*1a30*/  IADD3 R7, R5, c[0x0][0x328], RZ ;  /* 0x0000ca0005077a10 */ /* 0x000fe20007ffe0ff */
[----:B------:R-:W-:Y:S05]  /*1a40*/  @!P1 BRA `(.L_x_698) ;  /* 0x0000010000009947 */ /* 0x000fea0003800000 */
[C---:B----4-:R-:W-:Y:S01]  /*1a50*/  ISETP.GT.AND P0, PT, R5.reuse, RZ, PT ;  /* 0x000000ff0500720c */ /* 0x050fe20003f04270 */
        /* <DEDUP_REMOVED lines=9> */
.L_x_700:
[----:B------:R-:W-:-:S13]  /*1af0*/  ISETP.NE.AND P0, PT, R232, 0x1, PT ;  /* 0x00000001e800780c */ /* 0x000fda0003f05270 */
[----:B------:R-:W-:-:S05]  /*1b00*/  @P0 IMAD.HI.U32 R5, R2, c[0x0][0x330], RZ ;  /* 0x0000cc0002050a27 */ /* 0x000fca00078e00ff */
[----:B------:R-:W-:Y:S02]  /*1b10*/  @P0 SHF.R.U32.HI R2, RZ, c[0x0][0x334], R5 ;  /* 0x0000cd00ff020a19 */ /* 0x000fe40000011605 */
.L_x_701:
[----:B------:R-:W-:Y:S05]  /*1b20*/  BSYNC B0 ;  /* 0x0000000000007941 */ /* 0x000fea0003800000 */
.L_x_699:
[----:B------:R-:W-:-:S05]  /*1b30*/  IMAD R2, R2, R232, c[0x0][0x32c] ;  /* 0x0000cb0002027624 */ /* 0x000fca00078e02e8 */
[----:B------:R-:W-:-:S04]  /*1b40*/  IMNMX R7, R7, R2, PT ;  /* 0x0000000207077217 */ /* 0x000fc80003800200 */
.L_x_698:
[----:B----4-:R-:W-:Y:S01]  /*1b50*/  IADD3 R5, R7, 0x5f, RZ ;  /* 0x0000005f07057810 */ /* 0x010fe20007ffe0ff */
[----:B------:R-:W-:-:S04]  /*1b60*/  @P2 IMAD.HI.U32 R2, R209, c[0x0][0x2c8], RZ ;  /* 0x0000b200d1022a27 */ /* 0x000fc800078e00ff */
[----:B------:R-:W-:-:S04]  /*1b70*/  IMAD.HI R5, R5, 0x2aaaaaab, RZ ;  /* 0x2aaaaaab05057827 */ /* 0x000fc800078e02ff */
[----:B------:R-:W-:Y:S01]  /*1b80*/  IMAD.MOV.U32 R7, RZ, RZ, R209 ;  /* 0x000000ffff077224 */ /* 0x000fe200078e00d1 */
[----:B------:R-:W-:Y:S01]  /*1b90*/  @P2 SHF.R.U32.HI R7, RZ, c[0x0][0x2cc], R2 ;  /* 0x0000b300ff072a19 */ /* 0x000fe20000011602 */
[----:B------:R-:W-:Y:S01]  /*1ba0*/  IMAD.IADD R86, R231, 0x1, -R229 ;  /* 0x00000001e7567824 */ /* 0x000fe200078e0ae5 */
[----:B------:R-:W-:-:S03]  /*1bb0*/  SHF.R.U32.HI R2, RZ, 0x1f, R5 ;  /* 0x0000001fff027819 */ /* 0x000fc60000011605 */
        /* <DEDUP_REMOVED lines=14> */
.L_x_704:
[----:B------:R-:W-:-:S13]  /*1ca0*/  ISETP.NE.AND P0, PT, R232, 0x1, PT ;  /* 0x00000001e800780c */ /* 0x000fda0003f05270 */
[----:B------:R-:W-:-:S05]  /*1cb0*/  @P0 IMAD.HI.U32 R5, R7, c[0x0][0x330], RZ ;  /* 0x0000cc0007050a27 */ /* 0x000fca00078e00ff */
[----:B------:R-:W-:Y:S02]  /*1cc0*/  @P0 SHF.R.U32.HI R7, RZ, c[0x0][0x334], R5 ;  /* 0x0000cd00ff070a19 */ /* 0x000fe40000011605 */
.L_x_705:
[----:B------:R-:W-:Y:S05]  /*1cd0*/  BSYNC B0 ;  /* 0x0000000000007941 */ /* 0x000fea0003800000 */
.L_x_703:
[----:B------:R-:W-:-:S05]  /*1ce0*/  IMAD R7, R7, c[0x0][0x32c], RZ ;  /* 0x0000cb0007077a24 */ /* 0x000fca00078e02ff */
[----:B------:R-:W-:-:S05]  /*1cf0*/  IMNMX R8, R8, R7, !PT ;  /* 0x0000000708087217 */ /* 0x000fca0007800200 */
.L_x_702:
[----:B------:R-:W-:Y:S01]  /*1d00*/  IMAD.HI R5, R8, 0x2aaaaaab, RZ ;  /* 0x2aaaaaab08057827 */ /* 0x000fe200078e02ff */
[C---:B------:R-:W-:Y:S01]  /*1d10*/  LOP3.LUT R7, R210.reuse, 0xff000000, RZ, 0xc0, !PT ;  /* 0xff000000d2077812 */ /* 0x040fe200078ec0ff */
[----:B------:R-:W-:Y:S01]  /*1d20*/  BSSY B0, `(.L_x_706) ;  /* 0x0000029000007945 */ /* 0x000fe20003800000 */
[----:B------:R-:W-:Y:S02]  /*1d30*/  LOP3.LUT R233, R210, 0xff0000, RZ, 0xc0, !PT ;  /* 0x00ff0000d2e97812 */ /* 0x000fe400078ec0ff */
[----:B------:R-:W-:Y:S02]  /*1d40*/  SHF.R.U32.HI R8, RZ, 0x1f, R5 ;  /* 0x0000001fff087819 */ /* 0x000fe40000011605 */
[----:B------:R-:W-:Y:S02]  /*1d50*/  SHF.R.U32.HI R7, RZ, 0x8, R7 ;  /* 0x00000008ff077819 */ /* 0x000fe40000011607 */
[----:B------:R-:W-:Y:S01]  /*1d60*/  LEA.HI.SX32 R8, R5, R8, 0x1c ;  /* 0x0000000805087211 */ /* 0x000fe200078fe2ff */
[----:B------:R-:W-:Y:S01]  /*1d70*/  IMAD.MOV.U32 R5, RZ, RZ, RZ ;  /* 0x000000ffff057224 */ /* 0x000fe200078e00ff */
[----:B------:R-:W-:-:S02]  /*1d80*/  LEA.HI R233, R233, R7, RZ, 0x10 ;  /* 0x00000007e9e97211 */ /* 0x000fc400078f80ff */
[----:B------:R-:W-:Y:S02]  /*1d90*/  IMNMX R8, RZ, R8, !PT ;  /* 0x00000008ff087217 */ /* 0x000fe40007800200 */
[----:B------:R-:W-:Y:S02]  /*1da0*/  SHF.R.U32.HI R210, RZ, 0x10, R233 ;  /* 0x00000010ffd27819 */ /* 0x000fe400000116e9 */
[----:B------:R-:W-:Y:S02]  /*1db0*/  ISETP.GT.AND P0, PT, R2, R8, PT ;  /* 0x000000080200720c */ /* 0x000fe40003f04270 */
[C---:B------:R-:W-:Y:S02]  /*1dc0*/  ISETP.NE.AND P1, PT, R210.reuse, RZ, PT ;  /* 0x000000ffd200720c */ /* 0x040fe40003f25270 */
[----:B------:R-:W-:Y:S02]  /*1dd0*/  LOP3.LUT R233, R233, 0xff, RZ, 0xc0, !PT ;  /* 0x000000ffe9e97812 */ /* 0x000fe400078ec0ff */
[----:B------:R-:W-:-:S07]  /*1de0*/  SEL R104, R210, c[0x0][0x338], P1 ;  /* 0x0000ce00d2687a07 */ /* 0x000fce0000800000 */
[----:B------:R-:W-:Y:S05]  /*1df0*/  @!P0 BRA `(.L_x_707) ;  /* 0x000001b000008947 */ /* 0x000fea0003800000 */
[-C--:B------:R-:W-:Y:S02]  /*1e00*/  IABS R10, R104.reuse ;  /* 0x00000068000a7213 */ /* 0x080fe40000000000 */
[----:B------:R-:W-:Y:S02]  /*1e10*/  IADD3 R11, R104, -0x1, R2 ;  /* 0xffffffff680b7810 */ /* 0x000fe40007ffe002 */
[----:B------:R-:W1:Y:S01]  /*1e20*/  I2F.RP R12, R10 ;  /* 0x0000000a000c7306 */ /* 0x000e620000209400 */
[----:B------:R-:W-:Y:S02]  /*1e30*/  IABS R5, R104 ;  /* 0x0000006800057213 */ /* 0x000fe40000000000 */
[----:B------:R-:W-:-:S03]  /*1e40*/  IMAD.IADD R11, R11, 0x1, -R8 ;  /* 0x000000010b0b7824 */ /* 0x000fc600078e0a08 */
[----:B------:R-:W-:Y:S02]  /*1e50*/  IMAD.MOV R5, RZ, RZ, -R5 ;  /* 0x000000ffff057224 */ /* 0x000fe400078e0a05 */
[----:B------:R-:W-:Y:S02]  /*1e60*/  IABS R7, R11 ;  /* 0x0000000b00077213 */ /* 0x000fe40000000000 */
[----:B------:R-:W-:-:S04]  /*1e70*/  LOP3.LUT R11, R11, R104, RZ, 0x3c, !PT ;  /* 0x000000680b0b7212 */ /* 0x000fc800078e3cff */
        /* <DEDUP_REMOVED lines=16> */
[----:B------:R-:W-:-:S04]  /*1f80*/  IMAD.MOV.U32 R5, RZ, RZ, R9 ;  /* 0x000000ffff057224 */ /* 0x000fc800078e0009 */
[----:B------:R-:W-:Y:S01]  /*1f90*/  @!P1 IMAD.MOV R5, RZ, RZ, -R5 ;  /* 0x000000ffff059224 */ /* 0x000fe200078e0a05 */
[----:B------:R-:W-:Y:S02]  /*1fa0*/  @!P0 LOP3.LUT R5, RZ, R104, RZ, 0x33, !PT ;  /* 0x00000068ff058212 */ /* 0x000fe400078e33ff */
.L_x_707:
[----:B------:R-:W-:Y:S05]  /*1fb0*/  BSYNC B0 ;  /* 0x0000000000007941 */ /* 0x000fea0003800000 */
.L_x_706:
[----:B------:R-:W-:Y:S01]  /*1fc0*/  IMAD R8, R233, R5, R8 ;  /* 0x00000005e9087224 */ /* 0x000fe200078e0208 */
[----:B------:R-:W1:Y:S01]  /*1fd0*/  S2R R81, SR_TID.X ;  /* 0x0000000000517919 */ /* 0x000e620000002100 */
[----:B------:R-:W-:Y:S02]  /*1fe0*/  SHF.R.S32.HI R117, RZ, 0x1f, R116 ;  /* 0x0000001fff757819 */ /* 0x000fe40000011474 */
[----:B------:R-:W-:Y:S01]  /*1ff0*/  IMAD.IADD R5, R8, 0x1, R5 ;  /* 0x0000000108057824 */ /* 0x000fe200078e0205 */
[----:B------:R-:W-:Y:S01]  /*2000*/  IADD3 R65, R116, 0x40, RZ ;  /* 0x0000004074417810 */ /* 0x000fe20007ffe0ff */
[----:B------:R-:W-:-:S03]  /*2010*/  IMAD R8, R8, 0x60, -R4 ;  /* 0x0000006008087824 */ /* 0x000fc600078e0a04 */
[----:B------:R-:W-:Y:S02]  /*2020*/  IMNMX R5, R2, R5, PT ;  /* 0x0000000502057217 */ /* 0x000fe40003800200 */
[----:B------:R-:W-:-:S03]  /*2030*/  IMNMX R8, RZ, R8, !PT ;  /* 0x00000008ff087217 */ /* 0x000fc60007800200 */
[----:B------:R-:W-:-:S05]  /*2040*/  IMAD R5, R5, 0x60, -R4 ;  /* 0x0000006005057824 */ /* 0x000fca00078e0a04 */
[----:B------:R-:W-:-:S04]  /*2050*/  IMNMX R5, R5, R0, PT ;  /* 0x0000000005057217 */ /* 0x000fc80003800200 */
[----:B------:R-:W-:Y:S01]  /*2060*/  ISETP.GT.AND P0, PT, R5, R8, PT ;  /* 0x000000080500720c */ /* 0x000fe20003f04270 */
[----:B------:R-:W-:Y:S01]  /*2070*/  IMAD.WIDE.U32 R8, R8, -0x55555555, RZ ;  /* 0xaaaaaaab08087825 */ /* 0x000fe200078e00ff */
[----:B-1----:R-:W-:-:S04]  /*2080*/  SHF.R.S32.HI R80, RZ, 0x1f, R81 ;  /* 0x0000001fff507819 */ /* 0x002fc80000011451 */
[CC--:B------:R-:W-:Y:S02]  /*2090*/  LEA.HI R79, R80.reuse, R81.reuse, RZ, 0x3 ;  /* 0x00000051504f7211 */ /* 0x0c0fe400078f18ff */
[----:B------:R-:W-:Y:S02]  /*20a0*/  SHF.R.U32.HI R103, RZ, 0x6, R9 ;  /* 0x00000006ff677819 */ /* 0x000fe40000011609 */
[----:B------:R-:W-:Y:S02]  /*20b0*/  LOP3.LUT R66, R79, 0xfffffff8, RZ, 0xc0, !PT ;  /* 0xfffffff84f427812 */ /* 0x000fe400078ec0ff */
[----:B------:R-:W-:Y:S01]  /*20c0*/  SHF.R.S32.HI R79, RZ, 0x3, R79 ;  /* 0x00000003ff4f7819 */ /* 0x000fe2000001144f */
[----:B------:R-:W-:Y:S01]  /*20d0*/  IMAD.MOV.U32 R4, RZ, RZ, R103 ;  /* 0x000000ffff047224 */ /* 0x000fe200078e0067 */
[----:B------:R-:W-:Y:S01]  /*20e0*/  @P0 IADD3 R5, R5, 0x5f, RZ ;  /* 0x0000005f05050810 */ /* 0x000fe20007ffe0ff */
[----:B------:R-:W-:Y:S01]  /*20f0*/  IMAD.IADD R66, R81, 0x1, -R66 ;  /* 0x0000000151427824 */ /* 0x000fe200078e0a42 */
[----:B------:R-:W-:Y:S01]  /*2100*/  LEA.HI R70, R80, R81, RZ, 0x6 ;  /* 0x0000005150467211 */ /* 0x000fe200078f30ff */
[C---:B------:R-:W-:Y:S01]  /*2110*/  IMAD.SHL.U32 R78, R79.reuse, 0x40, RZ ;  /* 0x000000404f4e7824 */ /* 0x040fe200078e00ff */
[----:B------:R-:W-:Y:S01]  /*2120*/  IADD3 R76, R79, 0x20, RZ ;  /* 0x000000204f4c7810 */ /* 0x000fe20007ffe0ff */
[----:B------:R-:W-:Y:S01]  /*2130*/  @P0 IMAD.HI R5, R5, 0x2aaaaaab, RZ ;  /* 0x2aaaaaab05050827 */ /* 0x000fe200078e02ff */
[----:B------:R-:W-:-:S02]  /*2140*/  IADD3 R73, R79, 0x40, RZ ;  /* 0x000000404f497810 */ /* 0x000fc40007ffe0ff */
[----:B------:R-:W-:Y:S01]  /*2150*/  LOP3.LUT R78, R78, 0x1c0, RZ, 0xc0, !PT ;  /* 0x000001c04e4e7812 */ /* 0x000fe200078ec0ff */
[----:B------:R-:W-:Y:S01]  /*2160*/  IMAD.SHL.U32 R70, R70, 0x8, RZ ;  /* 0x0000000846467824 */ /* 0x000fe200078e00ff */
[----:B------:R-:W-:Y:S01]  /*2170*/  @P0 SHF.R.U32.HI R2, RZ, 0x1f, R5 ;  /* 0x0000001fff020819 */ /* 0x000fe20000011605 */
[----:B------:R-:W-:Y:S01]  /*2180*/  IMAD.SHL.U32 R75, R76, 0x40, RZ ;  /* 0x000000404c4b7824 */ /* 0x000fe200078e00ff */
[----:B------:R-:W-:Y:S01]  /*2190*/  SHF.R.S32.HI R69, RZ, 0x1f, R76 ;  /* 0x0000001fff457819 */ /* 0x000fe2000001144c */
[----:B------:R-:W-:Y:S01]  /*21a0*/  IMAD.SHL.U32 R72, R73, 0x40, RZ ;  /* 0x0000004049487824 */ /* 0x000fe200078e00ff */
[----:B------:R-:W-:Y:S01]  /*21b0*/  @P0 LEA.HI.SX32 R4, R5, R2, 0x1c ;  /* 0x0000000205040211 */ /* 0x000fe200078fe2ff */
[----:B------:R-:W-:Y:S01]  /*21c0*/  IMAD.SHL.U32 R12, R66, 0x4, RZ ;  /* 0x00000004420c7824 */ /* 0x000fe200078e00ff */
[----:B------:R-:W-:Y:S02]  /*21d0*/  SHF.R.S32.HI R68, RZ, 0x1f, R73 ;  /* 0x0000001fff447819 */ /* 0x000fe40000011449 */
[----:B------:R-:W-:-:S02]  /*21e0*/  ISETP.GT.AND P0, PT, R4, R103, PT ;  /* 0x000000670400720c */ /* 0x000fc40003f04270 */
[----:B------:R-:W-:Y:S02]  /*21f0*/  SHF.R.U32.HI R77, RZ, 0x3, R78 ;  /* 0x00000003ff4d7819 */ /* 0x000fe4000001164e */
[----:B------:R-:W-:Y:S02]  /*2200*/  LOP3.LUT R234, R78, 0x38, R116, 0xf8, !PT ;  /* 0x000000384eea7812 */ /* 0x000fe400078ef874 */
[----:B------:R-:W-:Y:S02]  /*2210*/  LEA.HI R69, R69, R76, RZ, 0x3 ;  /* 0x0000004c45457211 */ /* 0x000fe400078f18ff */
[----:B------:R-:W-:Y:S02]  /*2220*/  LEA.HI R68, R68, R73, RZ, 0x3 ;  /* 0x0000004944447211 */ /* 0x000fe400078f18ff */
[----:B------:R-:W-:Y:S01]  /*2230*/  LOP3.LUT R70, R70, 0xfffffe00, RZ, 0xc0, !PT ;  /* 0xfffffe0046467812 */ /* 0x000fe200078ec0ff */
[----:B------:R-:W-:Y:S01]  /*2240*/  IMAD.SHL.U32 R69, R69, 0x40, RZ ;  /* 0x0000004045457824 */ /* 0x000fe200078e00ff */
[----:B------:R-:W-:Y:S01]  /*2250*/  LOP3.LUT R234, R234, R77, RZ, 0x3c, !PT ;  /* 0x0000004deaea7212 */ /* 0x000fe200078e3cff */
[----:B------:R-:W-:Y:S01]  /*2260*/  IMAD.SHL.U32 R68, R68, 0x40, RZ ;  /* 0x0000004044447824 */ /* 0x000fe200078e00ff */
[----:B------:R-:W-:-:S02]  /*2270*/  LOP3.LUT R75, R75, 0x1c0, RZ, 0xc0, !PT ;  /* 0x000001c04b4b7812 */ /* 0x000fc400078ec0ff */
[----:B------:R-:W-:Y:S01]  /*2280*/  LOP3.LUT R72, R72, 0x1c0, RZ, 0xc0, !PT ;  /* 0x000001c048487812 */ /* 0x000fe200078ec0ff */
[----:B------:R-:W-:Y:S01]  /*2290*/  IMAD.IADD R234, R70, 0x1, R234 ;  /* 0x0000000146ea7824 */ /* 0x000fe200078e02ea */
[----:B------:R-:W-:Y:S02]  /*22a0*/  SHF.R.S32.HI R83, RZ, 0x1f, R79 ;  /* 0x0000001fff537819 */ /* 0x000fe4000001144f */
[----:B------:R-:W-:Y:S01]  /*22b0*/  SHF.R.S32.HI R13, RZ, 0x1f, R12 ;  /* 0x0000001fff0d7819 */ /* 0x000fe2000001140c */
[----:B------:R-:W-:Y:S01]  /*22c0*/  IMAD.SHL.U32 R234, R234, 0x2, RZ ;  /* 0x00000002eaea7824 */ /* 0x000fe200078e00ff */
[----:B------:R-:W-:Y:S02]  /*22d0*/  IADD3 R10, R12, 0x20, RZ ;  /* 0x000000200c0a7810 */ /* 0x000fe40007ffe0ff */
[----:B------:R-:W-:Y:S02]  /*22e0*/  SHF.R.U32.HI R74, RZ, 0x3, R75 ;  /* 0x00000003ff4a7819 */ /* 0x000fe4000001164b */
[----:B------:R-:W-:-:S02]  /*22f0*/  SHF.R.U32.HI R71, RZ, 0x3, R72 ;  /* 0x00000003ff477819 */ /* 0x000fc40000011648 */
[----:B------:R-:W-:Y:S02]  /*2300*/  LOP3.LUT R69, R69, 0xfffffe00, RZ, 0xc0, !PT ;  /* 0xfffffe0045457812 */ /* 0x000fe400078ec0ff */
[----:B------:R-:W-:Y:S01]  /*2310*/  LOP3.LUT R68, R68, 0xfffffe00, RZ, 0xc0, !PT ;  /* 0xfffffe0044447812 */ /* 0x000fe200078ec0ff */
[----:B------:R-:W-:Y:S05]  /*2320*/  @!P0 BRA `(.L_x_708) ;  /* 0x0000528000008947 */ /* 0x000fea0003800000 */
[----:B------:R-:W-:Y:S01]  /*2330*/  IADD3 R97, P0, R79, R96, RZ ;  /* 0x000000604f617210 */ /* 0x000fe20007f1e0ff */
[----:B------:R-:W-:Y:S01]  /*2340*/  IMAD.MOV.U32 R160, RZ, RZ, 0x60 ;  /* 0x00000060ffa07424 */ /* 0x000fe200078e00ff */
[----:B------:R-:W-:Y:S02]  /*2350*/  IADD3 R34, R4, -0x1, RZ ;  /* 0xffffffff04227810 */ /* 0x000fe40007ffe0ff */
[----:B------:R-:W-:Y:S01]  /*2360*/  LEA.HI.X.SX32 R96, R96, R83, 0x1, P0 ;  /* 0x0000005360607211 */ /* 0x000fe200000f0eff */
[----:B------:R-:W-:Y:S01]  /*2370*/  IMAD.WIDE.U32 R8, R97, c[0x0][0x238], R116 ;  /* 0x00008e0061087a25 */ /* 0x000fe200078e0074 */
[----:B------:R-:W-:Y:S02]  /*2380*/  IADD3 R95, -R79, R0, RZ ;  /* 0x000000004f5f7210 */ /* 0x000fe40007ffe1ff */
[----:B------:R-:W-:Y:S01]  /*2390*/  SEL R144, R211, RZ, !P3 ;  /* 0x000000ffd3907207 */ /* 0x000fe20005800000 */
[----:B------:R-:W-:Y:S01]  /*23a0*/  IMAD R2, R96, c[0x0][0x238], RZ ;  /* 0x00008e0060027a24 */ /* 0x000fe200078e02ff */
[----:B------:R-:W-:Y:S01]  /*23b0*/  SHF.R.S32.HI R7, RZ, 0x1f, R34 ;  /* 0x0000001fff077819 */ /* 0x000fe20000011422 */
[----:B------:R-:W-:Y:S01]  /*23c0*/  IMAD R5, R34, -0x60, R95 ;  /* 0xffffffa022057824 */ /* 0x000fe200078e025f */
[----:B------:R-:W-:Y:S01]  /*23d0*/  ISETP.GE.AND P2, PT, R116, c[0x0][0x1d4], PT ;  /* 0x0000750074007a0c */ /* 0x000fe20003f46270 */
[----:B------:R-:W-:Y:S01]  /*23e0*/  IMAD R2, R97, c[0x0][0x23c], R2 ;  /* 0x00008f0061027a24 */ /* 0x000fe200078e0202 */
[----:B------:R-:W-:Y:S01]  /*23f0*/  ISETP.GE.AND P6, PT, R65, c[0x0][0x1d4], PT ;  /* 0x0000750041007a0c */ /* 0x000fe20003fc6270 */
[C---:B------:R-:W-:Y:S01]  /*2400*/  IMAD R106, R160.reuse, c[0x0][0x23c], RZ ;  /* 0x00008f00a06a7a24 */ /* 0x040fe200078e02ff */
[----:B------:R-:W-:Y:S01]  /*2410*/  ISETP.GE.AND P0, PT, R5, 0x1, PT ;  /* 0x000000010500780c */ /* 0x000fe20003f06270 */
[----:B------:R-:W-:Y:S01]  /*2420*/  IMAD.WIDE.U32 R172, R160, c[0x0][0x238], RZ ;  /* 0x00008e00a0ac7a25 */ /* 0x000fe200078e00ff */
[----:B------:R-:W-:-:S02]  /*2430*/  IADD3 R9, R9, R2, RZ ;  /* 0x0000000209097210 */ /* 0x000fc40007ffe0ff */
[----:B------:R-:W-:Y:S01]  /*2440*/  SHF.R.S32.HI R2, RZ, 0x1f, R211 ;  /* 0x0000001fff027819 */ /* 0x000fe200000114d3 */
[----:B------:R-:W-:Y:S01]  /*2450*/  IMAD.IADD R106, R173, 0x1, R106 ;  /* 0x00000001ad6a7824 */ /* 0x000fe200078e026a */
[----:B------:R-:W-:Y:S01]  /*2460*/  MOV R124, 0x5 ;  /* 0x00000005007c7802 */ /* 0x000fe20000000f00 */
[C---:B------:R-:W-:Y:S01]  /*2470*/  IMAD.WIDE.U32 R146, R227.reuse, c[0x0][0x240], R8 ;  /* 0x00009000e3927a25 */ /* 0x040fe200078e0008 */
[----:B------:R-:W-:Y:S02]  /*2480*/  SEL R92, R2, RZ, !P3 ;  /* 0x000000ff025c7207 */ /* 0x000fe40005800000 */
[----:B------:R-:W-:Y:S01]  /*2490*/  IADD3 R91, R6, R84, RZ ;  /* 0x00000054065b7210 */ /* 0x000fe20007ffe0ff */
[----:B------:R-:W-:Y:S02]  /*24a0*/  IMAD R147, R227, c[0x0][0x244], R147 ;  /* 0x00009100e3937a24 */ /* 0x000fe400078e0293 */
[C---:B------:R-:W-:Y:S02]  /*24b0*/  IMAD R150, R83.reuse, c[0x0][0x280], RZ ;  /* 0x0000a00053967a24 */ /* 0x040fe400078e02ff */
[----:B------:R-:W-:Y:S01]  /*24c0*/  IMAD R148, R83, c[0x0][0x290], RZ ;  /* 0x0000a40053947a24 */ /* 0x000fe200078e02ff */
[----:B-----5:R-:W-:Y:S01]  /*24d0*/  SHF.R.S32.HI R98, RZ, 0x1f, R67 ;  /* 0x0000001fff627819 */ /* 0x020fe20000011443 */
[----:B------:R-:W-:-:S02]  /*24e0*/  IMAD R168, R92, c[0x0][0x248], RZ ;  /* 0x000092005ca87a24 */ /* 0x000fc400078e02ff */
[----:B------:R-:W-:-:S04]  /*24f0*/  IMAD.WIDE.U32 R154, R79, c[0x0][0x280], R12 ;  /* 0x0000a0004f9a7a25 */ /* 0x000fc800078e000c */
[----:B------:R-:W-:-:S04]  /*2500*/  IMAD.WIDE.U32 R152, R79, c[0x0][0x290], R12 ;  /* 0x0000a4004f987a25 */ /* 0x000fc800078e000c */
[----:B------:R-:W-:Y:S01]  /*2510*/  IMAD R113, R83, c[0x0][0x1e0], RZ ;  /* 0x0000780053717a24 */ /* 0x000fe200078e02ff */
[----:B------:R-:W-:Y:S01]  /*2520*/  MOV R120, c[0x0][0x290] ;  /* 0x0000a40000787a02 */ /* 0x000fe20000000f00 */
[C---:B------:R-:W-:Y:S01]  /*2530*/  IMAD R168, R144.reuse, c[0x0][0x24c], R168 ;  /* 0x0000930090a87a24 */ /* 0x040fe200078e02a8 */
[----:B------:R-:W-:Y:S01]  /*2540*/  MOV R105, c[0x0][0x27c] ;  /* 0x00009f0000697a02 */ /* 0x000fe20000000f00 */
[----:B------:R-:W-:Y:S01]  /*2550*/  IMAD.WIDE.U32 R146, R144, c[0x0][0x248], R146 ;  /* 0x0000920090927a25 */ /* 0x000fe200078e0092 */
[----:B------:R-:W-:-:S03]  /*2560*/  P2R R140, PR, RZ, 0x4 ;  /* 0x00000004ff8c7803 */ /* 0x000fc60000000000 */
[----:B------:R-:W-:Y:S01]  /*2570*/  IMAD R4, R106, R34, RZ ;  /* 0x000000226a047224 */ /* 0x000fe200078e02ff */
[----:B------:R-:W-:Y:S01]  /*2580*/  IADD3 R169, R147, R168, RZ ;  /* 0x000000a893a97210 */ /* 0x000fe20007ffe0ff */
[----:B------:R-:W-:Y:S02]  /*2590*/  IMAD.MOV.U32 R168, RZ, RZ, R146 ;  /* 0x000000ffffa87224 */ /* 0x000fe400078e0092 */
[-C--:B------:R-:W-:Y:S02]  /*25a0*/  IMAD R4, R7, R172.reuse, R4 ;  /* 0x000000ac07047224 */ /* 0x080fe400078e0204 */
[----:B------:R-:W-:-:S04]  /*25b0*/  IMAD.WIDE.U32 R14, R34, R172, R168 ;  /* 0x000000ac220e7225 */ /* 0x000fc800078e00a8 */
[----:B------:R-:W-:Y:S01]  /*25c0*/  IMAD.MOV.U32 R7, RZ, RZ, c[0x0][0x238] ;  /* 0x00008e00ff077624 */ /* 0x000fe200078e00ff */
[----:B------:R-:W-:Y:S02]  /*25d0*/  IADD3 R4, R15, R4, RZ ;  /* 0x000000040f047210 */ /* 0x000fe40007ffe0ff */
[C---:B------:R-:W-:Y:S01]  /*25e0*/  @P0 LEA R8, P1, R14.reuse, c[0x0][0x220], 0x1 ;  /* 0x000088000e080a11 */ /* 0x040fe200078208ff */
[C---:B------:R-:W-:Y:S01]  /*25f0*/  IMAD.SHL.U32 R112, R7.reuse, 0x20, RZ ;  /* 0x0000002007707824 */ /* 0x040fe200078e00ff */
[----:B------:R-:W-:Y:S02]  /*2600*/  SHF.L.U64.HI R111, R7, R124, c[0x0][0x23c] ;  /* 0x00008f00076f7619 */ /* 0x000fe4000001027c */
[----:B------:R-:W-:Y:S02]  /*2610*/  @P0 LEA.HI.X R9, R14, c[0x0][0x224], R4, 0x1, P1 ;  /* 0x000089000e090a11 */ /* 0x000fe400008f0c04 */
[----:B------:R-:W-:-:S03]  /*2620*/  ISETP.GE.AND P1, PT, R5, 0x21, PT ;  /* 0x000000210500780c */ /* 0x000fc60003f26270 */
[----:B------:R-:W-:Y:S01]  /*2630*/  @!PT LDS RZ, [RZ] ;  /* 0x00000000fffff984 */ /* 0x000fe20000000800 */
[----:B------:R-:W-:Y:S01]  /*2640*/  @!PT LDS RZ, [RZ] ;  /* 0x00000000fffff984 */ /* 0x000fe20000000800 */
[----:B------:R-:W-:Y:S01]  /*2650*/  @!PT LDS RZ, [RZ] ;  /* 0x00000000fffff984 */ /* 0x000fe20000000800 */
[----:B------:R1:W-:Y:S04]  /*2660*/  @P0 LDGSTS.E.BYPASS.LTC128B.128 [R234+0x8100], [R8.64], !P2 ;  /* 0x0810000008ea0fae */ /* 0x0003e8000d101d48 */
[----:B------:R1:W-:Y:S06]  /*2670*/  @P0 LDGSTS.E.BYPASS.LTC128B.128 [R234+0xb100], [R8.64+0x80], !P6 ;  /* 0x0b10008008ea0fae */ /* 0x0003ec000f101d48 */
[----:B-1----:R-:W-:-:S04]  /*2680*/  @P1 IADD3 R9, P0, R112, R14, RZ ;  /* 0x0000000e70091210 */ /* 0x002fc80007f1e0ff */
[----:B------:R-:W-:Y:S02]  /*2690*/  @P1 IADD3.X R8, R4, R111, RZ, P0, !PT ;  /* 0x0000006f04081210 */ /* 0x000fe400007fe4ff */
[----:B------:R-:W-:-:S04]  /*26a0*/  @P1 LEA R16, P0, R9, c[0x0][0x220], 0x1 ;  /* 0x0000880009101a11 */ /* 0x000fc800078008ff */
[----:B------:R-:W-:Y:S02]  /*26b0*/  @P1 LEA.HI.X R17, R9, c[0x0][0x224], R8, 0x1, P0 ;  /* 0x0000890009111a11 */ /* 0x000fe400000f0c08 */
[----:B------:R-:W-:-:S03]  /*26c0*/  ISETP.GT.AND P0, PT, R5, 0x40, PT ;  /* 0x000000400500780c */ /* 0x000fc60003f04270 */
[----:B------:R1:W-:Y:S04]  /*26d0*/  @P1 LDGSTS.E.BYPASS.LTC128B.128 [R219+0x9100], [R16.64], !P2 ;  /* 0x0910000010db1fae */ /* 0x0003e8000d101d48 */
[----:B------:R1:W-:Y:S06]  /*26e0*/  @P1 LDGSTS.E.BYPASS.LTC128B.128 [R219+0xc100], [R16.64+0x80], !P6 ;  /* 0x0c10008010db1fae */ /* 0x0003ec000f101d48 */
[----:B------:R-:W-:Y:S01]  /*26f0*/  @P0 IMAD.MOV.U32 R8, RZ, RZ, c[0x0][0x23c] ;  /* 0x00008f00ff080624 */ /* 0x000fe200078e00ff */
[----:B------:R-:W-:-:S04]  /*2700*/  @P0 LEA R5, P1, R7, R14, 0x6 ;  /* 0x0000000e07050211 */ /* 0x000fc800078230ff */
[----:B------:R-:W-:Y:S02]  /*2710*/  @P0 LEA.HI.X R8, R7, R4, R8, 0x6, P1 ;  /* 0x0000000407080211 */ /* 0x000fe400008f3408 */
[----:B------:R-:W-:-:S04]  /*2720*/  @P0 LEA R4, P1, R5, c[0x0][0x220], 0x1 ;  /* 0x0000880005040a11 */ /* 0x000fc800078208ff */
[----:B------:R-:W-:Y:S02]  /*2730*/  @P0 LEA.HI.X R5, R5, c[0x0][0x224], R8, 0x1, P1 ;  /* 0x0000890005050a11 */ /* 0x000fe400008f0c08 */
[----:B------:R-:W-:Y:S02]  /*2740*/  ISETP.NE.U32.AND P1, PT, RZ, c[0x0][0x340], PT ;  /* 0x0000d000ff007a0c */ /* 0x000fe40003f25070 */
[----:B------:R-:W-:Y:S01]  /*2750*/  SHF.R.S32.HI R90, RZ, 0x1f, R91 ;  /* 0x0000001fff5a7819 */ /* 0x000fe2000001145b */
[C---:B------:R-:W-:Y:S01]  /*2760*/  IMAD R150, R79.reuse, c[0x0][0x284], R150 ;  /* 0x0000a1004f967a24 */ /* 0x040fe200078e0296 */
[----:B------:R-:W-:Y:S01]  /*2770*/  ISETP.NE.AND.EX P1, PT, RZ, c[0x0][0x344], PT, P1 ;  /* 0x0000d100ff007a0c */ /* 0x000fe20003f25310 */
[----:B------:R-:W-:Y:S01]  /*2780*/  IMAD R148, R79, c[0x0][0x294], R148 ;  /* 0x0000a5004f947a24 */ /* 0x000fe200078e0294 */
[----:B------:R2:W-:Y:S11]  /*2790*/  @P0 LDGSTS.E.BYPASS.LTC128B.128 [R219+0xa100], [R4.64], !P2 ;  /* 0x0a10000004db0fae */ /* 0x0005f6000d101d48 */
[----:B------:R-:W-:-:S04]  /*27a0*/  @P1 IMAD.WIDE R8, R211, R3, c[0x0][0x340] ;  /* 0x0000d000d3081625 */ /* 0x000fc800078e0203 */
[----:B------:R-:W-:Y:S01]  /*27b0*/  IMAD R6, R90, c[0x0][0x1e0], RZ ;  /* 0x000078005a067a24 */ /* 0x000fe200078e02ff */
[----:B------:R3:W4:Y:S01]  /*27c0*/  @P1 LDG.E R3, [R8.64] ;  /* 0x0000000808031981 */ /* 0x000722000c1e1900 */
[----:B------:R-:W-:Y:S01]  /*27d0*/  IMAD.WIDE.U32 R14, R79, c[0x0][0x280], R116 ;  /* 0x0000a0004f0e7a25 */ /* 0x000fe200078e0074 */
[----:B------:R-:W-:Y:S02]  /*27e0*/  IADD3 R155, R155, R150, RZ ;  /* 0x000000969b9b7210 */ /* 0x000fe40007ffe0ff */
[----:B------:R2:W-:Y:S01]  /*27f0*/  @P0 LDGSTS.E.BYPASS.LTC128B.128 [R219+0xd100], [R4.64+0x80], !P6 ;  /* 0x0d10008004db0fae */ /* 0x0005e2000f101d48 */
[----:B------:R-:W-:Y:S01]  /*2800*/  IMAD R6, R91, c[0x0][0x1e4], R6 ;  /* 0x000079005b067a24 */ /* 0x000fe200078e0206 */
[----:B------:R-:W-:Y:S01]  /*2810*/  IADD3 R151, R150, R15, RZ ;  /* 0x0000000f96977210 */ /* 0x000fe20007ffe0ff */
[----:B------:R-:W-:Y:S01]  /*2820*/  IMAD.IADD R153, R153, 0x1, R148 ;  /* 0x0000000199997824 */ /* 0x000fe200078e0294 */
[----:B------:R-:W0:Y:S01]  /*2830*/  LDGDEPBAR ;  /* 0x00000000000079af */ /* 0x000e220000000000 */
[C---:B------:R-:W-:Y:S01]  /*2840*/  IMAD R99, R98.reuse, c[0x0][0x280], RZ ;  /* 0x0000a00062637a24 */ /* 0x040fe200078e02ff */
[----:B------:R-:W-:Y:S01]  /*2850*/  WARPSYNC 0xffffffff ;  /* 0xffffffff00007948 */ /* 0x000fe20003800000 */
[----:B------:R-:W-:Y:S01]  /*2860*/  IMAD R98, R98, c[0x0][0x290], RZ ;  /* 0x0000a40062627a24 */ /* 0x000fe200078e02ff */
[C---:B------:R-:W-:Y:S01]  /*2870*/  SHF.L.U64.HI R109, R120.reuse, R124, c[0x0][0x294] ;  /* 0x0000a500786d7619 */ /* 0x040fe2000001027c */
[----:B------:R-:W-:Y:S01]  /*2880*/  IMAD.WIDE.U32 R170, R79, c[0x0][0x1e0], RZ ;  /* 0x000078004faa7a25 */ /* 0x000fe200078e00ff */
[----:B------:R-:W-:-:S03]  /*2890*/  SHF.L.U32 R110, R120, 0x5, RZ ;  /* 0x00000005786e7819 */ /* 0x000fc600000006ff */
[----:B------:R-:W-:Y:S02]  /*28a0*/  IMAD R113, R79, c[0x0][0x1e4], R113 ;  /* 0x000079004f717a24 */ /* 0x000fe400078e0271 */
[----:B------:R-:W-:Y:S02]  /*28b0*/  IMAD.MOV.U32 R150, RZ, RZ, R14 ;  /* 0x000000ffff967224 */ /* 0x000fe400078e000e */
[C---:B------:R-:W-:Y:S02]  /*28c0*/  IMAD R99, R67.reuse, c[0x0][0x284], R99 ;  /* 0x0000a10043637a24 */ /* 0x040fe400078e0263 */
[----:B------:R-:W-:Y:S02]  /*28d0*/  IMAD R98, R67, c[0x0][0x294], R98 ;  /* 0x0000a50043627a24 */ /* 0x000fe400078e0262 */
[----:B---3--:R-:W-:-:S04]  /*28e0*/  IMAD.WIDE.U32 R8, R91, c[0x0][0x1e0], RZ ;  /* 0x000078005b087a25 */ /* 0x008fc800078e00ff */
[----:B------:R-:W-:Y:S01]  /*28f0*/  IMAD.IADD R7, R9, 0x1, R6 ;  /* 0x0000000109077824 */ /* 0x000fe200078e0206 */
[----:B------:R-:W-:Y:S01]  /*2900*/  MOV R6, R8 ;  /* 0x0000000800067202 */ /* 0x000fe20000000f00 */
[----:B------:R-:W-:Y:S01]  /*2910*/  IMAD.WIDE.U32 R8, R79, c[0x0][0x290], R116 ;  /* 0x0000a4004f087a25 */ /* 0x000fe200078e0074 */
[----:B--2---:R-:W-:-:S03]  /*2920*/  SHF.L.U32 R4, R105, 0x1, RZ ;  /* 0x0000000169047819 */ /* 0x004fc600000006ff */
[C---:B------:R-:W-:Y:S01]  /*2930*/  IMAD.WIDE.U32 R6, R227.reuse, c[0x0][0x1e8], R6 ;  /* 0x00007a00e3067a25 */ /* 0x040fe200078e0006 */
[----:B------:R-:W-:Y:S02]  /*2940*/  IADD3 R149, R148, R9, RZ ;  /* 0x0000000994957210 */ /* 0x000fe40007ffe0ff */
[----:B------:R-:W-:Y:S01]  /*2950*/  MOV R148, R8 ;  /* 0x0000000800947202 */ /* 0x000fe20000000f00 */
[----:B------:R-:W-:Y:S01]  /*2960*/  IMAD R157, R227, c[0x0][0x1ec], R7 ;  /* 0x00007b00e39d7a24 */ /* 0x000fe200078e0207 */
[----:B------:R-:W-:Y:S01]  /*2970*/  MOV R156, R6 ;  /* 0x00000006009c7202 */ /* 0x000fe20000000f00 */
[----:B------:R-:W-:-:S04]  /*2980*/  IMAD.WIDE.U32 R154, R67, c[0x0][0x280], R154 ;  /* 0x0000a000439a7a25 */ /* 0x000fc800078e009a */
[----:B------:R-:W-:Y:S01]  /*2990*/  IMAD.WIDE.U32 R152, R67, c[0x0][0x290], R152 ;  /* 0x0000a40043987a25 */ /* 0x000fe200078e0098 */
[----:B------:R-:W-:-:S03]  /*29a0*/  IADD3 R101, R155, R99, RZ ;  /* 0x000000639b657210 */ /* 0x000fc60007ffe0ff */
[----:B------:R-:W-:Y:S01]  /*29b0*/  IMAD.MOV.U32 R118, RZ, RZ, c[0x0][0x280] ;  /* 0x0000a000ff767624 */ /* 0x000fe200078e00ff */
[----:B------:R-:W-:Y:S01]  /*29c0*/  IADD3 R100, R153, R98, RZ ;  /* 0x0000006299647210 */ /* 0x000fe20007ffe0ff */
[----:B------:R-:W-:Y:S02]  /*29d0*/  IMAD.IADD R113, R171, 0x1, R113 ;  /* 0x00000001ab717824 */ /* 0x000fe400078e0271 */
[----:B------:R-:W-:Y:S01]  /*29e0*/  IMAD.WIDE.U32 R148, R67, c[0x0][0x290], R148 ;  /* 0x0000a40043947a25 */ /* 0x000fe200078e0094 */
[----:B------:R-:W-:-:S03]  /*29f0*/  SHF.L.U64.HI R107, R118, R124, c[0x0][0x284] ;  /* 0x0000a100766b7619 */ /* 0x000fc6000001027c */
[----:B------:R-:W-:Y:S01]  /*2a00*/  IMAD.WIDE.U32 R150, R67, c[0x0][0x280], R150 ;  /* 0x0000a00043967a25 */ /* 0x000fe200078e0096 */
[----:B------:R-:W-:-:S03]  /*2a10*/  IADD3 R98, R98, R149, RZ ;  /* 0x0000009562627210 */ /* 0x000fc60007ffe0ff */
[----:B------:R-:W-:Y:S02]  /*2a20*/  IMAD.SHL.U32 R108, R118, 0x20, RZ ;  /* 0x00000020766c7824 */ /* 0x000fe400078e00ff */
[----:B------:R-:W-:Y:S01]  /*2a30*/  IMAD.IADD R99, R99, 0x1, R151 ;  /* 0x0000000163637824 */ /* 0x000fe200078e0297 */
[--C-:B----4-:R-:W-:Y:S01]  /*2a40*/  @P1 SHF.R.S32.HI R7, RZ, 0x1f, R3.reuse ;  /* 0x0000001fff071819 */ /* 0x110fe20000011403 */
[----:B------:R-:W-:Y:S01]  /*2a50*/  @P1 IMAD.MOV.U32 R6, RZ, RZ, R3 ;  /* 0x000000ffff061224 */ /* 0x000fe200078e0003 */
[----:B------:R-:W-:Y:S02]  /*2a60*/  @!P1 MOV R7, R2 ;  /* 0x0000000200079202 */ /* 0x000fe40000000f00 */
[----:B------:R-:W-:Y:S02]  /*2a70*/  @!P1 MOV R6, R211 ;  /* 0x000000d300069202 */ /* 0x000fe40000000f00 */
[----:B------:R-:W-:Y:S02]  /*2a80*/  SEL R89, R7, RZ, !P4 ;  /* 0x000000ff07597207 */ /* 0x000fe40006000000 */
[----:B------:R-:W-:-:S03]  /*2a90*/  SEL R142, R6, RZ, !P4 ;  /* 0x000000ff068e7207 */ /* 0x000fc60006000000 */
[----:B------:R-:W-:Y:S02]  /*2aa0*/  IMAD R102, R89, c[0x0][0x1f0], RZ ;  /* 0x00007c0059667a24 */ /* 0x000fe400078e02ff */
[----:B------:R-:W-:-:S04]  /*2ab0*/  IMAD.WIDE.U32 R156, R142, c[0x0][0x1f0], R156 ;  /* 0x00007c008e9c7a25 */ /* 0x000fc800078e009c */
[----:B------:R-:W-:Y:S01]  /*2ac0*/  IMAD R102, R142, c[0x0][0x1f4], R102 ;  /* 0x00007d008e667a24 */ /* 0x000fe200078e0266 */
[----:B------:R-:W-:-:S04]  /*2ad0*/  IADD3 R94, P1, P0, R156, R170, R116 ;  /* 0x000000aa9c5e7210 */ /* 0x000fc8000783e074 */
[----:B------:R-:W-:-:S04]  /*2ae0*/  IADD3 R102, R157, R102, RZ ;  /* 0x000000669d667210 */ /* 0x000fc80007ffe0ff */
[----:B------:R-:W-:Y:S02]  /*2af0*/  IADD3.X R93, R102, R113, R117, P1, P0 ;  /* 0x00000071665d7210 */ /* 0x000fe40000fe0475 */
[----:B-1----:R-:W-:Y:S01]  /*2b00*/  ISETP.GE.AND P0, PT, R116, c[0x0][0x27c], PT ;  /* 0x00009f0074007a0c */ /* 0x002fe20003f06270 */
[----:B------:R-:W-:Y:S01]  /*2b10*/  BAR.SYNC.DEFER_BLOCKING 0x0 ;  /* 0x0000000000007b1d */ /* 0x000fe20000010000 */
[C---:B------:R-:W-:Y:S01]  /*2b20*/  IMAD.WIDE.U32 R6, R227.reuse, c[0x0][0x260], R116 ;  /* 0x00009800e3067a25 */ /* 0x040fe200078e0074 */
[----:B------:R-:W-:Y:S02]  /*2b30*/  SHF.R.S32.HI R122, RZ, 0x1f, R76 ;  /* 0x0000001fff7a7819 */ /* 0x000fe4000001144c */
[----:B------:R-:W-:Y:S01]  /*2b40*/  SEL R2, RZ, c[0x0][0x27c], !P0 ;  /* 0x00009f00ff027a07 */ /* 0x000fe20004000000 */
[----:B------:R-:W-:Y:S01]  /*2b50*/  IMAD R92, R92, c[0x0][0x268], RZ ;  /* 0x00009a005c5c7a24 */ /* 0x000fe200078e02ff */
[----:B------:R-:W-:Y:S01]  /*2b60*/  SHF.R.S32.HI R123, RZ, 0x1f, R73 ;  /* 0x0000001fff7b7819 */ /* 0x000fe20000011449 */
[C---:B------:R-:W-:Y:S01]  /*2b70*/  IMAD R7, R227.reuse, c[0x0][0x264], R7 ;  /* 0x00009900e3077a24 */ /* 0x040fe200078e0207 */
[----:B------:R-:W-:Y:S01]  /*2b80*/  ULDC.U8 UR4, c[0x0][0x298] ;  /* 0x0000a60000047ab9 */ /* 0x000fe20000000000 */
[----:B------:R-:W-:Y:S01]  /*2b90*/  IMAD.IADD R2, R116, 0x1, R2 ;  /* 0x0000000174027824 */ /* 0x000fe200078e0202 */
[----:B------:R-:W-:Y:S01]  /*2ba0*/  MOV R114, 0x6 ;  /* 0x0000000600727802 */ /* 0x000fe20000000f00 */
[----:B------:R-:W-:Y:S01]  /*2bb0*/  IMAD.WIDE.U32 R8, R227, c[0x0][0x210], R116 ;  /* 0x00008400e3087a25 */ /* 0x000fe200078e0074 */
[----:B------:R-:W-:-:S02]  /*2bc0*/  @P0 IADD3 R4, -R4, c[0x0][0x1d4], RZ ;  /* 0x0000750004040a10 */ /* 0x000fc40007ffe1ff */
[----:B------:R-:W-:Y:S01]  /*2bd0*/  SHF.R.S32.HI R138, RZ, 0x1f, R2 ;  /* 0x0000001fff8a7819 */ /* 0x000fe20000011402 */
[C---:B------:R-:W-:Y:S01]  /*2be0*/  IMAD R92, R144.reuse, c[0x0][0x26c], R92 ;  /* 0x00009b00905c7a24 */ /* 0x040fe200078e025c */
[----:B------:R-:W-:Y:S01]  /*2bf0*/  SHF.R.S32.HI R3, RZ, 0x1f, R4 ;  /* 0x0000001fff037819 */ /* 0x000fe20000011404 */
[----:B------:R-:W-:Y:S01]  /*2c00*/  IMAD.WIDE.U32 R144, R144, c[0x0][0x268], R6 ;  /* 0x00009a0090907a25 */ /* 0x000fe200078e0006 */
[C---:B------:R-:W-:Y:S02]  /*2c10*/  LEA.HI R5, R138.reuse, R2, RZ, 0x6 ;  /* 0x000000028a057211 */ /* 0x040fe400078f30ff */
[----:B------:R-:W-:Y:S01]  /*2c20*/  LEA.HI R3, R3, R4, RZ, 0x4 ;  /* 0x0000000403037211 */ /* 0x000fe200078f20ff */
[----:B------:R-:W-:Y:S01]  /*2c30*/  IMAD R89, R89, c[0x0][0x218], RZ ;  /* 0x0000860059597a24 */ /* 0x000fe200078e02ff */
[----:B------:R-:W-:Y:S01]  /*2c40*/  LEA.HI R138, R138, R2, RZ, 0x3 ;  /* 0x000000028a8a7211 */ /* 0x000fe200078f18ff */
[----:B------:R-:W-:Y:S01]  /*2c50*/  IMAD R9, R227, c[0x0][0x214], R9 ;  /* 0x00008500e3097a24 */ /* 0x000fe200078e0209 */
[----:B------:R-:W-:Y:S01]  /*2c60*/  SHF.R.S32.HI R3, RZ, 0x4, R3 ;  /* 0x00000004ff037819 */ /* 0x000fe20000011403 */
[----:B------:R-:W-:Y:S01]  /*2c70*/  IMAD R122, R122, c[0x0][0x1e0], RZ ;  /* 0x000078007a7a7a24 */ /* 0x000fe200078e02ff */
[----:B------:R-:W-:Y:S01]  /*2c80*/  SHF.R.S32.HI R5, RZ, 0x6, R5 ;  /* 0x00000006ff057819 */ /* 0x000fe20000011405 */
[----:B------:R-:W-:Y:S01]  /*2c90*/  IMAD.MOV.U32 R125, RZ, RZ, c[0x0][0x1e0] ;  /* 0x00007800ff7d7624 */ /* 0x000fe200078e00ff */
[----:B------:R-:W-:Y:S01]  /*2ca0*/  LEA.HI.SX32 R3, R138, R3, 0x1d ;  /* 0x000000038a037211 */ /* 0x000fe200078feaff */
[----:B------:R-:W-:Y:S01]  /*2cb0*/  IMAD R123, R123, c[0x0][0x1e0], RZ ;  /* 0x000078007b7b7a24 */ /* 0x000fe200078e02ff */
[----:B------:R-:W-:Y:S01]  /*2cc0*/  LOP3.LUT R134, R75, 0x38, R138, 0xf8, !PT ;  /* 0x000000384b867812 */ /* 0x000fe200078ef88a */
[C---:B------:R-:W-:Y:S01]  /*2cd0*/  IMAD R4, R5.reuse, 0x1800, R69 ;  /* 0x0000180005047824 */ /* 0x040fe200078e0245 */
[----:B------:R-:W-:Y:S01]  /*2ce0*/  SHF.R.S32.HI R2, RZ, 0x1f, R3 ;  /* 0x0000001fff027819 */ /* 0x000fe20000011403 */
[----:B------:R-:W-:Y:S01]  /*2cf0*/  IMAD R6, R5, 0x1800, R70 ;  /* 0x0000180005067824 */ /* 0x000fe200078e0246 */
[----:B------:R-:W-:Y:S01]  /*2d00*/  SHF.L.U32 R137, R3, 0x3, RZ ;  /* 0x0000000303897819 */ /* 0x000fe200000006ff */
[----:B------:R-:W-:Y:S01]  /*2d10*/  IMAD R5, R5, 0x1800, R68 ;  /* 0x0000180005057824 */ /* 0x000fe200078e0244 */
[----:B------:R-:W-:Y:S01]  /*2d20*/  LEA.HI R2, R2, R3, RZ, 0x3 ;  /* 0x0000000302027211 */ /* 0x000fe200078f18ff */
[----:B------:R-:W-:Y:S01]  /*2d30*/  IMAD R89, R142, c[0x0][0x21c], R89 ;  /* 0x000087008e597a24 */ /* 0x000fe200078e0259 */
[----:B------:R-:W-:Y:S01]  /*2d40*/  LOP3.LUT R134, R134, R74, RZ, 0x3c, !PT ;  /* 0x0000004a86867212 */ /* 0x000fe200078e3cff */
[----:B------:R-:W-:Y:S01]  /*2d50*/  IMAD.WIDE.U32 R142, R142, c[0x0][0x218], R8 ;  /* 0x000086008e8e7a25 */ /* 0x000fe200078e0008 */
[----:B------:R-:W-:-:S02]  /*2d60*/  SHF.R.S32.HI R2, RZ, 0x3, R2 ;  /* 0x00000003ff027819 */ /* 0x000fc40000011402 */
[----:B------:R-:W-:Y:S01]  /*2d70*/  LOP3.LUT R132, R72, 0x38, R138, 0xf8, !PT ;  /* 0x0000003848847812 */ /* 0x000fe200078ef88a */
[----:B------:R-:W-:Y:S01]  /*2d80*/  IMAD.IADD R134, R4, 0x1, R134 ;  /* 0x0000000104867824 */ /* 0x000fe200078e0286 */
[----:B------:R-:W-:Y:S01]  /*2d90*/  LOP3.LUT R131, R72, 0x38, R137, 0xf8, !PT ;  /* 0x0000003848837812 */ /* 0x000fe200078ef889 */
[----:B------:R-:W-:Y:S01]  /*2da0*/  IMAD R4, R2, 0x1800, R70 ;  /* 0x0000180002047824 */ /* 0x000fe200078e0246 */
[----:B------:R-:W-:Y:S01]  /*2db0*/  LOP3.LUT R136, R78, 0x38, R138, 0xf8, !PT ;  /* 0x000000384e887812 */ /* 0x000fe200078ef88a */
[----:B------:R-:W-:Y:S01]  /*2dc0*/  IMAD R3, R2, 0x1800, R69 ;  /* 0x0000180002037824 */ /* 0x000fe200078e0245 */
[--C-:B------:R-:W-:Y:S01]  /*2dd0*/  LOP3.LUT R135, R78, 0x38, R137.reuse, 0xf8, !PT ;  /* 0x000000384e877812 */ /* 0x100fe200078ef889 */
[----:B------:R-:W-:Y:S01]  /*2de0*/  IMAD R2, R2, 0x1800, R68 ;  /* 0x0000180002027824 */ /* 0x000fe200078e0244 */
[----:B------:R-:W-:Y:S01]  /*2df0*/  LOP3.LUT R133, R75, 0x38, R137, 0xf8, !PT ;  /* 0x000000384b857812 */ /* 0x000fe200078ef889 */
[----:B------:R-:W-:Y:S01]  /*2e00*/  IMAD R126, R160, c[0x0][0x294], RZ ;  /* 0x0000a500a07e7a24 */ /* 0x000fe200078e02ff */
[-C--:B------:R-:W-:Y:S01]  /*2e10*/  LOP3.LUT R132, R132, R71.reuse, RZ, 0x3c, !PT ;  /* 0x0000004784847212 */ /* 0x080fe200078e3cff */
[C---:B------:R-:W-:Y:S01]  /*2e20*/  IMAD R127, R160.reuse, c[0x0][0x284], RZ ;  /* 0x0000a100a07f7a24 */ /* 0x040fe200078e02ff */
[----:B------:R-:W-:Y:S01]  /*2e30*/  LOP3.LUT R131, R131, R71, RZ, 0x3c, !PT ;  /* 0x0000004783837212 */ /* 0x000fe200078e3cff */
[----:B------:R-:W-:Y:S01]  /*2e40*/  IMAD R128, R160, c[0x0][0x1e4], RZ ;  /* 0x00007900a0807a24 */ /* 0x000fe200078e02ff */
[-C--:B------:R-:W-:Y:S01]  /*2e50*/  LOP3.LUT R136, R136, R77.reuse, RZ, 0x3c, !PT ;  /* 0x0000004d88887212 */ /* 0x080fe200078e3cff */
[----:B------:R-:W-:Y:S01]  /*2e60*/  IMAD.IADD R132, R5, 0x1, R132 ;  /* 0x0000000105847824 */ /* 0x000fe200078e0284 */
[----:B------:R-:W-:Y:S01]  /*2e70*/  LOP3.LUT R135, R135, R77, RZ, 0x3c, !PT ;  /* 0x0000004d87877212 */ /* 0x000fe200078e3cff */
[----:B------:R-:W-:Y:S01]  /*2e80*/  IMAD.IADD R131, R2, 0x1, R131 ;  /* 0x0000000102837824 */ /* 0x000fe200078e0283 */
[----:B------:R-:W-:Y:S01]  /*2e90*/  LOP3.LUT R133, R133, R74, RZ, 0x3c, !PT ;  /* 0x0000004a85857212 */ /* 0x000fe200078e3cff */
[----:B------:R-:W-:Y:S01]  /*2ea0*/  IMAD.WIDE.U32 R166, R76, c[0x0][0x1e0], RZ ;  /* 0x000078004ca67a25 */ /* 0x000fe200078e00ff */
[----:B------:R-:W-:-:S02]  /*2eb0*/  IADD3 R91, P0, R79, R91, RZ ;  /* 0x0000005b4f5b7210 */ /* 0x000fc40007f1e0ff */
[----:B------:R-:W-:Y:S01]  /*2ec0*/  IADD3 R133, R3, R133, RZ ;  /* 0x0000008503857210 */ /* 0x000fe20007ffe0ff */
[----:B------:R-:W-:Y:S01]  /*2ed0*/  IMAD R122, R76, c[0x0][0x1e4], R122 ;  /* 0x000079004c7a7a24 */ /* 0x000fe200078e027a */
[----:B------:R-:W-:Y:S01]  /*2ee0*/  IADD3.X R90, R83, R90, RZ, P0, !PT ;  /* 0x0000005a535a7210 */ /* 0x000fe200007fe4ff */
[----:B------:R-:W-:Y:S01]  /*2ef0*/  IMAD.IADD R136, R6, 0x1, R136 ;  /* 0x0000000106887824 */ /* 0x000fe200078e0288 */
[----:B------:R-:W-:Y:S01]  /*2f00*/  ISETP.NE.AND P0, PT, RZ, UR4, PT ;  /* 0x00000004ff007c0c */ /* 0x000fe2000bf05270 */
[----:B------:R-:W-:Y:S01]  /*2f10*/  IMAD.IADD R135, R4, 0x1, R135 ;  /* 0x0000000104877824 */ /* 0x000fe200078e0287 */
[----:B------:R-:W-:Y:S01]  /*2f20*/  LOP3.LUT R138, R138, 0xfffffff8, RZ, 0xc0, !PT ;  /* 0xfffffff88a8a7812 */ /* 0x000fe200078ec0ff */
[----:B------:R-:W-:Y:S01]  /*2f30*/  IMAD.WIDE.U32 R160, R160, c[0x0][0x280], RZ ;  /* 0x0000a000a0a07a25 */ /* 0x000fe200078e00ff */
[C---:B------:R-:W-:Y:S02]  /*2f40*/  SHF.L.U64.HI R124, R125.reuse, R124, c[0x0][0x1e4] ;  /* 0x000079007d7c7619 */ /* 0x040fe4000001027c */
[----:B------:R-:W-:Y:S01]  /*2f50*/  SHF.L.U32 R115, R125, 0x6, RZ ;  /* 0x000000067d737819 */ /* 0x000fe200000006ff */
[----:B------:R-:W-:Y:S01]  /*2f60*/  IMAD.WIDE.U32 R164, R73, c[0x0][0x1e0], RZ ;  /* 0x0000780049a47a25 */ /* 0x000fe200078e00ff */
[----:B------:R-:W-:-:S02]  /*2f70*/  ISETP.GE.AND P1, PT, R105, 0x1, PT ;  /* 0x000000016900780c */ /* 0x000fc40003f26270 */
[----:B------:R-:W-:Y:S01]  /*2f80*/  ISETP.GE.AND P4, PT, R116, c[0x0][0x1d4], PT ;  /* 0x0000750074007a0c */ /* 0x000fe20003f86270 */
[----:B------:R-:W-:Y:S01]  /*2f90*/  IMAD.WIDE.U32 R162, R120, 0x60, RZ ;  /* 0x0000006078a27825 */ /* 0x000fe200078e00ff */
[----:B------:R-:W-:Y:S02]  /*2fa0*/  P2R R139, PR, RZ, 0x1 ;  /* 0x00000001ff8b7803 */ /* 0x000fe40000000000 */
[----:B------:R-:W-:Y:S01]  /*2fb0*/  IADD3 R122, R167, R122, RZ ;  /* 0x0000007aa77a7210 */ /* 0x000fe20007ffe0ff */
[----:B------:R-:W-:Y:S01]  /*2fc0*/  IMAD.WIDE.U32 R158, R125, 0x60, RZ ;  /* 0x000000607d9e7825 */ /* 0x000fe200078e00ff */
[----:B------:R-:W-:Y:S02]  /*2fd0*/  IADD3 R89, R143, R89, RZ ;  /* 0x000000598f597210 */ /* 0x000fe40007ffe0ff */
[----:B------:R-:W-:Y:S01]  /*2fe0*/  SHF.R.S32.HI R130, RZ, 0x1f, R138 ;  /* 0x0000001fff827819 */ /* 0x000fe2000001148a */
[----:B------:R-:W-:Y:S01]  /*2ff0*/  IMAD R123, R73, c[0x0][0x1e4], R123 ;  /* 0x00007900497b7a24 */ /* 0x000fe200078e027b */
[----:B------:R-:W-:Y:S01]  /*3000*/  SHF.R.S32.HI R129, RZ, 0x1f, R137 ;  /* 0x0000001fff817819 */ /* 0x000fe20000011489 */
[C---:B------:R-:W-:Y:S01]  /*3010*/  IMAD.SHL.U32 R119, R118.reuse, 0x40, RZ ;  /* 0x0000004076777824 */ /* 0x040fe200078e00ff */
[-C--:B------:R-:W-:Y:S01]  /*3020*/  SHF.L.U64.HI R118, R118, R114.reuse, c[0x0][0x284] ;  /* 0x0000a10076767619 */ /* 0x080fe20000010272 */
[C---:B------:R-:W-:Y:S01]  /*3030*/  IMAD.SHL.U32 R121, R120.reuse, 0x40, RZ ;  /* 0x0000004078797824 */ /* 0x040fe200078e00ff */
[-C--:B------:R-:W-:Y:S01]  /*3040*/  SHF.L.U64.HI R120, R120, R114.reuse, c[0x0][0x294] ;  /* 0x0000a50078787619 */ /* 0x080fe20000010272 */
[----:B------:R-:W-:Y:S01]  /*3050*/  IMAD.IADD R126, R163, 0x1, R126 ;  /* 0x00000001a37e7824 */ /* 0x000fe200078e027e */
[----:B------:R-:W-:Y:S01]  /*3060*/  SHF.L.U64.HI R114, R125, R114, c[0x0][0x1e4] ;  /* 0x000079007d727619 */ /* 0x000fe20000010272 */
[----:B------:R-:W-:Y:S01]  /*3070*/  IMAD.IADD R127, R161, 0x1, R127 ;  /* 0x00000001a17f7824 */ /* 0x000fe200078e027f */
[----:B------:R-:W-:Y:S01]  /*3080*/  SHF.L.U32 R132, R132, 0x1, RZ ;  /* 0x0000000184847819 */ /* 0x000fe200000006ff */
[----:B------:R-:W-:Y:S01]  /*3090*/  IMAD.SHL.U32 R125, R125, 0x20, RZ ;  /* 0x000000207d7d7824 */ /* 0x000fe200078e00ff */
[----:B------:R-:W-:Y:S01]  /*30a0*/  SHF.L.U32 R131, R131, 0x1, RZ ;  /* 0x0000000183837819 */ /* 0x000fe200000006ff */
[----:B------:R-:W-:-:S02]  /*30b0*/  IMAD.IADD R128, R159, 0x1, R128 ;  /* 0x000000019f807824 */ /* 0x000fc400078e0280 */
[----:B------:R-:W-:Y:S02]  /*30c0*/  IMAD.IADD R123, R165, 0x1, R123 ;  /* 0x00000001a57b7824 */ /* 0x000fe400078e027b */
[----:B------:R-:W-:Y:S02]  /*30d0*/  IMAD.IADD R92, R145, 0x1, R92 ;  /* 0x00000001915c7824 */ /* 0x000fe400078e025c */
[----:B------:R-:W-:Y:S02]  /*30e0*/  IMAD.SHL.U32 R136, R136, 0x2, RZ ;  /* 0x0000000288887824 */ /* 0x000fe400078e00ff */
[----:B------:R-:W-:Y:S02]  /*30f0*/  IMAD.SHL.U32 R134, R134, 0x2, RZ ;  /* 0x0000000286867824 */ /* 0x000fe400078e00ff */
[----:B------:R-:W-:Y:S02]  /*3100*/  IMAD.SHL.U32 R135, R135, 0x2, RZ ;  /* 0x0000000287877824 */ /* 0x000fe400078e00ff */
[----:B------:R-:W-:-:S02]  /*3110*/  IMAD.SHL.U32 R133, R133, 0x2, RZ ;  /* 0x0000000285857824 */ /* 0x000fc400078e00ff */
.L_x_743:
[----:B------:R-:W-:Y:S01]  /*3120*/  SHF.R.S32.HI R88, RZ, 0x1f, R34 ;  /* 0x0000001fff587819 */ /* 0x000fe20000011422 */
[-C--:B------:R-:W-:Y:S01]  /*3130*/  IMAD R174, R128, R34.reuse, RZ ;  /* 0x0000002280ae7224 */ /* 0x080fe200078e02ff */
[----:B------:R-:W-:Y:S01]  /*3140*/  ISETP.GE.AND P2, PT, R105, 0x1, PT ;  /* 0x000000016900780c */ /* 0x000fe20003f46270 */
[----:B------:R-:W-:Y:S01]  /*3150*/  IMAD.WIDE.U32 R176, R158, R34, RZ ;  /* 0x000000229eb07225 */ /* 0x000fe200078e00ff */
[----:B------:R-:W-:Y:S04]  /*3160*/  DEPBAR.LE SB0, 0x0 ;  /* 0x000080000000791a */ /* 0x000fe80000000000 */
[----:B-1----:R-:W-:Y:S01]  /*3170*/  IADD3 R5, P1, P0, R94, R176, R125 ;  /* 0x000000b05e057210 */ /* 0x002fe2000783e07d */
[----:B------:R-:W-:Y:S01]  /*3180*/  IMAD R174, R88, R158, R174 ;  /* 0x0000009e58ae7224 */ /* 0x000fe200078e02ae */
[----:B------:R-:W-:Y:S01]  /*3190*/  WARPSYNC 0xffffffff ;  /* 0xffffffff00007948 */ /* 0x000fe20003800000 */
[----:B------:R-:W-:Y:S02]  /*31a0*/  BAR.SYNC.DEFER_BLOCKING 0x0 ;  /* 0x0000000000007b1d */ /* 0x000fe40000010000 */
[----:B------:R-:W-:Y:S05]  /*31b0*/  IMAD.IADD R174, R177, 0x1, R174 ;  /* 0x00000001b1ae7824 */ /* 0x000fea00078e02ae */
[C---:B------:R-:W-:Y:S02]  /*31c0*/  IADD3.X R4, R93.reuse, R174, R124, P1, P0 ;  /* 0x000000ae5d047210 */ /* 0x040fe40000fe047c */
[C---:B------:R-:W-:Y:S04]  /*31d0*/  IADD3 R3, P1, P0, R94.reuse, R176, R115 ;  /* 0x000000b05e037210 */ /* 0x040fe8000783e073 */
[----:B------:R-:W-:Y:S02]  /*31e0*/  IADD3.X R2, R93, R174, R114, P1, P0 ;  /* 0x000000ae5d027210 */ /* 0x000fe40000fe0472 */
[----:B------:R-:W-:Y:S05]  /*31f0*/  IADD3 R7, P0, R94, R176, RZ ;  /* 0x000000b05e077210 */ /* 0x000fea0007f1e0ff */
[----:B------:R-:W-:Y:S01]  /*3200*/  IMAD.X R6, R174, 0x1, R93, P0 ;  /* 0x00000001ae067824 */ /* 0x000fe200000e065d */
[C---:B------:R-:W-:Y:S04]  /*3210*/  LEA R58, P0, R7.reuse, c[0x0][0x1c8], 0x1 ;  /* 0x00007200073a7a11 */ /* 0x040fe800078008ff */
[----:B------:R-:W-:Y:S01]  /*3220*/  LEA.HI.X R59, R7, c[0x0][0x1cc], R6, 0x1, P0 ;  /* 0x00007300073b7a11 */ /* 0x000fe200000f0c06 */
[----:B------:R-:W-:Y:S01]  /*3230*/  BSSY B2, `(.L_x_709) ;  /* 0x00003a8000027945 */ /* 0x000fe20003800000 */
[C---:B------:R-:W-:Y:S04]  /*3240*/  LEA R56, P0, R5.reuse, c[0x0][0x1c8], 0x1 ;  /* 0x0000720005387a11 */ /* 0x040fe800078008ff */
[----:B------:R-:W-:Y:S02]  /*3250*/  LEA.HI.X R57, R5, c[0x0][0x1cc], R4, 0x1, P0 ;  /* 0x0000730005397a11 */ /* 0x000fe400000f0c04 */
[C---:B------:R-:W-:Y:S04]  /*3260*/  LEA R54, P0, R3.reuse, c[0x0][0x1c8], 0x1 ;  /* 0x0000720003367a11 */ /* 0x040fe800078008ff */
[----:B------:R-:W-:Y:S01]  /*3270*/  LEA.HI.X R55, R3, c[0x0][0x1cc], R2, 0x1, P0 ;  /* 0x0000730003377a11 */ /* 0x000fe200000f0c02 */
[----:B------:R-:W-:-:S05]  /*3280*/  @!P2 BRA `(.L_x_710) ;  /* 0x000038100000a947 */ /* 0x000fca0003800000 */
[-C--:B------:R-:W-:Y:S01]  /*3290*/  IMAD R36, R127, R34.reuse, RZ ;  /* 0x000000227f247224 */ /* 0x080fe200078e02ff */
[----:B------:R-:W-:Y:S01]  /*32a0*/  ISETP.NE.AND P2, PT, R139, RZ, PT ;  /* 0x000000ff8b00720c */ /* 0x000fe20003f45270 */
        /* <DEDUP_REMOVED lines=21> */
[----:B------:R-:W-:Y:S01]  /*3400*/  CS2R R50, SRZ ;  /* 0x0000000000327805 */ /* 0x000fe2000001ff00 */
[----:B------:R-:W-:Y:S01]  /*3410*/  CS2R R28, SRZ ;  /* 0x00000000001c7805 */ /* 0x000fe2000001ff00 */
[----:B------:R-:W-:Y:S01]  /*3420*/  IMAD.X R2, R36, 0x1, R101, P0 ;  /* 0x0000000124027824 */ /* 0x000fe200000e0665 */
[----:B------:R-:W-:Y:S05]  /*3430*/  IADD3 R5, P0, R152, R60, RZ ;  /* 0x0000003c98057210 */ /* 0x000fea0007f1e0ff */
[----:B------:R-:W-:Y:S01]  /*3440*/  IMAD.X R4, R33, 0x1, R100, P0 ;  /* 0x0000000121047824 */ /* 0x000fe200000e0664 */
        /* <DEDUP_REMOVED lines=12> */
.L_x_713:
[----:B------:R-:W-:Y:S05]  /*3510*/  BSYNC B0 ;  /* 0x0000000000007941 */ /* 0x000fea0003800000 */
.L_x_712:
[----:B------:R-:W-:Y:S01]  /*3520*/  ISETP.GE.AND P3, PT, R76, R141, PT ;  /* 0x0000008d4c00720c */ /* 0x000fe20003f66270 */
[----:B-----5:R-:W-:Y:S01]  /*3530*/  IMAD.MOV.U32 R5, RZ, RZ, R50 ;  /* 0x000000ffff057224 */ /* 0x020fe200078e0032 */
[----:B------:R-:W-:Y:S01]  /*3540*/  BSSY B0, `(.L_x_714) ;  /* 0x0000025000007945 */ /* 0x000fe20003800000 */
[----:B------:R-:W-:Y:S01]  /*3550*/  IMAD.MOV.U32 R4, RZ, RZ, R51 ;  /* 0x000000ffff047224 */ /* 0x000fe200078e0033 */
[----:B------:R-:W-:Y:S01]  /*3560*/  CS2R R48, SRZ ;  /* 0x0000000000307805 */ /* 0x000fe2000001ff00 */
[----:B-1----:R-:W-:Y:S01]  /*3570*/  IMAD.MOV.U32 R3, RZ, RZ, R52 ;  /* 0x000000ffff037224 */ /* 0x002fe200078e0034 */
[----:B------:R-:W-:Y:S01]  /*3580*/  CS2R R22, SRZ ;  /* 0x0000000000167805 */ /* 0x000fe2000001ff00 */
[----:B------:R-:W-:Y:S01]  /*3590*/  IMAD.MOV.U32 R2, RZ, RZ, R53 ;  /* 0x000000ffff027224 */ /* 0x000fe200078e0035 */
[----:B------:R-:W-:Y:S01]  /*35a0*/  PRMT R47, R4, 0x5410, R5 ;  /* 0x00005410042f7816 */ /* 0x000fe20000000005 */
[----:B------:R-:W-:Y:S01]  /*35b0*/  IMAD.MOV.U32 R4, RZ, RZ, R29 ;  /* 0x000000ffff047224 */ /* 0x000fe200078e001d */
[----:B------:R-:W-:Y:S01]  /*35c0*/  PRMT R32, R3, 0x7610, R32 ;  /* 0x0000761003207816 */ /* 0x000fe20000000020 */
[----:B------:R-:W-:Y:S01]  /*35d0*/  CS2R R24, SRZ ;  /* 0x0000000000187805 */ /* 0x000fe2000001ff00 */
[----:B------:R-:W-:Y:S02]  /*35e0*/  MOV R5, R28 ;  /* 0x0000001c00057202 */ /* 0x000fe40000000f00 */
[----:B------:R-:W-:Y:S02]  /*35f0*/  MOV R3, R31 ;  /* 0x0000001f00037202 */ /* 0x000fe40000000f00 */
[----:B------:R-:W-:Y:S01]  /*3600*/  PRMT R35, R2, 0x7610, R35 ;  /* 0x0000761002237816 */ /* 0x000fe20000000023 */
[----:B------:R-:W-:Y:S01]  /*3610*/  IMAD.MOV.U32 R2, RZ, RZ, R30 ;  /* 0x000000ffff027224 */ /* 0x000fe200078e001e */
        /* <DEDUP_REMOVED lines=23> */
.L_x_715:
[----:B------:R-:W-:Y:S05]  /*3790*/  BSYNC B0 ;  /* 0x0000000000007941 */ /* 0x000fea0003800000 */
.L_x_714:
[----:B------:R-:W-:Y:S01]  /*37a0*/  ISETP.GE.AND P2, PT, R73, R141, PT ;  /* 0x0000008d4900720c */ /* 0x000fe20003f46270 */
[----:B-----5:R-:W-:Y:S01]  /*37b0*/  IMAD.MOV.U32 R7, RZ, RZ, R44 ;  /* 0x000000ffff077224 */ /* 0x020fe200078e002c */
        /* <DEDUP_REMOVED lines=11> */
[----:B-1----:R-:W-:Y:S01]  /*3870*/  CS2R R8, SRZ ;  /* 0x0000000000087805 */ /* 0x002fe2000001ff00 */
[----:B------:R-:W-:Y:S01]  /*3880*/  MOV R3, R25 ;  /* 0x0000001900037202 */ /* 0x000fe20000000f00 */
[----:B------:R-:W-:Y:S01]  /*3890*/  CS2R R20, SRZ ;  /* 0x0000000000147805 */ /* 0x000fe2000001ff00 */
[----:B------:R-:W-:Y:S02]  /*38a0*/  PRMT R11, R6, 0x5410, R7 ;  /* 0x00005410060b7816 */ /* 0x000fe40000000007 */
[----:B------:R-:W-:Y:S01]  /*38b0*/  PRMT R14, R3, 0x5410, R5 ;  /* 0x00005410030e7816 */ /* 0x000fe20000000005 */
[----:B------:R-:W-:-:S05]  /*38c0*/  @P2 BRA `(.L_x_717) ;  /* 0x0000012000002947 */ /* 0x000fca0003800000 */
[----:B------:R-:W-:Y:S01]  /*38d0*/  IADD3 R3, P1, P0, R154, R119, R62 ;  /* 0x000000779a037210 */ /* 0x000fe2000783e03e */
[----:B------:R-:W-:Y:S01]  /*38e0*/  CS2R R40, SRZ ;  /* 0x0000000000287805 */ /* 0x000fe2000001ff00 */
[----:B------:R-:W-:Y:S02]  /*38f0*/  CS2R R8, SRZ ;  /* 0x0000000000087805 */ /* 0x000fe4000001ff00 */
[----:B------:R-:W-:Y:S02]  /*3900*/  IADD3.X R36, R101, R118, R36, P1, P0 ;  /* 0x0000007665247210 */ /* 0x000fe40000fe0424 */
        /* <DEDUP_REMOVED lines=14> */
.L_x_717:
[----:B------:R-:W-:Y:S05]  /*39f0*/  BSYNC B0 ;  /* 0x0000000000007941 */ /* 0x000fea0003800000 */
.L_x_716:
[----:B-----5:R-:W-:Y:S01]  /*3a00*/  MOV R5, R42 ;  /* 0x0000002a00057202 */ /* 0x020fe20000000f00 */
[----:B-1----:R-:W-:Y:S01]  /*3a10*/  IMAD.MOV.U32 R7, RZ, RZ, R40 ;  /* 0x000000ffff077224 */ /* 0x002fe200078e0028 */
        /* <DEDUP_REMOVED lines=17> */
[----:B------:R-:W-:Y:S01]  /*3b30*/  @!P0 HADD2.F32 R2, -RZ, R2.H0_H0 ;  /* 0x20000002ff028230 */ /* 0x000fe20000004100 */
[--C-:B------:R-:W-:Y:S01]  /*3b40*/  @!P0 SHF.R.U64 R3, R30, 0x10, R31.reuse ;  /* 0x000000101e038819 */ /* 0x100fe2000000121f */
[----:B------:R-:W-:Y:S01]  /*3b50*/  @!P0 HADD2.F32 R4, -RZ, R4.H0_H0 ;  /* 0x20000004ff048230 */ /* 0x000fe20000004100 */
[----:B------:R-:W-:Y:S01]  /*3b60*/  @!P0 SHF.R.U32.HI R5, RZ, 0x10, R31 ;  /* 0x00000010ff058819 */ /* 0x000fe2000001161f */
[----:B------:R-:W-:Y:S01]  /*3b70*/  @!P0 HADD2.F32 R31, -RZ, R32.H0_H0 ;  /* 0x20000020ff1f8230 */ /* 0x000fe20000004100 */
[--C-:B------:R-:W-:Y:S01]  /*3b80*/  @!P0 SHF.R.U64 R33, R52, 0x10, R53.reuse ;  /* 0x0000001034218819 */ /* 0x100fe20000001235 */
[----:B------:R-:W-:Y:S01]  /*3b90*/  @!P0 HADD2.F32 R3, -RZ, R3.H0_H0 ;  /* 0x20000003ff038230 */ /* 0x000fe20000004100 */
        /* <DEDUP_REMOVED lines=8> */
[--C-:B------:R-:W-:Y:S01]  /*3c20*/  @!P0 HADD2.F32 R32, -RZ, R27.reuse.H1_H1 ;  /* 0x3000001bff208230 */ /* 0x100fe20000004100 */
[-C--:B------:R-:W-:Y:S02]  /*3c30*/  @!P0 FMUL.FTZ R52, R30, R2.reuse ;  /* 0x000000021e348220 */ /* 0x080fe40000410000 */
[C---:B------:R-:W-:Y:S02]  /*3c40*/  @!P0 FMUL.FTZ R2, R26.reuse, R2 ;  /* 0x000000021a028220 */ /* 0x040fe40000410000 */
[----:B------:R-:W-:Y:S01]  /*3c50*/  @!P0 FFMA.FTZ R52, R26, R31, -R52 ;  /* 0x0000001f1a348223 */ /* 0x000fe20000010834 */
[----:B------:R-:W-:Y:S01]  /*3c60*/  @!P0 HADD2.F32 R26, -RZ, R27.H0_H0 ;  /* 0x2000001bff1a8230 */ /* 0x000fe20000004100 */
[----:B------:R-:W-:Y:S01]  /*3c70*/  @!P0 FMUL.FTZ R53, R32, R3 ;  /* 0x0000000320358220 */ /* 0x000fe20000410000 */
[----:B------:R-:W-:Y:S01]  /*3c80*/  @!P0 MOV R27, R18 ;  /* 0x00000012001b8202 */ /* 0x000fe20000000f00 */
[----:B------:R-:W-:Y:S01]  /*3c90*/  @!P0 FFMA.FTZ R2, R30, R31, R2 ;  /* 0x0000001f1e028223 */ /* 0x000fe20000010002 */
[----:B------:R-:W-:Y:S01]  /*3ca0*/  @!P0 HADD2.F32 R31, -RZ, R35.H0_H0 ;  /* 0x20000023ff1f8230 */ /* 0x000fe20000004100 */
[C---:B------:R-:W-:Y:S02]  /*3cb0*/  @!P0 FMUL.FTZ R3, R26.reuse, R3 ;  /* 0x000000031a038220 */ /* 0x040fe40000410000 */
[----:B------:R-:W-:Y:S01]  /*3cc0*/  @!P0 FFMA.FTZ R53, R26, R33, -R53 ;  /* 0x000000211a358223 */ /* 0x000fe20000010835 */
[----:B------:R-:W-:Y:S01]  /*3cd0*/  @!P0 MOV R26, R19 ;  /* 0x00000013001a8202 */ /* 0x000fe20000000f00 */
[----:B------:R-:W-:Y:S01]  /*3ce0*/  @!P0 FFMA.FTZ R3, R32, R33, R3 ;  /* 0x0000002120038223 */ /* 0x000fe20000010003 */
[----:B------:R-:W-:Y:S01]  /*3cf0*/  @!P0 F2FP.PACK_AB R2, R2, R52 ;  /* 0x000000340202823e */ /* 0x000fe200000000ff */
[--C-:B------:R-:W-:Y:S02]  /*3d00*/  @!P0 HADD2.F32 R30, -RZ, R27.reuse.H1_H1 ;  /* 0x3000001bff1e8230 */ /* 0x100fe40000004100 */
[----:B------:R-:W-:Y:S01]  /*3d10*/  @!P0 HADD2.F32 R27, -RZ, R27.H0_H0 ;  /* 0x2000001bff1b8230 */ /* 0x000fe20000004100 */
[----:B------:R-:W-:Y:S01]  /*3d20*/  @!P0 MOV R16, R2 ;  /* 0x0000000200108202 */ /* 0x000fe20000000f00 */
[--C-:B------:R-:W-:Y:S01]  /*3d30*/  @!P0 HADD2.F32 R35, -RZ, R26.reuse.H1_H1 ;  /* 0x3000001aff238230 */ /* 0x100fe20000004100 */
[-C--:B------:R-:W-:Y:S01]  /*3d40*/  @!P0 FMUL.FTZ R61, R30, R4.reuse ;  /* 0x000000041e3d8220 */ /* 0x080fe20000410000 */
[----:B------:R-:W-:Y:S01]  /*3d50*/  @!P0 HADD2.F32 R26, -RZ, R26.H0_H0 ;  /* 0x2000001aff1a8230 */ /* 0x000fe20000004100 */
[----:B------:R-:W-:Y:S01]  /*3d60*/  @!P0 FMUL.FTZ R4, R27, R4 ;  /* 0x000000041b048220 */ /* 0x000fe20000410000 */
[----:B------:R-:W-:Y:S01]  /*3d70*/  @!P0 F2FP.PACK_AB R3, R3, R53 ;  /* 0x000000350303823e */ /* 0x000fe200000000ff */
[-C--:B------:R-:W-:Y:S02]  /*3d80*/  @!P0 FMUL.FTZ R60, R35, R5.reuse ;  /* 0x00000005233c8220 */ /* 0x080fe40000410000 */
[----:B------:R-:W-:Y:S01]  /*3d90*/  @!P0 FMUL.FTZ R5, R26, R5 ;  /* 0x000000051a058220 */ /* 0x000fe20000410000 */
[----:B------:R-:W-:Y:S01]  /*3da0*/  @!P0 MOV R17, R3 ;  /* 0x0000000300118202 */ /* 0x000fe20000000f00 */
[-C--:B------:R-:W-:Y:S02]  /*3db0*/  @!P0 FFMA.FTZ R4, R30, R31.reuse, R4 ;  /* 0x0000001f1e048223 */ /* 0x080fe40000010004 */
[----:B------:R-:W-:Y:S02]  /*3dc0*/  @!P0 FFMA.FTZ R27, R27, R31, -R61 ;  /* 0x0000001f1b1b8223 */ /* 0x000fe4000001083d */
[-C--:B------:R-:W-:Y:S02]  /*3dd0*/  @!P0 FFMA.FTZ R60, R26, R36.reuse, -R60 ;  /* 0x000000241a3c8223 */ /* 0x080fe4000001083c */
[----:B------:R-:W-:Y:S01]  /*3de0*/  @!P0 FFMA.FTZ R5, R35, R36, R5 ;  /* 0x0000002423058223 */ /* 0x000fe20000010005 */
[----:B------:R-:W-:Y:S04]  /*3df0*/  @!P0 F2FP.PACK_AB R4, R4, R27 ;  /* 0x0000001b0404823e */ /* 0x000fe800000000ff */
[----:B------:R-:W-:Y:S02]  /*3e00*/  @!P0 F2FP.PACK_AB R5, R5, R60 ;  /* 0x0000003c0505823e */ /* 0x000fe400000000ff */
[----:B------:R-:W-:Y:S02]  /*3e10*/  @!P0 MOV R18, R4 ;  /* 0x0000000400128202 */ /* 0x000fe40000000f00 */
[----:B------:R-:W-:Y:S05]  /*3e20*/  @!P0 MOV R19, R5 ;  /* 0x0000000500138202 */ /* 0x000fea0000000f00 */
[----:B------:R1:W-:Y:S02]  /*3e30*/  STG.E.128 [R58.64], R16 ;  /* 0x000000103a007986 */ /* 0x0003e4000c101d08 */
.L_x_721:
[----:B------:R-:W-:Y:S05]  /*3e40*/  BSYNC B0 ;  /* 0x0000000000007941 */ /* 0x000fea0003800000 */
.L_x_720:
[----:B------:R-:W-:Y:S11]  /*3e50*/  ISETP.GE.AND P0, PT, R65, c[0x0][0x1d4], PT ;  /* 0x0000750041007a0c */ /* 0x000ff60003f06270 */
[----:B------:R-:W-:Y:S02]  /*3e60*/  @!UPT UIADD3 URZ, URZ, URZ, URZ ;  /* 0x0000003f3f3ff290 */ /* 0x000fe4000fffe03f */
[----:B------:R-:W-:-:S05]  /*3e70*/  @P0 BRA `(.L_x_719) ;  /* 0x0000034000000947 */ /* 0x000fca0003800000 */
[----:B------:R-:W-:Y:S01]  /*3e80*/  ISETP.GE.AND P0, PT, R10, c[0x0][0x27c], PT ;  /* 0x00009f000a007a0c */ /* 0x000fe20003f06270 */
[----:B-1----:R-:W1:Y:S11]  /*3e90*/  LDS.128 R16, [R234+0xb100] ;  /* 0x00b10000ea107984 */ /* 0x002e760000000c00 */
[----:B------:R-:W-:Y:S01]  /*3ea0*/  @!UPT UIADD3 URZ, URZ, URZ, URZ ;  /* 0x0000003f3f3ff290 */ /* 0x000fe2000fffe03f */
[----:B------:R-:W-:Y:S01]  /*3eb0*/  @!P0 HADD2.F32 R26, -RZ, R15.H1_H1 ;  /* 0x3000000fff1a8230 */ /* 0x000fe20000004100 */
[----:B------:R-:W-:Y:S02]  /*3ec0*/  @!P0 SHF.R.U64 R2, R28, 0x10, R29 ;  /* 0x000000101c028819 */ /* 0x000fe4000000121d */
[----:B------:R-:W-:Y:S02]  /*3ed0*/  @!P0 SHF.R.U64 R31, R50, 0x10, R51 ;  /* 0x00000010321f8819 */ /* 0x000fe40000001233 */
[----:B------:R-:W-:Y:S01]  /*3ee0*/  @!P0 SHF.R.U32.HI R4, RZ, 0x10, R29 ;  /* 0x00000010ff048819 */ /* 0x000fe2000001161d */
[----:B------:R-:W-:Y:S01]  /*3ef0*/  @!P0 HADD2.F32 R27, -RZ, R2.H0_H0 ;  /* 0x20000002ff1b8230 */ /* 0x000fe20000004100 */
[----:B------:R-:W-:Y:S01]  /*3f00*/  @!P0 SHF.R.U32.HI R33, RZ, 0x10, R51 ;  /* 0x00000010ff218819 */ /* 0x000fe20000011633 */
[----:B------:R-:W-:Y:S02]  /*3f10*/  @!P0 HADD2.F32 R29, -RZ, R47.H1_H1 ;  /* 0x3000002fff1d8230 */ /* 0x000fe40000004100 */
        /* <DEDUP_REMOVED lines=8> */
[C---:B------:R-:W-:Y:S01]  /*3fa0*/  @!P0 FMUL.FTZ R2, R3.reuse, R26 ;  /* 0x0000001a03028220 */ /* 0x040fe20000410000 */
[----:B------:R-:W-:Y:S01]  /*3fb0*/  @!P0 HADD2.F32 R26, -RZ, R5.H0_H0 ;  /* 0x20000005ff1a8230 */ /* 0x000fe20000004100 */
[----:B------:R-:W-:Y:S01]  /*3fc0*/  @!P0 FMUL.FTZ R36, R30, R27 ;  /* 0x0000001b1e248220 */ /* 0x000fe20000410000 */
[----:B------:R-:W-:Y:S01]  /*3fd0*/  @!P0 MOV R5, R18 ;  /* 0x0000001200058202 */ /* 0x000fe20000000f00 */
[----:B------:R-:W-:Y:S02]  /*3fe0*/  @!P0 FFMA.FTZ R35, R3, R29, -R35 ;  /* 0x0000001d03238223 */ /* 0x000fe40000010823 */
[C---:B------:R-:W-:Y:S01]  /*3ff0*/  @!P0 FMUL.FTZ R3, R26.reuse, R27 ;  /* 0x0000001b1a038220 */ /* 0x040fe20000410000 */
[----:B------:R-:W-:Y:S01]  /*4000*/  @!P0 HADD2.F32 R27, -RZ, R15.H0_H0 ;  /* 0x2000000fff1b8230 */ /* 0x000fe20000004100 */
[----:B------:R-:W-:Y:S01]  /*4010*/  @!P0 FFMA.FTZ R36, R26, R31, -R36 ;  /* 0x0000001f1a248223 */ /* 0x000fe20000010824 */
[----:B------:R-:W-:Y:S01]  /*4020*/  @!P0 MOV R26, R19 ;  /* 0x00000013001a8202 */ /* 0x000fe20000000f00 */
[----:B------:R-:W-:Y:S01]  /*4030*/  @!P0 FFMA.FTZ R2, R28, R29, R2 ;  /* 0x0000001d1c028223 */ /* 0x000fe20000010002 */
[--C-:B------:R-:W-:Y:S01]  /*4040*/  @!P0 HADD2.F32 R28, -RZ, R5.reuse.H1_H1 ;  /* 0x30000005ff1c8230 */ /* 0x100fe20000004100 */
[----:B------:R-:W-:Y:S01]  /*4050*/  @!P0 FFMA.FTZ R3, R30, R31, R3 ;  /* 0x0000001f1e038223 */ /* 0x000fe20000010003 */
[----:B------:R-:W-:Y:S02]  /*4060*/  @!P0 HADD2.F32 R5, -RZ, R5.H0_H0 ;  /* 0x20000005ff058230 */ /* 0x000fe40000004100 */
[----:B------:R-:W-:Y:S01]  /*4070*/  @!P0 F2FP.PACK_AB R2, R2, R35 ;  /* 0x000000230202823e */ /* 0x000fe200000000ff */
[----:B------:R-:W-:Y:S01]  /*4080*/  @!P0 FMUL.FTZ R50, R28, R27 ;  /* 0x0000001b1c328220 */ /* 0x000fe20000410000 */
[----:B------:R-:W-:Y:S01]  /*4090*/  @!P0 F2FP.PACK_AB R3, R3, R36 ;  /* 0x000000240303823e */ /* 0x000fe200000000ff */
[----:B------:R-:W-:Y:S01]  /*40a0*/  @!P0 HADD2.F32 R29, -RZ, R47.H0_H0 ;  /* 0x2000002fff1d8230 */ /* 0x000fe20000004100 */
[----:B------:R-:W-:Y:S01]  /*40b0*/  @!P0 MOV R16, R2 ;  /* 0x0000000200108202 */ /* 0x000fe20000000f00 */
[--C-:B------:R-:W-:Y:S01]  /*40c0*/  @!P0 HADD2.F32 R32, -RZ, R26.reuse.H1_H1 ;  /* 0x3000001aff208230 */ /* 0x100fe20000004100 */
[----:B------:R-:W-:Y:S01]  /*40d0*/  @!P0 MOV R17, R3 ;  /* 0x0000000300118202 */ /* 0x000fe20000000f00 */
[----:B------:R-:W-:Y:S02]  /*40e0*/  @!P0 HADD2.F32 R26, -RZ, R26.H0_H0 ;  /* 0x2000001aff1a8230 */ /* 0x000fe40000004100 */
[----:B------:R-:W-:Y:S01]  /*40f0*/  @!P0 HADD2.F32 R15, -RZ, R4.H0_H0 ;  /* 0x20000004ff0f8230 */ /* 0x000fe20000004100 */
[C---:B------:R-:W-:Y:S02]  /*4100*/  @!P0 FMUL.FTZ R4, R5.reuse, R27 ;  /* 0x0000001b05048220 */ /* 0x040fe40000410000 */
[----:B------:R-:W-:Y:S02]  /*4110*/  @!P0 FFMA.FTZ R27, R5, R29, -R50 ;  /* 0x0000001d051b8223 */ /* 0x000fe40000010832 */
[-C--:B------:R-:W-:Y:S02]  /*4120*/  @!P0 FMUL.FTZ R47, R32, R15.reuse ;  /* 0x0000000f202f8220 */ /* 0x080fe40000410000 */
[----:B------:R-:W-:Y:S02]  /*4130*/  @!P0 FMUL.FTZ R5, R26, R15 ;  /* 0x0000000f1a058220 */ /* 0x000fe40000410000 */
[----:B------:R-:W-:Y:S02]  /*4140*/  @!P0 FFMA.FTZ R4, R28, R29, R4 ;  /* 0x0000001d1c048223 */ /* 0x000fe40000010004 */
[-C--:B------:R-:W-:Y:S02]  /*4150*/  @!P0 FFMA.FTZ R47, R26, R33.reuse, -R47 ;  /* 0x000000211a2f8223 */ /* 0x080fe4000001082f */
[----:B------:R-:W-:Y:S01]  /*4160*/  @!P0 FFMA.FTZ R5, R32, R33, R5 ;  /* 0x0000002120058223 */ /* 0x000fe20000010005 */
[----:B------:R-:W-:Y:S04]  /*4170*/  @!P0 F2FP.PACK_AB R4, R4, R27 ;  /* 0x0000001b0404823e */ /* 0x000fe800000000ff */
[----:B------:R-:W-:Y:S02]  /*4180*/  @!P0 F2FP.PACK_AB R5, R5, R47 ;  /* 0x0000002f0505823e */ /* 0x000fe400000000ff */
[----:B------:R-:W-:Y:S02]  /*4190*/  @!P0 MOV R18, R4 ;  /* 0x0000000400128202 */ /* 0x000fe40000000f00 */
[----:B------:R-:W-:Y:S05]  /*41a0*/  @!P0 MOV R19, R5 ;  /* 0x0000000500138202 */ /* 0x000fea0000000f00 */
[----:B------:R1:W-:Y:S02]  /*41b0*/  STG.E.128 [R58.64+0x80], R16 ;  /* 0x000080103a007986 */ /* 0x0003e4000c101d08 */
.L_x_719:
[----:B------:R-:W-:Y:S05]  /*41c0*/  BSYNC B1 ;  /* 0x0000000000017941 */ /* 0x000fea0003800000 */
.L_x_718:
[----:B------:R-:W-:Y:S01]  /*41d0*/  BSSY B1, `(.L_x_722) ;  /* 0x0000070000017945 */ /* 0x000fe20003800000 */
[----:B------:R-:W-:-:S05]  /*41e0*/  @P3 BRA `(.L_x_723) ;  /* 0x000006e000003947 */ /* 0x000fca0003800000 */
[----:B------:R-:W-:Y:S01]  /*41f0*/  BSSY B0, `(.L_x_724) ;  /* 0x0000036000007945 */ /* 0x000fe20003800000 */
[----:B------:R-:W-:-:S05]  /*4200*/  @P4 BRA `(.L_x_725) ;  /* 0x0000034000004947 */ /* 0x000fca0003800000 */
[----:B------:R-:W-:Y:S01]  /*4210*/  ISETP.GE.AND P0, PT, R12, c[0x0][0x27c], PT ;  /* 0x00009f000c007a0c */ /* 0x000fe20003f06270 */
[----:B-1----:R-:W1:Y:S11]  /*4220*/  LDS.128 R16, [R234+0x9100] ;  /* 0x00910000ea107984 */ /* 0x002e760000000c00 */
[----:B------:R-:W-:Y:S01]  /*4230*/  @!UPT UIADD3 URZ, URZ, URZ, URZ ;  /* 0x0000003f3f3ff290 */ /* 0x000fe2000fffe03f */
[----:B------:R-:W-:Y:S01]  /*4240*/  @!P0 HADD2.F32 R15, -RZ, R14.H1_H1 ;  /* 0x3000000eff0f8230 */ /* 0x000fe20000004100 */
[--C-:B------:R-:W-:Y:S01]  /*4250*/  @!P0 SHF.R.U64 R2, R24, 0x10, R25.reuse ;  /* 0x0000001018028819 */ /* 0x100fe20000001219 */
[----:B------:R-:W-:Y:S01]  /*4260*/  @!P0 HADD2.F32 R26, -RZ, R46.H1_H1 ;  /* 0x3000002eff1a8230 */ /* 0x000fe20000004100 */
[----:B------:R-:W-:Y:S02]  /*4270*/  @!P0 SHF.R.U32.HI R4, RZ, 0x10, R25 ;  /* 0x00000010ff048819 */ /* 0x000fe40000011619 */
[--C-:B------:R-:W-:Y:S01]  /*4280*/  @!P0 SHF.R.U64 R28, R48, 0x10, R49.reuse ;  /* 0x00000010301c8819 */ /* 0x100fe20000001231 */
[----:B------:R-:W-:Y:S01]  /*4290*/  @!P0 HADD2.F32 R24, -RZ, R2.H0_H0 ;  /* 0x20000002ff188230 */ /* 0x000fe20000004100 */
[----:B------:R-:W-:Y:S03]  /*42a0*/  @!P0 SHF.R.U32.HI R30, RZ, 0x10, R49 ;  /* 0x00000010ff1e8819 */ /* 0x000fe60000011631 */
        /* <DEDUP_REMOVED lines=8> */
[----:B------:R-:W-:Y:S01]  /*4330*/  @!P0 FMUL.FTZ R2, R3, R15 ;  /* 0x0000000f03028220 */ /* 0x000fe20000410000 */
        /* <DEDUP_REMOVED lines=32> */
[----:B------:R1:W-:Y:S02]  /*4540*/  STG.E.128 [R56.64], R16 ;  /* 0x0000001038007986 */ /* 0x0003e4000c101d08 */
.L_x_725:
[----:B------:R-:W-:Y:S05]  /*4550*/  BSYNC B0 ;  /* 0x0000000000007941 */ /* 0x000fea0003800000 */
.L_x_724:
        /* <DEDUP_REMOVED lines=55> */
.L_x_723:
[----:B------:R-:W-:Y:S05]  /*48d0*/  BSYNC B1 ;  /* 0x0000000000017941 */ /* 0x000fea0003800000 */
.L_x_722:
[----:B------:R-:W-:-:S05]  /*48e0*/  @P2 BRA `(.L_x_726) ;  /* 0x000023c000002947 */ /* 0x000fca0003800000 */
[----:B------:R-:W-:Y:S01]  /*48f0*/  BSSY B0, `(.L_x_727) ;  /* 0x0000036000007945 */ /* 0x000fe20003800000 */
[----:B------:R-:W-:-:S05]  /*4900*/  @P4 BRA `(.L_x_728) ;  /* 0x0000034000004947 */ /* 0x000fca0003800000 */
[----:B------:R-:W-:Y:S01]  /*4910*/  ISETP.GE.AND P0, PT, R12, c[0x0][0x27c], PT ;  /* 0x00009f000c007a0c */ /* 0x000fe20003f06270 */
[----:B-1----:R-:W1:Y:S11]  /*4920*/  LDS.128 R16, [R234+0xa100] ;  /* 0x00a10000ea107984 */ /* 0x002e760000000c00 */
[----:B------:R-:W-:Y:S01]  /*4930*/  @!UPT UIADD3 URZ, URZ, URZ, URZ ;  /* 0x0000003f3f3ff290 */ /* 0x000fe2000fffe03f */
[----:B------:R-:W-:Y:S01]  /*4940*/  @!P0 HADD2.F32 R11, -RZ, R7.H1_H1 ;  /* 0x30000007ff0b8230 */ /* 0x000fe20000004100 */
[----:B------:R-:W-:Y:S01]  /*4950*/  @!P0 SHF.R.U64 R2, R20, 0x10, R21 ;  /* 0x0000001014028819 */ /* 0x000fe20000001215 */
[----:B------:R-:W-:Y:S01]  /*4960*/  @!P0 HADD2.F32 R20, -RZ, R38.H1_H1 ;  /* 0x30000026ff148230 */ /* 0x000fe20000004100 */
        /* <DEDUP_REMOVED lines=35> */
[-C--:B------:R-:W-:Y:S02]  /*4ba0*/  @!P0 FFMA.FTZ R14, R5, R20.reuse, -R28 ;  /* 0x00000014050e8223 */ /* 0x080fe4000001081c */
        /* <DEDUP_REMOVED lines=10> */
.L_x_728:
[----:B------:R-:W-:Y:S05]  /*4c50*/  BSYNC B0 ;  /* 0x0000000000007941 */ /* 0x000fea0003800000 */
.L_x_727:
[----:B------:R-:W-:Y:S11]  /*4c60*/  ISETP.GE.AND P0, PT, R65, c[0x0][0x1d4], PT ;  /* 0x0000750041007a0c */ /* 0x000ff60003f06270 */
[----:B------:R-:W-:Y:S02]  /*4c70*/  @!UPT UIADD3 URZ, URZ, URZ, URZ ;  /* 0x0000003f3f3ff290 */ /* 0x000fe4000fffe03f */
        /* <DEDUP_REMOVED lines=21> */
[C---:B------:R-:W-:Y:S01]  /*4dd0*/  @!P0 FMUL.FTZ R23, R14.reuse, R8 ;  /* 0x000000080e178220 */ /* 0x040fe20000410000 */
        /* <DEDUP_REMOVED lines=21> */
[CC--:B------:R-:W-:Y:S02]  /*4f30*/  @!P0 FMUL.FTZ R24, R20.reuse, R6.reuse ;  /* 0x0000000614188220 */ /* 0x0c0fe40000410000 */
        /* <DEDUP_REMOVED lines=8> */
[----:B------:R1:W-:Y:S01]  /*4fc0*/  STG.E.128 [R54.64+0x80], R16 ;  /* 0x0000801036007986 */ /* 0x0003e2000c101d08 */
[----:B------:R-:W-:-:S05]  /*4fd0*/  BRA `(.L_x_726) ;  /* 0x00001cd000007947 */ /* 0x000fca0003800000 */
.L_x_711:
        /* <DEDUP_REMOVED lines=10> */
[----:B------:R-:W-:Y:S07]  /*5080*/  BSSY B0, `(.L_x_729) ;  /* 0x00000b9000007945 */ /* 0x000fee0003800000 */
        /* <DEDUP_REMOVED lines=14> */
[----:B------:R-:W2:Y:S01]  /*5170*/  @!P2 LDG.E.128 R52, [R14.64] ;  /* 0x000000080e34a981 */ /* 0x000ea2000c1e1d00 */
[----:B------:R-:W-:Y:S02]  /*5180*/  @!P2 LEA.HI.X R17, R5, c[0x0][0x28c], R4, 0x1, P0 ;  /* 0x0000a3000511aa11 */ /* 0x000fe400000f0c04 */
[C---:B------:R-:W-:Y:S04]  /*5190*/  @!P1 LEA R2, P0, R7.reuse, c[0x0][0x270], 0x1 ;  /* 0x00009c0007029a11 */ /* 0x040fe800078008ff */
[----:B------:R-:W-:Y:S01]  /*51a0*/  @!P1 LEA.HI.X R3, R7, c[0x0][0x274], R6, 0x1, P0 ;  /* 0x00009d0007039a11 */ /* 0x000fe200000f0c06 */
[----:B------:R1:W3:Y:S01]  /*51b0*/  @!P2 LDG.E.128 R24, [R16.64] ;  /* 0x000000081018a981 */ /* 0x0002e2000c1e1d00 */
[C---:B------:R-:W-:Y:S01]  /*51c0*/  @!P1 LEA R4, P0, R9.reuse, c[0x0][0x288], 0x1 ;  /* 0x0000a20009049a11 */ /* 0x040fe200078008ff */
[----:B------:R-:W-:Y:S03]  /*51d0*/  CS2R R6, SRZ ;  /* 0x0000000000067805 */ /* 0x000fe6000001ff00 */
[----:B------:R-:W-:Y:S02]  /*51e0*/  @!P1 LEA.HI.X R5, R9, c[0x0][0x28c], R8, 0x1, P0 ;  /* 0x0000a30009059a11 */ /* 0x000fe400000f0c08 */
[-C--:B------:R-:W-:Y:S01]  /*51f0*/  ISETP.GE.AND P0, PT, R79, R141.reuse, PT ;  /* 0x0000008d4f00720c */ /* 0x080fe20003f06270 */
[----:B------:R4:W3:Y:S03]  /*5200*/  @!P1 LDG.E.128 R48, [R2.64] ;  /* 0x0000000802309981 */ /* 0x0008e6000c1e1d00 */
[----:B------:R-:W-:Y:S01]  /*5210*/  ISETP.GE.OR P0, PT, R116, c[0x0][0x27c], P0 ;  /* 0x00009f0074007a0c */ /* 0x000fe20000706670 */
[----:B-1----:R-:W-:Y:S06]  /*5220*/  CS2R R16, SRZ ;  /* 0x0000000000107805 */ /* 0x002fec000001ff00 */
[----:B------:R1:W3:Y:S06]  /*5230*/  @!P1 LDG.E.128 R16, [R4.64] ;  /* 0x0000000804109981 */ /* 0x0002ec000c1e1d00 */
[----:B------:R-:W-:Y:S05]  /*5240*/  @!P0 IADD3 R62, P1, R150, R62, RZ ;  /* 0x0000003e963e8210 */ /* 0x000fea0007f3e0ff */
[----:B------:R-:W-:Y:S01]  /*5250*/  @!P0 IMAD.X R36, R36, 0x1, R99, P1 ;  /* 0x0000000124248824 */ /* 0x000fe200008e0663 */
[C---:B----4-:R-:W-:Y:S04]  /*5260*/  @!P0 LEA R2, P1, R62.reuse, c[0x0][0x270], 0x1 ;  /* 0x00009c003e028a11 */ /* 0x050fe800078208ff */
[----:B------:R-:W-:Y:S02]  /*5270*/  @!P0 LEA.HI.X R3, R62, c[0x0][0x274], R36, 0x1, P1 ;  /* 0x00009d003e038a11 */ /* 0x000fe400008f0c24 */
[----:B------:R-:W-:Y:S01]  /*5280*/  @!P0 IADD3 R60, P1, R148, R60, RZ ;  /* 0x0000003c943c8210 */ /* 0x000fe20007f3e0ff */
[----:B------:R-:W-:Y:S04]  /*5290*/  CS2R R36, SRZ ;  /* 0x0000000000247805 */ /* 0x000fe8000001ff00 */
[----:B------:R-:W-:Y:S01]  /*52a0*/  @!P0 IMAD.X R33, R33, 0x1, R98, P1 ;  /* 0x0000000121218824 */ /* 0x000fe200008e0662 */
[C---:B------:R-:W-:Y:S01]  /*52b0*/  @!P0 LEA R8, P1, R60.reuse, c[0x0][0x288], 0x1 ;  /* 0x0000a2003c088a11 */ /* 0x040fe200078208ff */
[----:B------:R4:W5:Y:S03]  /*52c0*/  @!P0 LDG.E.128 R36, [R2.64] ;  /* 0x0000000802248981 */ /* 0x000966000c1e1d00 */
[----:B------:R-:W-:Y:S01]  /*52d0*/  @!P0 LEA.HI.X R9, R60, c[0x0][0x28c], R33, 0x1, P1 ;  /* 0x0000a3003c098a11 */ /* 0x000fe200008f0c21 */
[----:B-1----:R-:W-:Y:S01]  /*52e0*/  CS2R R4, SRZ ;  /* 0x0000000000047805 */ /* 0x002fe2000001ff00 */
[----:B------:R-:W-:Y:S05]  /*52f0*/  ISETP.GE.AND P1, PT, R116, c[0x0][0x27c], PT ;  /* 0x00009f0074007a0c */ /* 0x000fea0003f26270 */
[----:B------:R2:W5:Y:S01]  /*5300*/  @!P0 LDG.E.128 R4, [R8.64] ;  /* 0x0000000808048981 */ /* 0x000562000c1e1d00 */
[----:B------:R-:W-:Y:S01]  /*5310*/  ISETP.GE.OR P0, PT, R79, R141, P4 ;  /* 0x0000008d4f00720c */ /* 0x000fe20002706670 */
[----:B--2---:R-:W-:Y:S02]  /*5320*/  IMAD.MOV.U32 R9, RZ, RZ, R54 ;  /* 0x000000ffff097224 */ /* 0x004fe400078e0036 */
[----:B------:R-:W-:Y:S02]  /*5330*/  IMAD.MOV.U32 R8, RZ, RZ, R55 ;  /* 0x000000ffff087224 */ /* 0x000fe400078e0037 */
[----:B----4-:R-:W-:Y:S02]  /*5340*/  IMAD.MOV.U32 R3, RZ, RZ, R52 ;  /* 0x000000ffff037224 */ /* 0x010fe400078e0034 */
[----:B------:R-:W-:Y:S01]  /*5350*/  IMAD.MOV.U32 R2, RZ, RZ, R53 ;  /* 0x000000ffff027224 */ /* 0x000fe200078e0035 */
[----:B------:R-:W-:Y:S01]  /*5360*/  PRMT R60, R9, 0x5410, R8 ;  /* 0x00005410093c7816 */ /* 0x000fe20000000008 */
[----:B---3--:R-:W-:Y:S02]  /*5370*/  IMAD.MOV.U32 R9, RZ, RZ, R26 ;  /* 0x000000ffff097224 */ /* 0x008fe400078e001a */
        /* <DEDUP_REMOVED lines=12> */
[----:B------:R-:W-:Y:S02]  /*5440*/  IMAD.MOV.U32 R9, RZ, RZ, R18 ;  /* 0x000000ffff097224 */ /* 0x000fe400078e0012 */
[----:B------:R-:W-:Y:S02]  /*5450*/  IMAD.MOV.U32 R8, RZ, RZ, R19 ;  /* 0x000000ffff087224 */ /* 0x000fe400078e0013 */
[----:B------:R-:W-:Y:S02]  /*5460*/  IMAD.MOV.U32 R3, RZ, RZ, R16 ;  /* 0x000000ffff037224 */ /* 0x000fe400078e0010 */
[----:B------:R-:W-:Y:S01]  /*5470*/  IMAD.MOV.U32 R2, RZ, RZ, R17 ;  /* 0x000000ffff027224 */ /* 0x000fe200078e0011 */
[----:B------:R-:W-:Y:S04]  /*5480*/  PRMT R11, R9, 0x5410, R8 ;  /* 0x00005410090b7816 */ /* 0x000fe80000000008 */
[----:B------:R-:W-:Y:S01]  /*5490*/  PRMT R14, R2, 0x5410, R3 ;  /* 0x00005410020e7816 */ /* 0x000fe20000000003 */
[----:B------:R-:W-:-:S05]  /*54a0*/  @P0 BRA `(.L_x_730) ;  /* 0x0000076000000947 */ /* 0x000fca0003800000 */
[----:B-----5:R-:W-:Y:S01]  /*54b0*/  IMAD.MOV.U32 R30, RZ, RZ, R4 ;  /* 0x000000ffff1e7224 */ /* 0x020fe200078e0004 */
[----:B------:R-:W-:Y:S01]  /*54c0*/  IADD3 R3, P0, R170, R176, RZ ;  /* 0x000000b0aa037210 */ /* 0x000fe20007f1e0ff */
[----:B------:R-:W1:Y:S01]  /*54d0*/  LDS.128 R20, [R136+0x8100] ;  /* 0x0081000088147984 */ /* 0x000e620000000c00 */
[----:B------:R-:W-:Y:S01]  /*54e0*/  @!P1 SHF.R.U32.HI R29, RZ, 0x10, R7 ;  /* 0x00000010ff1d9819 */ /* 0x000fe20000011607 */
[----:B------:R-:W-:Y:S01]  /*54f0*/  IMAD.MOV.U32 R64, RZ, RZ, R36 ;  /* 0x000000ffff407224 */ /* 0x000fe200078e0024 */
[----:B------:R-:W-:Y:S01]  /*5500*/  IADD3.X R2, R174, R113, RZ, P0, !PT ;  /* 0x00000071ae027210 */ /* 0x000fe200007fe4ff */
[--C-:B------:R-:W-:Y:S01]  /*5510*/  IMAD.MOV.U32 R44, RZ, RZ, R39.reuse ;  /* 0x000000ffff2c7224 */ /* 0x100fe200078e0027 */
[----:B------:R-:W-:Y:S01]  /*5520*/  IADD3 R9, P2, P0, R156, R3, R138 ;  /* 0x000000039c097210 */ /* 0x000fe2000785e08a */
[----:B------:R-:W-:Y:S01]  /*5530*/  @!P1 HADD2.F32 R32, -RZ, R30.H0_H0 ;  /* 0x2000001eff209230 */ /* 0x000fe20000004100 */
[--C-:B------:R-:W-:Y:S01]  /*5540*/  @!P1 SHF.R.U64 R42, R38, 0x10, R39.reuse ;  /* 0x00000010262a9819 */ /* 0x100fe20000001227 */
[----:B------:R-:W2:Y:S01]  /*5550*/  LDS.128 R56, [R135+0x8100] ;  /* 0x0081000087387984 */ /* 0x000ea20000000c00 */
[----:B------:R-:W-:Y:S01]  /*5560*/  IADD3.X R8, R102, R2, R130, P2, P0 ;  /* 0x0000000266087210 */ /* 0x000fe200017e0482 */
[----:B------:R-:W-:Y:S01]  /*5570*/  @!P1 HADD2.F32 R44, -RZ, R44.H0_H0 ;  /* 0x2000002cff2c9230 */ /* 0x000fe20000004100 */
[----:B------:R-:W-:Y:S01]  /*5580*/  ISETP.GE.AND P0, PT, R137, c[0x0][0x1d4], PT ;  /* 0x0000750089007a0c */ /* 0x000fe20003f06270 */
[----:B------:R-:W-:Y:S01]  /*5590*/  @!P1 HADD2.F32 R42, -RZ, R42.H0_H0 ;  /* 0x2000002aff2a9230 */ /* 0x000fe20000004100 */
[----:B------:R-:W-:Y:S02]  /*55a0*/  @!P1 SHF.R.U32.HI R62, RZ, 0x10, R39 ;  /* 0x00000010ff3e9819 */ /* 0x000fe40000011627 */
[----:B------:R-:W-:Y:S02]  /*55b0*/  MOV R45, R37 ;  /* 0x00000025002d7202 */ /* 0x000fe40000000f00 */
[--C-:B------:R-:W-:Y:S02]  /*55c0*/  @!P1 SHF.R.U32.HI R43, RZ, 0x10, R37.reuse ;  /* 0x00000010ff2b9819 */ /* 0x100fe40000011625 */
[----:B------:R-:W-:Y:S01]  /*55d0*/  @!P1 SHF.R.U64 R41, R36, 0x10, R37 ;  /* 0x0000001024299819 */ /* 0x000fe20000001225 */
[----:B------:R-:W-:Y:S01]  /*55e0*/  @!P1 HADD2.F32 R36, -RZ, R64.H0_H0 ;  /* 0x20000040ff249230 */ /* 0x000fe20000004100 */
[----:B------:R-:W-:Y:S01]  /*55f0*/  MOV R40, R38 ;  /* 0x0000002600287202 */ /* 0x000fe20000000f00 */
[----:B------:R-:W-:Y:S02]  /*5600*/  @!P1 HADD2.F32 R38, -RZ, R45.H0_H0 ;  /* 0x2000002dff269230 */ /* 0x000fe40000004100 */
[----:B------:R-:W-:Y:S02]  /*5610*/  @!P0 IADD3 R3, P3, P2, R156, R3, R137 ;  /* 0x000000039c038210 */ /* 0x000fe40007a7e089 */
[----:B------:R-:W-:Y:S02]  /*5620*/  @!P1 HADD2.F32 R40, -RZ, R40.H0_H0 ;  /* 0x20000028ff289230 */ /* 0x000fe40000004100 */
[----:B------:R-:W-:Y:S02]  /*5630*/  @!P0 IADD3.X R2, R102, R2, R129, P3, P2 ;  /* 0x0000000266028210 */ /* 0x000fe40001fe4481 */
[C---:B------:R-:W-:Y:S04]  /*5640*/  LEA R180, P2, R9.reuse, c[0x0][0x1c8], 0x1 ;  /* 0x0000720009b47a11 */ /* 0x040fe800078408ff */
[----:B------:R-:W-:Y:S01]  /*5650*/  LEA.HI.X R181, R9, c[0x0][0x1cc], R8, 0x1, P2 ;  /* 0x0000730009b57a11 */ /* 0x000fe200010f0c08 */
[--C-:B------:R-:W-:Y:S01]  /*5660*/  IMAD.MOV.U32 R8, RZ, RZ, R7.reuse ;  /* 0x000000ffff087224 */ /* 0x100fe200078e0007 */
[C---:B------:R-:W-:Y:S02]  /*5670*/  @!P0 LEA R178, P2, R3.reuse, c[0x0][0x1c8], 0x1 ;  /* 0x0000720003b28a11 */ /* 0x040fe400078408ff */
[----:B------:R-:W-:Y:S01]  /*5680*/  @!P1 SHF.R.U64 R9, R6, 0x10, R7 ;  /* 0x0000001006099819 */ /* 0x000fe20000001207 */
[----:B------:R-:W-:Y:S01]  /*5690*/  @!P1 HADD2.F32 R6, -RZ, R6.H0_H0 ;  /* 0x20000006ff069230 */ /* 0x000fe20000004100 */
[----:B-1----:R-:W-:Y:S01]  /*56a0*/  @!P1 IMAD.MOV.U32 R7, RZ, RZ, R20 ;  /* 0x000000ffff079224 */ /* 0x002fe200078e0014 */
[----:B------:R-:W-:Y:S01]  /*56b0*/  @!P0 LEA.HI.X R179, R3, c[0x0][0x1cc], R2, 0x1, P2 ;  /* 0x0000730003b38a11 */ /* 0x000fe200010f0c02 */
[----:B------:R-:W-:Y:S01]  /*56c0*/  @!P1 HADD2.F32 R8, -RZ, R8.H0_H0 ;  /* 0x20000008ff089230 */ /* 0x000fe20000004100 */
[----:B------:R-:W-:Y:S02]  /*56d0*/  MOV R2, R5 ;  /* 0x0000000500027202 */ /* 0x000fe40000000f00 */
[----:B------:R-:W-:Y:S01]  /*56e0*/  @!P1 MOV R31, R21 ;  /* 0x00000015001f9202 */ /* 0x000fe20000000f00 */
[--C-:B------:R-:W-:Y:S01]  /*56f0*/  @!P1 HADD2.F32 R33, -RZ, R7.reuse.H0_H0 ;  /* 0x20000007ff219230 */ /* 0x100fe20000004100 */
[--C-:B------:R-:W-:Y:S01]  /*5700*/  @!P1 SHF.R.U32.HI R3, RZ, 0x10, R5.reuse ;  /* 0x00000010ff039819 */ /* 0x100fe20000011605 */
[----:B------:R-:W-:Y:S01]  /*5710*/  @!P1 HADD2.F32 R7, -RZ, R7.H1_H1 ;  /* 0x30000007ff079230 */ /* 0x000fe20000004100 */
[----:B--2---:R-:W-:Y:S01]  /*5720*/  @!P1 MOV R63, R57 ;  /* 0x00000039003f9202 */ /* 0x004fe20000000f00 */
[----:B------:R-:W-:Y:S01]  /*5730*/  @!P1 HADD2.F32 R30, -RZ, R31.H0_H0 ;  /* 0x2000001fff1e9230 */ /* 0x000fe20000004100 */
[----:B------:R-:W-:Y:S01]  /*5740*/  @!P1 MOV R39, R56 ;  /* 0x0000003800279202 */ /* 0x000fe20000000f00 */
[----:B------:R-:W-:Y:S01]  /*5750*/  @!P1 HADD2.F32 R3, -RZ, R3.H0_H0 ;  /* 0x20000003ff039230 */ /* 0x000fe20000004100 */
[----:B------:R-:W-:Y:S01]  /*5760*/  @!P1 SHF.R.U64 R5, R4, 0x10, R5 ;  /* 0x0000001004059819 */ /* 0x000fe20000001205 */
[----:B------:R-:W-:Y:S02]  /*5770*/  @!P1 HADD2.F32 R37, -RZ, R63.H0_H0 ;  /* 0x2000003fff259230 */ /* 0x000fe40000004100 */
[----:B------:R-:W-:Y:S01]  /*5780*/  @!P1 HADD2.F32 R4, -RZ, R2.H0_H0 ;  /* 0x20000002ff049230 */ /* 0x000fe20000004100 */
[----:B------:R-:W-:Y:S01]  /*5790*/  @!P1 FMUL.FTZ R2, R33, R32 ;  /* 0x0000002021029220 */ /* 0x000fe20000410000 */
[----:B------:R-:W-:Y:S02]  /*57a0*/  @!P1 HADD2.F32 R35, -RZ, R39.H0_H0 ;  /* 0x20000027ff239230 */ /* 0x000fe40000004100 */
[----:B------:R-:W-:Y:S01]  /*57b0*/  @!P1 HADD2.F32 R31, -RZ, R31.H1_H1 ;  /* 0x3000001fff1f9230 */ /* 0x000fe20000004100 */
[----:B------:R-:W-:Y:S02]  /*57c0*/  @!P1 FMUL.FTZ R175, R37, R4 ;  /* 0x0000000425af9220 */ /* 0x000fe40000410000 */
[C---:B------:R-:W-:Y:S01]  /*57d0*/  @!P1 FMUL.FTZ R64, R35.reuse, R32 ;  /* 0x0000002023409220 */ /* 0x040fe20000410000 */
[----:B------:R-:W-:Y:S01]  /*57e0*/  @!P1 HADD2.F32 R32, -RZ, R39.H1_H1 ;  /* 0x30000027ff209230 */ /* 0x000fe20000004100 */
[----:B------:R-:W-:Y:S01]  /*57f0*/  @!P1 FFMA.FTZ R2, R35, R36, R2 ;  /* 0x0000002423029223 */ /* 0x000fe20000010002 */
[----:B------:R-:W-:Y:S01]  /*5800*/  @!P1 HADD2.F32 R35, -RZ, R63.H1_H1 ;  /* 0x3000003fff239230 */ /* 0x000fe20000004100 */
[C---:B------:R-:W-:Y:S02]  /*5810*/  @!P1 FMUL.FTZ R4, R30.reuse, R4 ;  /* 0x000000041e049220 */ /* 0x040fe40000410000 */
[----:B------:R-:W-:Y:S01]  /*5820*/  @!P1 FFMA.FTZ R175, R30, R38, -R175 ;  /* 0x000000261eaf9223 */ /* 0x000fe200000108af */
[----:B------:R-:W-:Y:S01]  /*5830*/  @!P1 HADD2.F32 R30, -RZ, R5.H0_H0 ;  /* 0x20000005ff1e9230 */ /* 0x000fe20000004100 */
[----:B------:R-:W-:Y:S01]  /*5840*/  @!P1 FFMA.FTZ R64, R33, R36, -R64 ;  /* 0x0000002421409223 */ /* 0x000fe20000010840 */
[----:B------:R-:W-:Y:S01]  /*5850*/  @!P1 HADD2.F32 R36, -RZ, R43.H0_H0 ;  /* 0x2000002bff249230 */ /* 0x000fe20000004100 */
[-C--:B------:R-:W-:Y:S01]  /*5860*/  @!P1 FMUL.FTZ R63, R35, R3.reuse ;  /* 0x00000003233f9220 */ /* 0x080fe20000410000 */
[----:B------:R-:W-:Y:S01]  /*5870*/  @!P1 HADD2.F32 R33, -RZ, R41.H0_H0 ;  /* 0x20000029ff219230 */ /* 0x000fe20000004100 */
[----:B------:R-:W-:Y:S02]  /*5880*/  @!P1 IMAD.MOV.U32 R39, RZ, RZ, R58 ;  /* 0x000000ffff279224 */ /* 0x000fe400078e003a */
[C---:B------:R-:W-:Y:S02]  /*5890*/  @!P1 FMUL.FTZ R182, R32.reuse, R30 ;  /* 0x0000001e20b69220 */ /* 0x040fe40000410000 */
[C---:B------:R-:W-:Y:S01]  /*58a0*/  @!P1 FMUL.FTZ R5, R31.reuse, R3 ;  /* 0x000000031f059220 */ /* 0x040fe20000410000 */
[--C-:B------:R-:W-:Y:S01]  /*58b0*/  @!P1 HADD2.F32 R41, -RZ, R39.reuse.H1_H1 ;  /* 0x30000027ff299230 */ /* 0x100fe20000004100 */
[----:B------:R-:W-:Y:S01]  /*58c0*/  @!P1 FFMA.FTZ R63, R31, R36, -R63 ;  /* 0x000000241f3f9223 */ /* 0x000fe2000001083f */
[----:B------:R-:W-:Y:S01]  /*58d0*/  @!P1 MOV R31, R22 ;  /* 0x00000016001f9202 */ /* 0x000fe20000000f00 */
[C---:B------:R-:W-:Y:S01]  /*58e0*/  @!P1 FMUL.FTZ R3, R7.reuse, R30 ;  /* 0x0000001e07039220 */ /* 0x040fe20000410000 */
[----:B------:R-:W-:Y:S01]  /*58f0*/  @!P1 HADD2.F32 R39, -RZ, R39.H0_H0 ;  /* 0x20000027ff279230 */ /* 0x000fe20000004100 */
[-C--:B------:R-:W-:Y:S01]  /*5900*/  @!P1 FFMA.FTZ R182, R7, R33.reuse, -R182 ;  /* 0x0000002107b69223 */ /* 0x080fe200000108b6 */
[----:B------:R-:W-:Y:S01]  /*5910*/  @!P1 HADD2.F32 R7, -RZ, R9.H0_H0 ;  /* 0x20000009ff079230 */ /* 0x000fe20000004100 */
[----:B------:R-:W-:Y:S01]  /*5920*/  @!P1 FFMA.FTZ R3, R32, R33, R3 ;  /* 0x0000002120039223 */ /* 0x000fe20000010003 */
[--C-:B------:R-:W-:Y:S01]  /*5930*/  @!P1 HADD2.F32 R30, -RZ, R31.reuse.H1_H1 ;  /* 0x3000001fff1e9230 */ /* 0x100fe20000004100 */
[----:B------:R-:W-:Y:S01]  /*5940*/  @!P1 FMUL.FTZ R184, R39, R6 ;  /* 0x0000000627b89220 */ /* 0x000fe20000410000 */
[----:B------:R-:W-:Y:S01]  /*5950*/  @!P1 F2FP.PACK_AB R63, R63, R175 ;  /* 0x000000af3f3f923e */ /* 0x000fe200000000ff */
[-C--:B------:R-:W-:Y:S01]  /*5960*/  @!P1 FMUL.FTZ R183, R41, R7.reuse ;  /* 0x0000000729b79220 */ /* 0x080fe20000410000 */
[----:B------:R-:W-:Y:S01]  /*5970*/  @!P1 F2FP.PACK_AB R64, R182, R64 ;  /* 0x00000040b640923e */ /* 0x000fe200000000ff */
[C---:B------:R-:W-:Y:S01]  /*5980*/  @!P1 FMUL.FTZ R7, R30.reuse, R7 ;  /* 0x000000071e079220 */ /* 0x040fe20000410000 */
[----:B------:R-:W-:Y:S01]  /*5990*/  @!P1 MOV R21, R63 ;  /* 0x0000003f00159202 */ /* 0x000fe20000000f00 */
[----:B------:R-:W-:Y:S01]  /*59a0*/  @!P1 FFMA.FTZ R183, R30, R42, -R183 ;  /* 0x0000002a1eb79223 */ /* 0x000fe200000108b7 */
[----:B------:R-:W-:Y:S01]  /*59b0*/  @!P1 MOV R30, R59 ;  /* 0x0000003b001e9202 */ /* 0x000fe20000000f00 */
[----:B------:R-:W-:Y:S01]  /*59c0*/  @!P1 FFMA.FTZ R4, R37, R38, R4 ;  /* 0x0000002625049223 */ /* 0x000fe20000010004 */
[----:B------:R-:W-:Y:S01]  /*59d0*/  @!P1 HADD2.F32 R9, -RZ, R31.H0_H0 ;  /* 0x2000001fff099230 */ /* 0x000fe20000004100 */
[----:B------:R-:W-:Y:S01]  /*59e0*/  @!P1 IMAD.MOV.U32 R31, RZ, RZ, R23 ;  /* 0x000000ffff1f9224 */ /* 0x000fe200078e0017 */
[----:B------:R-:W-:Y:S01]  /*59f0*/  @!P1 MOV R20, R64 ;  /* 0x0000004000149202 */ /* 0x000fe20000000f00 */
[----:B------:R-:W-:Y:S01]  /*5a00*/  @!P1 FFMA.FTZ R5, R35, R36, R5 ;  /* 0x0000002423059223 */ /* 0x000fe20000010005 */
[----:B------:R-:W-:Y:S01]  /*5a10*/  @!P1 F2FP.PACK_AB R2, R3, R2 ;  /* 0x000000020302923e */ /* 0x000fe200000000ff */
[C---:B------:R-:W-:Y:S01]  /*5a20*/  @!P1 FMUL.FTZ R6, R9.reuse, R6 ;  /* 0x0000000609069220 */ /* 0x040fe20000410000 */
[--C-:B------:R-:W-:Y:S01]  /*5a30*/  @!P1 HADD2.F32 R43, -RZ, R30.reuse.H0_H0 ;  /* 0x2000001eff2b9230 */ /* 0x100fe20000004100 */
[-C--:B------:R-:W-:Y:S01]  /*5a40*/  @!P1 FFMA.FTZ R184, R9, R40.reuse, -R184 ;  /* 0x0000002809b89223 */ /* 0x080fe200000108b8 */
[----:B------:R-:W-:Y:S01]  /*5a50*/  @!P1 HADD2.F32 R45, -RZ, R30.H1_H1 ;  /* 0x3000001eff2d9230 */ /* 0x000fe20000004100 */
[----:B------:R-:W-:Y:S01]  /*5a60*/  @!P1 FFMA.FTZ R6, R39, R40, R6 ;  /* 0x0000002827069223 */ /* 0x000fe20000010006 */
[----:B------:R-:W-:Y:S01]  /*5a70*/  @!P1 HADD2.F32 R9, -RZ, R29.H0_H0 ;  /* 0x2000001dff099230 */ /* 0x000fe20000004100 */
[----:B------:R-:W-:Y:S01]  /*5a80*/  @!P1 FMUL.FTZ R185, R43, R8 ;  /* 0x000000082bb99220 */ /* 0x000fe20000410000 */
[--C-:B------:R-:W-:Y:S01]  /*5a90*/  @!P1 HADD2.F32 R30, -RZ, R31.reuse.H0_H0 ;  /* 0x2000001fff1e9230 */ /* 0x100fe20000004100 */
[----:B------:R-:W-:Y:S01]  /*5aa0*/  @!P1 FFMA.FTZ R7, R41, R42, R7 ;  /* 0x0000002a29079223 */ /* 0x000fe20000010007 */
[----:B------:R-:W-:Y:S01]  /*5ab0*/  @!P1 F2FP.PACK_AB R183, R183, R184 ;  /* 0x000000b8b7b7923e */ /* 0x000fe200000000ff */
[----:B------:R-:W-:Y:S01]  /*5ac0*/  @!P1 HADD2.F32 R29, -RZ, R31.H1_H1 ;  /* 0x3000001fff1d9230 */ /* 0x000fe20000004100 */
[----:B------:R-:W-:Y:S01]  /*5ad0*/  @!P1 MOV R56, R2 ;  /* 0x0000000200389202 */ /* 0x000fe20000000f00 */
[C---:B------:R-:W-:Y:S01]  /*5ae0*/  @!P1 FFMA.FTZ R185, R30.reuse, R44, -R185 ;  /* 0x0000002c1eb99223 */ /* 0x040fe200000108b9 */
[----:B------:R-:W-:Y:S01]  /*5af0*/  @!P1 HADD2.F32 R31, -RZ, R62.H0_H0 ;  /* 0x2000003eff1f9230 */ /* 0x000fe20000004100 */
[----:B------:R-:W-:Y:S01]  /*5b00*/  @!P1 FMUL.FTZ R62, R45, R9 ;  /* 0x000000092d3e9220 */ /* 0x000fe20000410000 */
[----:B------:R-:W-:Y:S01]  /*5b10*/  @!P1 F2FP.PACK_AB R4, R5, R4 ;  /* 0x000000040504923e */ /* 0x000fe200000000ff */
[----:B------:R-:W-:Y:S01]  /*5b20*/  @!P1 FMUL.FTZ R8, R30, R8 ;  /* 0x000000081e089220 */ /* 0x000fe20000410000 */
[----:B------:R-:W-:Y:S01]  /*5b30*/  @!P1 F2FP.PACK_AB R6, R7, R6 ;  /* 0x000000060706923e */ /* 0x000fe200000000ff */
[C---:B------:R-:W-:Y:S02]  /*5b40*/  @!P1 FFMA.FTZ R62, R29.reuse, R31, -R62 ;  /* 0x0000001f1d3e9223 */ /* 0x040fe4000001083e */
[----:B------:R-:W-:Y:S01]  /*5b50*/  @!P1 FMUL.FTZ R9, R29, R9 ;  /* 0x000000091d099220 */ /* 0x000fe20000410000 */
[----:B------:R-:W-:Y:S01]  /*5b60*/  @!P1 MOV R58, R6 ;  /* 0x00000006003a9202 */ /* 0x000fe20000000f00 */
[----:B------:R-:W-:Y:S01]  /*5b70*/  @!P1 FFMA.FTZ R8, R43, R44, R8 ;  /* 0x0000002c2b089223 */ /* 0x000fe20000010008 */
[----:B------:R-:W-:Y:S01]  /*5b80*/  @!P1 F2FP.PACK_AB R62, R62, R185 ;  /* 0x000000b93e3e923e */ /* 0x000fe200000000ff */
[----:B------:R-:W-:Y:S02]  /*5b90*/  @!P1 FFMA.FTZ R9, R45, R31, R9 ;  /* 0x0000001f2d099223 */ /* 0x000fe40000010009 */
[----:B------:R-:W-:Y:S01]  /*5ba0*/  @!P1 IMAD.MOV.U32 R22, RZ, RZ, R183 ;  /* 0x000000ffff169224 */ /* 0x000fe200078e00b7 */
[----:B------:R-:W-:Y:S01]  /*5bb0*/  @!P1 MOV R23, R62 ;  /* 0x0000003e00179202 */ /* 0x000fe20000000f00 */
[----:B------:R-:W-:Y:S01]  /*5bc0*/  @!P1 IMAD.MOV.U32 R57, RZ, RZ, R4 ;  /* 0x000000ffff399224 */ /* 0x000fe200078e0004 */
[----:B------:R-:W-:Y:S03]  /*5bd0*/  @!P1 F2FP.PACK_AB R8, R9, R8 ;  /* 0x000000080908923e */ /* 0x000fe600000000ff */
[----:B------:R1:W-:Y:S01]  /*5be0*/  STG.E.128 [R180.64], R20 ;  /* 0x00000014b4007986 */ /* 0x0003e2000c101d08 */
[----:B------:R-:W-:Y:S07]  /*5bf0*/  @!P1 MOV R59, R8 ;  /* 0x00000008003b9202 */ /* 0x000fee0000000f00 */
[----:B------:R1:W-:Y:S02]  /*5c00*/  @!P0 STG.E.128 [R178.64], R56 ;  /* 0x00000038b2008986 */ /* 0x0003e4000c101d08 */
.L_x_730:
[----:B------:R-:W-:Y:S05]  /*5c10*/  BSYNC B0 ;  /* 0x0000000000007941 */ /* 0x000fea0003800000 */
.L_x_729:
[----:B------:R-:W-:Y:S01]  /*5c20*/  ISETP.GE.OR P0, PT, R76, R141, P4 ;  /* 0x0000008d4c00720c */ /* 0x000fe20002706670 */
[----:B------:R-:W-:Y:S01]  /*5c30*/  @!UPT UIADD3 URZ, URZ, URZ, URZ ;  /* 0x0000003f3f3ff290 */ /* 0x000fe2000fffe03f */
[----:B------:R-:W-:Y:S11]  /*5c40*/  BSSY B0, `(.L_x_731) ;  /* 0x0000071000007945 */ /* 0x000ff60003800000 */
[----:B------:R-:W-:-:S05]  /*5c50*/  @P0 BRA `(.L_x_732) ;  /* 0x000006f000000947 */ /* 0x000fca0003800000 */
[----:B------:R-:W-:Y:S01]  /*5c60*/  IADD3 R3, P0, R166, R176, RZ ;  /* 0x000000b0a6037210 */ /* 0x000fe20007f1e0ff */
[----:B-1----:R-:W-:Y:S01]  /*5c70*/  LDS.128 R56, [R133+0x8100] ;  /* 0x0081000085387984 */ /* 0x002fe20000000c00 */
[--C-:B-----5:R-:W-:Y:S01]  /*5c80*/  @!P1 SHF.R.U64 R6, R26, 0x10, R27.reuse ;  /* 0x000000101a069819 */ /* 0x120fe2000000121b */
[--C-:B------:R-:W-:Y:S01]  /*5c90*/  @!P1 HADD2.F32 R29, -RZ, R61.reuse.H0_H0 ;  /* 0x2000003dff1d9230 */ /* 0x100fe20000004100 */
[----:B------:R-:W-:Y:S01]  /*5ca0*/  IADD3.X R2, R174, R122, RZ, P0, !PT ;  /* 0x0000007aae027210 */ /* 0x000fe200007fe4ff */
[----:B------:R-:W-:Y:S01]  /*5cb0*/  @!P1 HADD2.F32 R38, -RZ, R60.H1_H1 ;  /* 0x3000003cff269230 */ /* 0x000fe20000004100 */
[-C--:B------:R-:W-:Y:S02]  /*5cc0*/  IADD3 R5, P2, P0, R156, R3.reuse, R138 ;  /* 0x000000039c057210 */ /* 0x080fe4000785e08a */
[----:B------:R-:W-:Y:S01]  /*5cd0*/  @!P1 SHF.R.U32.HI R7, RZ, 0x10, R27 ;  /* 0x00000010ff079819 */ /* 0x000fe2000001161b */
[----:B------:R-:W1:Y:S01]  /*5ce0*/  LDS.128 R20, [R134+0x8100] ;  /* 0x0081000086147984 */ /* 0x000e620000000c00 */
[-C--:B------:R-:W-:Y:S01]  /*5cf0*/  IADD3.X R4, R102, R2.reuse, R130, P2, P0 ;  /* 0x0000000266047210 */ /* 0x080fe200017e0482 */
[----:B------:R-:W-:Y:S01]  /*5d00*/  @!P1 HADD2.F32 R27, -RZ, R61.H1_H1 ;  /* 0x3000003dff1b9230 */ /* 0x000fe20000004100 */
[----:B------:R-:W-:Y:S02]  /*5d10*/  ISETP.GE.AND P0, PT, R137, c[0x0][0x1d4], PT ;  /* 0x0000750089007a0c */ /* 0x000fe40003f06270 */
[--C-:B------:R-:W-:Y:S02]  /*5d20*/  @!P1 SHF.R.U64 R33, R52, 0x10, R53.reuse ;  /* 0x0000001034219819 */ /* 0x100fe40000001235 */
[----:B------:R-:W-:Y:S02]  /*5d30*/  @!P1 SHF.R.U32.HI R31, RZ, 0x10, R53 ;  /* 0x00000010ff1f9819 */ /* 0x000fe40000011635 */
[--C-:B------:R-:W-:Y:S02]  /*5d40*/  @!P1 SHF.R.U32.HI R32, RZ, 0x10, R55.reuse ;  /* 0x00000010ff209819 */ /* 0x100fe40000011637 */
[----:B------:R-:W-:Y:S01]  /*5d50*/  @!P1 SHF.R.U64 R36, R54, 0x10, R55 ;  /* 0x0000001036249819 */ /* 0x000fe20000001237 */
[----:B------:R-:W-:Y:S02]  /*5d60*/  @!P1 HADD2.F32 R31, -RZ, R31.H0_H0 ;  /* 0x2000001fff1f9230 */ /* 0x000fe40000004100 */
[----:B------:R-:W-:Y:S02]  /*5d70*/  @!P1 HADD2.F32 R40, -RZ, R32.H0_H0 ;  /* 0x20000020ff289230 */ /* 0x000fe40000004100 */
[----:B------:R-:W-:Y:S01]  /*5d80*/  @!P0 IADD3 R3, P3, P2, R156, R3, R137 ;  /* 0x000000039c038210 */ /* 0x000fe20007a7e089 */
[----:B------:R-:W-:Y:S03]  /*5d90*/  @!P1 HADD2.F32 R36, -RZ, R36.H0_H0 ;  /* 0x20000024ff249230 */ /* 0x000fe60000004100 */
[----:B------:R-:W-:Y:S02]  /*5da0*/  @!P0 IADD3.X R2, R102, R2, R129, P3, P2 ;  /* 0x0000000266028210 */ /* 0x000fe40001fe4481 */
[C---:B------:R-:W-:Y:S04]  /*5db0*/  LEA R62, P2, R5.reuse, c[0x0][0x1c8], 0x1 ;  /* 0x00007200053e7a11 */ /* 0x040fe800078408ff */
[----:B------:R-:W-:Y:S01]  /*5dc0*/  LEA.HI.X R63, R5, c[0x0][0x1cc], R4, 0x1, P2 ;  /* 0x00007300053f7a11 */ /* 0x000fe200010f0c04 */
[--C-:B------:R-:W-:Y:S01]  /*5dd0*/  @!P1 HADD2.F32 R4, -RZ, R28.reuse.H0_H0 ;  /* 0x2000001cff049230 */ /* 0x100fe20000004100 */
[C---:B------:R-:W-:Y:S02]  /*5de0*/  @!P0 LEA R44, P2, R3.reuse, c[0x0][0x1c8], 0x1 ;  /* 0x00007200032c8a11 */ /* 0x040fe400078408ff */
[--C-:B------:R-:W-:Y:S02]  /*5df0*/  @!P1 SHF.R.U64 R5, R24, 0x10, R25.reuse ;  /* 0x0000001018059819 */ /* 0x100fe40000001219 */
[----:B------:R-:W-:Y:S01]  /*5e00*/  @!P0 LEA.HI.X R45, R3, c[0x0][0x1cc], R2, 0x1, P2 ;  /* 0x00007300032d8a11 */ /* 0x000fe200010f0c02 */
[----:B------:R-:W-:Y:S01]  /*5e10*/  @!P1 HADD2.F32 R2, -RZ, R28.H1_H1 ;  /* 0x3000001cff029230 */ /* 0x000fe20000004100 */
[----:B------:R-:W-:Y:S05]  /*5e20*/  @!P1 SHF.R.U32.HI R3, RZ, 0x10, R25 ;  /* 0x00000010ff039819 */ /* 0x000fea0000011619 */
[----:B------:R-:W-:Y:S01]  /*5e30*/  @!P1 HADD2.F32 R3, -RZ, R3.H0_H0 ;  /* 0x20000003ff039230 */ /* 0x000fe20000004100 */
[----:B-1----:R-:W-:Y:S01]  /*5e40*/  @!P1 IMAD.MOV.U32 R8, RZ, RZ, R20 ;  /* 0x000000ffff089224 */ /* 0x002fe200078e0014 */
[----:B------:R-:W-:Y:S02]  /*5e50*/  @!P1 MOV R35, R56 ;  /* 0x0000003800239202 */ /* 0x000fe40000000f00 */
[----:B------:R-:W-:Y:S02]  /*5e60*/  @!P1 MOV R30, R57 ;  /* 0x00000039001e9202 */ /* 0x000fe40000000f00 */
[----:B------:R-:W-:Y:S01]  /*5e70*/  @!P1 MOV R24, R21 ;  /* 0x0000001500189202 */ /* 0x000fe20000000f00 */
[----:B------:R-:W-:Y:S02]  /*5e80*/  @!P1 HADD2.F32 R25, -RZ, R8.H0_H0 ;  /* 0x20000008ff199230 */ /* 0x000fe40000004100 */
[--C-:B------:R-:W-:Y:S02]  /*5e90*/  @!P1 HADD2.F32 R26, -RZ, R35.reuse.H0_H0 ;  /* 0x20000023ff1a9230 */ /* 0x100fe40000004100 */
[----:B------:R-:W-:Y:S02]  /*5ea0*/  @!P1 HADD2.F32 R28, -RZ, R30.H0_H0 ;  /* 0x2000001eff1c9230 */ /* 0x000fe40000004100 */
[----:B------:R-:W-:Y:S01]  /*5eb0*/  @!P1 HADD2.F32 R9, -RZ, R24.H0_H0 ;  /* 0x20000018ff099230 */ /* 0x000fe20000004100 */
[-C--:B------:R-:W-:Y:S01]  /*5ec0*/  @!P1 FMUL.FTZ R41, R26, R2.reuse ;  /* 0x000000021a299220 */ /* 0x080fe20000410000 */
[----:B------:R-:W-:Y:S01]  /*5ed0*/  @!P1 HADD2.F32 R30, -RZ, R30.H1_H1 ;  /* 0x3000001eff1e9230 */ /* 0x000fe20000004100 */
[----:B------:R-:W-:Y:S01]  /*5ee0*/  @!P1 FMUL.FTZ R2, R25, R2 ;  /* 0x0000000219029220 */ /* 0x000fe20000410000 */
[----:B------:R-:W-:Y:S01]  /*5ef0*/  @!P1 HADD2.F32 R24, -RZ, R24.H1_H1 ;  /* 0x30000018ff189230 */ /* 0x000fe20000004100 */
[-C--:B------:R-:W-:Y:S01]  /*5f00*/  @!P1 FMUL.FTZ R42, R28, R4.reuse ;  /* 0x000000041c2a9220 */ /* 0x080fe20000410000 */
        /* <DEDUP_REMOVED lines=8> */
[----:B------:R-:W-:Y:S01]  /*5f90*/  @!P1 IMAD.MOV.U32 R33, RZ, RZ, R59 ;  /* 0x000000ffff219224 */ /* 0x000fe200078e003b */
[----:B------:R-:W-:Y:S01]  /*5fa0*/  @!P1 MOV R25, R23 ;  /* 0x0000001700199202 */ /* 0x000fe20000000f00 */
[----:B------:R-:W-:Y:S02]  /*5fb0*/  @!P1 FMUL.FTZ R52, R26, R9 ;  /* 0x000000091a349220 */ /* 0x000fe40000410000 */
[-C--:B------:R-:W-:Y:S01]  /*5fc0*/  @!P1 FMUL.FTZ R43, R30, R3.reuse ;  /* 0x000000031e2b9220 */ /* 0x080fe20000410000 */
[--C-:B------:R-:W-:Y:S01]  /*5fd0*/  @!P1 HADD2.F32 R37, -RZ, R33.reuse.H0_H0 ;  /* 0x20000021ff259230 */ /* 0x100fe20000004100 */
[----:B------:R-:W-:Y:S01]  /*5fe0*/  @!P1 FMUL.FTZ R5, R24, R3 ;  /* 0x0000000318059220 */ /* 0x000fe20000410000 */
[----:B------:R-:W-:Y:S01]  /*5ff0*/  @!P1 HADD2.F32 R39, -RZ, R33.H1_H1 ;  /* 0x30000021ff279230 */ /* 0x000fe20000004100 */
[C---:B------:R-:W-:Y:S01]  /*6000*/  @!P1 FMUL.FTZ R3, R8.reuse, R9 ;  /* 0x0000000908039220 */ /* 0x040fe20000410000 */
[----:B------:R-:W-:Y:S01]  /*6010*/  @!P1 HADD2.F32 R9, -RZ, R7.H0_H0 ;  /* 0x20000007ff099230 */ /* 0x000fe20000004100 */
[----:B------:R-:W-:Y:S01]  /*6020*/  @!P1 FFMA.FTZ R52, R8, R27, -R52 ;  /* 0x0000001b08349223 */ /* 0x000fe20000010834 */
[----:B------:R-:W-:Y:S01]  /*6030*/  @!P1 HADD2.F32 R8, -RZ, R15.H1_H1 ;  /* 0x3000000fff089230 */ /* 0x000fe20000004100 */
[----:B------:R-:W-:Y:S01]  /*6040*/  @!P1 FFMA.FTZ R43, R24, R31, -R43 ;  /* 0x0000001f182b9223 */ /* 0x000fe2000001082b */
[--C-:B------:R-:W-:Y:S01]  /*6050*/  @!P1 HADD2.F32 R24, -RZ, R25.reuse.H0_H0 ;  /* 0x20000019ff189230 */ /* 0x100fe20000004100 */
[----:B------:R-:W-:Y:S01]  /*6060*/  @!P1 FMUL.FTZ R54, R39, R9 ;  /* 0x0000000927369220 */ /* 0x000fe20000410000 */
[----:B------:R-:W-:Y:S01]  /*6070*/  @!P1 F2FP.PACK_AB R41, R52, R41 ;  /* 0x000000293429923e */ /* 0x000fe200000000ff */
[-C--:B------:R-:W-:Y:S01]  /*6080*/  @!P1 FMUL.FTZ R53, R37, R8.reuse ;  /* 0x0000000825359220 */ /* 0x080fe20000410000 */
[----:B------:R-:W-:Y:S01]  /*6090*/  @!P1 HADD2.F32 R7, -RZ, R25.H1_H1 ;  /* 0x30000019ff079230 */ /* 0x000fe20000004100 */
[C---:B------:R-:W-:Y:S01]  /*60a0*/  @!P1 FMUL.FTZ R8, R24.reuse, R8 ;  /* 0x0000000818089220 */ /* 0x040fe20000410000 */
[----:B------:R-:W-:Y:S01]  /*60b0*/  @!P1 MOV R25, R58 ;  /* 0x0000003a00199202 */ /* 0x000fe20000000f00 */
[----:B------:R-:W-:Y:S01]  /*60c0*/  @!P1 FFMA.FTZ R53, R24, R38, -R53 ;  /* 0x0000002618359223 */ /* 0x000fe20000010835 */
[----:B------:R-:W-:Y:S01]  /*60d0*/  @!P1 HADD2.F32 R24, -RZ, R15.H0_H0 ;  /* 0x2000000fff189230 */ /* 0x000fe20000004100 */
[----:B------:R-:W-:Y:S01]  /*60e0*/  @!P1 IMAD.MOV.U32 R15, RZ, RZ, R22 ;  /* 0x000000ffff0f9224 */ /* 0x000fe200078e0016 */
[----:B------:R-:W-:Y:S01]  /*60f0*/  @!P1 MOV R20, R41 ;  /* 0x0000002900149202 */ /* 0x000fe20000000f00 */
[----:B------:R-:W-:Y:S01]  /*6100*/  @!P1 FMUL.FTZ R9, R7, R9 ;  /* 0x0000000907099220 */ /* 0x000fe20000410000 */
[----:B------:R-:W-:Y:S01]  /*6110*/  @!P1 F2FP.PACK_AB R42, R43, R42 ;  /* 0x0000002a2b2a923e */ /* 0x000fe200000000ff */
[----:B------:R-:W-:Y:S01]  /*6120*/  @!P1 FFMA.FTZ R54, R7, R40, -R54 ;  /* 0x0000002807369223 */ /* 0x000fe20000010836 */
[--C-:B------:R-:W-:Y:S01]  /*6130*/  @!P1 HADD2.F32 R32, -RZ, R25.reuse.H0_H0 ;  /* 0x20000019ff209230 */ /* 0x100fe20000004100 */
[----:B------:R-:W-:Y:S01]  /*6140*/  @!P1 FFMA.FTZ R3, R26, R27, R3 ;  /* 0x0000001b1a039223 */ /* 0x000fe20000010003 */
[----:B------:R-:W-:Y:S01]  /*6150*/  @!P1 HADD2.F32 R35, -RZ, R25.H1_H1 ;  /* 0x30000019ff239230 */ /* 0x000fe20000004100 */
[----:B------:R-:W-:Y:S01]  /*6160*/  @!P1 FFMA.FTZ R4, R28, R29, R4 ;  /* 0x0000001d1c049223 */ /* 0x000fe20000010004 */
[----:B------:R-:W-:Y:S01]  /*6170*/  @!P1 HADD2.F32 R7, -RZ, R6.H0_H0 ;  /* 0x20000006ff079230 */ /* 0x000fe20000004100 */
[----:B------:R-:W-:Y:S01]  /*6180*/  @!P1 FFMA.FTZ R5, R30, R31, R5 ;  /* 0x0000001f1e059223 */ /* 0x000fe20000010005 */
[--C-:B------:R-:W-:Y:S01]  /*6190*/  @!P1 HADD2.F32 R25, -RZ, R15.reuse.H0_H0 ;  /* 0x2000000fff199230 */ /* 0x100fe20000004100 */
[----:B------:R-:W-:Y:S01]  /*61a0*/  @!P1 MOV R21, R42 ;  /* 0x0000002a00159202 */ /* 0x000fe20000000f00 */
[----:B------:R-:W-:Y:S01]  /*61b0*/  @!P1 HADD2.F32 R33, -RZ, R60.H0_H0 ;  /* 0x2000003cff219230 */ /* 0x000fe20000004100 */
[-C--:B------:R-:W-:Y:S01]  /*61c0*/  @!P1 FMUL.FTZ R60, R32, R24.reuse ;  /* 0x00000018203c9220 */ /* 0x080fe20000410000 */
[----:B------:R-:W-:Y:S01]  /*61d0*/  @!P1 HADD2.F32 R15, -RZ, R15.H1_H1 ;  /* 0x3000000fff0f9230 */ /* 0x000fe20000004100 */
[----:B------:R-:W-:Y:S01]  /*61e0*/  @!P1 FMUL.FTZ R55, R35, R7 ;  /* 0x0000000723379220 */ /* 0x000fe20000410000 */
[----:B------:R-:W-:Y:S01]  /*61f0*/  @!P1 F2FP.PACK_AB R53, R54, R53 ;  /* 0x000000353635923e */ /* 0x000fe200000000ff */
[----:B------:R-:W-:Y:S01]  /*6200*/  @!P1 FMUL.FTZ R6, R25, R24 ;  /* 0x0000001819069220 */ /* 0x000fe20000410000 */
[----:B------:R-:W-:Y:S01]  /*6210*/  @!P1 F2FP.PACK_AB R4, R5, R4 ;  /* 0x000000040504923e */ /* 0x000fe200000000ff */
[----:B------:R-:W-:Y:S01]  /*6220*/  @!P1 FFMA.FTZ R60, R25, R33, -R60 ;  /* 0x00000021193c9223 */ /* 0x000fe2000001083c */
[----:B------:R-:W-:Y:S01]  /*6230*/  @!P1 MOV R23, R53 ;  /* 0x0000003500179202 */ /* 0x000fe20000000f00 */
[----:B------:R-:W-:Y:S01]  /*6240*/  @!P1 FFMA.FTZ R55, R15, R36, -R55 ;  /* 0x000000240f379223 */ /* 0x000fe20000010837 */
[----:B------:R-:W-:Y:S01]  /*6250*/  @!P1 F2FP.PACK_AB R2, R3, R2 ;  /* 0x000000020302923e */ /* 0x000fe200000000ff */
[----:B------:R-:W-:Y:S02]  /*6260*/  @!P1 FMUL.FTZ R7, R15, R7 ;  /* 0x000000070f079220 */ /* 0x000fe40000410000 */
[----:B------:R-:W-:Y:S01]  /*6270*/  @!P1 FFMA.FTZ R6, R32, R33, R6 ;  /* 0x0000002120069223 */ /* 0x000fe20000010006 */
[----:B------:R-:W-:Y:S01]  /*6280*/  @!P1 F2FP.PACK_AB R55, R55, R60 ;  /* 0x0000003c3737923e */ /* 0x000fe200000000ff */
[----:B------:R-:W-:Y:S01]  /*6290*/  @!P1 FFMA.FTZ R7, R35, R36, R7 ;  /* 0x0000002423079223 */ /* 0x000fe20000010007 */
[----:B------:R-:W-:Y:S01]  /*62a0*/  @!P1 MOV R56, R2 ;  /* 0x0000000200389202 */ /* 0x000fe20000000f00 */
[----:B------:R-:W-:Y:S02]  /*62b0*/  @!P1 FFMA.FTZ R8, R37, R38, R8 ;  /* 0x0000002625089223 */ /* 0x000fe40000010008 */
[----:B------:R-:W-:Y:S01]  /*62c0*/  @!P1 FFMA.FTZ R9, R39, R40, R9 ;  /* 0x0000002827099223 */ /* 0x000fe20000010009 */
[----:B------:R-:W-:Y:S01]  /*62d0*/  @!P1 F2FP.PACK_AB R6, R7, R6 ;  /* 0x000000060706923e */ /* 0x000fe200000000ff */
[----:B------:R-:W-:Y:S02]  /*62e0*/  @!P1 IMAD.MOV.U32 R22, RZ, RZ, R55 ;  /* 0x000000ffff169224 */ /* 0x000fe400078e0037 */
[----:B------:R-:W-:Y:S01]  /*62f0*/  @!P1 IMAD.MOV.U32 R57, RZ, RZ, R4 ;  /* 0x000000ffff399224 */ /* 0x000fe200078e0004 */
[----:B------:R-:W-:Y:S02]  /*6300*/  @!P1 F2FP.PACK_AB R8, R9, R8 ;  /* 0x000000080908923e */ /* 0x000fe400000000ff */
[----:B------:R1:W-:Y:S01]  /*6310*/  STG.E.128 [R62.64], R20 ;  /* 0x000000143e007986 */ /* 0x0003e2000c101d08 */
[----:B------:R-:W-:Y:S02]  /*6320*/  @!P1 MOV R58, R6 ;  /* 0x00000006003a9202 */ /* 0x000fe40000000f00 */
[----:B------:R-:W-:Y:S05]  /*6330*/  @!P1 MOV R59, R8 ;  /* 0x00000008003b9202 */ /* 0x000fea0000000f00 */
[----:B------:R1:W-:Y:S02]  /*6340*/  @!P0 STG.E.128 [R44.64], R56 ;  /* 0x000000382c008986 */ /* 0x0003e4000c101d08 */
.L_x_732:
[----:B------:R-:W-:Y:S05]  /*6350*/  BSYNC B0 ;  /* 0x0000000000007941 */ /* 0x000fea0003800000 */
.L_x_731:
[----:B------:R-:W-:Y:S05]  /*6360*/  IADD3 R176, P0, R164, R176, RZ ;  /* 0x000000b0a4b07210 */ /* 0x000fea0007f1e0ff */
[----:B------:R-:W-:Y:S01]  /*6370*/  IMAD.X R174, R174, 0x1, R123, P0 ;  /* 0x00000001aeae7824 */ /* 0x000fe200000e067b */
[----:B------:R-:W-:Y:S11]  /*6380*/  ISETP.GE.OR P0, PT, R73, R141, P4 ;  /* 0x0000008d4900720c */ /* 0x000ff60002706670 */
[----:B------:R-:W-:Y:S02]  /*6390*/  @!UPT UIADD3 URZ, URZ, URZ, URZ ;  /* 0x0000003f3f3ff290 */ /* 0x000fe4000fffe03f */
[----:B------:R-:W-:-:S05]  /*63a0*/  @P0 BRA `(.L_x_726) ;  /* 0x0000090000000947 */ /* 0x000fca0003800000 */
[----:B------:R-:W-:Y:S01]  /*63b0*/  IADD3 R3, P2, P0, R156, R176, R138 ;  /* 0x000000b09c037210 */ /* 0x000fe2000785e08a */
[----:B-----5:R-:W-:Y:S01]  /*63c0*/  LDS.128 R36, [R131+0x8100] ;  /* 0x0081000083247984 */ /* 0x020fe20000000c00 */
[----:B------:R-:W-:Y:S01]  /*63d0*/  @!P1 SHF.R.U64 R5, R16, 0x10, R17 ;  /* 0x0000001010059819 */ /* 0x000fe20000001211 */
[----:B------:R-:W-:Y:S01]  /*63e0*/  @!P1 HADD2.F32 R4, -RZ, R14.H0_H0 ;  /* 0x2000000eff049230 */ /* 0x000fe20000004100 */
[----:B------:R-:W-:Y:S01]  /*63f0*/  IADD3.X R2, R102, R174, R130, P2, P0 ;  /* 0x000000ae66027210 */ /* 0x000fe200017e0482 */
[----:B------:R-:W-:Y:S01]  /*6400*/  @!P1 HADD2.F32 R31, -RZ, R46.H1_H1 ;  /* 0x3000002eff1f9230 */ /* 0x000fe20000004100 */
[C---:B------:R-:W-:Y:S02]  /*6410*/  LEA R42, P0, R3.reuse, c[0x0][0x1c8], 0x1 ;  /* 0x00007200032a7a11 */ /* 0x040fe400078008ff */
[----:B------:R-:W-:Y:S01]  /*6420*/  @!P1 SHF.R.U64 R6, R18, 0x10, R19 ;  /* 0x0000001012069819 */ /* 0x000fe20000001213 */
[----:B-1----:R-:W1:Y:S01]  /*6430*/  LDS.128 R20, [R132+0x8100] ;  /* 0x0081000084147984 */ /* 0x002e620000000c00 */
[----:B------:R-:W-:Y:S01]  /*6440*/  LEA.HI.X R43, R3, c[0x0][0x1cc], R2, 0x1, P0 ;  /* 0x00007300032b7a11 */ /* 0x000fe200000f0c02 */
[----:B------:R-:W-:Y:S01]  /*6450*/  @!P1 HADD2.F32 R2, -RZ, R14.H1_H1 ;  /* 0x3000000eff029230 */ /* 0x000fe20000004100 */
[----:B------:R-:W-:Y:S01]  /*6460*/  @!P1 SHF.R.U32.HI R3, RZ, 0x10, R17 ;  /* 0x00000010ff039819 */ /* 0x000fe20000011611 */
[--C-:B------:R-:W-:Y:S01]  /*6470*/  @!P1 HADD2.F32 R17, -RZ, R47.reuse.H1_H1 ;  /* 0x3000002fff119230 */ /* 0x100fe20000004100 */
[----:B------:R-:W-:Y:S01]  /*6480*/  @!P1 SHF.R.U32.HI R7, RZ, 0x10, R19 ;  /* 0x00000010ff079819 */ /* 0x000fe20000011613 */
[----:B------:R-:W-:Y:S01]  /*6490*/  @!P1 HADD2.F32 R19, -RZ, R47.H0_H0 ;  /* 0x2000002fff139230 */ /* 0x000fe20000004100 */
[--C-:B------:R-:W-:Y:S01]  /*64a0*/  @!P1 SHF.R.U64 R27, R48, 0x10, R49.reuse ;  /* 0x00000010301b9819 */ /* 0x100fe20000001231 */
[----:B------:R-:W-:Y:S01]  /*64b0*/  @!P1 HADD2.F32 R3, -RZ, R3.H0_H0 ;  /* 0x20000003ff039230 */ /* 0x000fe20000004100 */
[----:B------:R-:W-:Y:S02]  /*64c0*/  @!P1 SHF.R.U32.HI R25, RZ, 0x10, R49 ;  /* 0x00000010ff199819 */ /* 0x000fe40000011631 */
[--C-:B------:R-:W-:Y:S02]  /*64d0*/  @!P1 SHF.R.U32.HI R26, RZ, 0x10, R51.reuse ;  /* 0x00000010ff1a9819 */ /* 0x100fe40000011633 */
[----:B------:R-:W-:Y:S01]  /*64e0*/  @!P1 SHF.R.U64 R29, R50, 0x10, R51 ;  /* 0x00000010321d9819 */ /* 0x000fe20000001233 */
[----:B------:R-:W-:Y:S01]  /*64f0*/  @!P1 HADD2.F32 R25, -RZ, R25.H0_H0 ;  /* 0x20000019ff199230 */ /* 0x000fe20000004100 */
[----:B------:R-:W-:Y:S01]  /*6500*/  ISETP.GE.AND P0, PT, R137, c[0x0][0x1d4], PT ;  /* 0x0000750089007a0c */ /* 0x000fe20003f06270 */
[----:B------:R-:W-:Y:S02]  /*6510*/  @!P1 HADD2.F32 R33, -RZ, R26.H0_H0 ;  /* 0x2000001aff219230 */ /* 0x000fe40000004100 */
[----:B------:R-:W-:Y:S01]  /*6520*/  @!P1 HADD2.F32 R29, -RZ, R29.H0_H0 ;  /* 0x2000001dff1d9230 */ /* 0x000fe20000004100 */
[----:B-1----:R-:W-:Y:S02]  /*6530*/  @!P1 MOV R8, R20 ;  /* 0x0000001400089202 */ /* 0x002fe40000000f00 */
[----:B------:R-:W-:Y:S02]  /*6540*/  @!P1 MOV R28, R36 ;  /* 0x00000024001c9202 */ /* 0x000fe40000000f00 */
[----:B------:R-:W-:Y:S01]  /*6550*/  @!P1 MOV R24, R37 ;  /* 0x0000002500189202 */ /* 0x000fe20000000f00 */
[----:B------:R-:W-:Y:S01]  /*6560*/  @!P1 HADD2.F32 R15, -RZ, R8.H0_H0 ;  /* 0x20000008ff0f9230 */ /* 0x000fe20000004100 */
[----:B------:R-:W-:Y:S01]  /*6570*/  @!P1 MOV R14, R21 ;  /* 0x00000015000e9202 */ /* 0x000fe20000000f00 */
[----:B------:R-:W-:Y:S02]  /*6580*/  @!P1 HADD2.F32 R16, -RZ, R28.H0_H0 ;  /* 0x2000001cff109230 */ /* 0x000fe40000004100 */
[----:B------:R-:W-:Y:S02]  /*6590*/  @!P1 HADD2.F32 R18, -RZ, R24.H0_H0 ;  /* 0x20000018ff129230 */ /* 0x000fe40000004100 */
[--C-:B------:R-:W-:Y:S01]  /*65a0*/  @!P1 HADD2.F32 R9, -RZ, R14.reuse.H0_H0 ;  /* 0x2000000eff099230 */ /* 0x100fe20000004100 */
        /* <DEDUP_REMOVED lines=13> */
[----:B------:R-:W-:Y:S01]  /*6680*/  @!P1 FMUL.FTZ R41, R24, R3 ;  /* 0x0000000318299220 */ /* 0x000fe20000410000 */
[----:B------:R-:W-:Y:S01]  /*6690*/  @!P1 MOV R27, R39 ;  /* 0x00000027001b9202 */ /* 0x000fe20000000f00 */
[----:B------:R-:W-:Y:S01]  /*66a0*/  @!P1 FMUL.FTZ R44, R16, R9 ;  /* 0x00000009102c9220 */ /* 0x000fe20000410000 */
[----:B------:R-:W-:Y:S01]  /*66b0*/  @!P1 MOV R15, R23 ;  /* 0x00000017000f9202 */ /* 0x000fe20000000f00 */
[----:B------:R-:W-:Y:S02]  /*66c0*/  @!P1 FMUL.FTZ R5, R14, R3 ;  /* 0x000000030e059220 */ /* 0x000fe40000410000 */
[C---:B------:R-:W-:Y:S01]  /*66d0*/  @!P1 FMUL.FTZ R3, R8.reuse, R9 ;  /* 0x0000000908039220 */ /* 0x040fe20000410000 */
[----:B------:R-:W-:Y:S01]  /*66e0*/  @!P1 HADD2.F32 R30, -RZ, R27.H0_H0 ;  /* 0x2000001bff1e9230 */ /* 0x000fe20000004100 */
[----:B------:R-:W-:Y:S01]  /*66f0*/  @!P1 FFMA.FTZ R44, R8, R17, -R44 ;  /* 0x00000011082c9223 */ /* 0x000fe2000001082c */
[----:B------:R-:W-:Y:S01]  /*6700*/  @!P1 HADD2.F32 R8, -RZ, R11.H1_H1 ;  /* 0x3000000bff089230 */ /* 0x000fe20000004100 */
[----:B------:R-:W-:Y:S01]  /*6710*/  @!P1 FFMA.FTZ R41, R14, R25, -R41 ;  /* 0x000000190e299223 */ /* 0x000fe20000010829 */
[----:B------:R-:W-:Y:S01]  /*6720*/  @!P1 HADD2.F32 R9, -RZ, R7.H0_H0 ;  /* 0x20000007ff099230 */ /* 0x000fe20000004100 */
[----:B------:R-:W-:Y:S01]  /*6730*/  @!P1 FFMA.FTZ R3, R16, R17, R3 ;  /* 0x0000001110039223 */ /* 0x000fe20000010003 */
[----:B------:R-:W-:Y:S01]  /*6740*/  @!P1 HADD2.F32 R32, -RZ, R27.H1_H1 ;  /* 0x3000001bff209230 */ /* 0x000fe20000004100 */
[----:B------:R-:W-:Y:S01]  /*6750*/  @!P1 FMUL.FTZ R45, R30, R8 ;  /* 0x000000081e2d9220 */ /* 0x000fe20000410000 */
[--C-:B------:R-:W-:Y:S01]  /*6760*/  @!P1 HADD2.F32 R14, -RZ, R15.reuse.H0_H0 ;  /* 0x2000000fff0e9230 */ /* 0x100fe20000004100 */
[----:B------:R-:W-:Y:S01]  /*6770*/  @!P1 FFMA.FTZ R4, R18, R19, R4 ;  /* 0x0000001312049223 */ /* 0x000fe20000010004 */
[----:B------:R-:W-:Y:S01]  /*6780*/  @!P1 HADD2.F32 R7, -RZ, R15.H1_H1 ;  /* 0x3000000fff079230 */ /* 0x000fe20000004100 */
[----:B------:R-:W-:Y:S01]  /*6790*/  @!P1 FMUL.FTZ R47, R32, R9 ;  /* 0x00000009202f9220 */ /* 0x000fe20000410000 */
[----:B------:R-:W-:Y:S01]  /*67a0*/  @!P1 MOV R15, R38 ;  /* 0x00000026000f9202 */ /* 0x000fe20000000f00 */
[C---:B------:R-:W-:Y:S01]  /*67b0*/  @!P1 FMUL.FTZ R8, R14.reuse, R8 ;  /* 0x000000080e089220 */ /* 0x040fe20000410000 */
[----:B------:R-:W-:Y:S01]  /*67c0*/  @!P1 F2FP.PACK_AB R40, R41, R40 ;  /* 0x000000282928923e */ /* 0x000fe200000000ff */
[----:B------:R-:W-:Y:S01]  /*67d0*/  @!P1 FFMA.FTZ R45, R14, R31, -R45 ;  /* 0x0000001f0e2d9223 */ /* 0x000fe2000001082d */
[----:B------:R-:W-:Y:S01]  /*67e0*/  @!P1 HADD2.F32 R14, -RZ, R11.H0_H0 ;  /* 0x2000000bff0e9230 */ /* 0x000fe20000004100 */
[----:B------:R-:W-:Y:S01]  /*67f0*/  @!P1 IMAD.MOV.U32 R11, RZ, RZ, R22 ;  /* 0x000000ffff0b9224 */ /* 0x000fe200078e0016 */
[----:B------:R-:W-:Y:S01]  /*6800*/  @!P1 F2FP.PACK_AB R35, R44, R35 ;  /* 0x000000232c23923e */ /* 0x000fe200000000ff */
[C---:B------:R-:W-:Y:S01]  /*6810*/  @!P1 FMUL.FTZ R9, R7.reuse, R9 ;  /* 0x0000000907099220 */ /* 0x040fe20000410000 */
[----:B------:R-:W-:Y:S01]  /*6820*/  @!P1 MOV R21, R40 ;  /* 0x0000002800159202 */ /* 0x000fe20000000f00 */
[----:B------:R-:W-:Y:S01]  /*6830*/  @!P1 FFMA.FTZ R47, R7, R33, -R47 ;  /* 0x00000021072f9223 */ /* 0x000fe2000001082f */
[----:B------:R-:W-:Y:S01]  /*6840*/  @!P1 MOV R20, R35 ;  /* 0x0000002300149202 */ /* 0x000fe20000000f00 */
[----:B------:R-:W-:Y:S01]  /*6850*/  @!P1 FFMA.FTZ R5, R24, R25, R5 ;  /* 0x0000001918059223 */ /* 0x000fe20000010005 */
[----:B------:R-:W-:Y:S01]  /*6860*/  @!P1 F2FP.PACK_AB R2, R3, R2 ;  /* 0x000000020302923e */ /* 0x000fe200000000ff */
[--C-:B------:R-:W-:Y:S01]  /*6870*/  @!P1 HADD2.F32 R26, -RZ, R15.reuse.H0_H0 ;  /* 0x2000000fff1a9230 */ /* 0x100fe20000004100 */
[----:B------:R-:W-:Y:S01]  /*6880*/  @!P1 F2FP.PACK_AB R45, R47, R45 ;  /* 0x0000002d2f2d923e */ /* 0x000fe200000000ff */
[----:B------:R-:W-:Y:S01]  /*6890*/  @!P1 HADD2.F32 R7, -RZ, R6.H0_H0 ;  /* 0x20000006ff079230 */ /* 0x000fe20000004100 */
[----:B------:R-:W-:Y:S01]  /*68a0*/  @!P1 F2FP.PACK_AB R4, R5, R4 ;  /* 0x000000040504923e */ /* 0x000fe200000000ff */
[----:B------:R-:W-:Y:S01]  /*68b0*/  @!P1 HADD2.F32 R28, -RZ, R15.H1_H1 ;  /* 0x3000000fff1c9230 */ /* 0x000fe20000004100 */
[----:B------:R-:W-:Y:S01]  /*68c0*/  @!P1 FMUL.FTZ R48, R26, R14 ;  /* 0x0000000e1a309220 */ /* 0x000fe20000410000 */
[----:B------:R-:W-:Y:S01]  /*68d0*/  @!P1 HADD2.F32 R27, -RZ, R46.H0_H0 ;  /* 0x2000002eff1b9230 */ /* 0x000fe20000004100 */
[----:B------:R-:W-:Y:S01]  /*68e0*/  @!P1 IMAD.MOV.U32 R23, RZ, RZ, R45 ;  /* 0x000000ffff179224 */ /* 0x000fe200078e002d */
[--C-:B------:R-:W-:Y:S01]  /*68f0*/  @!P1 HADD2.F32 R15, -RZ, R11.reuse.H0_H0 ;  /* 0x2000000bff0f9230 */ /* 0x100fe20000004100 */
[----:B------:R-:W-:Y:S01]  /*6900*/  @!P1 FMUL.FTZ R46, R28, R7 ;  /* 0x000000071c2e9220 */ /* 0x000fe20000410000 */
[----:B------:R-:W-:Y:S01]  /*6910*/  @!P1 MOV R36, R2 ;  /* 0x0000000200249202 */ /* 0x000fe20000000f00 */
[----:B------:R-:W-:Y:S01]  /*6920*/  @!P1 HADD2.F32 R11, -RZ, R11.H1_H1 ;  /* 0x3000000bff0b9230 */ /* 0x000fe20000004100 */
[----:B------:R-:W-:Y:S01]  /*6930*/  @!P1 MOV R37, R4 ;  /* 0x0000000400259202 */ /* 0x000fe20000000f00 */
[C---:B------:R-:W-:Y:S02]  /*6940*/  @!P1 FMUL.FTZ R6, R15.reuse, R14 ;  /* 0x0000000e0f069220 */ /* 0x040fe40000410000 */
[----:B------:R-:W-:Y:S02]  /*6950*/  @!P1 FFMA.FTZ R15, R15, R27, -R48 ;  /* 0x0000001b0f0f9223 */ /* 0x000fe40000010830 */
[C---:B------:R-:W-:Y:S02]  /*6960*/  @!P1 FMUL.FTZ R7, R11.reuse, R7 ;  /* 0x000000070b079220 */ /* 0x040fe40000410000 */
[----:B------:R-:W-:Y:S02]  /*6970*/  @!P1 FFMA.FTZ R11, R11, R29, -R46 ;  /* 0x0000001d0b0b9223 */ /* 0x000fe4000001082e */
[----:B------:R-:W-:Y:S02]  /*6980*/  @!P1 FFMA.FTZ R6, R26, R27, R6 ;  /* 0x0000001b1a069223 */ /* 0x000fe40000010006 */
[----:B------:R-:W-:Y:S01]  /*6990*/  @!P1 FFMA.FTZ R7, R28, R29, R7 ;  /* 0x0000001d1c079223 */ /* 0x000fe20000010007 */
[----:B------:R-:W-:Y:S01]  /*69a0*/  @!P1 F2FP.PACK_AB R11, R11, R15 ;  /* 0x0000000f0b0b923e */ /* 0x000fe200000000ff */
[----:B------:R-:W-:Y:S02]  /*69b0*/  @!P1 FFMA.FTZ R8, R30, R31, R8 ;  /* 0x0000001f1e089223 */ /* 0x000fe40000010008 */
[----:B------:R-:W-:Y:S01]  /*69c0*/  @!P1 FFMA.FTZ R9, R32, R33, R9 ;  /* 0x0000002120099223 */ /* 0x000fe20000010009 */
[----:B------:R-:W-:Y:S02]  /*69d0*/  @!P1 MOV R22, R11 ;  /* 0x0000000b00169202 */ /* 0x000fe40000000f00 */
[----:B------:R-:W-:Y:S02]  /*69e0*/  @!P1 F2FP.PACK_AB R6, R7, R6 ;  /* 0x000000060706923e */ /* 0x000fe400000000ff */
[----:B------:R-:W-:Y:S01]  /*69f0*/  @!P1 F2FP.PACK_AB R8, R9, R8 ;  /* 0x000000080908923e */ /* 0x000fe200000000ff */
[----:B------:R1:W-:Y:S01]  /*6a00*/  STG.E.128 [R42.64], R20 ;  /* 0x000000142a007986 */ /* 0x0003e2000c101d08 */
        /* <DEDUP_REMOVED lines=9> */
.L_x_710:
[----:B------:R-:W-:Y:S01]  /*6aa0*/  IMAD R2, R34, -0x60, R0 ;  /* 0xffffffa022027824 */ /* 0x000fe200078e0200 */
[----:B------:R-:W-:Y:S04]  /*6ab0*/  BSSY B0, `(.L_x_733) ;  /* 0x000000b000007945 */ /* 0x000fe80003800000 */
[----:B------:R-:W-:Y:S04]  /*6ac0*/  IMNMX R2, R2, 0x60, PT ;  /* 0x0000006002027817 */ /* 0x000fe80003800200 */
[----:B------:R-:W-:Y:S11]  /*6ad0*/  ISETP.GE.AND P0, PT, R79, R2, PT ;  /* 0x000000024f00720c */ /* 0x000ff60003f06270 */
[----:B------:R-:W-:Y:S02]  /*6ae0*/  @!UPT UIADD3 URZ, URZ, URZ, URZ ;  /* 0x0000003f3f3ff290 */ /* 0x000fe4000fffe03f */
[----:B------:R-:W-:-:S05]  /*6af0*/  @P0 BRA `(.L_x_734) ;  /* 0x0000006000000947 */ /* 0x000fca0003800000 */
[----:B------:R-:W-:Y:S11]  /*6b00*/  ISETP.GE.AND P0, PT, R65, c[0x0][0x1d4], PT ;  /* 0x0000750041007a0c */ /* 0x000ff60003f06270 */
[----:B------:R-:W-:Y:S02]  /*6b10*/  @!UPT UIADD3 URZ, URZ, URZ, URZ ;  /* 0x0000003f3f3ff290 */ /* 0x000fe4000fffe03f */
[----:B------:R-:W1:Y:S04]  /*6b20*/  @!P0 LDS.128 R4, [R234+0xb100] ;  /* 0x00b10000ea048984 */ /* 0x000e680000000c00 */
[----:B-1----:R-:W-:Y:S04]  /*6b30*/  @!P0 STG.E.128 [R58.64+0x80], R4 ;  /* 0x000080043a008986 */ /* 0x002fe8000c101d08 */
[----:B------:R-:W1:Y:S04]  /*6b40*/  @!P4 LDS.128 R4, [R234+0x8100] ;  /* 0x00810000ea04c984 */ /* 0x000e680000000c00 */
[----:B-1----:R1:W-:Y:S02]  /*6b50*/  @!P4 STG.E.128 [R58.64], R4 ;  /* 0x000000043a00c986 */ /* 0x0023e4000c101d08 */
.L_x_734:
[----:B------:R-:W-:Y:S05]  /*6b60*/  BSYNC B0 ;  /* 0x0000000000007941 */ /* 0x000fea0003800000 */
.L_x_733:
[----:B------:R-:W-:Y:S01]  /*6b70*/  ISETP.GE.AND P0, PT, R76, R2, PT ;  /* 0x000000024c00720c */ /* 0x000fe20003f06270 */
[----:B------:R-:W-:Y:S01]  /*6b80*/  @!UPT UIADD3 URZ, URZ, URZ, URZ ;  /* 0x0000003f3f3ff290 */ /* 0x000fe2000fffe03f */
[----:B------:R-:W-:Y:S11]  /*6b90*/  BSSY B0, `(.L_x_735) ;  /* 0x0000008000007945 */ /* 0x000ff60003800000 */
[----:B------:R-:W-:-:S05]  /*6ba0*/  @P0 BRA `(.L_x_736) ;  /* 0x0000006000000947 */ /* 0x000fca0003800000 */
[----:B------:R-:W-:Y:S11]  /*6bb0*/  ISETP.GE.AND P0, PT, R65, c[0x0][0x1d4], PT ;  /* 0x0000750041007a0c */ /* 0x000ff60003f06270 */
[----:B------:R-:W-:Y:S02]  /*6bc0*/  @!UPT UIADD3 URZ, URZ, URZ, URZ ;  /* 0x0000003f3f3ff290 */ /* 0x000fe4000fffe03f */
[----:B-1----:R-:W1:Y:S04]  /*6bd0*/  @!P0 LDS.128 R4, [R234+0xc100] ;  /* 0x00c10000ea048984 */ /* 0x002e680000000c00 */
[----:B-1----:R-:W-:Y:S04]  /*6be0*/  @!P0 STG.E.128 [R56.64+0x80], R4 ;  /* 0x0000800438008986 */ /* 0x002fe8000c101d08 */
[----:B------:R-:W1:Y:S04]  /*6bf0*/  @!P4 LDS.128 R4, [R234+0x9100] ;  /* 0x00910000ea04c984 */ /* 0x000e680000000c00 */
[----:B-1----:R1:W-:Y:S02]  /*6c00*/  @!P4 STG.E.128 [R56.64], R4 ;  /* 0x000000043800c986 */ /* 0x0023e4000c101d08 */
.L_x_736:
[----:B------:R-:W-:Y:S05]  /*6c10*/  BSYNC B0 ;  /* 0x0000000000007941 */ /* 0x000fea0003800000 */
.L_x_735:
[----:B------:R-:W-:Y:S11]  /*6c20*/  ISETP.GE.AND P0, PT, R73, R2, PT ;  /* 0x000000024900720c */ /* 0x000ff60003f06270 */
[----:B------:R-:W-:Y:S02]  /*6c30*/  @!UPT UIADD3 URZ, URZ, URZ, URZ ;  /* 0x0000003f3f3ff290 */ /* 0x000fe4000fffe03f */
[----:B------:R-:W-:-:S05]  /*6c40*/  @P0 BRA `(.L_x_726) ;  /* 0x0000006000000947 */ /* 0x000fca0003800000 */
[----:B------:R-:W-:Y:S11]  /*6c50*/  ISETP.GE.AND P0, PT, R65, c[0x0][0x1d4], PT ;  /* 0x0000750041007a0c */ /* 0x000ff60003f06270 */
[----:B------:R-:W-:Y:S02]  /*6c60*/  @!UPT UIADD3 URZ, URZ, URZ, URZ ;  /* 0x0000003f3f3ff290 */ /* 0x000fe4000fffe03f */
[----:B-1----:R-:W1:Y:S04]  /*6c70*/  @!P0 LDS.128 R4, [R234+0xd100] ;  /* 0x00d10000ea048984 */ /* 0x002e680000000c00 */
[----:B-1----:R-:W-:Y:S04]  /*6c80*/  @!P0 STG.E.128 [R54.64+0x80], R4 ;  /* 0x0000800436008986 */ /* 0x002fe8000c101d08 */
[----:B------:R-:W1:Y:S04]  /*6c90*/  @!P4 LDS.128 R4, [R234+0xa100] ;  /* 0x00a10000ea04c984 */ /* 0x000e680000000c00 */
[----:B-1----:R1:W-:Y:S02]  /*6ca0*/  @!P4 STG.E.128 [R54.64], R4 ;  /* 0x000000043600c986 */ /* 0x0023e4000c101d08 */
.L_x_726:
[----:B------:R-:W-:Y:S05]  /*6cb0*/  BSYNC B2 ;  /* 0x0000000000027941 */ /* 0x000fea0003800000 */
.L_x_709:
[----:B-1---5:R-:W-:Y:S01]  /*6cc0*/  IMAD R4, R34, -0x60, RZ ;  /* 0xffffffa022047824 */ /* 0x022fe200078e02ff */
[----:B------:R-:W-:Y:S01]  /*6cd0*/  ISETP.NE.AND P5, PT, R140, RZ, PT ;  /* 0x000000ff8c00720c */ /* 0x000fe20003fa5270 */
[----:B------:R-:W-:Y:S01]  /*6ce0*/  IMAD.WIDE.U32 R14, R34, 0x60, RZ ;  /* 0x00000060220e7825 */ /* 0x000fe200078e00ff */
[----:B------:R-:W-:Y:S02]  /*6cf0*/  BSSY B0, `(.L_x_737) ;  /* 0x0000045000007945 */ /* 0x000fe40003800000 */
[----:B------:R-:W-:Y:S01]  /*6d00*/  IADD3 R6, R95, R4, RZ ;  /* 0x000000045f067210 */ /* 0x000fe20007ffe0ff */
[----:B--2---:R-:W-:Y:S01]  /*6d10*/  IMAD R2, R88, 0x60, RZ ;  /* 0x0000006058027824 */ /* 0x004fe200078e02ff */
[----:B------:R-:W-:Y:S02]  /*6d20*/  IADD3 R5, P0, R97, R14, RZ ;  /* 0x0000000e61057210 */ /* 0x000fe40007f1e0ff */
[----:B------:R-:W-:Y:S01]  /*6d30*/  ISETP.GE.AND P1, PT, R6, 0x21, PT ;  /* 0x000000210600780c */ /* 0x000fe20003f26270 */
[----:B------:R-:W-:Y:S04]  /*6d40*/  IMAD.IADD R2, R15, 0x1, R2 ;  /* 0x000000010f027824 */ /* 0x000fe800078e0202 */
[----:B------:R-:W-:Y:S08]  /*6d50*/  IMAD.X R3, R2, 0x1, R96, P0 ;  /* 0x0000000102037824 */ /* 0x000ff000000e0660 */
[----:B------:R-:W-:Y:S05]  /*6d60*/  @P1 IADD3 R8, P0, R5, 0x20, RZ ;  /* 0x0000002005081810 */ /* 0x000fea0007f1e0ff */
[----:B------:R-:W-:Y:S01]  /*6d70*/  @P1 IMAD.X R7, RZ, RZ, R3, P0 ;  /* 0x000000ffff071224 */ /* 0x000fe200000e0603 */
[----:B------:R-:W-:Y:S03]  /*6d80*/  ISETP.GE.AND P0, PT, R6, 0x41, PT ;  /* 0x000000410600780c */ /* 0x000fe60003f06270 */
[----:B------:R-:W-:Y:S04]  /*6d90*/  @P1 IMAD R7, R7, c[0x0][0x258], RZ ;  /* 0x0000960007071a24 */ /* 0x000fe800078e02ff */
[----:B------:R-:W-:Y:S06]  /*6da0*/  @P1 IMAD R7, R8, c[0x0][0x25c], R7 ;  /* 0x0000970008071a24 */ /* 0x000fec00078e0207 */
[----:B------:R-:W-:Y:S05]  /*6db0*/  @P0 IADD3 R11, P2, R5, 0x40, RZ ;  /* 0x00000040050b0810 */ /* 0x000fea0007f5e0ff */
[----:B------:R-:W-:Y:S01]  /*6dc0*/  @P0 IMAD.X R9, RZ, RZ, R3, P2 ;  /* 0x000000ffff090224 */ /* 0x000fe200010e0603 */
[----:B------:R-:W-:Y:S03]  /*6dd0*/  ISETP.GE.AND P2, PT, R6, 0x1, PT ;  /* 0x000000010600780c */ /* 0x000fe60003f46270 */
[----:B------:R-:W-:Y:S04]  /*6de0*/  @P0 IMAD R9, R9, c[0x0][0x258], RZ ;  /* 0x0000960009090a24 */ /* 0x000fe800078e02ff */
[----:B------:R-:W-:Y:S06]  /*6df0*/  @P0 IMAD R9, R11, c[0x0][0x25c], R9 ;  /* 0x000097000b090a24 */ /* 0x000fec00078e0209 */
[----:B------:R-:W-:Y:S01]  /*6e00*/  @P2 MOV R18, R144 ;  /* 0x0000009000122202 */ /* 0x000fe20000000f00 */
[----:B------:R-:W-:Y:S02]  /*6e10*/  @P2 IMAD.MOV.U32 R19, RZ, RZ, R92 ;  /* 0x000000ffff132224 */ /* 0x000fe400078e005c */
[----:B------:R-:W-:Y:S02]  /*6e20*/  @P2 IMAD R3, R3, c[0x0][0x258], RZ ;  /* 0x0000960003032a24 */ /* 0x000fe400078e02ff */
[C---:B------:R-:W-:Y:S04]  /*6e30*/  @P2 IMAD.WIDE.U32 R18, R5.reuse, c[0x0][0x258], R18 ;  /* 0x0000960005122a25 */ /* 0x040fe800078e0012 */
[----:B------:R-:W-:Y:S01]  /*6e40*/  @P2 IMAD R3, R5, c[0x0][0x25c], R3 ;  /* 0x0000970005032a24 */ /* 0x000fe200078e0203 */
[C---:B------:R-:W-:Y:S04]  /*6e50*/  @P2 LEA R16, P3, R18.reuse, c[0x0][0x250], 0x1 ;  /* 0x0000940012102a11 */ /* 0x040fe800078608ff */
[----:B------:R-:W-:Y:S02]  /*6e60*/  @P2 IADD3 R3, R19, R3, RZ ;  /* 0x0000000313032210 */ /* 0x000fe40007ffe0ff */
[----:B------:R-:W-:Y:S02]  /*6e70*/  @P1 MOV R19, R92 ;  /* 0x0000005c00131202 */ /* 0x000fe40000000f00 */
[----:B------:R-:W-:Y:S01]  /*6e80*/  @P2 LEA.HI.X R17, R18, c[0x0][0x254], R3, 0x1, P3 ;  /* 0x0000950012112a11 */ /* 0x000fe200018f0c03 */
[----:B------:R-:W-:Y:S04]  /*6e90*/  @P1 IMAD.MOV.U32 R18, RZ, RZ, R144 ;  /* 0x000000ffff121224 */ /* 0x000fe800078e0090 */
[----:B------:R-:W-:Y:S01]  /*6ea0*/  @!PT LDS RZ, [RZ] ;  /* 0x00000000fffff984 */ /* 0x000fe20000000800 */
[----:B------:R-:W-:Y:S01]  /*6eb0*/  @!PT LDS RZ, [RZ] ;  /* 0x00000000fffff984 */ /* 0x000fe20000000800 */
[----:B------:R-:W-:Y:S01]  /*6ec0*/  @!PT LDS RZ, [RZ] ;  /* 0x00000000fffff984 */ /* 0x000fe20000000800 */
[----:B------:R1:W-:Y:S01]  /*6ed0*/  @P2 LDGSTS.E.BYPASS.LTC128B.128 [R234+0x100], [R16.64], !P5 ;  /* 0x0010000010ea2fae */ /* 0x0003e2000e901d48 */
[----:B------:R-:W-:Y:S04]  /*6ee0*/  @P1 IMAD.WIDE.U32 R18, R8, c[0x0][0x258], R18 ;  /* 0x0000960008121a25 */ /* 0x000fe800078e0012 */
[----:B------:R1:W-:Y:S01]  /*6ef0*/  @P2 LDGSTS.E.BYPASS.LTC128B.128 [R234+0x3100], [R16.64+0x80], !P6 ;  /* 0x0310008010ea2fae */ /* 0x0003e2000f101d48 */
[----:B------:R-:W-:Y:S01]  /*6f00*/  @P1 IMAD.IADD R7, R19, 0x1, R7 ;  /* 0x0000000113071824 */ /* 0x000fe200078e0207 */
[C---:B------:R-:W-:Y:S01]  /*6f10*/  @P1 LEA R6, P3, R18.reuse, c[0x0][0x250], 0x1 ;  /* 0x0000940012061a11 */ /* 0x040fe200078608ff */
[----:B------:R-:W-:Y:S01]  /*6f20*/  @P0 IMAD.MOV.U32 R19, RZ, RZ, R92 ;  /* 0x000000ffff130224 */ /* 0x000fe200078e005c */
[----:B------:R-:W-:Y:S02]  /*6f30*/  IADD3 R3, P2, R91, R14, RZ ;  /* 0x0000000e5b037210 */ /* 0x000fe40007f5e0ff */
[----:B------:R-:W-:Y:S02]  /*6f40*/  @P1 LEA.HI.X R7, R18, c[0x0][0x254], R7, 0x1, P3 ;  /* 0x0000950012071a11 */ /* 0x000fe400018f0c07 */
[----:B------:R-:W-:Y:S01]  /*6f50*/  @P0 MOV R18, R144 ;  /* 0x0000009000120202 */ /* 0x000fe20000000f00 */
[----:B------:R-:W-:Y:S02]  /*6f60*/  IMAD.X R2, R2, 0x1, R90, P2 ;  /* 0x0000000102027824 */ /* 0x000fe400010e065a */
[----:B------:R1:W-:Y:S02]  /*6f70*/  @P1 LDGSTS.E.BYPASS.LTC128B.128 [R219+0x1100], [R6.64], !P5 ;  /* 0x0110000006db1fae */ /* 0x0003e4000e901d48 */
[----:B------:R-:W-:Y:S03]  /*6f80*/  @P0 IMAD.WIDE.U32 R18, R11, c[0x0][0x258], R18 ;  /* 0x000096000b120a25 */ /* 0x000fe600078e0012 */
[----:B------:R1:W-:Y:S02]  /*6f90*/  @P1 LDGSTS.E.BYPASS.LTC128B.128 [R219+0x4100], [R6.64+0x80], !P6 ;  /* 0x0410008006db1fae */ /* 0x0003e4000f101d48 */
[C---:B------:R-:W-:Y:S02]  /*6fa0*/  @P0 LEA R8, P3, R18.reuse, c[0x0][0x250], 0x1 ;  /* 0x0000940012080a11 */ /* 0x040fe400078608ff */
[----:B------:R-:W-:Y:S04]  /*6fb0*/  @P0 IADD3 R9, R19, R9, RZ ;  /* 0x0000000913090210 */ /* 0x000fe80007ffe0ff */
[----:B------:R-:W-:Y:S05]  /*6fc0*/  @P0 LEA.HI.X R9, R18, c[0x0][0x254], R9, 0x1, P3 ;  /* 0x0000950012090a11 */ /* 0x000fea00018f0c09 */
[----:B------:R2:W-:Y:S05]  /*6fd0*/  @P0 LDGSTS.E.BYPASS.LTC128B.128 [R219+0x2100], [R8.64], !P5 ;  /* 0x0210000008db0fae */ /* 0x0005ea000e901d48 */
[----:B------:R2:W-:Y:S05]  /*6fe0*/  @P0 LDGSTS.E.BYPASS.LTC128B.128 [R219+0x5100], [R8.64+0x80], !P6 ;  /* 0x0510008008db0fae */ /* 0x0005ea000f101d48 */
[----:B------:R-:W0:Y:S01]  /*6ff0*/  LDGDEPBAR ;  /* 0x00000000000079af */ /* 0x000e220000000000 */
[----:B--2---:R-:W-:Y:S01]  /*7000*/  IADD3 R8, R4, R0, RZ ;  /* 0x0000000004087210 */ /* 0x004fe20007ffe0ff */
[----:B------:R-:W-:Y:S04]  /*7010*/  DEPBAR.LE SB0, 0x0 ;  /* 0x000080000000791a */ /* 0x000fe80000000000 */
[----:B------:R-:W-:Y:S01]  /*7020*/  BAR.SYNC.DEFER_BLOCKING 0x0 ;  /* 0x0000000000007b1d */ /* 0x000fe20000010000 */
[----:B------:R-:W-:Y:S04]  /*7030*/  IMNMX R8, R8, 0x60, PT ;  /* 0x0000006008087817 */ /* 0x000fe80003800200 */
[----:B------:R-:W-:Y:S11]  /*7040*/  ISETP.GE.AND P0, PT, R79, R8, PT ;  /* 0x000000084f00720c */ /* 0x000ff60003f06270 */
[----:B------:R-:W-:Y:S02]  /*7050*/  @!UPT UIADD3 URZ, URZ, URZ, URZ ;  /* 0x0000003f3f3ff290 */ /* 0x000fe4000fffe03f */
[----:B------:R-:W-:-:S05]  /*7060*/  @P0 BRA `(.L_x_738) ;  /* 0x000000d000000947 */ /* 0x000fca0003800000 */
[----:B-1----:R-:W-:Y:S01]  /*7070*/  MOV R88, R142 ;  /* 0x0000008e00587202 */ /* 0x002fe20000000f00 */
[----:B------:R-:W-:Y:S04]  /*7080*/  IMAD R4, R2, c[0x0][0x208], RZ ;  /* 0x0000820002047a24 */ /* 0x000fe800078e02ff */
[C---:B------:R-:W-:Y:S04]  /*7090*/  IMAD.WIDE.U32 R6, R3.reuse, c[0x0][0x208], R88 ;  /* 0x0000820003067a25 */ /* 0x040fe800078e0058 */
[----:B------:R-:W-:Y:S01]  /*70a0*/  IMAD R4, R3, c[0x0][0x20c], R4 ;  /* 0x0000830003047a24 */ /* 0x000fe200078e0204 */
[C---:B------:R-:W-:Y:S04]  /*70b0*/  LEA R14, P0, R6.reuse, c[0x0][0x1f8], 0x1 ;  /* 0x00007e00060e7a11 */ /* 0x040fe800078008ff */
[----:B------:R-:W-:Y:S04]  /*70c0*/  IADD3 R4, R7, R4, RZ ;  /* 0x0000000407047210 */ /* 0x000fe80007ffe0ff */
[----:B------:R-:W-:Y:S02]  /*70d0*/  LEA.HI.X R15, R6, c[0x0][0x1fc], R4, 0x1, P0 ;  /* 0x00007f00060f7a11 */ /* 0x000fe400000f0c04 */
[----:B------:R-:W-:Y:S11]  /*70e0*/  ISETP.GE.AND P0, PT, R65, c[0x0][0x1d4], PT ;  /* 0x0000750041007a0c */ /* 0x000ff60003f06270 */
[----:B------:R-:W-:Y:S02]  /*70f0*/  @!UPT UIADD3 URZ, URZ, URZ, URZ ;  /* 0x0000003f3f3ff290 */ /* 0x000fe4000fffe03f */
[----:B------:R-:W1:Y:S04]  /*7100*/  @!P0 LDS.128 R4, [R234+0x3100] ;  /* 0x00310000ea048984 */ /* 0x000e680000000c00 */
[----:B-1----:R-:W-:Y:S04]  /*7110*/  @!P0 STG.E.128 [R14.64+0x80], R4 ;  /* 0x000080040e008986 */ /* 0x002fe8000c101d08 */
[----:B------:R-:W1:Y:S04]  /*7120*/  @!P4 LDS.128 R4, [R234+0x100] ;  /* 0x00010000ea04c984 */ /* 0x000e680000000c00 */
[----:B-1----:R1:W-:Y:S02]  /*7130*/  @!P4 STG.E.128 [R14.64], R4 ;  /* 0x000000040e00c986 */ /* 0x0023e4000c101d08 */
.L_x_738:
[----:B-1----:R-:W-:Y:S05]  /*7140*/  BSYNC B0 ;  /* 0x0000000000007941 */ /* 0x002fea0003800000 */
.L_x_737:
[----:B------:R-:W-:Y:S01]  /*7150*/  ISETP.GE.AND P0, PT, R76, R8, PT ;  /* 0x000000084c00720c */ /* 0x000fe20003f06270 */
[----:B------:R-:W-:Y:S01]  /*7160*/  @!UPT UIADD3 URZ, URZ, URZ, URZ ;  /* 0x0000003f3f3ff290 */ /* 0x000fe2000fffe03f */
[----:B------:R-:W-:Y:S11]  /*7170*/  BSSY B0, `(.L_x_739) ;  /* 0x0000011000007945 */ /* 0x000ff60003800000 */
[----:B------:R-:W-:-:S05]  /*7180*/  @P0 BRA `(.L_x_740) ;  /* 0x000000f000000947 */ /* 0x000fca0003800000 */
[----:B------:R-:W-:Y:S02]  /*7190*/  IADD3 R5, P0, R3, 0x20, RZ ;  /* 0x0000002003057810 */ /* 0x000fe40007f1e0ff */
[----:B------:R-:W-:Y:S03]  /*71a0*/  MOV R88, R142 ;  /* 0x0000008e00587202 */ /* 0x000fe60000000f00 */
[----:B------:R-:W-:Y:S02]  /*71b0*/  IMAD.X R4, RZ, RZ, R2, P0 ;  /* 0x000000ffff047224 */ /* 0x000fe400000e0602 */
[C---:B------:R-:W-:Y:S04]  /*71c0*/  IMAD.WIDE.U32 R6, R5.reuse, c[0x0][0x208], R88 ;  /* 0x0000820005067a25 */ /* 0x040fe800078e0058 */
[----:B------:R-:W-:Y:S01]  /*71d0*/  IMAD R4, R4, c[0x0][0x208], RZ ;  /* 0x0000820004047a24 */ /* 0x000fe200078e02ff */
[C---:B------:R-:W-:Y:S03]  /*71e0*/  LEA R14, P0, R6.reuse, c[0x0][0x1f8], 0x1 ;  /* 0x00007e00060e7a11 */ /* 0x040fe600078008ff */
[----:B------:R-:W-:Y:S04]  /*71f0*/  IMAD R4, R5, c[0x0][0x20c], R4 ;  /* 0x0000830005047a24 */ /* 0x000fe800078e0204 */
[----:B------:R-:W-:Y:S05]  /*7200*/  IMAD.IADD R4, R7, 0x1, R4 ;  /* 0x0000000107047824 */ /* 0x000fea00078e0204 */
[----:B------:R-:W-:Y:S02]  /*7210*/  LEA.HI.X R15, R6, c[0x0][0x1fc], R4, 0x1, P0 ;  /* 0x00007f00060f7a11 */ /* 0x000fe400000f0c04 */
[----:B------:R-:W-:Y:S11]  /*7220*/  ISETP.GE.AND P0, PT, R65, c[0x0][0x1d4], PT ;  /* 0x0000750041007a0c */ /* 0x000ff60003f06270 */
[----:B------:R-:W-:Y:S02]  /*7230*/  @!UPT UIADD3 URZ, URZ, URZ, URZ ;  /* 0x0000003f3f3ff290 */ /* 0x000fe4000fffe03f */
[----:B------:R-:W1:Y:S04]  /*7240*/  @!P0 LDS.128 R4, [R234+0x4100] ;  /* 0x00410000ea048984 */ /* 0x000e680000000c00 */
[----:B-1----:R-:W-:Y:S04]  /*7250*/  @!P0 STG.E.128 [R14.64+0x80], R4 ;  /* 0x000080040e008986 */ /* 0x002fe8000c101d08 */
[----:B------:R-:W1:Y:S04]  /*7260*/  @!P4 LDS.128 R4, [R234+0x1100] ;  /* 0x00110000ea04c984 */ /* 0x000e680000000c00 */
[----:B-1----:R1:W-:Y:S02]  /*7270*/  @!P4 STG.E.128 [R14.64], R4 ;  /* 0x000000040e00c986 */ /* 0x0023e4000c101d08 */
.L_x_740:
[----:B------:R-:W-:Y:S05]  /*7280*/  BSYNC B0 ;  /* 0x0000000000007941 */ /* 0x000fea0003800000 */
.L_x_739:
[----:B------:R-:W-:Y:S01]  /*7290*/  ISETP.GE.AND P0, PT, R73, R8, PT ;  /* 0x000000084900720c */ /* 0x000fe20003f06270 */
[----:B------:R-:W-:Y:S01]  /*72a0*/  @!UPT UIADD3 URZ, URZ, URZ, URZ ;  /* 0x0000003f3f3ff290 */ /* 0x000fe2000fffe03f */
[----:B------:R-:W-:Y:S11]  /*72b0*/  BSSY B0, `(.L_x_741) ;  /* 0x0000011000007945 */ /* 0x000ff60003800000 */
[----:B------:R-:W-:-:S05]  /*72c0*/  @P0 BRA `(.L_x_742) ;  /* 0x000000f000000947 */ /* 0x000fca0003800000 */
[----:B------:R-:W-:Y:S02]  /*72d0*/  IADD3 R3, P0, R3, 0x40, RZ ;  /* 0x0000004003037810 */ /* 0x000fe40007f1e0ff */
[----:B------:R-:W-:Y:S03]  /*72e0*/  MOV R88, R142 ;  /* 0x0000008e00587202 */ /* 0x000fe60000000f00 */
[----:B------:R-:W-:Y:S02]  /*72f0*/  IMAD.X R2, RZ, RZ, R2, P0 ;  /* 0x000000ffff027224 */ /* 0x000fe400000e0602 */
[C---:B-1----:R-:W-:Y:S04]  /*7300*/  IMAD.WIDE.U32 R4, R3.reuse, c[0x0][0x208], R88 ;  /* 0x0000820003047a25 */ /* 0x042fe800078e0058 */
        /* <DEDUP_REMOVED lines=11> */
.L_x_742:
[----:B------:R-:W-:Y:S05]  /*73c0*/  BSYNC B0 ;  /* 0x0000000000007941 */ /* 0x000fea0003800000 */
.L_x_741:
[C---:B------:R-:W-:Y:S02]  /*73d0*/  ISETP.GT.AND P0, PT, R34.reuse, R103, PT ;  /* 0x000000672200720c */ /* 0x040fe40003f04270 */
[----:B------:R-:W-:Y:S11]  /*73e0*/  IADD3 R34, R34, -0x1, RZ ;  /* 0xffffffff22227810 */ /* 0x000ff60007ffe0ff */
[----:B------:R-:W-:Y:S01]  /*73f0*/  @P0 SHF.R.S32.HI R3, RZ, 0x1f, R34 ;  /* 0x0000001fff030819 */ /* 0x000fe20000011422 */
[----:B-1----:R-:W-:Y:S02]  /*7400*/  @P0 IMAD.MOV.U32 R4, RZ, RZ, R146 ;  /* 0x000000ffff040224 */ /* 0x002fe400078e0092 */
[----:B------:R-:W-:Y:S02]  /*7410*/  @P0 IMAD.MOV.U32 R5, RZ, RZ, R169 ;  /* 0x000000ffff050224 */ /* 0x000fe400078e00a9 */
[----:B------:R-:W-:Y:S02]  /*7420*/  @P0 IMAD R2, R106, R34, RZ ;  /* 0x000000226a020224 */ /* 0x000fe400078e02ff */
[-C--:B------:R-:W-:Y:S04]  /*7430*/  @P0 IMAD.WIDE.U32 R4, R34, R172.reuse, R4 ;  /* 0x000000ac22040225 */ /* 0x080fe800078e0004 */
[----:B------:R-:W-:Y:S01]  /*7440*/  @P0 IMAD R2, R3, R172, R2 ;  /* 0x000000ac03020224 */ /* 0x000fe200078e0202 */
[----:B------:R-:W-:Y:S02]  /*7450*/  @P0 LEA R6, P1, R4, c[0x0][0x220], 0x1 ;  /* 0x0000880004060a11 */ /* 0x000fe400078208ff */
[----:B------:R-:W-:Y:S01]  /*7460*/  @P0 SHF.L.U32 R3, R112, 0x1, RZ ;  /* 0x0000000170030819 */ /* 0x000fe200000006ff */
[----:B------:R-:W-:Y:S05]  /*7470*/  @P0 IMAD.IADD R2, R5, 0x1, R2 ;  /* 0x0000000105020824 */ /* 0x000fea00078e0202 */
[----:B------:R-:W-:Y:S02]  /*7480*/  @P0 LEA.HI.X R7, R4, c[0x0][0x224], R2, 0x1, P1 ;  /* 0x0000890004070a11 */ /* 0x000fe400008f0c02 */
[----:B------:R-:W-:Y:S02]  /*7490*/  @P0 IADD3 R4, P1, R3, R6, RZ ;  /* 0x0000000603040210 */ /* 0x000fe40007f3e0ff */
[----:B------:R-:W-:Y:S01]  /*74a0*/  @P0 SHF.L.U64.HI R2, R112, 0x1, R111 ;  /* 0x0000000170020819 */ /* 0x000fe2000001026f */
[----:B------:R-:W-:Y:S01]  /*74b0*/  @!PT LDS RZ, [RZ] ;  /* 0x00000000fffff984 */ /* 0x000fe20000000800 */
[----:B------:R-:W-:Y:S01]  /*74c0*/  @!PT LDS RZ, [RZ] ;  /* 0x00000000fffff984 */ /* 0x000fe20000000800 */
[----:B------:R-:W-:Y:S01]  /*74d0*/  @!PT LDS RZ, [RZ] ;  /* 0x00000000fffff984 */ /* 0x000fe20000000800 */
[----:B------:R1:W-:Y:S04]  /*74e0*/  @P0 LDGSTS.E.BYPASS.LTC128B.128 [R234+0x8100], [R6.64], !P5 ;  /* 0x0810000006ea0fae */ /* 0x0003e8000e901d48 */
[----:B------:R1:W-:Y:S01]  /*74f0*/  @P0 LDGSTS.E.BYPASS.LTC128B.128 [R234+0xb100], [R6.64+0x80], !P6 ;  /* 0x0b10008006ea0fae */ /* 0x0003e2000f101d48 */
[----:B------:R-:W-:Y:S01]  /*7500*/  @P0 IMAD.X R5, R2, 0x1, R7, P1 ;  /* 0x0000000102050824 */ /* 0x000fe200008e0607 */
[----:B------:R-:W-:Y:S04]  /*7510*/  @P0 IADD3 R8, P1, R4, R3, RZ ;  /* 0x0000000304080210 */ /* 0x000fe80007f3e0ff */
[----:B------:R1:W-:Y:S01]  /*7520*/  @P0 LDGSTS.E.BYPASS.LTC128B.128 [R234+0x9100], [R4.64], !P5 ;  /* 0x0910000004ea0fae */ /* 0x0003e2000e901d48 */
[----:B------:R-:W-:Y:S03]  /*7530*/  @P0 IADD3.X R9, R5, R2, RZ, P1, !PT ;  /* 0x0000000205090210 */ /* 0x000fe60000ffe4ff */
[----:B------:R1:W-:Y:S04]  /*7540*/  @P0 LDGSTS.E.BYPASS.LTC128B.128 [R234+0xc100], [R4.64+0x80], !P6 ;  /* 0x0c10008004ea0fae */ /* 0x0003e8000f101d48 */
[----:B------:R1:W-:Y:S04]  /*7550*/  @P0 LDGSTS.E.BYPASS.LTC128B.128 [R234+0xa100], [R8.64], !P5 ;  /* 0x0a10000008ea0fae */ /* 0x0003e8000e901d48 */
[----:B------:R1:W-:Y:S04]  /*7560*/  @P0 LDGSTS.E.BYPASS.LTC128B.128 [R234+0xd100], [R8.64+0x80], !P6 ;  /* 0x0d10008008ea0fae */ /* 0x0003e8000f101d48 */
[----:B------:R-:W0:Y:S01]  /*7570*/  LDGDEPBAR ;  /* 0x00000000000079af */ /* 0x000e220000000000 */
[----:B------:R-:W-:-:S05]  /*7580*/  @P0 BRA `(.L_x_743) ;  /* 0xffffbb9000000947 */ /* 0x000fca000383ffff */
[----:B------:R-:W-:Y:S01]  /*7590*/  WARPSYNC 0xffffffff ;  /* 0xffffffff00007948 */ /* 0x000fe20003800000 */
[----:B------:R-:W-:Y:S06]  /*75a0*/  BAR.SYNC.DEFER_BLOCKING 0x0 ;  /* 0x0000000000007b1d */ /* 0x000fec0000010000 */
.L_x_708:
[----:B------:R-:W-:Y:S01]  /*75b0*/  ISETP.NE.AND P3, PT, R228, 0x1, PT ;  /* 0x00000001e400780c */ /* 0x000fe20003f65270 */
[----:B------:R-:W-:Y:S01]  /*75c0*/  IMAD.IADD R15, R84, 0x1, R85 ;  /* 0x00000001540f7824 */ /* 0x000fe200078e0255 */
[----:B------:R-:W-:-:S02]  /*75d0*/  IADD3 R3, R209, 0x7f, RZ ;  /* 0x0000007fd1037810 */ /* 0x000fc40007ffe0ff */
[----:B------:R-:W-:Y:S02]  /*75e0*/  ISETP.GE.AND P1, PT, R232, 0x1, PT ;  /* 0x00000001e800780c */ /* 0x000fe40003f26270 */
[----:B------:R-:W-:-:S07]  /*75f0*/  IADD3 R0, R231, 0x1, -R229 ;  /* 0x00000001e7007810 */ /* 0x000fce0007ffe8e5 */
[----:B------:R-:W-:-:S05]  /*7600*/  @P3 IMAD.HI.U32 R2, R3, c[0x0][0x2c8], RZ ;  /* 0x0000b20003023a27 */ /* 0x000fca00078e00ff */
[----:B------:R-:W-:-:S05]  /*7610*/  @P3 SHF.R.U32.HI R3, RZ, c[0x0][0x2cc], R2 ;  /* 0x0000b300ff033a19 */ /* 0x000fca0000011602 */
[----:B------:R-:W-:-:S05]  /*7620*/  IMAD.IADD R0, R0, 0x1, R3 ;  /* 0x0000000100007824 */ /* 0x000fca00078e0203 */
[----:B------:R-:W-:Y:S01]  /*7630*/  IADD3 R3, R0, c[0x0][0x328], RZ ;  /* 0x0000ca0000037a10 */ /* 0x000fe20007ffe0ff */
[----:B------:R-:W-:Y:S05]  /*7640*/  @!P1 BRA `(.L_x_744) ;  /* 0x0000011000009947 */ /* 0x000fea0003800000 */
[C---:B------:R-:W-:Y:S01]  /*7650*/  ISETP.GT.AND P0, PT, R0.reuse, RZ, PT ;  /* 0x000000ff0000720c */ /* 0x040fe20003f04270 */
[----:B------:R-:W-:Y:S01]  /*7660*/  BSSY B0, `(.L_x_745) ;  /* 0x000000d000007945 */ /* 0x000fe20003800000 */
[----:B-1----:R-:W-:Y:S01]  /*7670*/  IADD3 R4, R0, -0x1, RZ ;  /* 0xffffffff00047810 */ /* 0x002fe20007ffe0ff */
[----:B------:R-:W-:-:S10]  /*7680*/  IMAD.MOV.U32 R2, RZ, RZ, c[0x0][0x32c] ;  /* 0x0000cb00ff027624 */ /* 0x000fd400078e00ff */
[----:B------:R-:W-:Y:S05]  /*7690*/  @P0 BRA `(.L_x_746) ;  /* 0x0000006000000947 */ /* 0x000fea0003800000 */
[----:B------:R-:W-:Y:S01]  /*76a0*/  ISETP.NE.AND P0, PT, R2, 0x1, PT ;  /* 0x000000010200780c */ /* 0x000fe20003f05270 */
[----:B------:R-:W-:-:S12]  /*76b0*/  IMAD.MOV R4, RZ, RZ, -R0 ;  /* 0x000000ffff047224 */ /* 0x000fd800078e0a00 */
[----:B------:R-:W-:-:S05]  /*76c0*/  @P0 IMAD.HI.U32 R0, R4, c[0x0][0x330], RZ ;  /* 0x0000cc0004000a27 */ /* 0x000fca00078e00ff */
[----:B------:R-:W-:-:S04]  /*76d0*/  @P0 SHF.R.U32.HI R4, RZ, c[0x0][0x334], R0 ;  /* 0x0000cd00ff040a19 */ /* 0x000fc80000011600 */
[----:B------:R-:W-:Y:S01]  /*76e0*/  LOP3.LUT R4, RZ, R4, RZ, 0x33, !PT ;  /* 0x00000004ff047212 */ /* 0x000fe200078e33ff */
[----:B------:R-:W-:Y:S05]  /*76f0*/  BRA `(.L_x_747) ;  /* 0x0000003000007947 */ /* 0x000fea0003800000 */
.L_x_746:
[----:B------:R-:W-:-:S13]  /*7700*/  ISETP.NE.AND P0, PT, R2, 0x1, PT ;  /* 0x000000010200780c */ /* 0x000fda0003f05270 */
[----:B------:R-:W-:-:S05]  /*7710*/  @P0 IMAD.HI.U32 R0, R4, c[0x0][0x330], RZ ;  /* 0x0000cc0004000a27 */ /* 0x000fca00078e00ff */
[----:B------:R-:W-:Y:S02]  /*7720*/  @P0 SHF.R.U32.HI R4, RZ, c[0x0][0x334], R0 ;  /* 0x0000cd00ff040a19 */ /* 0x000fe40000011600 */
.L_x_747:
[----:B------:R-:W-:Y:S05]  /*7730*/  BSYNC B0 ;  /* 0x0000000000007941 */ /* 0x000fea0003800000 */
.L_x_745:
[----:B------:R-:W-:-:S05]  /*7740*/  IMAD R2, R4, R2, c[0x0][0x32c] ;  /* 0x0000cb0004027624 */ /* 0x000fca00078e0202 */
[----:B------:R-:W-:-:S04]  /*7750*/  IMNMX R3, R3, R2, PT ;  /* 0x0000000203037217 */ /* 0x000fc80003800200 */
.L_x_744:
[----:B------:R-:W-:Y:S01]  /*7760*/  IADD3 R3, R3, 0x5f, RZ ;  /* 0x0000005f03037810 */ /* 0x000fe20007ffe0ff */
[----:B------:R-:W-:-:S04]  /*7770*/  @P3 IMAD.HI.U32 R0, R209, c[0x0][0x2c8], RZ ;  /* 0x0000b200d1003a27 */ /* 0x000fc800078e00ff */
[----:B------:R-:W-:-:S04]  /*7780*/  IMAD.HI R3, R3, 0x2aaaaaab, RZ ;  /* 0x2aaaaaab03037827 */ /* 0x000fc800078e02ff */
[----:B------:R-:W-:Y:S01]  /*7790*/  IMAD.MOV.U32 R2, RZ, RZ, R209 ;  /* 0x000000ffff027224 */ /* 0x000fe200078e00d1 */
[----:B------:R-:W-:Y:S02]  /*77a0*/  @P3 SHF.R.U32.HI R2, RZ, c[0x0][0x2cc], R0 ;  /* 0x0000b300ff023a19 */ /* 0x000fe40000011600 */
        /* <DEDUP_REMOVED lines=16> */
.L_x_750:
[----:B------:R-:W-:-:S04]  /*78b0*/  MOV R2, c[0x0][0x32c] ;  /* 0x0000cb0000027a02 */ /* 0x000fc80000000f00 */
[----:B------:R-:W-:-:S13]  /*78c0*/  ISETP.NE.AND P0, PT, R2, 0x1, PT ;  /* 0x000000010200780c */ /* 0x000fda0003f05270 */
[----:B------:R-:W-:-:S05]  /*78d0*/  @P0 IMAD.HI.U32 R2, R86, c[0x0][0x330], RZ ;  /* 0x0000cc0056020a27 */ /* 0x000fca00078e00ff */
[----:B------:R-:W-:Y:S02]  /*78e0*/  @P0 SHF.R.U32.HI R86, RZ, c[0x0][0x334], R2 ;  /* 0x0000cd00ff560a19 */ /* 0x000fe40000011602 */
.L_x_751:
[----:B------:R-:W-:Y:S05]  /*78f0*/  BSYNC B0 ;  /* 0x0000000000007941 */ /* 0x000fea0003800000 */
.L_x_749:
[----:B------:R-:W-:-:S05]  /*7900*/  IMAD R86, R86, c[0x0][0x32c], RZ ;  /* 0x0000cb0056567a24 */ /* 0x000fca00078e02ff */
[----:B------:R-:W-:-:S05]  /*7910*/  IMNMX R0, R0, R86, !PT ;  /* 0x0000005600007217 */ /* 0x000fca0007800200 */
.L_x_748:
[----:B------:R-:W-:Y:S01]  /*7920*/  IMAD.HI R2, R0, 0x2aaaaaab, RZ ;  /* 0x2aaaaaab00027827 */ /* 0x000fe200078e02ff */
[----:B------:R-:W-:Y:S04]  /*7930*/  BSSY B0, `(.L_x_752) ;  /* 0x0000022000007945 */ /* 0x000fe80003800000 */
[----:B------:R-:W-:-:S04]  /*7940*/  SHF.R.U32.HI R0, RZ, 0x1f, R2 ;  /* 0x0000001fff007819 */ /* 0x000fc80000011602 */
[----:B------:R-:W-:Y:S01]  /*7950*/  LEA.HI.SX32 R0, R2, R0, 0x1c ;  /* 0x0000000002007211 */ /* 0x000fe200078fe2ff */
[----:B------:R-:W-:-:S03]  /*7960*/  IMAD.MOV.U32 R2, RZ, RZ, RZ ;  /* 0x000000ffff027224 */ /* 0x000fc600078e00ff */
[----:B------:R-:W-:-:S04]  /*7970*/  IMNMX R237, RZ, R0, !PT ;  /* 0x00000000ffed7217 */ /* 0x000fc80007800200 */
[----:B------:R-:W-:-:S13]  /*7980*/  ISETP.GT.AND P0, PT, R14, R237, PT ;  /* 0x000000ed0e00720c */ /* 0x000fda0003f04270 */
[----:B------:R-:W-:Y:S05]  /*7990*/  @!P0 BRA `(.L_x_753) ;  /* 0x000001b000008947 */ /* 0x000fea0003800000 */
[-C--:B-1----:R-:W-:Y:S02]  /*79a0*/  IABS R4, R104.reuse ;  /* 0x0000006800047213 */ /* 0x082fe40000000000 */
        /* <DEDUP_REMOVED lines=26> */
.L_x_753:
[----:B------:R-:W-:Y:S05]  /*7b50*/  BSYNC B0 ;  /* 0x0000000000007941 */ /* 0x000fea0003800000 */
.L_x_752:
[----:B------:R-:W-:Y:S01]  /*7b60*/  IMAD R237, R233, R2, R237 ;  /* 0x00000002e9ed7224 */ /* 0x000fe200078e02ed */
[----:B------:R-:W-:Y:S01]  /*7b70*/  PRMT R28, RZ, 0x7610, R28 ;  /* 0x00007610ff1c7816 */ /* 0x000fe2000000001c */
[----:B------:R-:W-:Y:S01]  /*7b80*/  IMAD.MOV.U32 R11, RZ, RZ, RZ ;  /* 0x000000ffff0b7224 */ /* 0x000fe200078e00ff */
[----:B------:R-:W-:Y:S01]  /*7b90*/  MOV R0, RZ ;  /* 0x000000ff00007202 */ /* 0x000fe20000000f00 */
        /* <DEDUP_REMOVED lines=24> */
[----:B-1----:R-:W-:Y:S01]  /*7d20*/  CS2R R8, SRZ ;  /* 0x0000000000087805 */ /* 0x002fe2000001ff00 */
        /* <DEDUP_REMOVED lines=13> */
[----:B------:R-:W-:-:S05]  /*7e00*/  @P1 MOV R0, 0x4 ;  /* 0x0000000400001802 */ /* 0x000fca0000000f00 */
[----:B------:R-:W-:-:S05]  /*7e10*/  @P1 IMAD.WIDE R2, R211, R0, c[0x0][0x340] ;  /* 0x0000d000d3021625 */ /* 0x000fca00078e0200 */
[----:B------:R1:W2:Y:S01]  /*7e20*/  @P1 LDG.E R0, [R2.64] ;  /* 0x0000000802001981 */ /* 0x0002a2000c1e1900 */
[----:B------:R-:W-:Y:S01]  /*7e30*/  MOV R9, R117 ;  /* 0x0000007500097202 */ /* 0x000fe20000000f00 */
[----:B------:R-:W-:Y:S01]  /*7e40*/  IMAD.MOV.U32 R8, RZ, RZ, R116 ;  /* 0x000000ffff087224 */ /* 0x000fe200078e0074 */
[----:B------:R-:W-:Y:S01]  /*7e50*/  WARPSYNC 0xffffffff ;  /* 0xffffffff00007948 */ /* 0x000fe20003800000 */
[----:B------:R-:W-:Y:S02]  /*7e60*/  IADD3 R102, R14, -0x1, RZ ;  /* 0xffffffff0e667810 */ /* 0x000fe40007ffe0ff */
[----:B-1----:R-:W-:-:S04]  /*7e70*/  IADD3 R2, P0, R79, R15, RZ ;  /* 0x0000000f4f027210 */ /* 0x002fc80007f1e0ff */
[----:B------:R-:W-:Y:S01]  /*7e80*/  LEA.HI.X.SX32 R3, R15, R83, 0x1, P0 ;  /* 0x000000530f037211 */ /* 0x000fe200000f0eff */
[----:B------:R-:W-:Y:S01]  /*7e90*/  IMAD.WIDE.U32 R6, R2, c[0x0][0x1e0], R8 ;  /* 0x0000780002067a25 */ /* 0x000fe200078e0008 */
[----:B------:R-:W-:-:S03]  /*7ea0*/  ISETP.NE.U32.AND P0, PT, RZ, c[0x0][0x350], PT ;  /* 0x0000d400ff007a0c */ /* 0x000fc60003f05070 */
[C---:B------:R-:W-:Y:S01]  /*7eb0*/  IMAD R4, R3.reuse, c[0x0][0x1e0], RZ ;  /* 0x0000780003047a24 */ /* 0x040fe200078e02ff */
[----:B------:R-:W-:Y:S01]  /*7ec0*/  ISETP.NE.AND.EX P0, PT, RZ, c[0x0][0x354], PT, P0 ;  /* 0x0000d500ff007a0c */ /* 0x000fe20003f05300 */
[----:B------:R-:W-:Y:S02]  /*7ed0*/  IMAD R3, R3, c[0x0][0x208], RZ ;  /* 0x0000820003037a24 */ /* 0x000fe400078e02ff */
[C---:B------:R-:W-:Y:S02]  /*7ee0*/  IMAD R4, R2.reuse, c[0x0][0x1e4], R4 ;  /* 0x0000790002047a24 */ /* 0x040fe400078e0204 */
[----:B------:R-:W-:-:S04]  /*7ef0*/  IMAD.WIDE.U32 R8, R2, c[0x0][0x208], R8 ;  /* 0x0000820002087a25 */ /* 0x000fc800078e0008 */
[----:B------:R-:W-:Y:S01]  /*7f00*/  IMAD.IADD R5, R7, 0x1, R4 ;  /* 0x0000000107057824 */ /* 0x000fe200078e0204 */
[----:B------:R-:W-:Y:S01]  /*7f10*/  MOV R4, R6 ;  /* 0x0000000600047202 */ /* 0x000fe20000000f00 */
[----:B------:R-:W-:Y:S01]  /*7f20*/  IMAD R3, R2, c[0x0][0x20c], R3 ;  /* 0x0000830002037a24 */ /* 0x000fe200078e0203 */
[----:B------:R-:W-:-:S03]  /*7f30*/  SHF.R.S32.HI R2, RZ, 0x1f, R211 ;  /* 0x0000001fff027819 */ /* 0x000fc600000114d3 */
[----:B------:R-:W-:-:S04]  /*7f40*/  IMAD.WIDE.U32 R4, R227, c[0x0][0x1e8], R4 ;  /* 0x00007a00e3047a25 */ /* 0x000fc800078e0004 */
[----:B------:R-:W-:Y:S01]  /*7f50*/  IMAD.IADD R9, R9, 0x1, R3 ;  /* 0x0000000109097824 */ /* 0x000fe200078e0203 */
[----:B------:R-:W-:Y:S01]  /*7f60*/  MOV R240, R4 ;  /* 0x0000000400f07202 */ /* 0x000fe20000000f00 */
[C---:B------:R-:W-:Y:S01]  /*7f70*/  IMAD R241, R227.reuse, c[0x0][0x1ec], R5 ;  /* 0x00007b00e3f17a24 */ /* 0x040fe200078e0205 */
[----:B------:R-:W-:Y:S01]  /*7f80*/  SHF.R.S32.HI R5, RZ, 0x1f, R82 ;  /* 0x0000001fff057819 */ /* 0x000fe20000011452 */
[----:B------:R-:W-:Y:S01]  /*7f90*/  IMAD.WIDE.U32 R238, R227, c[0x0][0x210], R8 ;  /* 0x00008400e3ee7a25 */ /* 0x000fe200078e0008 */
[----:B------:R-:W-:-:S03]  /*7fa0*/  SHF.R.S32.HI R3, RZ, 0x1f, R65 ;  /* 0x0000001fff037819 */ /* 0x000fc60000011441 */
[----:B------:R-:W-:Y:S02]  /*7fb0*/  IMAD R239, R227, c[0x0][0x214], R239 ;  /* 0x00008500e3ef7a24 */ /* 0x000fe400078e02ef */
[----:B------:R-:W-:-:S04]  /*7fc0*/  IMAD R5, R5, c[0x0][0x178], RZ ;  /* 0x00005e0005057a24 */ /* 0x000fc800078e02ff */
[C---:B------:R-:W-:Y:S02]  /*7fd0*/  IMAD R5, R82.reuse, c[0x0][0x17c], R5 ;  /* 0x00005f0052057a24 */ /* 0x040fe400078e0205 */
[----:B------:R-:W-:-:S04]  /*7fe0*/  IMAD.WIDE.U32 R82, R82, c[0x0][0x178], RZ ;  /* 0x00005e0052527a25 */ /* 0x000fc800078e00ff */
[----:B------:R-:W-:Y:S01]  /*7ff0*/  IMAD.IADD R5, R83, 0x1, R5 ;  /* 0x0000000153057824 */ /* 0x000fe200078e0205 */
[--C-:B--2---:R-:W-:Y:S01]  /*8000*/  @P1 SHF.R.S32.HI R7, RZ, 0x1f, R0.reuse ;  /* 0x0000001fff071819 */ /* 0x104fe20000011400 */
[----:B------:R-:W-:Y:S01]  /*8010*/  @P1 IMAD.MOV.U32 R6, RZ, RZ, R0 ;  /* 0x000000ffff061224 */ /* 0x000fe200078e0000 */
[----:B------:R-:W-:Y:S02]  /*8020*/  @!P1 MOV R7, R2 ;  /* 0x0000000200079202 */ /* 0x000fe40000000f00 */
[----:B------:R-:W-:Y:S02]  /*8030*/  @!P1 MOV R6, R211 ;  /* 0x000000d300069202 */ /* 0x000fe40000000f00 */
[----:B------:R-:W-:Y:S02]  /*8040*/  SEL R235, R7, RZ, !P0 ;  /* 0x000000ff07eb7207 */ /* 0x000fe40004000000 */
[----:B------:R-:W-:Y:S02]  /*8050*/  SEL R0, R6, RZ, !P0 ;  /* 0x000000ff06007207 */ /* 0x000fe40004000000 */
[----:B------:R-:W-:Y:S01]  /*8060*/  ISETP.NE.U32.AND P0, PT, RZ, c[0x0][0x348], PT ;  /* 0x0000d200ff007a0c */ /* 0x000fe20003f05070 */
[----:B------:R-:W-:-:S02]  /*8070*/  IMAD R236, R235, c[0x0][0x1f0], RZ ;  /* 0x00007c00ebec7a24 */ /* 0x000fc400078e02ff */
[----:B------:R-:W-:Y:S01]  /*8080*/  IMAD R235, R235, c[0x0][0x218], RZ ;  /* 0x00008600ebeb7a24 */ /* 0x000fe200078e02ff */
[----:B------:R-:W-:Y:S01]  /*8090*/  ISETP.NE.AND.EX P0, PT, RZ, c[0x0][0x34c], PT, P0 ;  /* 0x0000d300ff007a0c */ /* 0x000fe20003f05300 */
[----:B------:R-:W-:-:S03]  /*80a0*/  IMAD.WIDE.U32 R240, R0, c[0x0][0x1f0], R240 ;  /* 0x00007c0000f07a25 */ /* 0x000fc600078e00f0 */
[----:B------:R-:W-:Y:S01]  /*80b0*/  SEL R2, R2, RZ, !P0 ;  /* 0x000000ff02027207 */ /* 0x000fe20004000000 */
[----:B------:R-:W-:Y:S01]  /*80c0*/  IMAD.WIDE.U32 R238, R0, c[0x0][0x218], R238 ;  /* 0x0000860000ee7a25 */ /* 0x000fe200078e00ee */
[----:B------:R-:W-:-:S03]  /*80d0*/  SEL R4, R211, RZ, !P0 ;  /* 0x000000ffd3047207 */ /* 0x000fc60004000000 */
[C---:B------:R-:W-:Y:S02]  /*80e0*/  IMAD R236, R0.reuse, c[0x0][0x1f4], R236 ;  /* 0x00007d0000ec7a24 */ /* 0x040fe400078e02ec */
[----:B------:R-:W-:-:S03]  /*80f0*/  IMAD R235, R0, c[0x0][0x21c], R235 ;  /* 0x0000870000eb7a24 */ /* 0x000fc600078e02eb */
[----:B------:R-:W-:Y:S02]  /*8100*/  IADD3 R236, R241, R236, RZ ;  /* 0x000000ecf1ec7210 */ /* 0x000fe40007ffe0ff */
[----:B------:R-:W-:Y:S02]  /*8110*/  IADD3 R235, R239, R235, RZ ;  /* 0x000000ebefeb7210 */ /* 0x000fe40007ffe0ff */
[----:B------:R-:W-:Y:S01]  /*8120*/  IMAD R0, R66, 0x20, R79 ;  /* 0x0000002042007824 */ /* 0x000fe200078e024f */
[----:B------:R-:W-:Y:S01]  /*8130*/  SHF.R.S32.HI R34, RZ, 0x1f, R102 ;  /* 0x0000001fff227819 */ /* 0x000fe20000011466 */
[----:B------:R-:W-:Y:S01]  /*8140*/  IMAD.MOV.U32 R8, RZ, RZ, R82 ;  /* 0x000000ffff087224 */ /* 0x000fe200078e0052 */
[----:B------:R-:W-:Y:S01]  /*8150*/  BAR.SYNC.DEFER_BLOCKING 0x0 ;  /* 0x0000000000007b1d */ /* 0x000fe20000010000 */
[----:B------:R-:W-:Y:S02]  /*8160*/  IMAD.IADD R0, R209, 0x1, R0 ;  /* 0x00000001d1007824 */ /* 0x000fe400078e0200 */
[----:B------:R-:W-:Y:S02]  /*8170*/  IMAD.MOV.U32 R9, RZ, RZ, R5 ;  /* 0x000000ffff097224 */ /* 0x000fe400078e0005 */
[----:B------:R-:W-:-:S04]  /*8180*/  @P3 IMAD.HI.U32 R6, R0, c[0x0][0x2c8], RZ ;  /* 0x0000b20000063a27 */ /* 0x000fc800078e00ff */
[----:B------:R-:W-:-:S04]  /*8190*/  IMAD.WIDE.U32 R8, R227, c[0x0][0x1b8], R8 ;  /* 0x00006e00e3087a25 */ /* 0x000fc800078e0008 */
[----:B------:R-:W-:Y:S01]  /*81a0*/  IMAD.MOV.U32 R5, RZ, RZ, R0 ;  /* 0x000000ffff057224 */ /* 0x000fe200078e0000 */
[----:B------:R-:W-:Y:S01]  /*81b0*/  @P3 SHF.R.U32.HI R5, RZ, c[0x0][0x2cc], R6 ;  /* 0x0000b300ff053a19 */ /* 0x000fe20000011606 */
[----:B------:R-:W-:Y:S02]  /*81c0*/  IMAD R2, R2, c[0x0][0x1c0], RZ ;  /* 0x0000700002027a24 */ /* 0x000fe400078e02ff */
[----:B------:R-:W-:Y:S01]  /*81d0*/  IMAD R9, R227, c[0x0][0x1bc], R9 ;  /* 0x00006f00e3097a24 */ /* 0x000fe200078e0209 */
[----:B------:R-:W-:Y:S01]  /*81e0*/  SHF.R.S32.HI R6, RZ, 0x1f, R5 ;  /* 0x0000001fff067819 */ /* 0x000fe20000011405 */
[C---:B------:R-:W-:Y:S02]  /*81f0*/  IMAD R2, R4.reuse, c[0x0][0x1c4], R2 ;  /* 0x0000710004027a24 */ /* 0x040fe400078e0202 */
[----:B------:R-:W-:-:S04]  /*8200*/  IMAD.WIDE.U32 R8, R4, c[0x0][0x1c0], R8 ;  /* 0x0000700004087a25 */ /* 0x000fc800078e0008 */
[----:B------:R-:W-:Y:S02]  /*8210*/  IMAD.MOV R4, RZ, RZ, -R5 ;  /* 0x000000ffff047224 */ /* 0x000fe400078e0a05 */
[----:B------:R-:W-:Y:S02]  /*8220*/  IMAD.IADD R7, R9, 0x1, R2 ;  /* 0x0000000109077824 */ /* 0x000fe400078e0202 */
[----:B------:R-:W-:Y:S02]  /*8230*/  IMAD R4, R4, c[0x0][0x2c4], R0 ;  /* 0x0000b10004047a24 */ /* 0x000fe400078e0200 */
[----:B------:R-:W-:Y:S02]  /*8240*/  IMAD R0, R6, c[0x0][0x1b0], RZ ;  /* 0x00006c0006007a24 */ /* 0x000fe400078e02ff */
[----:B------:R-:W-:Y:S01]  /*8250*/  IMAD.MOV.U32 R6, RZ, RZ, R8 ;  /* 0x000000ffff067224 */ /* 0x000fe200078e0008 */
[----:B------:R-:W-:Y:S01]  /*8260*/  SHF.R.S32.HI R2, RZ, 0x1f, R4 ;  /* 0x0000001fff027819 */ /* 0x000fe20000011404 */
[----:B------:R-:W-:-:S02]  /*8270*/  IMAD R0, R5, c[0x0][0x1b4], R0 ;  /* 0x00006d0005007a24 */ /* 0x000fc400078e0200 */
[----:B------:R-:W-:-:S04]  /*8280*/  IMAD.WIDE.U32 R6, R5, c[0x0][0x1b0], R6 ;  /* 0x00006c0005067a25 */ /* 0x000fc800078e0006 */
[----:B------:R-:W-:Y:S02]  /*8290*/  IMAD R2, R2, c[0x0][0x1a8], RZ ;  /* 0x00006a0002027a24 */ /* 0x000fe400078e02ff */
[----:B------:R-:W-:Y:S02]  /*82a0*/  IMAD.IADD R7, R7, 0x1, R0 ;  /* 0x0000000107077824 */ /* 0x000fe400078e0200 */
[C---:B------:R-:W-:Y:S02]  /*82b0*/  IMAD R2, R4.reuse, c[0x0][0x1ac], R2 ;  /* 0x00006b0004027a24 */ /* 0x040fe400078e0202 */
[----:B------:R-:W-:-:S04]  /*82c0*/  IMAD.WIDE.U32 R4, R4, c[0x0][0x1a8], R6 ;  /* 0x00006a0004047a25 */ /* 0x000fc800078e0006 */
[----:B------:R-:W-:Y:S01]  /*82d0*/  IMAD.IADD R2, R5, 0x1, R2 ;  /* 0x0000000105027824 */ /* 0x000fe200078e0202 */
[C---:B------:R-:W-:Y:S01]  /*82e0*/  LEA R8, P0, R4.reuse, c[0x0][0x160], 0x1 ;  /* 0x0000580004087a11 */ /* 0x040fe200078008ff */
[----:B------:R-:W-:Y:S02]  /*82f0*/  IMAD.IADD R0, R79, 0x1, R209 ;  /* 0x000000014f007824 */ /* 0x000fe400078e02d1 */
[----:B------:R-:W-:Y:S01]  /*8300*/  IMAD.MOV.U32 R15, RZ, RZ, 0x60 ;  /* 0x00000060ff0f7424 */ /* 0x000fe200078e00ff */
[----:B------:R-:W-:Y:S01]  /*8310*/  LEA.HI.X R7, R4, c[0x0][0x164], R2, 0x1, P0 ;  /* 0x0000590004077a11 */ /* 0x000fe200000f0c02 */
[----:B------:R-:W1:Y:S01]  /*8320*/  SHFL.IDX PT, R20, R8, RZ, 0x181f ;  /* 0x00181fff08147589 */ /* 0x000e6200000e0000 */
[----:B------:R-:W-:Y:S01]  /*8330*/  IMAD R2, R229, c[0x0][0x2c4], RZ ;  /* 0x0000b100e5027a24 */ /* 0x000fe200078e02ff */
[----:B------:R-:W-:Y:S01]  /*8340*/  IADD3 R5, R0, 0x20, RZ ;  /* 0x0000002000057810 */ /* 0x000fe20007ffe0ff */
[----:B------:R-:W-:Y:S01]  /*8350*/  IMAD R15, R14, -0x60, R15 ;  /* 0xffffffa00e0f7824 */ /* 0x000fe200078e020f */
[----:B------:R-:W2:Y:S01]  /*8360*/  SHFL.IDX PT, R16, R7, RZ, 0x181f ;  /* 0x00181fff07107589 */ /* 0x000ea200000e0000 */
[----:B------:R-:W-:Y:S01]  /*8370*/  IADD3 R9, R0, 0x40, RZ ;  /* 0x0000004000097810 */ /* 0x000fe20007ffe0ff */
[----:B------:R-:W-:Y:S01]  /*8380*/  IMAD.WIDE.U32 R24, R102, c[0x0][0x1e0], RZ ;  /* 0x0000780066187a25 */ /* 0x000fe200078e00ff */
[-C--:B------:R-:W-:Y:S01]  /*8390*/  ISETP.GE.AND P3, PT, R0, R2.reuse, PT ;  /* 0x000000020000720c */ /* 0x080fe20003f66270 */
[----:B------:R-:W3:Y:S01]  /*83a0*/  SHFL.IDX PT, R11, R8, 0x1, 0x181f ;  /* 0x00381f00080b7f89 */ /* 0x000ee200000e0000 */
[-C--:B------:R-:W-:Y:S01]  /*83b0*/  ISETP.GE.AND P4, PT, R5, R2.reuse, PT ;  /* 0x000000020500720c */ /* 0x080fe20003f86270 */
[----:B------:R-:W-:Y:S01]  /*83c0*/  IMAD.MOV.U32 R100, RZ, RZ, R240 ;  /* 0x000000ffff647224 */ /* 0x000fe200078e00f0 */
[----:B------:R-:W-:Y:S01]  /*83d0*/  ISETP.GE.AND P5, PT, R9, R2, PT ;  /* 0x000000020900720c */ /* 0x000fe20003fa6270 */
[----:B------:R-:W4:Y:S01]  /*83e0*/  SHFL.IDX PT, R6, R7, 0x1, 0x181f ;  /* 0x00381f0007067f89 */ /* 0x000f2200000e0000 */
[----:B------:R-:W-:Y:S01]  /*83f0*/  IMAD R9, R34, c[0x0][0x1e0], RZ ;  /* 0x0000780022097a24 */ /* 0x000fe200078e02ff */
[----:B------:R-:W-:Y:S01]  /*8400*/  IADD3 R32, R15, R231, -R79 ;  /* 0x000000e70f207210 */ /* 0x000fe20007ffe84f */
[----:B------:R-:W-:Y:S01]  /*8410*/  IMAD.MOV.U32 R101, RZ, RZ, R236 ;  /* 0x000000ffff657224 */ /* 0x000fe200078e00ec */
[----:B------:R-:W4:Y:S01]  /*8420*/  SHFL.IDX PT, R4, R8, 0x2, 0x181f ;  /* 0x00581f0008047f89 */ /* 0x000f2200000e0000 */
[----:B------:R-:W-:-:S02]  /*8430*/  IMAD R9, R102, c[0x0][0x1e4], R9 ;  /* 0x0000790066097a24 */ /* 0x000fc400078e0209 */
[----:B------:R-:W-:Y:S01]  /*8440*/  IMAD.MOV.U32 R33, RZ, RZ, 0x40 ;  /* 0x00000040ff217424 */ /* 0x000fe200078e00ff */
[----:B------:R-:W4:Y:S01]  /*8450*/  SHFL.IDX PT, R5, R7, 0x2, 0x181f ;  /* 0x00581f0007057f89 */ /* 0x000f2200000e0000 */
[----:B------:R-:W-:Y:S02]  /*8460*/  IMAD.IADD R9, R25, 0x1, R9 ;  /* 0x0000000119097824 */ /* 0x000fe400078e0209 */
[----:B------:R-:W-:Y:S01]  /*8470*/  IMAD.WIDE.U32 R24, R24, 0x60, R100 ;  /* 0x0000006018187825 */ /* 0x000fe200078e0064 */
[CC--:B-1----:R-:W-:Y:S01]  /*8480*/  @!P3 LEA R22, P0, R116.reuse, R20.reuse, 0x1 ;  /* 0x000000147416b211 */ /* 0x0c2fe200078008ff */
[----:B------:R-:W1:Y:S01]  /*8490*/  SHFL.IDX PT, R8, R8, 0x3, 0x181f ;  /* 0x00781f0008087f89 */ /* 0x000e6200000e0000 */
[----:B------:R-:W-:Y:S01]  /*84a0*/  @!P3 LEA R20, P2, R65, R20, 0x1 ;  /* 0x000000144114b211 */ /* 0x000fe200078408ff */
[----:B------:R-:W-:Y:S01]  /*84b0*/  IMAD R9, R9, 0x60, RZ ;  /* 0x0000006009097824 */ /* 0x000fe200078e02ff */
[-C--:B--2---:R-:W-:Y:S01]  /*84c0*/  @!P3 LEA.HI.X R23, R116, R16.reuse, R117, 0x1, P0 ;  /* 0x000000107417b211 */ /* 0x084fe200000f0c75 */
[----:B------:R-:W2:Y:S01]  /*84d0*/  SHFL.IDX PT, R7, R7, 0x3, 0x181f ;  /* 0x00781f0007077f89 */ /* 0x000ea200000e0000 */
[----:B------:R-:W-:Y:S01]  /*84e0*/  @!P3 LEA.HI.X R21, R65, R16, R3, 0x1, P2 ;  /* 0x000000104115b211 */ /* 0x000fe200010f0c03 */
[----:B------:R-:W-:Y:S01]  /*84f0*/  IMAD.IADD R9, R25, 0x1, R9 ;  /* 0x0000000119097824 */ /* 0x000fe200078e0209 */
[----:B---3--:R-:W-:-:S02]  /*8500*/  @!P4 LEA R16, P0, R65, R11, 0x1 ;  /* 0x0000000b4110c211 */ /* 0x008fc400078008ff */
[----:B------:R-:W-:Y:S02]  /*8510*/  ISETP.GE.AND P2, PT, R32, 0x1, PT ;  /* 0x000000012000780c */ /* 0x000fe40003f46270 */
[----:B----4-:R-:W-:Y:S02]  /*8520*/  @!P4 LEA.HI.X R17, R65, R6, R3, 0x1, P0 ;  /* 0x000000064111c211 */ /* 0x010fe400000f0c03 */
[C---:B------:R-:W-:Y:S02]  /*8530*/  @!P4 LEA R18, P1, R116.reuse, R11, 0x1 ;  /* 0x0000000b7412c211 */ /* 0x040fe400078208ff */
[C---:B------:R-:W-:Y:S02]  /*8540*/  @!P5 LEA R26, P0, R116.reuse, R4, 0x1 ;  /* 0x00000004741ad211 */ /* 0x040fe400078008ff */
[C-C-:B------:R-:W-:Y:S02]  /*8550*/  @!P4 LEA.HI.X R19, R116.reuse, R6, R117.reuse, 0x1, P1 ;  /* 0x000000067413c211 */ /* 0x140fe400008f0c75 */
[----:B------:R-:W-:-:S02]  /*8560*/  @!P5 LEA.HI.X R27, R116, R5, R117, 0x1, P0 ;  /* 0x00000005741bd211 */ /* 0x000fc400000f0c75 */
[C---:B------:R-:W-:Y:S02]  /*8570*/  @!P5 LEA R28, P0, R65.reuse, R4, 0x1 ;  /* 0x00000004411cd211 */ /* 0x040fe400078008ff */
[----:B------:R-:W-:Y:S02]  /*8580*/  IADD3 R4, R0, 0x60, RZ ;  /* 0x0000006000047810 */ /* 0x000fe40007ffe0ff */
[----:B------:R-:W-:Y:S02]  /*8590*/  @!P5 LEA.HI.X R29, R65, R5, R3, 0x1, P0 ;  /* 0x00000005411dd211 */ /* 0x000fe400000f0c03 */
[----:B------:R-:W-:Y:S02]  /*85a0*/  ISETP.GE.AND P6, PT, R4, R2, PT ;  /* 0x000000020400720c */ /* 0x000fe40003fc6270 */
[----:B------:R-:W-:Y:S02]  /*85b0*/  @P2 LEA R30, P0, R24, c[0x0][0x1c8], 0x1 ;  /* 0x00007200181e2a11 */ /* 0x000fe400078008ff */
[----:B------:R-:W-:-:S02]  /*85c0*/  ISETP.GE.AND P1, PT, R116, c[0x0][0x198], PT ;  /* 0x0000660074007a0c */ /* 0x000fc40003f26270 */
[----:B------:R-:W-:-:S07]  /*85d0*/  @P2 LEA.HI.X R31, R24, c[0x0][0x1cc], R9, 0x1, P0 ;  /* 0x00007300181f2a11 */ /* 0x000fce00000f0c09 */
[----:B-1----:R-:W-:-:S04]  /*85e0*/  @!P6 LEA R4, P0, R65, R8, 0x1 ;  /* 0x000000084104e211 */ /* 0x002fc800078008ff */
[----:B--2---:R-:W-:Y:S01]  /*85f0*/  @!P6 LEA.HI.X R5, R65, R7, R3, 0x1, P0 ;  /* 0x000000074105e211 */ /* 0x004fe200000f0c03 */
[----:B------:R1:W-:Y:S01]  /*8600*/  @!P3 LDGSTS.E.BYPASS.LTC128B.128 [R234+0x100], [R22.64], !P1 ;  /* 0x0010000016eabfae */ /* 0x0003e2000c901d48 */
[----:B------:R-:W-:Y:S01]  /*8610*/  @!P6 LEA R6, P0, R116, R8, 0x1 ;  /* 0x000000087406e211 */ /* 0x000fe200078008ff */
[----:B------:R-:W-:-:S03]  /*8620*/  IMAD.MOV.U32 R3, RZ, RZ, 0x20 ;  /* 0x00000020ff037424 */ /* 0x000fc600078e00ff */
[----:B------:R-:W-:Y:S02]  /*8630*/  @!P6 LEA.HI.X R7, R116, R7, R117, 0x1, P0 ;  /* 0x000000077407e211 */ /* 0x000fe400000f0c75 */
[----:B------:R-:W-:-:S13]  /*8640*/  ISETP.GE.AND P0, PT, R65, c[0x0][0x198], PT ;  /* 0x0000660041007a0c */ /* 0x000fda0003f06270 */
[----:B------:R1:W-:Y:S04]  /*8650*/  @!P3 LDGSTS.E.BYPASS.LTC128B.128 [R234+0x4100], [R20.64], !P0 ;  /* 0x0410000014eabfae */ /* 0x0003e8000c101d48 */
[----:B------:R1:W-:Y:S04]  /*8660*/  @!P4 LDGSTS.E.BYPASS.LTC128B.128 [R219+0x1100], [R18.64], !P1 ;  /* 0x0110000012dbcfae */ /* 0x0003e8000c901d48 */
[----:B------:R1:W-:Y:S04]  /*8670*/  @!P4 LDGSTS.E.BYPASS.LTC128B.128 [R219+0x5100], [R16.64], !P0 ;  /* 0x0510000010dbcfae */ /* 0x0003e8000c101d48 */
[----:B------:R1:W-:Y:S04]  /*8680*/  @!P5 LDGSTS.E.BYPASS.LTC128B.128 [R219+0x2100], [R26.64], !P1 ;  /* 0x021000001adbdfae */ /* 0x0003e8000c901d48 */
[----:B------:R1:W-:Y:S04]  /*8690*/  @!P5 LDGSTS.E.BYPASS.LTC128B.128 [R219+0x6100], [R28.64], !P0 ;  /* 0x061000001cdbdfae */ /* 0x0003e8000c101d48 */
[----:B------:R2:W-:Y:S01]  /*86a0*/  @!P6 LDGSTS.E.BYPASS.LTC128B.128 [R219+0x3100], [R6.64], !P1 ;  /* 0x0310000006dbefae */ /* 0x0005e2000c901d48 */
[----:B------:R-:W-:-:S03]  /*86b0*/  ISETP.GE.AND P1, PT, R32, 0x21, PT ;  /* 0x000000212000780c */ /* 0x000fc60003f26270 */
[----:B------:R3:W-:Y:S01]  /*86c0*/  @!P6 LDGSTS.E.BYPASS.LTC128B.128 [R219+0x7100], [R4.64], !P0 ;  /* 0x0710000004dbefae */ /* 0x0007e2000c101d48 */
[----:B------:R-:W-:-:S03]  /*86d0*/  @P2 ISETP.GE.AND P0, PT, R116, c[0x0][0x1d4], PT ;  /* 0x0000750074002a0c */ /* 0x000fc60003f06270 */
[----:B------:R-:W0:Y:S10]  /*86e0*/  LDGDEPBAR ;  /* 0x00000000000079af */ /* 0x000e340000000000 */
[----:B------:R1:W-:Y:S01]  /*86f0*/  @P2 LDGSTS.E.BYPASS.LTC128B.128 [R234+0x8100], [R30.64], !P0 ;  /* 0x081000001eea2fae */ /* 0x0003e2000c101d48 */
[----:B------:R-:W-:Y:S01]  /*8700*/  @P2 ISETP.GE.AND P0, PT, R65, c[0x0][0x1d4], PT ;  /* 0x0000750041002a0c */ /* 0x000fe20003f06270 */
[----:B---3--:R-:W-:-:S12]  /*8710*/  IMAD.WIDE.U32 R4, R3, c[0x0][0x1e0], RZ ;  /* 0x0000780003047a25 */ /* 0x008fd800078e00ff */
[----:B------:R1:W-:Y:S01]  /*8720*/  @P2 LDGSTS.E.BYPASS.LTC128B.128 [R234+0xb100], [R30.64+0x80], !P0 ;  /* 0x0b1000801eea2fae */ /* 0x0003e2000c101d48 */
[----:B------:R-:W-:Y:S01]  /*8730*/  IMAD R3, R3, c[0x0][0x1e4], RZ ;  /* 0x0000790003037a24 */ /* 0x000fe200078e02ff */
[----:B------:R-:W-:-:S04]  /*8740*/  @P1 IADD3 R4, P0, R24, R4, RZ ;  /* 0x0000000418041210 */ /* 0x000fc80007f1e0ff */
[----:B------:R-:W-:Y:S02]  /*8750*/  @P1 IADD3.X R3, R9, R5, R3, P0, !PT ;  /* 0x0000000509031210 */ /* 0x000fe400007fe403 */
[----:B--2---:R-:W-:-:S04]  /*8760*/  @P1 LEA R6, P0, R4, c[0x0][0x1c8], 0x1 ;  /* 0x0000720004061a11 */ /* 0x004fc800078008ff */
[----:B------:R-:W-:Y:S01]  /*8770*/  @P1 LEA.HI.X R7, R4, c[0x0][0x1cc], R3, 0x1, P0 ;  /* 0x0000730004071a11 */ /* 0x000fe200000f0c03 */
[----:B------:R-:W-:Y:S01]  /*8780*/  IMAD.WIDE.U32 R4, R33, c[0x0][0x1e0], RZ ;  /* 0x0000780021047a25 */ /* 0x000fe200078e00ff */
[----:B------:R-:W-:-:S03]  /*8790*/  @P1 ISETP.GE.AND P0, PT, R116, c[0x0][0x1d4], PT ;  /* 0x0000750074001a0c */ /* 0x000fc60003f06270 */
[----:B------:R-:W-:-:S10]  /*87a0*/  IMAD R3, R33, c[0x0][0x1e4], RZ ;  /* 0x0000790021037a24 */ /* 0x000fd400078e02ff */
[----:B------:R1:W-:Y:S01]  /*87b0*/  @P1 LDGSTS.E.BYPASS.LTC128B.128 [R219+0x9100], [R6.64], !P0 ;  /* 0x0910000006db1fae */ /* 0x0003e2000c101d48 */
[----:B------:R-:W-:-:S13]  /*87c0*/  @P1 ISETP.GE.AND P0, PT, R65, c[0x0][0x1d4], PT ;  /* 0x0000750041001a0c */ /* 0x000fda0003f06270 */
[----:B------:R1:W-:Y:S01]  /*87d0*/  @P1 LDGSTS.E.BYPASS.LTC128B.128 [R219+0xc100], [R6.64+0x80], !P0 ;  /* 0x0c10008006db1fae */ /* 0x0003e2000c101d48 */
[----:B------:R-:W-:-:S13]  /*87e0*/  ISETP.GE.AND P1, PT, R32, 0x41, PT ;  /* 0x000000412000780c */ /* 0x000fda0003f26270 */
[----:B------:R-:W-:-:S04]  /*87f0*/  @P1 IADD3 R24, P0, R24, R4, RZ ;  /* 0x0000000418181210 */ /* 0x000fc80007f1e0ff */
[----:B------:R-:W-:Y:S02]  /*8800*/  @P1 IADD3.X R3, R9, R5, R3, P0, !PT ;  /* 0x0000000509031210 */ /* 0x000fe400007fe403 */
[----:B------:R-:W-:-:S04]  /*8810*/  @P1 LEA R4, P0, R24, c[0x0][0x1c8], 0x1 ;  /* 0x0000720018041a11 */ /* 0x000fc800078008ff */
[----:B------:R-:W-:Y:S02]  /*8820*/  @P1 LEA.HI.X R5, R24, c[0x0][0x1cc], R3, 0x1, P0 ;  /* 0x0000730018051a11 */ /* 0x000fe400000f0c03 */
[----:B------:R-:W-:-:S13]  /*8830*/  @P1 ISETP.GE.AND P0, PT, R116, c[0x0][0x1d4], PT ;  /* 0x0000750074001a0c */ /* 0x000fda0003f06270 */
[----:B------:R1:W-:Y:S01]  /*8840*/  @P1 LDGSTS.E.BYPASS.LTC128B.128 [R219+0xa100], [R4.64], !P0 ;  /* 0x0a10000004db1fae */ /* 0x0003e2000c101d48 */
[----:B------:R-:W-:-:S13]  /*8850*/  @P1 ISETP.GE.AND P0, PT, R65, c[0x0][0x1d4], PT ;  /* 0x0000750041001a0c */ /* 0x000fda0003f06270 */
[----:B------:R1:W-:Y:S01]  /*8860*/  @P1 LDGSTS.E.BYPASS.LTC128B.128 [R219+0xd100], [R4.64+0x80], !P0 ;  /* 0x0d10008004db1fae */ /* 0x0003e2000c101d48 */
[----:B------:R-:W-:-:S03]  /*8870*/  ISETP.LT.AND P0, PT, RZ, c[0x0][0x27c], PT ;  /* 0x00009f00ff007a0c */ /* 0x000fc60003f01270 */
[----:B------:R-:W0:Y:S10]  /*8880*/  LDGDEPBAR ;  /* 0x00000000000079af */ /* 0x000e340000000000 */
[----:B------:R-:W-:Y:S05]  /*8890*/  @P0 BRA `(.L_x_755) ;  /* 0x0000002000000947 */ /* 0x000fea0003800000 */
[----:B------:R-:W-:-:S04]  /*88a0*/  DEPBAR.LE SB0, 0x1 ;  /* 0x000080400000791a */ /* 0x000fc80000000000 */
[----:B------:R-:W-:Y:S05]  /*88b0*/  BRA `(.L_x_756) ;  /* 0x0000488000007947 */ /* 0x000fea0003800000 */
.L_x_755:
[----:B------:R-:W-:Y:S01]  /*88c0*/  ULDC.U8 UR4, c[0x0][0x298] ;  /* 0x0000a60000047ab9 */ /* 0x000fe20000000000 */
[----:B-1---5:R-:W-:Y:S01]  /*88d0*/  SHF.R.S32.HI R4, RZ, 0x1f, R67 ;  /* 0x0000001fff047819 */ /* 0x022fe20000011443 */
[----:B------:R-:W-:Y:S01]  /*88e0*/  IMAD.WIDE.U32 R16, R67, c[0x0][0x280], RZ ;  /* 0x0000a00043107a25 */ /* 0x000fe200078e00ff */
[----:B------:R-:W-:Y:S01]  /*88f0*/  ISETP.NE.AND P0, PT, RZ, UR4, PT ;  /* 0x00000004ff007c0c */ /* 0x000fe2000bf05270 */
[----:B------:R-:W-:Y:S01]  /*8900*/  BSSY B2, `(.L_x_756) ;  /* 0x0000483000027945 */ /* 0x000fe20003800000 */
[----:B------:R-:W-:Y:S01]  /*8910*/  LEA R3, R66, R0, 0x5 ;  /* 0x0000000042037211 */ /* 0x000fe200078e28ff */
[C---:B------:R-:W-:Y:S01]  /*8920*/  IMAD R5, R4.reuse, c[0x0][0x280], RZ ;  /* 0x0000a00004057a24 */ /* 0x040fe200078e02ff */
[----:B------:R-:W-:Y:S01]  /*8930*/  IADD3 R0, R79, 0x60, RZ ;  /* 0x000000604f007810 */ /* 0x000fe20007ffe0ff */
[----:B------:R-:W-:Y:S02]  /*8940*/  IMAD R4, R4, c[0x0][0x290], RZ ;  /* 0x0000a40004047a24 */ /* 0x000fe400078e02ff */
[----:B------:R-:W-:-:S02]  /*8950*/  IMAD R5, R67, c[0x0][0x284], R5 ;  /* 0x0000a10043057a24 */ /* 0x000fc400078e0205 */
[C---:B------:R-:W-:Y:S02]  /*8960*/  IMAD R4, R67.reuse, c[0x0][0x294], R4 ;  /* 0x0000a50043047a24 */ /* 0x040fe400078e0204 */
[----:B------:R-:W-:Y:S01]  /*8970*/  IMAD.WIDE.U32 R8, R67, c[0x0][0x290], RZ ;  /* 0x0000a40043087a25 */ /* 0x000fe200078e00ff */
[----:B------:R-:W-:-:S04]  /*8980*/  IADD3 R5, R5, R17, RZ ;  /* 0x0000001105057210 */ /* 0x000fc80007ffe0ff */
[----:B------:R-:W-:Y:S01]  /*8990*/  IADD3 R4, R4, R9, RZ ;  /* 0x0000000904047210 */ /* 0x000fe20007ffe0ff */
[----:B------:R-:W-:Y:S05]  /*89a0*/  @!P0 BRA `(.L_x_757) ;  /* 0x0000244000008947 */ /* 0x000fea0003800000 */
[----:B------:R-:W-:Y:S01]  /*89b0*/  ISETP.NE.AND P1, PT, R228, 0x1, PT ;  /* 0x00000001e400780c */ /* 0x000fe20003f25270 */
[----:B------:R-:W-:Y:S01]  /*89c0*/  IMAD.MOV.U32 R18, RZ, RZ, R16 ;  /* 0x000000ffff127224 */ /* 0x000fe200078e0010 */
[----:B------:R-:W-:Y:S01]  /*89d0*/  MOV R19, R5 ;  /* 0x0000000500137202 */ /* 0x000fe20000000f00 */
[----:B------:R-:W-:Y:S01]  /*89e0*/  IMAD.MOV.U32 R9, RZ, RZ, R4 ;  /* 0x000000ffff097224 */ /* 0x000fe200078e0004 */
[----:B------:R-:W-:Y:S01]  /*89f0*/  BSSY B0, `(.L_x_758) ;  /* 0x0000031000007945 */ /* 0x000fe20003800000 */
[----:B------:R-:W-:Y:S01]  /*8a00*/  CS2R R46, SRZ ;  /* 0x00000000002e7805 */ /* 0x000fe2000001ff00 */
[----:B------:R-:W-:Y:S01]  /*8a10*/  CS2R R74, SRZ ;  /* 0x00000000004a7805 */ /* 0x000fe2000001ff00 */
[----:B------:R-:W-:Y:S01]  /*8a20*/  CS2R R56, SRZ ;  /* 0x0000000000387805 */ /* 0x000fe2000001ff00 */
[----:B------:R-:W-:Y:S01]  /*8a30*/  CS2R R68, SRZ ;  /* 0x0000000000447805 */ /* 0x000fe2000001ff00 */
[----:B------:R-:W-:-:S04]  /*8a40*/  CS2R R58, SRZ ;  /* 0x00000000003a7805 */ /* 0x000fc8000001ff00 */
[----:B------:R-:W-:-:S05]  /*8a50*/  @P1 IMAD.HI.U32 R6, R3, c[0x0][0x2c8], RZ ;  /* 0x0000b20003061a27 */ /* 0x000fca00078e00ff */
[----:B------:R-:W-:-:S04]  /*8a60*/  @P1 SHF.R.U32.HI R3, RZ, c[0x0][0x2cc], R6 ;  /* 0x0000b300ff031a19 */ /* 0x000fc80000011606 */
[----:B------:R-:W-:Y:S01]  /*8a70*/  SHF.R.S32.HI R7, RZ, 0x1f, R3 ;  /* 0x0000001fff077819 */ /* 0x000fe20000011403 */
[----:B------:R-:W-:-:S04]  /*8a80*/  IMAD.WIDE.U32 R18, R3, c[0x0][0x280], R18 ;  /* 0x0000a00003127a25 */ /* 0x000fc800078e0012 */
[C---:B------:R-:W-:Y:S02]  /*8a90*/  IMAD R6, R7.reuse, c[0x0][0x280], RZ ;  /* 0x0000a00007067a24 */ /* 0x040fe400078e02ff */
[----:B------:R-:W-:Y:S02]  /*8aa0*/  IMAD R7, R7, c[0x0][0x290], RZ ;  /* 0x0000a40007077a24 */ /* 0x000fe400078e02ff */
[C---:B------:R-:W-:Y:S01]  /*8ab0*/  IMAD R5, R3.reuse, c[0x0][0x284], R6 ;  /* 0x0000a10003057a24 */ /* 0x040fe200078e0206 */
[----:B------:R-:W-:Y:S01]  /*8ac0*/  LEA R6, P0, R18, c[0x0][0x270], 0x1 ;  /* 0x00009c0012067a11 */ /* 0x000fe200078008ff */
[----:B------:R-:W-:-:S03]  /*8ad0*/  IMAD.WIDE.U32 R8, R3, c[0x0][0x290], R8 ;  /* 0x0000a40003087a25 */ /* 0x000fc600078e0008 */
[----:B------:R-:W-:Y:S01]  /*8ae0*/  IADD3 R5, R19, R5, RZ ;  /* 0x0000000513057210 */ /* 0x000fe20007ffe0ff */
[----:B------:R-:W-:-:S03]  /*8af0*/  IMAD R3, R3, c[0x0][0x294], R7 ;  /* 0x0000a50003037a24 */ /* 0x000fc600078e0207 */
[----:B------:R-:W-:Y:S01]  /*8b00*/  LEA.HI.X R18, R18, c[0x0][0x274], R5, 0x1, P0 ;  /* 0x00009d0012127a11 */ /* 0x000fe200000f0c05 */
[----:B------:R-:W-:Y:S01]  /*8b10*/  IMAD.IADD R3, R9, 0x1, R3 ;  /* 0x0000000109037824 */ /* 0x000fe200078e0203 */
[C---:B------:R-:W-:Y:S01]  /*8b20*/  LEA R4, P0, R8.reuse, c[0x0][0x288], 0x1 ;  /* 0x0000a20008047a11 */ /* 0x040fe200078008ff */
[----:B------:R1:W2:Y:S03]  /*8b30*/  SHFL.IDX PT, R9, R6, RZ, 0x181f ;  /* 0x00181fff06097589 */ /* 0x0002a600000e0000 */
[----:B------:R-:W-:Y:S01]  /*8b40*/  LEA.HI.X R5, R8, c[0x0][0x28c], R3, 0x1, P0 ;  /* 0x0000a30008057a11 */ /* 0x000fe200000f0c03 */
[----:B------:R1:W3:Y:S01]  /*8b50*/  SHFL.IDX PT, R7, R4, RZ, 0x181f ;  /* 0x00181fff04077589 */ /* 0x0002e200000e0000 */
[----:B------:R-:W-:-:S03]  /*8b60*/  SHF.R.S32.HI R3, RZ, 0x1f, R10 ;  /* 0x0000001fff037819 */ /* 0x000fc6000001140a */
[----:B------:R1:W4:Y:S04]  /*8b70*/  SHFL.IDX PT, R11, R18, RZ, 0x181f ;  /* 0x00181fff120b7589 */ /* 0x00032800000e0000 */
[----:B------:R1:W1:Y:S01]  /*8b80*/  SHFL.IDX PT, R8, R5, RZ, 0x181f ;  /* 0x00181fff05087589 */ /* 0x00026200000e0000 */
[----:B------:R-:W-:Y:S05]  /*8b90*/  @P3 BRA `(.L_x_759) ;  /* 0x0000016000003947 */ /* 0x000fea0003800000 */
[----:B------:R-:W-:Y:S01]  /*8ba0*/  ISETP.GE.AND P1, PT, R12, c[0x0][0x27c], PT ;  /* 0x00009f000c007a0c */ /* 0x000fe20003f26270 */
[----:B------:R-:W-:Y:S01]  /*8bb0*/  CS2R R74, SRZ ;  /* 0x00000000004a7805 */ /* 0x000fe2000001ff00 */
[----:B------:R-:W-:-:S11]  /*8bc0*/  CS2R R56, SRZ ;  /* 0x0000000000387805 */ /* 0x000fd6000001ff00 */
[C---:B------:R-:W-:Y:S01]  /*8bd0*/  @!P1 IMAD.SHL.U32 R17, R12.reuse, 0x2, RZ ;  /* 0x000000020c119824 */ /* 0x040fe200078e00ff */
[----:B------:R-:W-:-:S04]  /*8be0*/  @!P1 SHF.L.U64.HI R16, R12, 0x1, R13 ;  /* 0x000000010c109819 */ /* 0x000fc8000001020d */
[----:B--2---:R-:W-:-:S05]  /*8bf0*/  @!P1 IADD3 R20, P0, R9, R17, RZ ;  /* 0x0000001109149210 */ /* 0x004fca0007f1e0ff */
[--C-:B----4-:R-:W-:Y:S01]  /*8c00*/  @!P1 IMAD.X R21, R11, 0x1, R16.reuse, P0 ;  /* 0x000000010b159824 */ /* 0x110fe200000e0610 */
[----:B---3--:R-:W-:Y:S01]  /*8c10*/  @!P1 IADD3 R22, P0, R7, R17, RZ ;  /* 0x0000001107169210 */ /* 0x008fe20007f1e0ff */
[----:B------:R-:W-:Y:S01]  /*8c20*/  CS2R R58, SRZ ;  /* 0x00000000003a7805 */ /* 0x000fe2000001ff00 */
[----:B------:R-:W-:Y:S02]  /*8c30*/  CS2R R68, SRZ ;  /* 0x0000000000447805 */ /* 0x000fe4000001ff00 */
[----:B------:R2:W5:Y:S01]  /*8c40*/  @!P1 LD.E.64 R56, [R20.64] ;  /* 0x0000000814389980 */ /* 0x000562000c101b00 */
[----:B-1----:R-:W-:Y:S01]  /*8c50*/  @!P1 IMAD.X R23, R8, 0x1, R16, P0 ;  /* 0x0000000108179824 */ /* 0x002fe200000e0610 */
[----:B------:R-:W-:-:S04]  /*8c60*/  ISETP.GE.AND P0, PT, R10, c[0x0][0x27c], PT ;  /* 0x00009f000a007a0c */ /* 0x000fc80003f06270 */
[----:B------:R2:W5:Y:S09]  /*8c70*/  @!P1 LD.E.64 R58, [R22.64] ;  /* 0x00000008163a9980 */ /* 0x000572000c101b00 */
[C---:B------:R-:W-:Y:S01]  /*8c80*/  @!P0 IMAD.SHL.U32 R17, R10.reuse, 0x2, RZ ;  /* 0x000000020a118824 */ /* 0x040fe200078e00ff */
[----:B------:R-:W-:-:S04]  /*8c90*/  @!P0 SHF.L.U64.HI R16, R10, 0x1, R3 ;  /* 0x000000010a108819 */ /* 0x000fc80000010203 */
[----:B------:R-:W-:-:S05]  /*8ca0*/  @!P0 IADD3 R24, P2, R9, R17, RZ ;  /* 0x0000001109188210 */ /* 0x000fca0007f5e0ff */
[----:B------:R-:W-:Y:S01]  /*8cb0*/  @!P0 IMAD.X R25, R11, 0x1, R16, P2 ;  /* 0x000000010b198824 */ /* 0x000fe200010e0610 */
[----:B------:R-:W-:-:S04]  /*8cc0*/  @!P0 IADD3 R26, P2, R7, R17, RZ ;  /* 0x00000011071a8210 */ /* 0x000fc80007f5e0ff */
[----:B------:R2:W5:Y:S01]  /*8cd0*/  @!P0 LD.E.64 R74, [R24.64] ;  /* 0x00000008184a8980 */ /* 0x000562000c101b00 */
[----:B------:R-:W-:-:S05]  /*8ce0*/  @!P0 IMAD.X R27, R8, 0x1, R16, P2 ;  /* 0x00000001081b8824 */ /* 0x000fca00010e0610 */
[----:B------:R2:W5:Y:S03]  /*8cf0*/  @!P0 LD.E.64 R68, [R26.64] ;  /* 0x000000081a448980 */ /* 0x000566000c101b00 */
.L_x_759:
[----:B------:R-:W-:Y:S05]  /*8d00*/  BSYNC B0 ;  /* 0x0000000000007941 */ /* 0x000fea0003800000 */
.L_x_758:
[----:B--2--5:R-:W-:Y:S01]  /*8d10*/  IMAD.MOV.U32 R20, RZ, RZ, R74 ;  /* 0x000000ffff147224 */ /* 0x024fe200078e004a */
[----:B------:R-:W-:Y:S01]  /*8d20*/  MOV R17, R56 ;  /* 0x0000003800117202 */ /* 0x000fe20000000f00 */
[----:B------:R-:W-:Y:S01]  /*8d30*/  IMAD.MOV.U32 R19, RZ, RZ, R75 ;  /* 0x000000ffff137224 */ /* 0x000fe200078e004b */
[----:B----4-:R2:W4:Y:S01]  /*8d40*/  SHFL.IDX PT, R11, R18, 0x1, 0x181f ;  /* 0x00381f00120b7f89 */ /* 0x01052200000e0000 */
[----:B------:R-:W-:Y:S01]  /*8d50*/  IMAD.MOV.U32 R16, RZ, RZ, R57 ;  /* 0x000000ffff107224 */ /* 0x000fe200078e0039 */
[----:B------:R-:W-:Y:S01]  /*8d60*/  BSSY B0, `(.L_x_760) ;  /* 0x0000026000007945 */ /* 0x000fe20003800000 */
[----:B------:R-:W-:Y:S01]  /*8d70*/  CS2R R54, SRZ ;  /* 0x0000000000367805 */ /* 0x000fe2000001ff00 */
[----:B------:R-:W-:Y:S01]  /*8d80*/  PRMT R48, R19, 0x5410, R20 ;  /* 0x0000541013307816 */ /* 0x000fe20000000014 */
[----:B------:R-:W-:Y:S01]  /*8d90*/  IMAD.MOV.U32 R20, RZ, RZ, R68 ;  /* 0x000000ffff147224 */ /* 0x000fe200078e0044 */
[----:B------:R-:W-:Y:S01]  /*8da0*/  PRMT R50, R16, 0x5410, R17 ;  /* 0x0000541010327816 */ /* 0x000fe20000000011 */
[----:B------:R-:W-:Y:S01]  /*8db0*/  IMAD.MOV.U32 R17, RZ, RZ, R58 ;  /* 0x000000ffff117224 */ /* 0x000fe200078e003a */
[----:B------:R-:W-:Y:S01]  /*8dc0*/  MOV R19, R69 ;  /* 0x0000004500137202 */ /* 0x000fe20000000f00 */
[----:B------:R2:W3:Y:S01]  /*8dd0*/  SHFL.IDX PT, R9, R6, 0x1, 0x181f ;  /* 0x00381f0006097f89 */ /* 0x0004e200000e0000 */
[----:B------:R-:W-:Y:S01]  /*8de0*/  MOV R16, R59 ;  /* 0x0000003b00107202 */ /* 0x000fe20000000f00 */
[----:B------:R-:W-:Y:S01]  /*8df0*/  CS2R R44, SRZ ;  /* 0x00000000002c7805 */ /* 0x000fe2000001ff00 */
[----:B------:R-:W-:Y:S01]  /*8e00*/  PRMT R43, R19, 0x5410, R20 ;  /* 0x00005410132b7816 */ /* 0x000fe20000000014 */
[----:B-1----:R2:W1:Y:S01]  /*8e10*/  SHFL.IDX PT, R8, R5, 0x1, 0x181f ;  /* 0x00381f0005087f89 */ /* 0x00246200000e0000 */
[----:B------:R-:W-:Y:S01]  /*8e20*/  PRMT R49, R16, 0x5410, R17 ;  /* 0x0000541010317816 */ /* 0x000fe20000000011 */
[----:B------:R-:W-:-:S02]  /*8e30*/  CS2R R52, SRZ ;  /* 0x0000000000347805 */ /* 0x000fc4000001ff00 */
[----:B---3--:R2:W3:Y:S01]  /*8e40*/  SHFL.IDX PT, R7, R4, 0x1, 0x181f ;  /* 0x00381f0004077f89 */ /* 0x0084e200000e0000 */
[----:B------:R-:W-:Y:S05]  /*8e50*/  @P4 BRA `(.L_x_761) ;  /* 0x0000016000004947 */ /* 0x000fea0003800000 */
[----:B------:R-:W-:Y:S01]  /*8e60*/  ISETP.GE.AND P1, PT, R12, c[0x0][0x27c], PT ;  /* 0x00009f000c007a0c */ /* 0x000fe20003f26270 */
[----:B------:R-:W-:Y:S01]  /*8e70*/  CS2R R46, SRZ ;  /* 0x00000000002e7805 */ /* 0x000fe2000001ff00 */
[----:B------:R-:W-:Y:S01]  /*8e80*/  ISETP.GE.AND P0, PT, R10, c[0x0][0x27c], PT ;  /* 0x00009f000a007a0c */ /* 0x000fe20003f06270 */
[----:B------:R-:W-:-:S10]  /*8e90*/  CS2R R54, SRZ ;  /* 0x0000000000367805 */ /* 0x000fd4000001ff00 */
[C---:B------:R-:W-:Y:S01]  /*8ea0*/  @!P1 IMAD.SHL.U32 R16, R12.reuse, 0x2, RZ ;  /* 0x000000020c109824 */ /* 0x040fe200078e00ff */
[----:B------:R-:W-:Y:S01]  /*8eb0*/  @!P1 SHF.L.U64.HI R19, R12, 0x1, R13 ;  /* 0x000000010c139819 */ /* 0x000fe2000001020d */
[----:B------:R-:W-:-:S03]  /*8ec0*/  @!P0 IMAD.SHL.U32 R17, R10, 0x2, RZ ;  /* 0x000000020a118824 */ /* 0x000fc600078e00ff */
[----:B------:R-:W-:-:S05]  /*8ed0*/  @!P1 IADD3 R20, P2, R9, R16, RZ ;  /* 0x0000001009149210 */ /* 0x000fca0007f5e0ff */
[----:B----4-:R-:W-:Y:S01]  /*8ee0*/  @!P1 IMAD.X R21, R11, 0x1, R19, P2 ;  /* 0x000000010b159824 */ /* 0x010fe200010e0613 */
[----:B---3--:R-:W-:Y:S02]  /*8ef0*/  @!P1 IADD3 R22, P2, R7, R16, RZ ;  /* 0x0000001007169210 */ /* 0x008fe40007f5e0ff */
[----:B------:R-:W-:Y:S01]  /*8f00*/  @!P0 SHF.L.U64.HI R16, R10, 0x1, R3 ;  /* 0x000000010a108819 */ /* 0x000fe20000010203 */
[----:B------:R-:W-:Y:S01]  /*8f10*/  CS2R R52, SRZ ;  /* 0x0000000000347805 */ /* 0x000fe2000001ff00 */
[----:B------:R-:W-:Y:S01]  /*8f20*/  CS2R R44, SRZ ;  /* 0x00000000002c7805 */ /* 0x000fe2000001ff00 */
[C---:B-1----:R-:W-:Y:S01]  /*8f30*/  @!P1 IMAD.X R23, R8.reuse, 0x1, R19, P2 ;  /* 0x0000000108179824 */ /* 0x042fe200010e0613 */
[-C--:B------:R-:W-:Y:S01]  /*8f40*/  @!P0 IADD3 R24, P2, R9, R17.reuse, RZ ;  /* 0x0000001109188210 */ /* 0x080fe20007f5e0ff */
[----:B------:R1:W5:Y:S04]  /*8f50*/  @!P1 LD.E.64 R54, [R20.64] ;  /* 0x0000000814369980 */ /* 0x000368000c101b00 */
[--C-:B------:R-:W-:Y:S01]  /*8f60*/  @!P0 IMAD.X R25, R11, 0x1, R16.reuse, P2 ;  /* 0x000000010b198824 */ /* 0x100fe200010e0610 */
[----:B------:R-:W-:Y:S01]  /*8f70*/  @!P0 IADD3 R26, P2, R7, R17, RZ ;  /* 0x00000011071a8210 */ /* 0x000fe20007f5e0ff */
[----:B------:R1:W5:Y:S04]  /*8f80*/  @!P1 LD.E.64 R52, [R22.64] ;  /* 0x0000000816349980 */ /* 0x000368000c101b00 */
[----:B------:R-:W-:Y:S01]  /*8f90*/  @!P0 IMAD.X R27, R8, 0x1, R16, P2 ;  /* 0x00000001081b8824 */ /* 0x000fe200010e0610 */
[----:B------:R1:W5:Y:S04]  /*8fa0*/  @!P0 LD.E.64 R46, [R24.64] ;  /* 0x00000008182e8980 */ /* 0x000368000c101b00 */
[----:B------:R1:W5:Y:S03]  /*8fb0*/  @!P0 LD.E.64 R44, [R26.64] ;  /* 0x000000081a2c8980 */ /* 0x000366000c101b00 */
.L_x_761:
[----:B------:R-:W-:Y:S05]  /*8fc0*/  BSYNC B0 ;  /* 0x0000000000007941 */ /* 0x000fea0003800000 */
.L_x_760:
[----:B-----5:R-:W-:Y:S01]  /*8fd0*/  IMAD.MOV.U32 R16, RZ, RZ, R55 ;  /* 0x000000ffff107224 */ /* 0x020fe200078e0037 */
[----:B------:R-:W-:Y:S01]  /*8fe0*/  MOV R17, R54 ;  /* 0x0000003600117202 */ /* 0x000fe20000000f00 */
[----:B-1----:R-:W-:Y:S01]  /*8ff0*/  IMAD.MOV.U32 R20, RZ, RZ, R46 ;  /* 0x000000ffff147224 */ /* 0x002fe200078e002e */
[----:B----4-:R1:W4:Y:S01]  /*9000*/  SHFL.IDX PT, R11, R18, 0x2, 0x181f ;  /* 0x00581f00120b7f89 */ /* 0x01032200000e0000 */
[----:B------:R-:W-:Y:S01]  /*9010*/  IMAD.MOV.U32 R19, RZ, RZ, R47 ;  /* 0x000000ffff137224 */ /* 0x000fe200078e002f */
[----:B------:R-:W-:Y:S01]  /*9020*/  PRMT R42, R16, 0x5410, R17 ;  /* 0x00005410102a7816 */ /* 0x000fe20000000011 */
[----:B------:R-:W-:Y:S01]  /*9030*/  IMAD.MOV.U32 R17, RZ, RZ, R52 ;  /* 0x000000ffff117224 */ /* 0x000fe200078e0034 */
[----:B------:R-:W-:Y:S01]  /*9040*/  MOV R16, R53 ;  /* 0x0000003500107202 */ /* 0x000fe20000000f00 */
[----:B------:R1:W2:Y:S01]  /*9050*/  SHFL.IDX PT, R9, R6, 0x2, 0x181f ;  /* 0x00581f0006097f89 */ /* 0x0002a200000e0000 */
[----:B------:R-:W-:Y:S01]  /*9060*/  PRMT R36, R19, 0x5410, R20 ;  /* 0x0000541013247816 */ /* 0x000fe20000000014 */
[----:B------:R-:W-:Y:S01]  /*9070*/  IMAD.MOV.U32 R20, RZ, RZ, R44 ;  /* 0x000000ffff147224 */ /* 0x000fe200078e002c */
[----:B------:R-:W-:Y:S01]  /*9080*/  MOV R19, R45 ;  /* 0x0000002d00137202 */ /* 0x000fe20000000f00 */
[----:B------:R1:W3:Y:S01]  /*9090*/  SHFL.IDX PT, R8, R5, 0x2, 0x181f ;  /* 0x00581f0005087f89 */ /* 0x0002e200000e0000 */
[----:B------:R-:W-:Y:S01]  /*90a0*/  BSSY B0, `(.L_x_762) ;  /* 0x0000020000007945 */ /* 0x000fe20003800000 */
[----:B------:R-:W-:Y:S01]  /*90b0*/  PRMT R37, R16, 0x5410, R17 ;  /* 0x0000541010257816 */ /* 0x000fe20000000011 */
[----:B------:R-:W-:Y:S01]  /*90c0*/  CS2R R30, SRZ ;  /* 0x00000000001e7805 */ /* 0x000fe2000001ff00 */
[----:B---3--:R1:W3:Y:S01]  /*90d0*/  SHFL.IDX PT, R7, R4, 0x2, 0x181f ;  /* 0x00581f0004077f89 */ /* 0x0082e200000e0000 */
[----:B------:R-:W-:Y:S01]  /*90e0*/  PRMT R35, R19, 0x5410, R20 ;  /* 0x0000541013237816 */ /* 0x000fe20000000014 */
[----:B------:R-:W-:Y:S01]  /*90f0*/  CS2R R16, SRZ ;  /* 0x0000000000107805 */ /* 0x000fe2000001ff00 */
[----:B------:R-:W-:Y:S01]  /*9100*/  CS2R R40, SRZ ;  /* 0x0000000000287805 */ /* 0x000fe2000001ff00 */
[----:B------:R-:W-:Y:S01]  /*9110*/  CS2R R28, SRZ ;  /* 0x00000000001c7805 */ /* 0x000fe2000001ff00 */
[----:B------:R-:W-:Y:S01]  /*9120*/  CS2R R38, SRZ ;  /* 0x0000000000267805 */ /* 0x000fe2000001ff00 */
[----:B------:R-:W-:Y:S05]  /*9130*/  @P5 BRA `(.L_x_763) ;  /* 0x0000016000005947 */ /* 0x000fea0003800000 */
[----:B------:R-:W-:Y:S01]  /*9140*/  ISETP.GE.AND P0, PT, R10, c[0x0][0x27c], PT ;  /* 0x00009f000a007a0c */ /* 0x000fe20003f06270 */
[----:B------:R-:W-:Y:S01]  /*9150*/  CS2R R30, SRZ ;  /* 0x00000000001e7805 */ /* 0x000fe2000001ff00 */
[----:B------:R-:W-:Y:S01]  /*9160*/  ISETP.GE.AND P1, PT, R12, c[0x0][0x27c], PT ;  /* 0x00009f000c007a0c */ /* 0x000fe20003f26270 */
[----:B------:R-:W-:-:S10]  /*9170*/  CS2R R40, SRZ ;  /* 0x0000000000287805 */ /* 0x000fd4000001ff00 */
[C---:B------:R-:W-:Y:S01]  /*9180*/  @!P0 IMAD.SHL.U32 R20, R10.reuse, 0x2, RZ ;  /* 0x000000020a148824 */ /* 0x040fe200078e00ff */
[----:B------:R-:W-:Y:S01]  /*9190*/  @!P0 SHF.L.U64.HI R19, R10, 0x1, R3 ;  /* 0x000000010a138819 */ /* 0x000fe20000010203 */
[C---:B------:R-:W-:Y:S01]  /*91a0*/  @!P1 IMAD.SHL.U32 R21, R12.reuse, 0x2, RZ ;  /* 0x000000020c159824 */ /* 0x040fe200078e00ff */
[----:B------:R-:W-:Y:S02]  /*91b0*/  @!P1 SHF.L.U64.HI R22, R12, 0x1, R13 ;  /* 0x000000010c169819 */ /* 0x000fe4000001020d */
[C---:B--2---:R-:W-:Y:S02]  /*91c0*/  @!P0 IADD3 R28, P3, R9.reuse, R20, RZ ;  /* 0x00000014091c8210 */ /* 0x044fe40007f7e0ff */
[-C--:B------:R-:W-:Y:S02]  /*91d0*/  @!P1 IADD3 R24, P2, R9, R21.reuse, RZ ;  /* 0x0000001509189210 */ /* 0x080fe40007f5e0ff */
[----:B---3--:R-:W-:Y:S01]  /*91e0*/  @!P1 IADD3 R26, P4, R7, R21, RZ ;  /* 0x00000015071a9210 */ /* 0x008fe20007f9e0ff */
[----:B----4-:R-:W-:-:S02]  /*91f0*/  @!P0 IMAD.X R29, R11, 0x1, R19, P3 ;  /* 0x000000010b1d8824 */ /* 0x010fc400018e0613 */
[--C-:B------:R-:W-:Y:S01]  /*9200*/  @!P1 IMAD.X R25, R11, 0x1, R22.reuse, P2 ;  /* 0x000000010b199824 */ /* 0x100fe200010e0616 */
[----:B------:R-:W-:Y:S01]  /*9210*/  @!P0 IADD3 R20, P2, R7, R20, RZ ;  /* 0x0000001407148210 */ /* 0x000fe20007f5e0ff */
[----:B------:R-:W-:Y:S01]  /*9220*/  CS2R R38, SRZ ;  /* 0x0000000000267805 */ /* 0x000fe2000001ff00 */
[----:B------:R2:W5:Y:S01]  /*9230*/  @!P0 LD.E.64 R30, [R28.64] ;  /* 0x000000081c1e8980 */ /* 0x000562000c101b00 */
[C---:B------:R-:W-:Y:S02]  /*9240*/  @!P1 IMAD.X R27, R8.reuse, 0x1, R22, P4 ;  /* 0x00000001081b9824 */ /* 0x040fe400020e0616 */
[----:B------:R-:W-:Y:S01]  /*9250*/  @!P0 IMAD.X R21, R8, 0x1, R19, P2 ;  /* 0x0000000108158824 */ /* 0x000fe200010e0613 */
[----:B------:R3:W5:Y:S04]  /*9260*/  @!P1 LD.E.64 R40, [R24.64] ;  /* 0x0000000818289980 */ /* 0x000768000c101b00 */
[----:B------:R3:W5:Y:S01]  /*9270*/  @!P1 LD.E.64 R38, [R26.64] ;  /* 0x000000081a269980 */ /* 0x000762000c101b00 */
[----:B--2---:R-:W-:-:S06]  /*9280*/  CS2R R28, SRZ ;  /* 0x00000000001c7805 */ /* 0x004fcc000001ff00 */
[----:B------:R3:W5:Y:S02]  /*9290*/  @!P0 LD.E.64 R28, [R20.64] ;  /* 0x00000008141c8980 */ /* 0x000764000c101b00 */
.L_x_763:
[----:B------:R-:W-:Y:S05]  /*92a0*/  BSYNC B0 ;  /* 0x0000000000007941 */ /* 0x000fea0003800000 */
.L_x_762:
[----:B---3--:R3:W1:Y:S01]  /*92b0*/  SHFL.IDX PT, R7, R18, 0x3, 0x181f ;  /* 0x00781f0012077f89 */ /* 0x00866200000e0000 */
[----:B-----5:R-:W-:Y:S01]  /*92c0*/  IMAD.MOV.U32 R8, RZ, RZ, R41 ;  /* 0x000000ffff087224 */ /* 0x020fe200078e0029 */
[----:B--2---:R-:W-:Y:S01]  /*92d0*/  MOV R9, R40 ;  /* 0x0000002800097202 */ /* 0x004fe20000000f00 */
[----:B----4-:R-:W-:Y:S01]  /*92e0*/  IMAD.MOV.U32 R11, RZ, RZ, R31 ;  /* 0x000000ffff0b7224 */ /* 0x010fe200078e001f */
[----:B-1----:R-:W1:Y:S01]  /*92f0*/  SHFL.IDX PT, R6, R6, 0x3, 0x181f ;  /* 0x00781f0006067f89 */ /* 0x002e6200000e0000 */
[----:B------:R-:W-:Y:S01]  /*9300*/  BSSY B0, `(.L_x_764) ;  /* 0x0000026000007945 */ /* 0x000fe20003800000 */
[----:B------:R-:W-:Y:S01]  /*9310*/  PRMT R27, R8, 0x5410, R9 ;  /* 0x00005410081b7816 */ /* 0x000fe20000000009 */
[----:B------:R-:W-:Y:S01]  /*9320*/  IMAD.MOV.U32 R9, RZ, RZ, R38 ;  /* 0x000000ffff097224 */ /* 0x000fe200078e0026 */
[----:B------:R-:W-:Y:S01]  /*9330*/  MOV R8, R39 ;  /* 0x0000002700087202 */ /* 0x000fe20000000f00 */
[----:B------:R-:W2:Y:S01]  /*9340*/  SHFL.IDX PT, R5, R5, 0x3, 0x181f ;  /* 0x00781f0005057f89 */ /* 0x000ea200000e0000 */
[----:B------:R-:W-:Y:S01]  /*9350*/  CS2R R24, SRZ ;  /* 0x0000000000187805 */ /* 0x000fe2000001ff00 */
[----:B------:R-:W-:Y:S01]  /*9360*/  CS2R R22, SRZ ;  /* 0x0000000000167805 */ /* 0x000fe2000001ff00 */
[----:B------:R-:W-:Y:S01]  /*9370*/  PRMT R26, R8, 0x5410, R9 ;  /* 0x00005410081a7816 */ /* 0x000fe20000000009 */
[----:B------:R-:W4:Y:S01]  /*9380*/  SHFL.IDX PT, R4, R4, 0x3, 0x181f ;  /* 0x00781f0004047f89 */ /* 0x000f2200000e0000 */
[----:B------:R-:W-:Y:S01]  /*9390*/  CS2R R8, SRZ ;  /* 0x0000000000087805 */ /* 0x000fe2000001ff00 */
[----:B---3--:R-:W-:-:S05]  /*93a0*/  IMAD.MOV.U32 R18, RZ, RZ, R30 ;  /* 0x000000ffff127224 */ /* 0x008fca00078e001e */
[----:B------:R-:W-:Y:S01]  /*93b0*/  PRMT R21, R11, 0x5410, R18 ;  /* 0x000054100b157816 */ /* 0x000fe20000000012 */
[----:B------:R-:W-:Y:S01]  /*93c0*/  IMAD.MOV.U32 R18, RZ, RZ, R28 ;  /* 0x000000ffff127224 */ /* 0x000fe200078e001c */
[----:B------:R-:W-:-:S04]  /*93d0*/  MOV R11, R29 ;  /* 0x0000001d000b7202 */ /* 0x000fc80000000f00 */
[----:B------:R-:W-:Y:S01]  /*93e0*/  PRMT R20, R11, 0x5410, R18 ;  /* 0x000054100b147816 */ /* 0x000fe20000000012 */
[----:B------:R-:W-:Y:S05]  /*93f0*/  @P6 BRA `(.L_x_765) ;  /* 0x0000016000006947 */ /* 0x000fea0003800000 */
[----:B-12---:R-:W-:Y:S01]  /*9400*/  ISETP.GE.AND P0, PT, R10, c[0x0][0x27c], PT ;  /* 0x00009f000a007a0c */ /* 0x006fe20003f06270 */
[----:B------:R-:W-:Y:S01]  /*9410*/  CS2R R16, SRZ ;  /* 0x0000000000107805 */ /* 0x000fe2000001ff00 */
[----:B------:R-:W-:Y:S01]  /*9420*/  ISETP.GE.AND P1, PT, R12, c[0x0][0x27c], PT ;  /* 0x00009f000c007a0c */ /* 0x000fe20003f26270 */
[----:B------:R-:W-:-:S10]  /*9430*/  CS2R R24, SRZ ;  /* 0x0000000000187805 */ /* 0x000fd4000001ff00 */
[C---:B------:R-:W-:Y:S01]  /*9440*/  @!P0 IMAD.SHL.U32 R9, R10.reuse, 0x2, RZ ;  /* 0x000000020a098824 */ /* 0x040fe200078e00ff */
[----:B------:R-:W-:Y:S01]  /*9450*/  @!P0 SHF.L.U64.HI R3, R10, 0x1, R3 ;  /* 0x000000010a038819 */ /* 0x000fe20000010203 */
[C---:B------:R-:W-:Y:S01]  /*9460*/  @!P1 IMAD.SHL.U32 R11, R12.reuse, 0x2, RZ ;  /* 0x000000020c0b9824 */ /* 0x040fe200078e00ff */
[----:B------:R-:W-:Y:S02]  /*9470*/  @!P1 SHF.L.U64.HI R8, R12, 0x1, R13 ;  /* 0x000000010c089819 */ /* 0x000fe4000001020d */
[C---:B------:R-:W-:Y:S02]  /*9480*/  @!P0 IADD3 R22, P3, R6.reuse, R9, RZ ;  /* 0x0000000906168210 */ /* 0x040fe40007f7e0ff */
[-C--:B------:R-:W-:Y:S02]  /*9490*/  @!P1 IADD3 R18, P2, R6, R11.reuse, RZ ;  /* 0x0000000b06129210 */ /* 0x080fe40007f5e0ff */
[----:B----4-:R-:W-:Y:S01]  /*94a0*/  @!P1 IADD3 R6, P4, R4, R11, RZ ;  /* 0x0000000b04069210 */ /* 0x010fe20007f9e0ff */
[----:B------:R-:W-:-:S02]  /*94b0*/  @!P0 IMAD.X R23, R7, 0x1, R3, P3 ;  /* 0x0000000107178824 */ /* 0x000fc400018e0603 */
[--C-:B------:R-:W-:Y:S01]  /*94c0*/  @!P1 IMAD.X R19, R7, 0x1, R8.reuse, P2 ;  /* 0x0000000107139824 */ /* 0x100fe200010e0608 */
[----:B------:R-:W-:Y:S01]  /*94d0*/  @!P0 IADD3 R4, P2, R4, R9, RZ ;  /* 0x0000000904048210 */ /* 0x000fe20007f5e0ff */
[C---:B------:R-:W-:Y:S01]  /*94e0*/  @!P1 IMAD.X R7, R5.reuse, 0x1, R8, P4 ;  /* 0x0000000105079824 */ /* 0x040fe200020e0608 */
[----:B------:R1:W5:Y:S01]  /*94f0*/  @!P0 LD.E.64 R16, [R22.64] ;  /* 0x0000000816108980 */ /* 0x000362000c101b00 */
[----:B------:R-:W-:Y:S02]  /*9500*/  CS2R R8, SRZ ;  /* 0x0000000000087805 */ /* 0x000fe4000001ff00 */
[----:B------:R-:W-:Y:S01]  /*9510*/  @!P0 IMAD.X R5, R5, 0x1, R3, P2 ;  /* 0x0000000105058824 */ /* 0x000fe200010e0603 */
[----:B------:R2:W5:Y:S04]  /*9520*/  @!P1 LD.E.64 R24, [R18.64] ;  /* 0x0000000812189980 */ /* 0x000568000c101b00 */
[----:B------:R2:W5:Y:S01]  /*9530*/  @!P0 LD.E.64 R8, [R4.64] ;  /* 0x0000000804088980 */ /* 0x000562000c101b00 */
[----:B-1----:R-:W-:-:S06]  /*9540*/  CS2R R22, SRZ ;  /* 0x0000000000167805 */ /* 0x002fcc000001ff00 */
[----:B------:R2:W5:Y:S02]  /*9550*/  @!P1 LD.E.64 R22, [R6.64] ;  /* 0x0000000806169980 */ /* 0x000564000c101b00 */
.L_x_765:
[----:B-12---:R-:W-:Y:S05]  /*9560*/  BSYNC B0 ;  /* 0x0000000000007941 */ /* 0x006fea0003800000 */
.L_x_764:
[----:B------:R-:W-:Y:S01]  /*9570*/  IMAD.IADD R19, R2, 0x1, -R209 ;  /* 0x0000000102137824 */ /* 0x000fe200078e0ad1 */
[----:B------:R-:W-:-:S04]  /*9580*/  DEPBAR.LE SB0, 0x1 ;  /* 0x000080400000791a */ /* 0x000fc80000000000 */
[----:B------:R-:W-:Y:S01]  /*9590*/  IMNMX R19, R19, 0x80, PT ;  /* 0x0000008013137817 */ /* 0x000fe20003800200 */
[----:B-----5:R-:W-:Y:S01]  /*95a0*/  IMAD.MOV.U32 R3, RZ, RZ, R16 ;  /* 0x000000ffff037224 */ /* 0x020fe200078e0010 */
[----:B------:R-:W-:Y:S01]  /*95b0*/  BSSY B1, `(.L_x_766) ;  /* 0x000006a000017945 */ /* 0x000fe20003800000 */
[----:B----4-:R-:W-:Y:S01]  /*95c0*/  IMAD.MOV.U32 R4, RZ, RZ, R24 ;  /* 0x000000ffff047224 */ /* 0x010fe200078e0018 */
[----:B------:R-:W-:Y:S01]  /*95d0*/  BAR.SYNC.DEFER_BLOCKING 0x0 ;  /* 0x0000000000007b1d */ /* 0x000fe20000010000 */
[----:B------:R-:W-:Y:S01]  /*95e0*/  ISETP.GE.AND P0, PT, R79, R19, PT ;  /* 0x000000134f00720c */ /* 0x000fe20003f06270 */
[----:B------:R-:W-:Y:S01]  /*95f0*/  IMAD.MOV.U32 R5, RZ, RZ, R17 ;  /* 0x000000ffff057224 */ /* 0x000fe200078e0011 */
[----:B------:R-:W-:Y:S01]  /*9600*/  PRMT R2, R2, 0x5410, R3 ;  /* 0x0000541002027816 */ /* 0x000fe20000000003 */
[----:B------:R-:W-:Y:S01]  /*9610*/  IMAD.MOV.U32 R6, RZ, RZ, R8 ;  /* 0x000000ffff067224 */ /* 0x000fe200078e0008 */
[----:B------:R-:W-:Y:S02]  /*9620*/  MOV R3, R25 ;  /* 0x0000001900037202 */ /* 0x000fe40000000f00 */
[----:B------:R-:W-:-:S02]  /*9630*/  PRMT R2, R5, 0x7610, R2 ;  /* 0x0000761005027816 */ /* 0x000fc40000000002 */
[----:B------:R-:W-:Y:S01]  /*9640*/  PRMT R11, R3, 0x5410, R4 ;  /* 0x00005410030b7816 */ /* 0x000fe20000000004 */
[----:B------:R-:W-:Y:S01]  /*9650*/  IMAD.MOV.U32 R3, RZ, RZ, R9 ;  /* 0x000000ffff037224 */ /* 0x000fe200078e0009 */
[----:B------:R-:W-:Y:S01]  /*9660*/  MOV R5, R22 ;  /* 0x0000001600057202 */ /* 0x000fe20000000f00 */
[----:B------:R-:W-:-:S03]  /*9670*/  IMAD.MOV.U32 R4, RZ, RZ, R23 ;  /* 0x000000ffff047224 */ /* 0x000fc600078e0017 */
[----:B------:R-:W-:Y:S02]  /*9680*/  PRMT R3, R3, 0x5410, R6 ;  /* 0x0000541003037816 */ /* 0x000fe40000000006 */
[----:B------:R-:W-:Y:S01]  /*9690*/  PRMT R18, R4, 0x5410, R5 ;  /* 0x0000541004127816 */ /* 0x000fe20000000005 */
[----:B------:R-:W-:Y:S05]  /*96a0*/  @P0 BRA `(.L_x_767) ;  /* 0x000005a000000947 */ /* 0x000fea0003800000 */
[----:B------:R-:W-:Y:S01]  /*96b0*/  ISETP.GE.AND P0, PT, R12, c[0x0][0x27c], PT ;  /* 0x00009f000c007a0c */ /* 0x000fe20003f06270 */
[----:B------:R-:W-:-:S12]  /*96c0*/  BSSY B0, `(.L_x_768) ;  /* 0x000002c000007945 */ /* 0x000fd80003800000 */
[----:B------:R-:W-:Y:S05]  /*96d0*/  @P0 BRA `(.L_x_769) ;  /* 0x000002a000000947 */ /* 0x000fea0003800000 */
[----:B------:R-:W1:Y:S01]  /*96e0*/  LDS.128 R4, [R234+0x100] ;  /* 0x00010000ea047984 */ /* 0x000e620000000c00 */
[--C-:B------:R-:W-:Y:S01]  /*96f0*/  SHF.R.U64 R51, R56, 0x10, R57.reuse ;  /* 0x0000001038337819 */ /* 0x100fe20000001239 */
[--C-:B------:R-:W-:Y:S01]  /*9700*/  HADD2.F32 R63, -RZ, R49.reuse.H1_H1 ;  /* 0x30000031ff3f7230 */ /* 0x100fe20000004100 */
[----:B------:R-:W-:Y:S01]  /*9710*/  SHF.R.U32.HI R56, RZ, 0x10, R57 ;  /* 0x00000010ff387819 */ /* 0x000fe20000011639 */
[----:B------:R-:W-:Y:S01]  /*9720*/  HADD2.F32 R49, -RZ, R49.H0_H0 ;  /* 0x20000031ff317230 */ /* 0x000fe20000004100 */
[--C-:B------:R-:W-:Y:S01]  /*9730*/  SHF.R.U64 R57, R58, 0x10, R59.reuse ;  /* 0x000000103a397819 */ /* 0x100fe2000000123b */
[----:B------:R-:W-:Y:S01]  /*9740*/  HADD2.F32 R67, -RZ, R50.H1_H1 ;  /* 0x30000032ff437230 */ /* 0x000fe20000004100 */
[----:B------:R-:W-:Y:S01]  /*9750*/  SHF.R.U32.HI R58, RZ, 0x10, R59 ;  /* 0x00000010ff3a7819 */ /* 0x000fe2000001163b */
[----:B------:R-:W-:Y:S02]  /*9760*/  HADD2.F32 R64, -RZ, R56.H0_H0 ;  /* 0x20000038ff407230 */ /* 0x000fe40000004100 */
[----:B------:R-:W-:-:S02]  /*9770*/  HADD2.F32 R57, -RZ, R57.H0_H0 ;  /* 0x20000039ff397230 */ /* 0x000fc40000004100 */
[----:B------:R-:W-:Y:S02]  /*9780*/  HADD2.F32 R58, -RZ, R58.H0_H0 ;  /* 0x2000003aff3a7230 */ /* 0x000fe40000004100 */
[----:B------:R-:W-:Y:S02]  /*9790*/  HADD2.F32 R50, -RZ, R50.H0_H0 ;  /* 0x20000032ff327230 */ /* 0x000fe40000004100 */
[--C-:B-1----:R-:W-:Y:S02]  /*97a0*/  HADD2.F32 R59, -RZ, R7.reuse.H0_H0 ;  /* 0x20000007ff3b7230 */ /* 0x102fe40000004100 */
[----:B------:R-:W-:Y:S02]  /*97b0*/  HADD2.F32 R7, -RZ, R7.H1_H1 ;  /* 0x30000007ff077230 */ /* 0x000fe40000004100 */
[--C-:B------:R-:W-:Y:S02]  /*97c0*/  HADD2.F32 R60, -RZ, R4.reuse.H0_H0 ;  /* 0x20000004ff3c7230 */ /* 0x100fe40000004100 */
[----:B------:R-:W-:Y:S01]  /*97d0*/  HADD2.F32 R61, -RZ, R4.H1_H1 ;  /* 0x30000004ff3d7230 */ /* 0x000fe20000004100 */
[-C--:B------:R-:W-:Y:S01]  /*97e0*/  FMUL.FTZ R56, R7, R58.reuse ;  /* 0x0000003a07387220 */ /* 0x080fe20000410000 */
[--C-:B------:R-:W-:Y:S01]  /*97f0*/  HADD2.F32 R4, -RZ, R6.reuse.H0_H0 ;  /* 0x20000006ff047230 */ /* 0x100fe20000004100 */
[C---:B------:R-:W-:Y:S01]  /*9800*/  FMUL.FTZ R58, R59.reuse, R58 ;  /* 0x0000003a3b3a7220 */ /* 0x040fe20000410000 */
[--C-:B------:R-:W-:Y:S01]  /*9810*/  HADD2.F32 R62, -RZ, R5.reuse.H0_H0 ;  /* 0x20000005ff3e7230 */ /* 0x100fe20000004100 */
[-C--:B------:R-:W-:Y:S01]  /*9820*/  FFMA.FTZ R56, R59, R64.reuse, -R56 ;  /* 0x000000403b387223 */ /* 0x080fe20000010838 */
[----:B------:R-:W-:Y:S01]  /*9830*/  HADD2.F32 R6, -RZ, R6.H1_H1 ;  /* 0x30000006ff067230 */ /* 0x000fe20000004100 */
[----:B------:R-:W-:Y:S01]  /*9840*/  FFMA.FTZ R7, R7, R64, R58 ;  /* 0x0000004007077223 */ /* 0x000fe2000001003a */
[----:B------:R-:W-:Y:S01]  /*9850*/  HADD2.F32 R5, -RZ, R5.H1_H1 ;  /* 0x30000005ff057230 */ /* 0x000fe20000004100 */
[----:B------:R-:W-:Y:S01]  /*9860*/  FMUL.FTZ R70, R61, R63 ;  /* 0x0000003f3d467220 */ /* 0x000fe20000410000 */
[----:B------:R-:W-:Y:S01]  /*9870*/  HADD2.F32 R58, -RZ, R51.H0_H0 ;  /* 0x20000033ff3a7230 */ /* 0x000fe20000004100 */
[----:B------:R-:W-:Y:S01]  /*9880*/  FMUL.FTZ R51, R6, R49 ;  /* 0x0000003106337220 */ /* 0x000fe20000410000 */
[----:B------:R-:W-:Y:S01]  /*9890*/  F2FP.PACK_AB R7, R7, R56 ;  /* 0x000000380707723e */ /* 0x000fe200000000ff */
[----:B------:R-:W-:-:S02]  /*98a0*/  FMUL.FTZ R59, R5, R57 ;  /* 0x00000039053b7220 */ /* 0x000fc40000410000 */
[----:B------:R-:W-:Y:S02]  /*98b0*/  FMUL.FTZ R63, R60, R63 ;  /* 0x0000003f3c3f7220 */ /* 0x000fe40000410000 */
[----:B------:R-:W-:Y:S02]  /*98c0*/  FMUL.FTZ R49, R4, R49 ;  /* 0x0000003104317220 */ /* 0x000fe40000410000 */
[----:B------:R-:W-:Y:S02]  /*98d0*/  FMUL.FTZ R57, R62, R57 ;  /* 0x000000393e397220 */ /* 0x000fe40000410000 */
[-C--:B------:R-:W-:Y:S02]  /*98e0*/  FFMA.FTZ R70, R60, R67.reuse, -R70 ;  /* 0x000000433c467223 */ /* 0x080fe40000010846 */
[----:B------:R-:W-:Y:S02]  /*98f0*/  FFMA.FTZ R63, R61, R67, R63 ;  /* 0x000000433d3f7223 */ /* 0x000fe4000001003f */
[----:B------:R-:W-:-:S02]  /*9900*/  FFMA.FTZ R51, R4, R50, -R51 ;  /* 0x0000003204337223 */ /* 0x000fc40000010833 */
[----:B------:R-:W-:Y:S01]  /*9910*/  FFMA.FTZ R6, R6, R50, R49 ;  /* 0x0000003206067223 */ /* 0x000fe20000010031 */
[----:B------:R-:W-:Y:S01]  /*9920*/  F2FP.PACK_AB R4, R63, R70 ;  /* 0x000000463f04723e */ /* 0x000fe200000000ff */
[-C--:B------:R-:W-:Y:S02]  /*9930*/  FFMA.FTZ R59, R62, R58.reuse, -R59 ;  /* 0x0000003a3e3b7223 */ /* 0x080fe4000001083b */
[----:B------:R-:W-:Y:S01]  /*9940*/  FFMA.FTZ R5, R5, R58, R57 ;  /* 0x0000003a05057223 */ /* 0x000fe20000010039 */
[----:B------:R-:W-:-:S04]  /*9950*/  F2FP.PACK_AB R6, R6, R51 ;  /* 0x000000330606723e */ /* 0x000fc800000000ff */
[----:B------:R-:W-:-:S05]  /*9960*/  F2FP.PACK_AB R5, R5, R59 ;  /* 0x0000003b0505723e */ /* 0x000fca00000000ff */
[----:B------:R1:W-:Y:S02]  /*9970*/  STS.128 [R234+0x100], R4 ;  /* 0x00010004ea007388 */ /* 0x0003e40000000c00 */
.L_x_769:
[----:B------:R-:W-:Y:S05]  /*9980*/  BSYNC B0 ;  /* 0x0000000000007941 */ /* 0x000fea0003800000 */
.L_x_768:
[----:B------:R-:W-:-:S13]  /*9990*/  ISETP.GE.AND P0, PT, R10, c[0x0][0x27c], PT ;  /* 0x00009f000a007a0c */ /* 0x000fda0003f06270 */
[----:B------:R-:W-:Y:S05]  /*99a0*/  @P0 BRA `(.L_x_767) ;  /* 0x000002a000000947 */ /* 0x000fea0003800000 */
[----:B-1----:R-:W1:Y:S01]  /*99b0*/  LDS.128 R4, [R234+0x4100] ;  /* 0x00410000ea047984 */ /* 0x002e620000000c00 */
[--C-:B------:R-:W-:Y:S01]  /*99c0*/  SHF.R.U64 R50, R68, 0x10, R69.reuse ;  /* 0x0000001044327819 */ /* 0x100fe20000001245 */
[--C-:B------:R-:W-:Y:S01]  /*99d0*/  HADD2.F32 R59, -RZ, R43.reuse.H1_H1 ;  /* 0x3000002bff3b7230 */ /* 0x100fe20000004100 */
[----:B------:R-:W-:Y:S01]  /*99e0*/  SHF.R.U32.HI R68, RZ, 0x10, R69 ;  /* 0x00000010ff447819 */ /* 0x000fe20000011645 */
[----:B------:R-:W-:Y:S01]  /*99f0*/  HADD2.F32 R61, -RZ, R48.H1_H1 ;  /* 0x30000030ff3d7230 */ /* 0x000fe20000004100 */
[--C-:B------:R-:W-:Y:S01]  /*9a00*/  SHF.R.U64 R49, R74, 0x10, R75.reuse ;  /* 0x000000104a317819 */ /* 0x100fe2000000124b */
[----:B------:R-:W-:Y:S01]  /*9a10*/  HADD2.F32 R43, -RZ, R43.H0_H0 ;  /* 0x2000002bff2b7230 */ /* 0x000fe20000004100 */
[----:B------:R-:W-:Y:S01]  /*9a20*/  SHF.R.U32.HI R74, RZ, 0x10, R75 ;  /* 0x00000010ff4a7819 */ /* 0x000fe2000001164b */
[----:B------:R-:W-:Y:S02]  /*9a30*/  HADD2.F32 R68, -RZ, R68.H0_H0 ;  /* 0x20000044ff447230 */ /* 0x000fe40000004100 */
[----:B------:R-:W-:-:S02]  /*9a40*/  HADD2.F32 R50, -RZ, R50.H0_H0 ;  /* 0x20000032ff327230 */ /* 0x000fc40000004100 */
[----:B------:R-:W-:Y:S02]  /*9a50*/  HADD2.F32 R74, -RZ, R74.H0_H0 ;  /* 0x2000004aff4a7230 */ /* 0x000fe40000004100 */
[----:B------:R-:W-:Y:S02]  /*9a60*/  HADD2.F32 R48, -RZ, R48.H0_H0 ;  /* 0x20000030ff307230 */ /* 0x000fe40000004100 */
[--C-:B-1----:R-:W-:Y:S02]  /*9a70*/  HADD2.F32 R51, -RZ, R7.reuse.H0_H0 ;  /* 0x20000007ff337230 */ /* 0x102fe40000004100 */
[----:B------:R-:W-:Y:S02]  /*9a80*/  HADD2.F32 R7, -RZ, R7.H1_H1 ;  /* 0x30000007ff077230 */ /* 0x000fe40000004100 */
[--C-:B------:R-:W-:Y:S02]  /*9a90*/  HADD2.F32 R57, -RZ, R4.reuse.H1_H1 ;  /* 0x30000004ff397230 */ /* 0x100fe40000004100 */
[----:B------:R-:W-:Y:S01]  /*9aa0*/  HADD2.F32 R56, -RZ, R4.H0_H0 ;  /* 0x20000004ff387230 */ /* 0x000fe20000004100 */
[-C--:B------:R-:W-:Y:S01]  /*9ab0*/  FMUL.FTZ R60, R7, R68.reuse ;  /* 0x00000044073c7220 */ /* 0x080fe20000410000 */
[--C-:B------:R-:W-:Y:S01]  /*9ac0*/  HADD2.F32 R4, -RZ, R6.reuse.H0_H0 ;  /* 0x20000006ff047230 */ /* 0x100fe20000004100 */
[-C--:B------:R-:W-:Y:S01]  /*9ad0*/  FMUL.FTZ R62, R57, R59.reuse ;  /* 0x0000003b393e7220 */ /* 0x080fe20000410000 */
[--C-:B------:R-:W-:Y:S01]  /*9ae0*/  HADD2.F32 R58, -RZ, R5.reuse.H0_H0 ;  /* 0x20000005ff3a7230 */ /* 0x100fe20000004100 */
[C---:B------:R-:W-:Y:S01]  /*9af0*/  FMUL.FTZ R68, R51.reuse, R68 ;  /* 0x0000004433447220 */ /* 0x040fe20000410000 */
[----:B------:R-:W-:Y:S01]  /*9b00*/  HADD2.F32 R6, -RZ, R6.H1_H1 ;  /* 0x30000006ff067230 */ /* 0x000fe20000004100 */
[----:B------:R-:W-:Y:S01]  /*9b10*/  FFMA.FTZ R60, R51, R74, -R60 ;  /* 0x0000004a333c7223 */ /* 0x000fe2000001083c */
[----:B------:R-:W-:Y:S01]  /*9b20*/  HADD2.F32 R5, -RZ, R5.H1_H1 ;  /* 0x30000005ff057230 */ /* 0x000fe20000004100 */
[C---:B------:R-:W-:Y:S01]  /*9b30*/  FMUL.FTZ R59, R56.reuse, R59 ;  /* 0x0000003b383b7220 */ /* 0x040fe20000410000 */
[----:B------:R-:W-:Y:S01]  /*9b40*/  HADD2.F32 R51, -RZ, R49.H0_H0 ;  /* 0x20000031ff337230 */ /* 0x000fe20000004100 */
[----:B------:R-:W-:-:S02]  /*9b50*/  FFMA.FTZ R62, R56, R61, -R62 ;  /* 0x0000003d383e7223 */ /* 0x000fc4000001083e */
[-C--:B------:R-:W-:Y:S02]  /*9b60*/  FMUL.FTZ R49, R6, R43.reuse ;  /* 0x0000002b06317220 */ /* 0x080fe40000410000 */
[-C--:B------:R-:W-:Y:S02]  /*9b70*/  FMUL.FTZ R56, R5, R50.reuse ;  /* 0x0000003205387220 */ /* 0x080fe40000410000 */
[----:B------:R-:W-:Y:S02]  /*9b80*/  FMUL.FTZ R43, R4, R43 ;  /* 0x0000002b042b7220 */ /* 0x000fe40000410000 */
[----:B------:R-:W-:Y:S02]  /*9b90*/  FMUL.FTZ R50, R58, R50 ;  /* 0x000000323a327220 */ /* 0x000fe40000410000 */
[----:B------:R-:W-:Y:S02]  /*9ba0*/  FFMA.FTZ R7, R7, R74, R68 ;  /* 0x0000004a07077223 */ /* 0x000fe40000010044 */
[----:B------:R-:W-:-:S02]  /*9bb0*/  FFMA.FTZ R59, R57, R61, R59 ;  /* 0x0000003d393b7223 */ /* 0x000fc4000001003b */
[----:B------:R-:W-:Y:S01]  /*9bc0*/  FFMA.FTZ R49, R4, R48, -R49 ;  /* 0x0000003004317223 */ /* 0x000fe20000010831 */
[----:B------:R-:W-:Y:S01]  /*9bd0*/  F2FP.PACK_AB R7, R7, R60 ;  /* 0x0000003c0707723e */ /* 0x000fe200000000ff */
[----:B------:R-:W-:Y:S01]  /*9be0*/  FFMA.FTZ R6, R6, R48, R43 ;  /* 0x0000003006067223 */ /* 0x000fe2000001002b */
[----:B------:R-:W-:Y:S01]  /*9bf0*/  F2FP.PACK_AB R4, R59, R62 ;  /* 0x0000003e3b04723e */ /* 0x000fe200000000ff */
[-C--:B------:R-:W-:Y:S02]  /*9c00*/  FFMA.FTZ R56, R58, R51.reuse, -R56 ;  /* 0x000000333a387223 */ /* 0x080fe40000010838 */
[----:B------:R-:W-:Y:S01]  /*9c10*/  FFMA.FTZ R5, R5, R51, R50 ;  /* 0x0000003305057223 */ /* 0x000fe20000010032 */
[----:B------:R-:W-:-:S04]  /*9c20*/  F2FP.PACK_AB R6, R6, R49 ;  /* 0x000000310606723e */ /* 0x000fc800000000ff */
[----:B------:R-:W-:-:S05]  /*9c30*/  F2FP.PACK_AB R5, R5, R56 ;  /* 0x000000380505723e */ /* 0x000fca00000000ff */
[----:B------:R1:W-:Y:S02]  /*9c40*/  STS.128 [R234+0x4100], R4 ;  /* 0x00410004ea007388 */ /* 0x0003e40000000c00 */
.L_x_767:
[----:B------:R-:W-:Y:S05]  /*9c50*/  BSYNC B1 ;  /* 0x0000000000017941 */ /* 0x000fea0003800000 */
.L_x_766:
[----:B------:R-:W-:Y:S01]  /*9c60*/  ISETP.GE.AND P0, PT, R76, R19, PT ;  /* 0x000000134c00720c */ /* 0x000fe20003f06270 */
[----:B------:R-:W-:-:S12]  /*9c70*/  BSSY B1, `(.L_x_770) ;  /* 0x000005c000017945 */ /* 0x000fd80003800000 */
[----:B------:R-:W-:Y:S05]  /*9c80*/  @P0 BRA `(.L_x_771) ;  /* 0x000005a000000947 */ /* 0x000fea0003800000 */
[----:B------:R-:W-:Y:S01]  /*9c90*/  ISETP.GE.AND P0, PT, R12, c[0x0][0x27c], PT ;  /* 0x00009f000c007a0c */ /* 0x000fe20003f06270 */
[----:B------:R-:W-:-:S12]  /*9ca0*/  BSSY B0, `(.L_x_772) ;  /* 0x000002c000007945 */ /* 0x000fd80003800000 */
[----:B------:R-:W-:Y:S05]  /*9cb0*/  @P0 BRA `(.L_x_773) ;  /* 0x000002a000000947 */ /* 0x000fea0003800000 */
[----:B-1----:R-:W1:Y:S01]  /*9cc0*/  LDS.128 R4, [R234+0x1100] ;  /* 0x00110000ea047984 */ /* 0x002e620000000c00 */
[--C-:B------:R-:W-:Y:S01]  /*9cd0*/  SHF.R.U64 R48, R52, 0x10, R53.reuse ;  /* 0x0000001034307819 */ /* 0x100fe20000001235 */
[--C-:B------:R-:W-:Y:S01]  /*9ce0*/  HADD2.F32 R57, -RZ, R42.reuse.H1_H1 ;  /* 0x3000002aff397230 */ /* 0x100fe20000004100 */
[----:B------:R-:W-:Y:S01]  /*9cf0*/  SHF.R.U32.HI R52, RZ, 0x10, R53 ;  /* 0x00000010ff347819 */ /* 0x000fe20000011635 */
[----:B------:R-:W-:Y:S01]  /*9d00*/  HADD2.F32 R42, -RZ, R42.H0_H0 ;  /* 0x2000002aff2a7230 */ /* 0x000fe20000004100 */
[--C-:B------:R-:W-:Y:S01]  /*9d10*/  SHF.R.U64 R43, R54, 0x10, R55.reuse ;  /* 0x00000010362b7819 */ /* 0x100fe20000001237 */
[----:B------:R-:W-:Y:S01]  /*9d20*/  HADD2.F32 R48, -RZ, R48.H0_H0 ;  /* 0x20000030ff307230 */ /* 0x000fe20000004100 */
[----:B------:R-:W-:Y:S01]  /*9d30*/  SHF.R.U32.HI R54, RZ, 0x10, R55 ;  /* 0x00000010ff367819 */ /* 0x000fe20000011637 */
[----:B------:R-:W-:Y:S02]  /*9d40*/  HADD2.F32 R52, -RZ, R52.H0_H0 ;  /* 0x20000034ff347230 */ /* 0x000fe40000004100 */
[----:B------:R-:W-:-:S02]  /*9d50*/  HADD2.F32 R55, -RZ, R37.H1_H1 ;  /* 0x30000025ff377230 */ /* 0x000fc40000004100 */
        /* <DEDUP_REMOVED lines=32> */
.L_x_773:
[----:B------:R-:W-:Y:S05]  /*9f60*/  BSYNC B0 ;  /* 0x0000000000007941 */ /* 0x000fea0003800000 */
.L_x_772:
[----:B------:R-:W-:-:S13]  /*9f70*/  ISETP.GE.AND P0, PT, R10, c[0x0][0x27c], PT ;  /* 0x00009f000a007a0c */ /* 0x000fda0003f06270 */
        /* <DEDUP_REMOVED lines=30> */
[C---:B------:R-:W-:Y:S02]  /*a160*/  FMUL.FTZ R49, R45.reuse, R49 ;  /* 0x000000312d317220 */ /* 0x040fe40000410000 */
        /* <DEDUP_REMOVED lines=12> */
.L_x_771:
[----:B------:R-:W-:Y:S05]  /*a230*/  BSYNC B1 ;  /* 0x0000000000017941 */ /* 0x000fea0003800000 */
.L_x_770:
        /* <DEDUP_REMOVED lines=48> */
.L_x_777:
[----:B------:R-:W-:Y:S05]  /*a540*/  BSYNC B0 ;  /* 0x0000000000007941 */ /* 0x000fea0003800000 */
.L_x_776:
        /* <DEDUP_REMOVED lines=44> */
.L_x_775:
[----:B------:R-:W-:Y:S05]  /*a810*/  BSYNC B1 ;  /* 0x0000000000017941 */ /* 0x000fea0003800000 */
.L_x_774:
[----:B------:R-:W-:-:S13]  /*a820*/  ISETP.GE.AND P0, PT, R0, R19, PT ;  /* 0x000000130000720c */ /* 0x000fda0003f06270 */
[----:B------:R-:W-:Y:S05]  /*a830*/  @P0 BRA `(.L_x_778) ;  /* 0x000028f000000947 */ /* 0x000fea0003800000 */
[----:B------:R-:W-:Y:S01]  /*a840*/  ISETP.GE.AND P0, PT, R12, c[0x0][0x27c], PT ;  /* 0x00009f000c007a0c */ /* 0x000fe20003f06270 */
[----:B------:R-:W-:-:S12]  /*a850*/  BSSY B0, `(.L_x_779) ;  /* 0x000002c000007945 */ /* 0x000fd80003800000 */
[----:B------:R-:W-:Y:S05]  /*a860*/  @P0 BRA `(.L_x_780) ;  /* 0x000002a000000947 */ /* 0x000fea0003800000 */
[----:B-1----:R-:W1:Y:S01]  /*a870*/  LDS.128 R4, [R234+0x3100] ;  /* 0x00310000ea047984 */ /* 0x002e620000000c00 */
[--C-:B------:R-:W-:Y:S01]  /*a880*/  SHF.R.U64 R12, R22, 0x10, R23.reuse ;  /* 0x00000010160c7819 */ /* 0x100fe20000001217 */
[----:B------:R-:W-:Y:S01]  /*a890*/  HADD2.F32 R26, -RZ, R11.H1_H1 ;  /* 0x3000000bff1a7230 */ /* 0x000fe20000004100 */
[----:B------:R-:W-:Y:S01]  /*a8a0*/  SHF.R.U32.HI R22, RZ, 0x10, R23 ;  /* 0x00000010ff167819 */ /* 0x000fe20000011617 */
[--C-:B------:R-:W-:Y:S01]  /*a8b0*/  HADD2.F32 R23, -RZ, R18.reuse.H1_H1 ;  /* 0x30000012ff177230 */ /* 0x100fe20000004100 */
        /* <DEDUP_REMOVED lines=13> */
[----:B------:R-:W-:Y:S01]  /*a990*/  FMUL.FTZ R27, R20, R23 ;  /* 0x00000017141b7220 */ /* 0x000fe20000410000 */
        /* <DEDUP_REMOVED lines=8> */
[----:B------:R-:W-:Y:S02]  /*aa20*/  FMUL.FTZ R0, R6, R18 ;  /* 0x0000001206007220 */ /* 0x000fe40000410000 */
[----:B------:R-:W-:Y:S02]  /*aa30*/  FMUL.FTZ R19, R5, R12 ;  /* 0x0000000c05137220 */ /* 0x000fe40000410000 */
[----:B------:R-:W-:Y:S02]  /*aa40*/  FMUL.FTZ R18, R4, R18 ;  /* 0x0000001204127220 */ /* 0x000fe40000410000 */
[----:B------:R-:W-:Y:S02]  /*aa50*/  FMUL.FTZ R12, R21, R12 ;  /* 0x0000000c150c7220 */ /* 0x000fe40000410000 */
[----:B------:R-:W-:Y:S02]  /*aa60*/  FFMA.FTZ R7, R7, R25, R22 ;  /* 0x0000001907077223 */ /* 0x000fe40000010016 */
[----:B------:R-:W-:-:S02]  /*aa70*/  FFMA.FTZ R23, R20, R26, R23 ;  /* 0x0000001a14177223 */ /* 0x000fc40000010017 */
[-C--:B------:R-:W-:Y:S01]  /*aa80*/  FFMA.FTZ R0, R4, R11.reuse, -R0 ;  /* 0x0000000b04007223 */ /* 0x080fe20000010800 */
        /* <DEDUP_REMOVED lines=8> */
.L_x_780:
[----:B------:R-:W-:Y:S05]  /*ab10*/  BSYNC B0 ;  /* 0x0000000000007941 */ /* 0x000fea0003800000 */
.L_x_779:
        /* <DEDUP_REMOVED lines=18> */
[CC--:B------:R-:W-:Y:S01]  /*ac40*/  FMUL.FTZ R16, R7.reuse, R9.reuse ;  /* 0x0000000907107220 */ /* 0x0c0fe20000410000 */
        /* <DEDUP_REMOVED lines=24> */
[----:B------:R1:W-:Y:S01]  /*add0*/  STS.128 [R234+0x7100], R4 ;  /* 0x00710004ea007388 */ /* 0x0003e20000000c00 */
[----:B------:R-:W-:Y:S05]  /*ade0*/  BRA `(.L_x_778) ;  /* 0x0000234000007947 */ /* 0x000fea0003800000 */
.L_x_757:
[----:B------:R-:W-:Y:S01]  /*adf0*/  ISETP.NE.AND P0, PT, R228, 0x1, PT ;  /* 0x00000001e400780c */ /* 0x000fe20003f05270 */
[----:B------:R-:W-:Y:S01]  /*ae00*/  IMAD.MOV.U32 R10, RZ, RZ, R16 ;  /* 0x000000ffff0a7224 */ /* 0x000fe200078e0010 */
[----:B------:R-:W-:Y:S01]  /*ae10*/  CS2R R50, SRZ ;  /* 0x0000000000327805 */ /* 0x000fe2000001ff00 */
[----:B------:R-:W-:Y:S01]  /*ae20*/  IMAD.MOV.U32 R11, RZ, RZ, R5 ;  /* 0x000000ffff0b7224 */ /* 0x000fe200078e0005 */
[----:B------:R-:W-:Y:S01]  /*ae30*/  CS2R R48, SRZ ;  /* 0x0000000000307805 */ /* 0x000fe2000001ff00 */
[----:B------:R-:W-:-:S08]  /*ae40*/  IMAD.MOV.U32 R9, RZ, RZ, R4 ;  /* 0x000000ffff097224 */ /* 0x000fd000078e0004 */
[----:B------:R-:W-:-:S05]  /*ae50*/  @P0 IMAD.HI.U32 R6, R3, c[0x0][0x2c8], RZ ;  /* 0x0000b20003060a27 */ /* 0x000fca00078e00ff */
[----:B------:R-:W-:-:S04]  /*ae60*/  @P0 SHF.R.U32.HI R3, RZ, c[0x0][0x2cc], R6 ;  /* 0x0000b300ff030a19 */ /* 0x000fc80000011606 */
[----:B------:R-:W-:Y:S01]  /*ae70*/  SHF.R.S32.HI R6, RZ, 0x1f, R3 ;  /* 0x0000001fff067819 */ /* 0x000fe20000011403 */
[----:B------:R-:W-:-:S04]  /*ae80*/  IMAD.WIDE.U32 R10, R3, c[0x0][0x280], R10 ;  /* 0x0000a000030a7a25 */ /* 0x000fc800078e000a */
[----:B------:R-:W-:Y:S01]  /*ae90*/  IMAD R7, R6, c[0x0][0x280], RZ ;  /* 0x0000a00006077a24 */ /* 0x000fe200078e02ff */
[----:B------:R-:W-:Y:S01]  /*aea0*/  LEA R5, P0, R10, c[0x0][0x270], 0x1 ;  /* 0x00009c000a057a11 */ /* 0x000fe200078008ff */
[----:B------:R-:W-:Y:S02]  /*aeb0*/  IMAD R4, R6, c[0x0][0x290], RZ ;  /* 0x0000a40006047a24 */ /* 0x000fe400078e02ff */
[C---:B------:R-:W-:Y:S02]  /*aec0*/  IMAD R7, R3.reuse, c[0x0][0x284], R7 ;  /* 0x0000a10003077a24 */ /* 0x040fe400078e0207 */
[----:B------:R-:W-:Y:S01]  /*aed0*/  IMAD.WIDE.U32 R8, R3, c[0x0][0x290], R8 ;  /* 0x0000a40003087a25 */ /* 0x000fe200078e0008 */
[----:B------:R-:W1:Y:S03]  /*aee0*/  SHFL.IDX PT, R12, R5, RZ, 0x181f ;  /* 0x00181fff050c7589 */ /* 0x000e6600000e0000 */
[----:B------:R-:W-:-:S02]  /*aef0*/  IMAD.IADD R7, R11, 0x1, R7 ;  /* 0x000000010b077824 */ /* 0x000fc400078e0207 */
[----:B------:R-:W-:Y:S01]  /*af00*/  IMAD R4, R3, c[0x0][0x294], R4 ;  /* 0x0000a50003047a24 */ /* 0x000fe200078e0204 */
[----:B------:R-:W-:Y:S02]  /*af10*/  LEA R3, P1, R8, c[0x0][0x288], 0x1 ;  /* 0x0000a20008037a11 */ /* 0x000fe400078208ff */
[----:B------:R-:W-:Y:S02]  /*af20*/  LEA.HI.X R6, R10, c[0x0][0x274], R7, 0x1, P0 ;  /* 0x00009d000a067a11 */ /* 0x000fe400000f0c07 */
[----:B------:R-:W-:Y:S02]  /*af30*/  IADD3 R4, R9, R4, RZ ;  /* 0x0000000409047210 */ /* 0x000fe40007ffe0ff */
[----:B------:R-:W-:Y:S01]  /*af40*/  ISETP.GE.OR P0, PT, R116, c[0x0][0x27c], P3 ;  /* 0x00009f0074007a0c */ /* 0x000fe20001f06670 */
[----:B------:R-:W2:Y:S01]  /*af50*/  SHFL.IDX PT, R11, R6, RZ, 0x181f ;  /* 0x00181fff060b7589 */ /* 0x000ea200000e0000 */
[----:B------:R-:W-:-:S03]  /*af60*/  LEA.HI.X R4, R8, c[0x0][0x28c], R4, 0x1, P1 ;  /* 0x0000a30008047a11 */ /* 0x000fc600008f0c04 */
[----:B------:R-:W3:Y:S04]  /*af70*/  SHFL.IDX PT, R9, R3, RZ, 0x181f ;  /* 0x00181fff03097589 */ /* 0x000ee800000e0000 */
[----:B------:R-:W4:Y:S04]  /*af80*/  SHFL.IDX PT, R7, R4, RZ, 0x181f ;  /* 0x00181fff04077589 */ /* 0x000f2800000e0000 */
[C---:B------:R-:W-:Y:S01]  /*af90*/  @!P0 IMAD.SHL.U32 R10, R116.reuse, 0x2, RZ ;  /* 0x00000002740a8824 */ /* 0x040fe200078e00ff */
[----:B------:R-:W-:-:S04]  /*afa0*/  @!P0 SHF.L.U64.HI R8, R116, 0x1, R117 ;  /* 0x0000000174088819 */ /* 0x000fc80000010275 */
[----:B-1----:R-:W-:-:S05]  /*afb0*/  @!P0 IADD3 R12, P1, R12, R10, RZ ;  /* 0x0000000a0c0c8210 */ /* 0x002fca0007f3e0ff */
[----:B--2---:R-:W-:Y:S01]  /*afc0*/  @!P0 IMAD.X R13, R11, 0x1, R8, P1 ;  /* 0x000000010b0d8824 */ /* 0x004fe200008e0608 */
[----:B---3--:R-:W-:-:S04]  /*afd0*/  @!P0 IADD3 R10, P1, R9, R10, RZ ;  /* 0x0000000a090a8210 */ /* 0x008fc80007f3e0ff */
[----:B------:R-:W2:Y:S01]  /*afe0*/  @!P0 LD.E.128 R48, [R12.64] ;  /* 0x000000080c308980 */ /* 0x000ea2000c101d00 */
[----:B------:R-:W-:Y:S01]  /*aff0*/  CS2R R46, SRZ ;  /* 0x00000000002e7805 */ /* 0x000fe2000001ff00 */
[----:B------:R-:W-:Y:S01]  /*b000*/  CS2R R44, SRZ ;  /* 0x00000000002c7805 */ /* 0x000fe2000001ff00 */
[----:B----4-:R-:W-:-:S05]  /*b010*/  @!P0 IMAD.X R11, R7, 0x1, R8, P1 ;  /* 0x00000001070b8824 */ /* 0x010fca00008e0608 */
[----:B------:R1:W3:Y:S01]  /*b020*/  @!P0 LD.E.128 R44, [R10.64] ;  /* 0x000000080a2c8980 */ /* 0x0002e2000c101d00 */
[----:B------:R-:W-:Y:S01]  /*b030*/  BSSY B0, `(.L_x_781) ;  /* 0x0000024000007945 */ /* 0x000fe20003800000 */
[----:B------:R-:W-:Y:S01]  /*b040*/  ISETP.GE.AND P2, PT, R116, c[0x0][0x27c], PT ;  /* 0x00009f0074007a0c */ /* 0x000fe20003f46270 */
[----:B------:R-:W-:Y:S01]  /*b050*/  CS2R R42, SRZ ;  /* 0x00000000002a7805 */ /* 0x000fe2000001ff00 */
[----:B------:R4:W2:Y:S01]  /*b060*/  SHFL.IDX PT, R9, R5, 0x1, 0x181f ;  /* 0x00381f0005097f89 */ /* 0x0008a200000e0000 */
[----:B------:R-:W-:Y:S01]  /*b070*/  CS2R R40, SRZ ;  /* 0x0000000000287805 */ /* 0x000fe2000001ff00 */
[----:B------:R-:W-:Y:S01]  /*b080*/  CS2R R38, SRZ ;  /* 0x0000000000267805 */ /* 0x000fe2000001ff00 */
[----:B------:R-:W-:Y:S01]  /*b090*/  CS2R R36, SRZ ;  /* 0x0000000000247805 */ /* 0x000fe2000001ff00 */
[----:B------:R4:W2:Y:S04]  /*b0a0*/  SHFL.IDX PT, R8, R4, 0x1, 0x181f ;  /* 0x00381f0004087f89 */ /* 0x0008a800000e0000 */
[----:B-1----:R4:W1:Y:S01]  /*b0b0*/  SHFL.IDX PT, R10, R6, 0x1, 0x181f ;  /* 0x00381f00060a7f89 */ /* 0x00286200000e0000 */
[----:B--2---:R-:W-:Y:S01]  /*b0c0*/  MOV R7, R50 ;  /* 0x0000003200077202 */ /* 0x004fe20000000f00 */
[----:B------:R-:W-:Y:S01]  /*b0d0*/  IMAD.MOV.U32 R11, RZ, RZ, R51 ;  /* 0x000000ffff0b7224 */ /* 0x000fe200078e0033 */
[----:B------:R-:W-:Y:S01]  /*b0e0*/  MOV R12, R49 ;  /* 0x00000031000c7202 */ /* 0x000fe20000000f00 */
[----:B------:R-:W-:Y:S01]  /*b0f0*/  IMAD.MOV.U32 R13, RZ, RZ, R48 ;  /* 0x000000ffff0d7224 */ /* 0x000fe200078e0030 */
[----:B------:R-:W-:-:S02]  /*b100*/  PRMT R64, R64, 0x5410, R7 ;  /* 0x0000541040407816 */ /* 0x000fc40000000007 */
[----:B------:R4:W2:Y:S02]  /*b110*/  SHFL.IDX PT, R7, R3, 0x1, 0x181f ;  /* 0x00381f0003077f89 */ /* 0x0008a400000e0000 */
[----:B------:R-:W-:Y:S01]  /*b120*/  PRMT R64, R11, 0x7610, R64 ;  /* 0x000076100b407816 */ /* 0x000fe20000000040 */
[----:B---3--:R-:W-:Y:S01]  /*b130*/  IMAD.MOV.U32 R11, RZ, RZ, R46 ;  /* 0x000000ffff0b7224 */ /* 0x008fe200078e002e */
[----:B------:R-:W-:Y:S01]  /*b140*/  PRMT R63, R12, 0x5410, R13 ;  /* 0x000054100c3f7816 */ /* 0x000fe2000000000d */
[----:B------:R-:W-:Y:S01]  /*b150*/  IMAD.MOV.U32 R13, RZ, RZ, R47 ;  /* 0x000000ffff0d7224 */ /* 0x000fe200078e002f */
[----:B------:R-:W-:-:S04]  /*b160*/  MOV R12, R44 ;  /* 0x0000002c000c7202 */ /* 0x000fc80000000f00 */
[----:B------:R-:W-:Y:S01]  /*b170*/  PRMT R62, R13, 0x5410, R11 ;  /* 0x000054100d3e7816 */ /* 0x000fe2000000000b */
[----:B------:R-:W-:-:S05]  /*b180*/  IMAD.MOV.U32 R11, RZ, RZ, R45 ;  /* 0x000000ffff0b7224 */ /* 0x000fca00078e002d */
[----:B------:R-:W-:Y:S01]  /*b190*/  PRMT R61, R11, 0x5410, R12 ;  /* 0x000054100b3d7816 */ /* 0x000fe2000000000c */
[----:B------:R-:W-:Y:S05]  /*b1a0*/  @P4 BRA `(.L_x_782) ;  /* 0x000000c000004947 */ /* 0x000fea0003800000 */
[----:B-1----:R-:W-:Y:S01]  /*b1b0*/  CS2R R40, SRZ ;  /* 0x0000000000287805 */ /* 0x002fe2000001ff00 */
[----:B------:R-:W-:Y:S01]  /*b1c0*/  CS2R R38, SRZ ;  /* 0x0000000000267805 */ /* 0x000fe2000001ff00 */
[----:B------:R-:W-:Y:S01]  /*b1d0*/  CS2R R36, SRZ ;  /* 0x0000000000247805 */ /* 0x000fe2000001ff00 */
[----:B------:R-:W-:Y:S05]  /*b1e0*/  @P2 BRA `(.L_x_782) ;  /* 0x0000008000002947 */ /* 0x000fea0003800000 */
[C---:B------:R-:W-:Y:S01]  /*b1f0*/  IMAD.SHL.U32 R11, R116.reuse, 0x2, RZ ;  /* 0x00000002740b7824 */ /* 0x040fe200078e00ff */
[----:B------:R-:W-:-:S04]  /*b200*/  SHF.L.U64.HI R12, R116, 0x1, R117 ;  /* 0x00000001740c7819 */ /* 0x000fc80000010275 */
[-C--:B------:R-:W-:Y:S02]  /*b210*/  IADD3 R40, P1, R9, R11.reuse, RZ ;  /* 0x0000000b09287210 */ /* 0x080fe40007f3e0ff */
[----:B--2---:R-:W-:-:S03]  /*b220*/  IADD3 R36, P0, R7, R11, RZ ;  /* 0x0000000b07247210 */ /* 0x004fc60007f1e0ff */
[--C-:B------:R-:W-:Y:S02]  /*b230*/  IMAD.X R41, R10, 0x1, R12.reuse, P1 ;  /* 0x000000010a297824 */ /* 0x100fe400008e060c */
[----:B------:R-:W-:-:S04]  /*b240*/  IMAD.X R37, R8, 0x1, R12, P0 ;  /* 0x0000000108257824 */ /* 0x000fc800000e060c */
[----:B------:R-:W5:Y:S04]  /*b250*/  LD.E.128 R40, [R40.64] ;  /* 0x0000000828287980 */ /* 0x000f68000c101d00 */
[----:B------:R-:W5:Y:S02]  /*b260*/  LD.E.128 R36, [R36.64] ;  /* 0x0000000824247980 */ /* 0x000f64000c101d00 */
.L_x_782:
[----:B-1----:R-:W-:Y:S05]  /*b270*/  BSYNC B0 ;  /* 0x0000000000007941 */ /* 0x002fea0003800000 */
.L_x_781:
[----:B------:R-:W1:Y:S01]  /*b280*/  SHFL.IDX PT, R12, R5, 0x2, 0x181f ;  /* 0x00581f00050c7f89 */ /* 0x000e6200000e0000 */
[C---:B------:R-:W-:Y:S01]  /*b290*/  ISETP.GE.OR P0, PT, R116.reuse, c[0x0][0x27c], P5 ;  /* 0x00009f0074007a0c */ /* 0x040fe20002f06670 */
[----:B------:R-:W-:Y:S01]  /*b2a0*/  CS2R R30, SRZ ;  /* 0x00000000001e7805 */ /* 0x000fe2000001ff00 */
[----:B------:R-:W-:Y:S01]  /*b2b0*/  CS2R R28, SRZ ;  /* 0x00000000001c7805 */ /* 0x000fe2000001ff00 */
[----:B------:R-:W3:Y:S04]  /*b2c0*/  SHFL.IDX PT, R11, R6, 0x2, 0x181f ;  /* 0x00581f00060b7f89 */ /* 0x000ee800000e0000 */
[----:B------:R-:W4:Y:S04]  /*b2d0*/  SHFL.IDX PT, R10, R3, 0x2, 0x181f ;  /* 0x00581f00030a7f89 */ /* 0x000f2800000e0000 */
[----:B------:R-:W2:Y:S02]  /*b2e0*/  SHFL.IDX PT, R8, R4, 0x2, 0x181f ;  /* 0x00581f0004087f89 */ /* 0x000ea400000e0000 */
[C---:B------:R-:W-:Y:S01]  /*b2f0*/  @!P0 IMAD.SHL.U32 R9, R116.reuse, 0x2, RZ ;  /* 0x0000000274098824 */ /* 0x040fe200078e00ff */
[----:B--2---:R-:W-:-:S04]  /*b300*/  @!P0 SHF.L.U64.HI R7, R116, 0x1, R117 ;  /* 0x0000000174078819 */ /* 0x004fc80000010275 */
[----:B-1----:R-:W-:-:S05]  /*b310*/  @!P0 IADD3 R12, P1, R12, R9, RZ ;  /* 0x000000090c0c8210 */ /* 0x002fca0007f3e0ff */
[----:B---3--:R-:W-:Y:S01]  /*b320*/  @!P0 IMAD.X R13, R11, 0x1, R7, P1 ;  /* 0x000000010b0d8824 */ /* 0x008fe200008e0607 */
[----:B----4-:R-:W-:Y:S01]  /*b330*/  @!P0 IADD3 R10, P1, R10, R9, RZ ;  /* 0x000000090a0a8210 */ /* 0x010fe20007f3e0ff */
[----:B------:R-:W-:-:S03]  /*b340*/  CS2R R26, SRZ ;  /* 0x00000000001a7805 */ /* 0x000fc6000001ff00 */
[----:B------:R-:W2:Y:S01]  /*b350*/  @!P0 LD.E.128 R28, [R12.64] ;  /* 0x000000080c1c8980 */ /* 0x000ea2000c101d00 */
[----:B------:R-:W-:Y:S01]  /*b360*/  CS2R R24, SRZ ;  /* 0x0000000000187805 */ /* 0x000fe2000001ff00 */
[----:B------:R-:W-:-:S05]  /*b370*/  @!P0 IMAD.X R11, R8, 0x1, R7, P1 ;  /* 0x00000001080b8824 */ /* 0x000fca00008e0607 */
[----:B------:R1:W3:Y:S01]  /*b380*/  @!P0 LD.E.128 R24, [R10.64] ;  /* 0x000000080a188980 */ /* 0x0002e2000c101d00 */
[----:B-----5:R-:W-:Y:S01]  /*b390*/  IMAD.MOV.U32 R9, RZ, RZ, R43 ;  /* 0x000000ffff097224 */ /* 0x020fe200078e002b */
[----:B------:R-:W-:Y:S01]  /*b3a0*/  BSSY B0, `(.L_x_783) ;  /* 0x000002d000007945 */ /* 0x000fe20003800000 */
[----:B------:R-:W-:Y:S01]  /*b3b0*/  IMAD.MOV.U32 R8, RZ, RZ, R40 ;  /* 0x000000ffff087224 */ /* 0x000fe200078e0028 */
[----:B------:R-:W4:Y:S01]  /*b3c0*/  SHFL.IDX PT, R6, R6, 0x3, 0x181f ;  /* 0x00781f0006067f89 */ /* 0x000f2200000e0000 */
[----:B------:R-:W-:Y:S01]  /*b3d0*/  IMAD.MOV.U32 R7, RZ, RZ, R41 ;  /* 0x000000ffff077224 */ /* 0x000fe200078e0029 */
[----:B------:R-:W-:Y:S01]  /*b3e0*/  CS2R R22, SRZ ;  /* 0x0000000000167805 */ /* 0x000fe2000001ff00 */
[----:B------:R-:W-:Y:S01]  /*b3f0*/  CS2R R20, SRZ ;  /* 0x0000000000147805 */ /* 0x000fe2000001ff00 */
[----:B------:R-:W2:Y:S01]  /*b400*/  SHFL.IDX PT, R5, R5, 0x3, 0x181f ;  /* 0x00781f0005057f89 */ /* 0x000ea200000e0000 */
[----:B------:R-:W-:Y:S01]  /*b410*/  CS2R R18, SRZ ;  /* 0x0000000000127805 */ /* 0x000fe2000001ff00 */
[----:B------:R-:W-:Y:S01]  /*b420*/  PRMT R58, R7, 0x5410, R8 ;  /* 0x00005410073a7816 */ /* 0x000fe20000000008 */
[----:B------:R-:W-:Y:S01]  /*b430*/  IMAD.MOV.U32 R8, RZ, RZ, R36 ;  /* 0x000000ffff087224 */ /* 0x000fe200078e0024 */
[----:B------:R-:W2:Y:S01]  /*b440*/  SHFL.IDX PT, R3, R3, 0x3, 0x181f ;  /* 0x00781f0003037f89 */ /* 0x000ea200000e0000 */
[----:B------:R-:W-:Y:S01]  /*b450*/  IMAD.MOV.U32 R7, RZ, RZ, R37 ;  /* 0x000000ffff077224 */ /* 0x000fe200078e0025 */
[----:B------:R-:W-:-:S02]  /*b460*/  CS2R R16, SRZ ;  /* 0x0000000000107805 */ /* 0x000fc4000001ff00 */
[----:B------:R-:W2:Y:S02]  /*b470*/  SHFL.IDX PT, R4, R4, 0x3, 0x181f ;  /* 0x00781f0004047f89 */ /* 0x000ea400000e0000 */
[----:B------:R-:W-:Y:S02]  /*b480*/  PRMT R56, R7, 0x5410, R8 ;  /* 0x0000541007387816 */ /* 0x000fe40000000008 */
[----:B-1----:R-:W-:-:S04]  /*b490*/  MOV R10, R42 ;  /* 0x0000002a000a7202 */ /* 0x002fc80000000f00 */
[----:B------:R-:W-:Y:S01]  /*b4a0*/  PRMT R59, R9, 0x5410, R10 ;  /* 0x00005410093b7816 */ /* 0x000fe2000000000a */
[----:B------:R-:W-:Y:S01]  /*b4b0*/  IMAD.MOV.U32 R9, RZ, RZ, R39 ;  /* 0x000000ffff097224 */ /* 0x000fe200078e0027 */
[----:B------:R-:W-:-:S04]  /*b4c0*/  MOV R10, R38 ;  /* 0x00000026000a7202 */ /* 0x000fc80000000f00 */
[----:B------:R-:W-:Y:S01]  /*b4d0*/  PRMT R57, R9, 0x5410, R10 ;  /* 0x0000541009397816 */ /* 0x000fe2000000000a */
[----:B--2---:R-:W-:Y:S01]  /*b4e0*/  IMAD.MOV.U32 R9, RZ, RZ, R31 ;  /* 0x000000ffff097224 */ /* 0x004fe200078e001f */
[----:B------:R-:W-:Y:S01]  /*b4f0*/  MOV R10, R30 ;  /* 0x0000001e000a7202 */ /* 0x000fe20000000f00 */
[----:B------:R-:W-:Y:S01]  /*b500*/  IMAD.MOV.U32 R8, RZ, RZ, R28 ;  /* 0x000000ffff087224 */ /* 0x000fe200078e001c */
[----:B------:R-:W-:Y:S02]  /*b510*/  MOV R7, R29 ;  /* 0x0000001d00077202 */ /* 0x000fe40000000f00 */
[----:B------:R-:W-:Y:S02]  /*b520*/  PRMT R55, R9, 0x5410, R10 ;  /* 0x0000541009377816 */ /* 0x000fe4000000000a */
[----:B------:R-:W-:Y:S01]  /*b530*/  PRMT R54, R7, 0x5410, R8 ;  /* 0x0000541007367816 */ /* 0x000fe20000000008 */
[----:B---3--:R-:W-:Y:S01]  /*b540*/  IMAD.MOV.U32 R10, RZ, RZ, R26 ;  /* 0x000000ffff0a7224 */ /* 0x008fe200078e001a */
[----:B------:R-:W-:Y:S01]  /*b550*/  MOV R8, R24 ;  /* 0x0000001800087202 */ /* 0x000fe20000000f00 */
[----:B------:R-:W-:-:S02]  /*b560*/  IMAD.MOV.U32 R9, RZ, RZ, R27 ;  /* 0x000000ffff097224 */ /* 0x000fc400078e001b */
[----:B------:R-:W-:-:S03]  /*b570*/  IMAD.MOV.U32 R7, RZ, RZ, R25 ;  /* 0x000000ffff077224 */ /* 0x000fc600078e0019 */
[----:B------:R-:W-:Y:S02]  /*b580*/  PRMT R53, R9, 0x5410, R10 ;  /* 0x0000541009357816 */ /* 0x000fe4000000000a */
[----:B------:R-:W-:Y:S01]  /*b590*/  PRMT R52, R7, 0x5410, R8 ;  /* 0x0000541007347816 */ /* 0x000fe20000000008 */
[----:B------:R-:W-:Y:S05]  /*b5a0*/  @P6 BRA `(.L_x_784) ;  /* 0x000000c000006947 */ /* 0x000fea0003800000 */
[----:B----4-:R-:W-:Y:S01]  /*b5b0*/  CS2R R20, SRZ ;  /* 0x0000000000147805 */ /* 0x010fe2000001ff00 */
[----:B------:R-:W-:Y:S01]  /*b5c0*/  CS2R R18, SRZ ;  /* 0x0000000000127805 */ /* 0x000fe2000001ff00 */
[----:B------:R-:W-:Y:S01]  /*b5d0*/  CS2R R16, SRZ ;  /* 0x0000000000107805 */ /* 0x000fe2000001ff00 */
[----:B------:R-:W-:Y:S05]  /*b5e0*/  @P2 BRA `(.L_x_784) ;  /* 0x0000008000002947 */ /* 0x000fea0003800000 */
[C---:B------:R-:W-:Y:S01]  /*b5f0*/  IMAD.SHL.U32 R7, R116.reuse, 0x2, RZ ;  /* 0x0000000274077824 */ /* 0x040fe200078e00ff */
[----:B------:R-:W-:-:S04]  /*b600*/  SHF.L.U64.HI R8, R116, 0x1, R117 ;  /* 0x0000000174087819 */ /* 0x000fc80000010275 */
[-C--:B------:R-:W-:Y:S02]  /*b610*/  IADD3 R20, P1, R5, R7.reuse, RZ ;  /* 0x0000000705147210 */ /* 0x080fe40007f3e0ff */
[----:B------:R-:W-:-:S03]  /*b620*/  IADD3 R16, P0, R3, R7, RZ ;  /* 0x0000000703107210 */ /* 0x000fc60007f1e0ff */
[--C-:B------:R-:W-:Y:S02]  /*b630*/  IMAD.X R21, R6, 0x1, R8.reuse, P1 ;  /* 0x0000000106157824 */ /* 0x100fe400008e0608 */
[----:B------:R-:W-:-:S04]  /*b640*/  IMAD.X R17, R4, 0x1, R8, P0 ;  /* 0x0000000104117824 */ /* 0x000fc800000e0608 */
[----:B------:R-:W5:Y:S04]  /*b650*/  LD.E.128 R20, [R20.64] ;  /* 0x0000000814147980 */ /* 0x000f68000c101d00 */
[----:B------:R-:W5:Y:S02]  /*b660*/  LD.E.128 R16, [R16.64] ;  /* 0x0000000810107980 */ /* 0x000f64000c101d00 */
.L_x_784:
[----:B----4-:R-:W-:Y:S05]  /*b670*/  BSYNC B0 ;  /* 0x0000000000007941 */ /* 0x010fea0003800000 */
.L_x_783:
[----:B------:R-:W-:Y:S01]  /*b680*/  IMAD.IADD R35, R2, 0x1, -R209 ;  /* 0x0000000102237824 */ /* 0x000fe200078e0ad1 */
[----:B-----5:R-:W-:Y:S01]  /*b690*/  MOV R2, R21 ;  /* 0x0000001500027202 */ /* 0x020fe20000000f00 */
[----:B------:R-:W-:Y:S01]  /*b6a0*/  IMAD.MOV.U32 R3, RZ, RZ, R22 ;  /* 0x000000ffff037224 */ /* 0x000fe200078e0016 */
[----:B------:R-:W-:-:S04]  /*b6b0*/  DEPBAR.LE SB0, 0x1 ;  /* 0x000080400000791a */ /* 0x000fc80000000000 */
[----:B------:R-:W-:Y:S01]  /*b6c0*/  IMNMX R35, R35, 0x80, PT ;  /* 0x0000008023237817 */ /* 0x000fe20003800200 */
[----:B------:R-:W-:Y:S01]  /*b6d0*/  IMAD.MOV.U32 R4, RZ, RZ, R20 ;  /* 0x000000ffff047224 */ /* 0x000fe200078e0014 */
[----:B------:R-:W-:Y:S01]  /*b6e0*/  PRMT R3, R3, 0x5410, R3 ;  /* 0x0000541003037816 */ /* 0x000fe20000000003 */
[----:B------:R-:W-:Y:S01]  /*b6f0*/  IMAD.MOV.U32 R5, RZ, RZ, R23 ;  /* 0x000000ffff057224 */ /* 0x000fe200078e0017 */
[----:B------:R-:W-:Y:S01]  /*b700*/  BAR.SYNC.DEFER_BLOCKING 0x0 ;  /* 0x0000000000007b1d */ /* 0x000fe20000010000 */
[----:B------:R-:W-:Y:S01]  /*b710*/  ISETP.GE.OR P0, PT, R79, R35, P2 ;  /* 0x000000234f00720c */ /* 0x000fe20001706670 */
[----:B------:R-:W-:Y:S01]  /*b720*/  IMAD.MOV.U32 R7, RZ, RZ, R18 ;  /* 0x000000ffff077224 */ /* 0x000fe200078e0012 */
[----:B------:R-:W-:Y:S01]  /*b730*/  PRMT R2, R2, 0x5410, R4 ;  /* 0x0000541002027816 */ /* 0x000fe20000000004 */
[----:B------:R-:W-:Y:S01]  /*b740*/  IMAD.MOV.U32 R6, RZ, RZ, R19 ;  /* 0x000000ffff067224 */ /* 0x000fe200078e0013 */
[----:B------:R-:W-:Y:S01]  /*b750*/  PRMT R3, R5, 0x7610, R3 ;  /* 0x0000761005037816 */ /* 0x000fe20000000003 */
[----:B------:R-:W-:Y:S01]  /*b760*/  IMAD.MOV.U32 R4, RZ, RZ, R17 ;  /* 0x000000ffff047224 */ /* 0x000fe200078e0011 */
[----:B------:R-:W-:Y:S01]  /*b770*/  MOV R5, R16 ;  /* 0x0000001000057202 */ /* 0x000fe20000000f00 */
[----:B------:R-:W-:Y:S01]  /*b780*/  BSSY B0, `(.L_x_785) ;  /* 0x0000063000007945 */ /* 0x000fe20003800000 */
[----:B------:R-:W-:-:S02]  /*b790*/  PRMT R13, R6, 0x5410, R7 ;  /* 0x00005410060d7816 */ /* 0x000fc40000000007 */
[----:B------:R-:W-:-:S03]  /*b7a0*/  PRMT R12, R4, 0x5410, R5 ;  /* 0x00005410040c7816 */ /* 0x000fc60000000005 */
[----:B------:R-:W-:Y:S05]  /*b7b0*/  @P0 BRA `(.L_x_786) ;  /* 0x000005f000000947 */ /* 0x000fea0003800000 */
[----:B------:R-:W-:Y:S01]  /*b7c0*/  MOV R6, c[0x0][0x27c] ;  /* 0x00009f0000067a02 */ /* 0x000fe20000000f00 */
[----:B------:R-:W-:Y:S01]  /*b7d0*/  HADD2.F32 R79, -RZ, R61.H0_H0 ;  /* 0x2000003dff4f7230 */ /* 0x000fe20000004100 */
[--C-:B------:R-:W-:Y:S01]  /*b7e0*/  SHF.R.U64 R44, R44, 0x10, R45.reuse ;  /* 0x000000102c2c7819 */ /* 0x100fe2000000122d */
[----:B------:R-:W-:Y:S01]  /*b7f0*/  HADD2.F32 R87, -RZ, R63.H0_H0 ;  /* 0x2000003fff577230 */ /* 0x000fe20000004100 */
[----:B------:R-:W-:Y:S01]  /*b800*/  LEA.HI R6, R6, R66, RZ, 0x1d ;  /* 0x0000004206067211 */ /* 0x000fe200078fe8ff */
[----:B------:R-:W-:Y:S01]  /*b810*/  HADD2.F32 R61, -RZ, R61.H1_H1 ;  /* 0x3000003dff3d7230 */ /* 0x000fe20000004100 */
[----:B------:R-:W-:Y:S01]  /*b820*/  SHF.R.U32.HI R67, RZ, 0x10, R45 ;  /* 0x00000010ff437819 */ /* 0x000fe2000001162d */
[----:B------:R-:W-:Y:S01]  /*b830*/  HADD2.F32 R88, -RZ, R63.H1_H1 ;  /* 0x3000003fff587230 */ /* 0x000fe20000004100 */
[----:B------:R-:W-:Y:S01]  /*b840*/  SHF.R.S32.HI R4, RZ, 0x1f, R6 ;  /* 0x0000001fff047819 */ /* 0x000fe20000011406 */
[----:B------:R-:W-:Y:S01]  /*b850*/  HADD2.F32 R44, -RZ, R44.H0_H0 ;  /* 0x2000002cff2c7230 */ /* 0x000fe20000004100 */
[----:B------:R-:W-:Y:S01]  /*b860*/  SHF.L.U32 R5, R6, 0x3, RZ ;  /* 0x0000000306057819 */ /* 0x000fe200000006ff */
[----:B------:R-:W-:Y:S01]  /*b870*/  HADD2.F32 R67, -RZ, R67.H0_H0 ;  /* 0x20000043ff437230 */ /* 0x000fe20000004100 */
[----:B------:R-:W-:-:S02]  /*b880*/  LEA.HI R4, R4, R6, RZ, 0x3 ;  /* 0x0000000604047211 */ /* 0x000fc400078f18ff */
[----:B------:R-:W-:Y:S02]  /*b890*/  LOP3.LUT R5, R78, 0x38, R5, 0xf8, !PT ;  /* 0x000000384e057812 */ /* 0x000fe400078ef805 */
[----:B------:R-:W-:Y:S02]  /*b8a0*/  SHF.L.U32 R4, R4, 0xa, RZ ;  /* 0x0000000a04047819 */ /* 0x000fe400000006ff */
[----:B------:R-:W-:Y:S02]  /*b8b0*/  LOP3.LUT R77, R5, R77, RZ, 0x3c, !PT ;  /* 0x0000004d054d7212 */ /* 0x000fe400078e3cff */
[----:B------:R-:W-:Y:S02]  /*b8c0*/  LOP3.LUT R8, R4, 0x7fffe000, RZ, 0xc0, !PT ;  /* 0x7fffe00004087812 */ /* 0x000fe400078ec0ff */
[----:B------:R-:W1:Y:S01]  /*b8d0*/  LDS.128 R4, [R234+0x100] ;  /* 0x00010000ea047984 */ /* 0x000e620000000c00 */
[----:B------:R-:W-:Y:S02]  /*b8e0*/  SHF.R.U64 R45, R50, 0x10, R51 ;  /* 0x00000010322d7819 */ /* 0x000fe40000001233 */
[----:B------:R-:W-:-:S02]  /*b8f0*/  IADD3 R8, R77, R8, R70 ;  /* 0x000000084d087210 */ /* 0x000fc40007ffe046 */
[----:B------:R-:W-:Y:S01]  /*b900*/  SHF.R.U32.HI R50, RZ, 0x10, R51 ;  /* 0x00000010ff327819 */ /* 0x000fe20000011633 */
[----:B------:R-:W-:Y:S01]  /*b910*/  HADD2.F32 R45, -RZ, R45.H0_H0 ;  /* 0x2000002dff2d7230 */ /* 0x000fe20000004100 */
[----:B------:R-:W-:Y:S02]  /*b920*/  SHF.L.U32 R60, R8, 0x1, RZ ;  /* 0x00000001083c7819 */ /* 0x000fe400000006ff */
[--C-:B------:R-:W-:Y:S01]  /*b930*/  SHF.R.U64 R48, R48, 0x10, R49.reuse ;  /* 0x0000001030307819 */ /* 0x100fe20000001231 */
[----:B------:R-:W-:Y:S01]  /*b940*/  HADD2.F32 R50, -RZ, R50.H0_H0 ;  /* 0x20000032ff327230 */ /* 0x000fe20000004100 */
[----:B------:R-:W-:Y:S01]  /*b950*/  SHF.R.U32.HI R49, RZ, 0x10, R49 ;  /* 0x00000010ff317819 */ /* 0x000fe20000011631 */
[----:B------:R-:W2:Y:S01]  /*b960*/  LDS.128 R8, [R60+0x100] ;  /* 0x000100003c087984 */ /* 0x000ea20000000c00 */
[--C-:B------:R-:W-:Y:S01]  /*b970*/  SHF.R.U64 R46, R46, 0x10, R47.reuse ;  /* 0x000000102e2e7819 */ /* 0x100fe2000000122f */
[----:B------:R-:W-:Y:S01]  /*b980*/  HADD2.F32 R48, -RZ, R48.H0_H0 ;  /* 0x20000030ff307230 */ /* 0x000fe20000004100 */
[----:B------:R-:W-:-:S03]  /*b990*/  SHF.R.U32.HI R47, RZ, 0x10, R47 ;  /* 0x00000010ff2f7819 */ /* 0x000fc6000001162f */
[----:B------:R-:W-:Y:S02]  /*b9a0*/  HADD2.F32 R46, -RZ, R46.H0_H0 ;  /* 0x2000002eff2e7230 */ /* 0x000fe40000004100 */
[----:B------:R-:W-:Y:S02]  /*b9b0*/  HADD2.F32 R91, -RZ, R47.H0_H0 ;  /* 0x2000002fff5b7230 */ /* 0x000fe40000004100 */
[--C-:B-1----:R-:W-:Y:S02]  /*b9c0*/  HADD2.F32 R51, -RZ, R5.reuse.H0_H0 ;  /* 0x20000005ff337230 */ /* 0x102fe40000004100 */
[----:B------:R-:W-:Y:S02]  /*b9d0*/  HADD2.F32 R5, -RZ, R5.H1_H1 ;  /* 0x30000005ff057230 */ /* 0x000fe40000004100 */
[--C-:B------:R-:W-:Y:S01]  /*b9e0*/  HADD2.F32 R70, -RZ, R4.reuse.H0_H0 ;  /* 0x20000004ff467230 */ /* 0x100fe20000004100 */
[----:B------:R-:W-:Y:S01]  /*b9f0*/  FMUL.FTZ R86, R51, R79 ;  /* 0x0000004f33567220 */ /* 0x000fe20000410000 */
[----:B------:R-:W-:-:S02]  /*ba00*/  HADD2.F32 R77, -RZ, R4.H1_H1 ;  /* 0x30000004ff4d7230 */ /* 0x000fc40000004100 */
[--C-:B------:R-:W-:Y:S01]  /*ba10*/  HADD2.F32 R4, -RZ, R6.reuse.H0_H0 ;  /* 0x20000006ff047230 */ /* 0x100fe20000004100 */
[----:B------:R-:W-:Y:S01]  /*ba20*/  FMUL.FTZ R63, R70, R61 ;  /* 0x0000003d463f7220 */ /* 0x000fe20000410000 */
[----:B------:R-:W-:Y:S02]  /*ba30*/  HADD2.F32 R78, -RZ, R6.H1_H1 ;  /* 0x30000006ff4e7230 */ /* 0x000fe40000004100 */
[--C-:B--2---:R-:W-:Y:S02]  /*ba40*/  HADD2.F32 R82, -RZ, R9.reuse.H0_H0 ;  /* 0x20000009ff527230 */ /* 0x104fe40000004100 */
[----:B------:R-:W-:Y:S02]  /*ba50*/  HADD2.F32 R9, -RZ, R9.H1_H1 ;  /* 0x30000009ff097230 */ /* 0x000fe40000004100 */
[--C-:B------:R-:W-:Y:S01]  /*ba60*/  HADD2.F32 R83, -RZ, R8.reuse.H0_H0 ;  /* 0x20000008ff537230 */ /* 0x100fe20000004100 */
[C---:B------:R-:W-:Y:S01]  /*ba70*/  FMUL.FTZ R79, R82.reuse, R79 ;  /* 0x0000004f524f7220 */ /* 0x040fe20000410000 */
[----:B------:R-:W-:Y:S01]  /*ba80*/  HADD2.F32 R84, -RZ, R8.H1_H1 ;  /* 0x30000008ff547230 */ /* 0x000fe20000004100 */
[----:B------:R-:W-:Y:S01]  /*ba90*/  FFMA.FTZ R86, R82, R87, R86 ;  /* 0x0000005752567223 */ /* 0x000fe20000010056 */
[----:B------:R-:W-:Y:S01]  /*baa0*/  HADD2.F32 R82, -RZ, R49.H0_H0 ;  /* 0x20000031ff527230 */ /* 0x000fe20000004100 */
[-C--:B------:R-:W-:Y:S01]  /*bab0*/  FMUL.FTZ R49, R5, R67.reuse ;  /* 0x0000004305317220 */ /* 0x080fe20000410000 */
[--C-:B------:R-:W-:Y:S01]  /*bac0*/  HADD2.F32 R6, -RZ, R7.reuse.H0_H0 ;  /* 0x20000007ff067230 */ /* 0x100fe20000004100 */
[C---:B------:R-:W-:Y:S01]  /*bad0*/  FMUL.FTZ R67, R9.reuse, R67 ;  /* 0x0000004309437220 */ /* 0x040fe20000410000 */
[----:B------:R-:W-:Y:S01]  /*bae0*/  HADD2.F32 R8, -RZ, R10.H0_H0 ;  /* 0x2000000aff087230 */ /* 0x000fe20000004100 */
[----:B------:R-:W-:Y:S01]  /*baf0*/  FFMA.FTZ R49, R9, R82, R49 ;  /* 0x0000005209317223 */ /* 0x000fe20000010031 */
[----:B------:R-:W-:Y:S01]  /*bb00*/  HADD2.F32 R9, -RZ, R62.H1_H1 ;  /* 0x3000003eff097230 */ /* 0x000fe20000004100 */
[C---:B------:R-:W-:Y:S01]  /*bb10*/  FMUL.FTZ R61, R83.reuse, R61 ;  /* 0x0000003d533d7220 */ /* 0x040fe20000410000 */
[----:B------:R-:W-:Y:S01]  /*bb20*/  HADD2.F32 R7, -RZ, R7.H1_H1 ;  /* 0x30000007ff077230 */ /* 0x000fe20000004100 */
[----:B------:R-:W-:Y:S01]  /*bb30*/  FFMA.FTZ R63, R83, R88, R63 ;  /* 0x00000058533f7223 */ /* 0x000fe2000001003f */
[----:B------:R-:W-:Y:S01]  /*bb40*/  HADD2.F32 R83, -RZ, R64.H1_H1 ;  /* 0x30000040ff537230 */ /* 0x000fe20000004100 */
[-C--:B------:R-:W-:Y:S01]  /*bb50*/  FMUL.FTZ R90, R4, R9.reuse ;  /* 0x00000009045a7220 */ /* 0x080fe20000410000 */
[----:B------:R-:W-:Y:S01]  /*bb60*/  HADD2.F32 R62, -RZ, R62.H0_H0 ;  /* 0x2000003eff3e7230 */ /* 0x000fe20000004100 */
[C---:B------:R-:W-:Y:S01]  /*bb70*/  FMUL.FTZ R9, R8.reuse, R9 ;  /* 0x0000000908097220 */ /* 0x040fe20000410000 */
[----:B------:R-:W-:Y:S01]  /*bb80*/  HADD2.F32 R85, -RZ, R10.H1_H1 ;  /* 0x3000000aff557230 */ /* 0x000fe20000004100 */
[----:B------:R-:W-:Y:S01]  /*bb90*/  FFMA.FTZ R47, R8, R83, R90 ;  /* 0x00000053082f7223 */ /* 0x000fe2000001005a */
[--C-:B------:R-:W-:Y:S01]  /*bba0*/  HADD2.F32 R10, -RZ, R11.reuse.H0_H0 ;  /* 0x2000000bff0a7230 */ /* 0x100fe20000004100 */
[-C--:B------:R-:W-:Y:S01]  /*bbb0*/  FMUL.FTZ R89, R6, R62.reuse ;  /* 0x0000003e06597220 */ /* 0x080fe20000410000 */
[----:B------:R-:W-:Y:S01]  /*bbc0*/  HADD2.F32 R11, -RZ, R11.H1_H1 ;  /* 0x3000000bff0b7230 */ /* 0x000fe20000004100 */
[----:B------:R-:W-:Y:S01]  /*bbd0*/  FMUL.FTZ R8, R7, R91 ;  /* 0x0000005b07087220 */ /* 0x000fe20000410000 */
[----:B------:R-:W-:Y:S01]  /*bbe0*/  HADD2.F32 R64, -RZ, R64.H0_H0 ;  /* 0x20000040ff407230 */ /* 0x000fe20000004100 */
[----:B------:R-:W-:-:S02]  /*bbf0*/  FMUL.FTZ R62, R10, R62 ;  /* 0x0000003e0a3e7220 */ /* 0x000fc40000410000 */
[C---:B------:R-:W-:Y:S02]  /*bc00*/  FMUL.FTZ R91, R11.reuse, R91 ;  /* 0x0000005b0b5b7220 */ /* 0x040fe40000410000 */
[----:B------:R-:W-:Y:S02]  /*bc10*/  FFMA.FTZ R89, R10, R64, R89 ;  /* 0x000000400a597223 */ /* 0x000fe40000010059 */
[----:B------:R-:W-:Y:S02]  /*bc20*/  FFMA.FTZ R8, R11, R50, R8 ;  /* 0x000000320b087223 */ /* 0x000fe40000010008 */
[----:B------:R-:W-:Y:S02]  /*bc30*/  FMUL.FTZ R11, R77, R44 ;  /* 0x0000002c4d0b7220 */ /* 0x000fe40000410000 */
[----:B------:R-:W-:Y:S02]  /*bc40*/  FMUL.FTZ R10, R78, R46 ;  /* 0x0000002e4e0a7220 */ /* 0x000fe40000410000 */
[----:B------:R-:W-:-:S02]  /*bc50*/  FMUL.FTZ R44, R84, R44 ;  /* 0x0000002c542c7220 */ /* 0x000fc40000410000 */
[C---:B------:R-:W-:Y:S02]  /*bc60*/  FMUL.FTZ R46, R85.reuse, R46 ;  /* 0x0000002e552e7220 */ /* 0x040fe40000410000 */
[----:B------:R-:W-:Y:S02]  /*bc70*/  FFMA.FTZ R84, R84, R48, R11 ;  /* 0x0000003054547223 */ /* 0x000fe4000001000b */
[----:B------:R-:W-:Y:S02]  /*bc80*/  FFMA.FTZ R85, R85, R45, R10 ;  /* 0x0000002d55557223 */ /* 0x000fe4000001000a */
[----:B------:R-:W-:Y:S02]  /*bc90*/  FFMA.FTZ R79, R51, R87, -R79 ;  /* 0x00000057334f7223 */ /* 0x000fe4000001084f */
[----:B------:R-:W-:Y:S01]  /*bca0*/  FFMA.FTZ R67, R5, R82, -R67 ;  /* 0x0000005205437223 */ /* 0x000fe20000010843 */
[----:B------:R-:W-:Y:S01]  /*bcb0*/  F2FP.PACK_AB R5, R49, R86 ;  /* 0x000000563105723e */ /* 0x000fe200000000ff */
[----:B------:R-:W-:-:S02]  /*bcc0*/  FFMA.FTZ R61, R70, R88, -R61 ;  /* 0x00000058463d7223 */ /* 0x000fc4000001083d */
        /* <DEDUP_REMOVED lines=11> */
[----:B------:R-:W-:-:S05]  /*bd80*/  F2FP.PACK_AB R10, R46, R10 ;  /* 0x0000000a2e0a723e */ /* 0x000fca00000000ff */
[----:B------:R1:W-:Y:S04]  /*bd90*/  STS.128 [R234+0x100], R8 ;  /* 0x00010008ea007388 */ /* 0x0003e80000000c00 */
[----:B------:R1:W-:Y:S02]  /*bda0*/  STS.128 [R60+0x100], R4 ;  /* 0x000100043c007388 */ /* 0x0003e40000000c00 */
.L_x_786:
[----:B------:R-:W-:Y:S05]  /*bdb0*/  BSYNC B0 ;  /* 0x0000000000007941 */ /* 0x000fea0003800000 */
.L_x_785:
[----:B------:R-:W-:Y:S01]  /*bdc0*/  ISETP.GE.OR P0, PT, R76, R35, P2 ;  /* 0x000000234c00720c */ /* 0x000fe20001706670 */
[----:B------:R-:W-:-:S12]  /*bdd0*/  BSSY B0, `(.L_x_787) ;  /* 0x0000064000007945 */ /* 0x000fd80003800000 */
[----:B------:R-:W-:Y:S05]  /*bde0*/  @P0 BRA `(.L_x_788) ;  /* 0x0000062000000947 */ /* 0x000fea0003800000 */
[----:B-1----:R-:W-:Y:S01]  /*bdf0*/  MOV R7, c[0x0][0x27c] ;  /* 0x00009f0000077a02 */ /* 0x002fe20000000f00 */
[----:B------:R-:W-:Y:S01]  /*be00*/  HADD2.F32 R50, -RZ, R57.H0_H0 ;  /* 0x20000039ff327230 */ /* 0x000fe20000004100 */
[----:B------:R-:W-:Y:S01]  /*be10*/  LOP3.LUT R4, R75, 0x38, R116, 0xf8, !PT ;  /* 0x000000384b047812 */ /* 0x000fe200078ef874 */
[--C-:B------:R-:W-:Y:S01]  /*be20*/  HADD2.F32 R64, -RZ, R59.reuse.H0_H0 ;  /* 0x2000003bff407230 */ /* 0x100fe20000004100 */
[----:B------:R-:W-:Y:S01]  /*be30*/  LEA.HI R7, R7, R66, RZ, 0x1d ;  /* 0x0000004207077211 */ /* 0x000fe200078fe8ff */
[----:B------:R-:W-:Y:S01]  /*be40*/  HADD2.F32 R67, -RZ, R56.H0_H0 ;  /* 0x20000038ff437230 */ /* 0x000fe20000004100 */
[----:B------:R-:W-:Y:S01]  /*be50*/  LOP3.LUT R4, R69, R4, R74, 0xf6, !PT ;  /* 0x0000000445047212 */ /* 0x000fe200078ef64a */
[----:B------:R-:W-:Y:S01]  /*be60*/  HADD2.F32 R70, -RZ, R58.H0_H0 ;  /* 0x2000003aff467230 */ /* 0x000fe20000004100 */
[----:B------:R-:W-:Y:S01]  /*be70*/  SHF.R.S32.HI R5, RZ, 0x1f, R7 ;  /* 0x0000001fff057819 */ /* 0x000fe20000011407 */
[----:B------:R-:W-:Y:S01]  /*be80*/  HADD2.F32 R56, -RZ, R56.H1_H1 ;  /* 0x30000038ff387230 */ /* 0x000fe20000004100 */
[----:B------:R-:W-:Y:S01]  /*be90*/  SHF.L.U32 R6, R7, 0x3, RZ ;  /* 0x0000000307067819 */ /* 0x000fe200000006ff */
[----:B------:R-:W-:Y:S01]  /*bea0*/  HADD2.F32 R58, -RZ, R58.H1_H1 ;  /* 0x3000003aff3a7230 */ /* 0x000fe20000004100 */
[----:B------:R-:W-:Y:S01]  /*beb0*/  LEA.HI R5, R5, R7, RZ, 0x3 ;  /* 0x0000000705057211 */ /* 0x000fe200078f18ff */
[----:B------:R-:W-:Y:S01]  /*bec0*/  HADD2.F32 R59, -RZ, R59.H1_H1 ;  /* 0x3000003bff3b7230 */ /* 0x000fe20000004100 */
[----:B------:R-:W-:-:S02]  /*bed0*/  LOP3.LUT R6, R75, 0x38, R6, 0xf8, !PT ;  /* 0x000000384b067812 */ /* 0x000fc400078ef806 */
[----:B------:R-:W-:Y:S02]  /*bee0*/  SHF.L.U32 R5, R5, 0xa, RZ ;  /* 0x0000000a05057819 */ /* 0x000fe400000006ff */
[----:B------:R-:W-:Y:S02]  /*bef0*/  LOP3.LUT R74, R6, R74, RZ, 0x3c, !PT ;  /* 0x0000004a064a7212 */ /* 0x000fe400078e3cff */
[----:B------:R-:W-:Y:S02]  /*bf00*/  LOP3.LUT R8, R5, 0x7fffe000, RZ, 0xc0, !PT ;  /* 0x7fffe00005087812 */ /* 0x000fe400078ec0ff */
[----:B------:R-:W-:Y:S02]  /*bf10*/  LEA R44, R4, 0x100, 0x1 ;  /* 0x00000100042c7811 */ /* 0x000fe400078e08ff */
[----:B------:R-:W-:Y:S02]  /*bf20*/  IADD3 R8, R74, R8, R69 ;  /* 0x000000084a087210 */ /* 0x000fe40007ffe045 */
[----:B------:R-:W-:Y:S01]  /*bf30*/  SHF.R.U64 R38, R38, 0x10, R39 ;  /* 0x0000001026267819 */ /* 0x000fe20000001227 */
[----:B------:R-:W1:Y:S01]  /*bf40*/  LDS.128 R4, [R44] ;  /* 0x000000002c047984 */ /* 0x000e620000000c00 */
[----:B------:R-:W-:-:S02]  /*bf50*/  SHF.L.U32 R45, R8, 0x1, RZ ;  /* 0x00000001082d7819 */ /* 0x000fc400000006ff */
[----:B------:R-:W-:Y:S01]  /*bf60*/  SHF.R.U32.HI R46, RZ, 0x10, R39 ;  /* 0x00000010ff2e7819 */ /* 0x000fe20000011627 */
[----:B------:R-:W-:Y:S01]  /*bf70*/  HADD2.F32 R38, -RZ, R38.H0_H0 ;  /* 0x20000026ff267230 */ /* 0x000fe20000004100 */
[--C-:B------:R-:W-:Y:S01]  /*bf80*/  SHF.R.U64 R39, R40, 0x10, R41.reuse ;  /* 0x0000001028277819 */ /* 0x100fe20000001229 */
[----:B------:R-:W2:Y:S01]  /*bf90*/  LDS.128 R8, [R45+0x100] ;  /* 0x000100002d087984 */ /* 0x000ea20000000c00 */
[----:B------:R-:W-:Y:S01]  /*bfa0*/  SHF.R.U32.HI R40, RZ, 0x10, R41 ;  /* 0x00000010ff287819 */ /* 0x000fe20000011629 */
[----:B------:R-:W-:Y:S01]  /*bfb0*/  HADD2.F32 R46, -RZ, R46.H0_H0 ;  /* 0x2000002eff2e7230 */ /* 0x000fe20000004100 */
[--C-:B------:R-:W-:Y:S01]  /*bfc0*/  SHF.R.U64 R42, R42, 0x10, R43.reuse ;  /* 0x000000102a2a7819 */ /* 0x100fe2000000122b */
[----:B------:R-:W-:Y:S01]  /*bfd0*/  HADD2.F32 R39, -RZ, R39.H0_H0 ;  /* 0x20000027ff277230 */ /* 0x000fe20000004100 */
[----:B------:R-:W-:Y:S01]  /*bfe0*/  SHF.R.U32.HI R43, RZ, 0x10, R43 ;  /* 0x00000010ff2b7819 */ /* 0x000fe2000001162b */
[----:B------:R-:W-:Y:S01]  /*bff0*/  HADD2.F32 R40, -RZ, R40.H0_H0 ;  /* 0x20000028ff287230 */ /* 0x000fe20000004100 */
[--C-:B------:R-:W-:Y:S01]  /*c000*/  SHF.R.U64 R36, R36, 0x10, R37.reuse ;  /* 0x0000001024247819 */ /* 0x100fe20000001225 */
[----:B------:R-:W-:Y:S01]  /*c010*/  HADD2.F32 R42, -RZ, R42.H0_H0 ;  /* 0x2000002aff2a7230 */ /* 0x000fe20000004100 */
[----:B------:R-:W-:-:S05]  /*c020*/  SHF.R.U32.HI R37, RZ, 0x10, R37 ;  /* 0x00000010ff257819 */ /* 0x000fca0000011625 */
[----:B------:R-:W-:Y:S02]  /*c030*/  HADD2.F32 R37, -RZ, R37.H0_H0 ;  /* 0x20000025ff257230 */ /* 0x000fe40000004100 */
[----:B-1----:R-:W-:Y:S02]  /*c040*/  HADD2.F32 R41, -RZ, R7.H0_H0 ;  /* 0x20000007ff297230 */ /* 0x002fe40000004100 */
[----:B------:R-:W-:Y:S02]  /*c050*/  HADD2.F32 R47, -RZ, R5.H0_H0 ;  /* 0x20000005ff2f7230 */ /* 0x000fe40000004100 */
[----:B------:R-:W-:Y:S01]  /*c060*/  HADD2.F32 R7, -RZ, R7.H1_H1 ;  /* 0x30000007ff077230 */ /* 0x000fe20000004100 */
[----:B------:R-:W-:Y:S01]  /*c070*/  FMUL.FTZ R63, R41, R50 ;  /* 0x00000032293f7220 */ /* 0x000fe20000410000 */
[----:B--2---:R-:W-:Y:S01]  /*c080*/  HADD2.F32 R51, -RZ, R11.H0_H0 ;  /* 0x2000000bff337230 */ /* 0x004fe20000004100 */
[----:B------:R-:W-:Y:S01]  /*c090*/  FMUL.FTZ R69, R47, R67 ;  /* 0x000000432f457220 */ /* 0x000fe20000410000 */
[----:B------:R-:W-:-:S02]  /*c0a0*/  HADD2.F32 R60, -RZ, R9.H0_H0 ;  /* 0x20000009ff3c7230 */ /* 0x000fc40000004100 */
[----:B------:R-:W-:Y:S01]  /*c0b0*/  HADD2.F32 R11, -RZ, R11.H1_H1 ;  /* 0x3000000bff0b7230 */ /* 0x000fe20000004100 */
[C---:B------:R-:W-:Y:S01]  /*c0c0*/  FMUL.FTZ R50, R51.reuse, R50 ;  /* 0x0000003233327220 */ /* 0x040fe20000410000 */
[----:B------:R-:W-:Y:S01]  /*c0d0*/  HADD2.F32 R5, -RZ, R5.H1_H1 ;  /* 0x30000005ff057230 */ /* 0x000fe20000004100 */
[----:B------:R-:W-:Y:S01]  /*c0e0*/  FFMA.FTZ R63, R51, R64, R63 ;  /* 0x00000040333f7223 */ /* 0x000fe2000001003f */
[----:B------:R-:W-:Y:S01]  /*c0f0*/  HADD2.F32 R51, -RZ, R43.H0_H0 ;  /* 0x2000002bff337230 */ /* 0x000fe20000004100 */
[----:B------:R-:W-:Y:S01]  /*c100*/  FMUL.FTZ R43, R7, R46 ;  /* 0x0000002e072b7220 */ /* 0x000fe20000410000 */
[--C-:B------:R-:W-:Y:S01]  /*c110*/  HADD2.F32 R48, -RZ, R4.reuse.H0_H0 ;  /* 0x20000004ff307230 */ /* 0x100fe20000004100 */
[C---:B------:R-:W-:Y:S01]  /*c120*/  FMUL.FTZ R67, R60.reuse, R67 ;  /* 0x000000433c437220 */ /* 0x040fe20000410000 */
[----:B------:R-:W-:Y:S01]  /*c130*/  HADD2.F32 R49, -RZ, R4.H1_H1 ;  /* 0x30000004ff317230 */ /* 0x000fe20000004100 */
[----:B------:R-:W-:Y:S01]  /*c140*/  FFMA.FTZ R69, R60, R70, R69 ;  /* 0x000000463c457223 */ /* 0x000fe20000010045 */
[----:B------:R-:W-:Y:S01]  /*c150*/  HADD2.F32 R9, -RZ, R9.H1_H1 ;  /* 0x30000009ff097230 */ /* 0x000fe20000004100 */
[C---:B------:R-:W-:Y:S01]  /*c160*/  FMUL.FTZ R46, R11.reuse, R46 ;  /* 0x0000002e0b2e7220 */ /* 0x040fe20000410000 */
[----:B------:R-:W-:Y:S01]  /*c170*/  HADD2.F32 R61, -RZ, R8.H0_H0 ;  /* 0x20000008ff3d7230 */ /* 0x000fe20000004100 */
[----:B------:R-:W-:Y:S01]  /*c180*/  FFMA.FTZ R43, R11, R51, R43 ;  /* 0x000000330b2b7223 */ /* 0x000fe2000001002b */
[----:B------:R-:W-:Y:S01]  /*c190*/  HADD2.F32 R60, -RZ, R57.H1_H1 ;  /* 0x30000039ff3c7230 */ /* 0x000fe20000004100 */
[-C--:B------:R-:W-:Y:S01]  /*c1a0*/  FMUL.FTZ R11, R5, R37.reuse ;  /* 0x00000025050b7220 */ /* 0x080fe20000410000 */
[----:B------:R-:W-:Y:S01]  /*c1b0*/  HADD2.F32 R4, -RZ, R6.H0_H0 ;  /* 0x20000006ff047230 */ /* 0x000fe20000004100 */
[----:B------:R-:W-:Y:S01]  /*c1c0*/  FMUL.FTZ R57, R48, R56 ;  /* 0x0000003830397220 */ /* 0x000fe20000410000 */
[----:B------:R-:W-:Y:S01]  /*c1d0*/  HADD2.F32 R62, -RZ, R8.H1_H1 ;  /* 0x30000008ff3e7230 */ /* 0x000fe20000004100 */
[C---:B------:R-:W-:Y:S01]  /*c1e0*/  FMUL.FTZ R37, R9.reuse, R37 ;  /* 0x0000002509257220 */ /* 0x040fe20000410000 */
[----:B------:R-:W-:Y:S01]  /*c1f0*/  HADD2.F32 R8, -RZ, R10.H0_H0 ;  /* 0x2000000aff087230 */ /* 0x000fe20000004100 */
[----:B------:R-:W-:Y:S01]  /*c200*/  FFMA.FTZ R11, R9, R40, R11 ;  /* 0x00000028090b7223 */ /* 0x000fe2000001000b */
[----:B------:R-:W-:Y:S01]  /*c210*/  HADD2.F32 R6, -RZ, R6.H1_H1 ;  /* 0x30000006ff067230 */ /* 0x000fe20000004100 */
[C---:B------:R-:W-:Y:S01]  /*c220*/  FMUL.FTZ R56, R61.reuse, R56 ;  /* 0x000000383d387220 */ /* 0x040fe20000410000 */
[----:B------:R-:W-:Y:S01]  /*c230*/  HADD2.F32 R10, -RZ, R10.H1_H1 ;  /* 0x3000000aff0a7230 */ /* 0x000fe20000004100 */
[----:B------:R-:W-:Y:S01]  /*c240*/  FFMA.FTZ R57, R61, R58, R57 ;  /* 0x0000003a3d397223 */ /* 0x000fe20000010039 */
[----:B------:R-:W-:Y:S01]  /*c250*/  HADD2.F32 R61, -RZ, R36.H0_H0 ;  /* 0x20000024ff3d7230 */ /* 0x000fe20000004100 */
[----:B------:R-:W-:-:S02]  /*c260*/  FMUL.FTZ R9, R4, R60 ;  /* 0x0000003c04097220 */ /* 0x000fc40000410000 */
[C---:B------:R-:W-:Y:S02]  /*c270*/  FMUL.FTZ R60, R8.reuse, R60 ;  /* 0x0000003c083c7220 */ /* 0x040fe40000410000 */
[----:B------:R-:W-:Y:S02]  /*c280*/  FFMA.FTZ R36, R8, R59, R9 ;  /* 0x0000003b08247223 */ /* 0x000fe40000010009 */
[-C--:B------:R-:W-:Y:S02]  /*c290*/  FMUL.FTZ R9, R49, R61.reuse ;  /* 0x0000003d31097220 */ /* 0x080fe40000410000 */
[----:B------:R-:W-:Y:S02]  /*c2a0*/  FMUL.FTZ R61, R62, R61 ;  /* 0x0000003d3e3d7220 */ /* 0x000fe40000410000 */
[----:B------:R-:W-:Y:S02]  /*c2b0*/  FMUL.FTZ R8, R6, R38 ;  /* 0x0000002606087220 */ /* 0x000fe40000410000 */
[----:B------:R-:W-:-:S02]  /*c2c0*/  FFMA.FTZ R62, R62, R39, R9 ;  /* 0x000000273e3e7223 */ /* 0x000fc40000010009 */
[C---:B------:R-:W-:Y:S02]  /*c2d0*/  FMUL.FTZ R9, R10.reuse, R38 ;  /* 0x000000260a097220 */ /* 0x040fe40000410000 */
[----:B------:R-:W-:Y:S02]  /*c2e0*/  FFMA.FTZ R38, R10, R42, R8 ;  /* 0x0000002a0a267223 */ /* 0x000fe40000010008 */
[----:B------:R-:W-:Y:S02]  /*c2f0*/  FFMA.FTZ R50, R41, R64, -R50 ;  /* 0x0000004029327223 */ /* 0x000fe40000010832 */
[----:B------:R-:W-:Y:S01]  /*c300*/  FFMA.FTZ R46, R7, R51, -R46 ;  /* 0x00000033072e7223 */ /* 0x000fe2000001082e */
[----:B------:R-:W-:Y:S01]  /*c310*/  F2FP.PACK_AB R7, R43, R63 ;  /* 0x0000003f2b07723e */ /* 0x000fe200000000ff */
[----:B------:R-:W-:Y:S02]  /*c320*/  FFMA.FTZ R67, R47, R70, -R67 ;  /* 0x000000462f437223 */ /* 0x000fe40000010843 */
[----:B------:R-:W-:Y:S01]  /*c330*/  FFMA.FTZ R37, R5, R40, -R37 ;  /* 0x0000002805257223 */ /* 0x000fe20000010825 */
[----:B------:R-:W-:Y:S01]  /*c340*/  F2FP.PACK_AB R5, R11, R69 ;  /* 0x000000450b05723e */ /* 0x000fe200000000ff */
[----:B------:R-:W-:Y:S01]  /*c350*/  FFMA.FTZ R8, R48, R58, -R56 ;  /* 0x0000003a30087223 */ /* 0x000fe20000010838 */
[----:B------:R-:W-:Y:S01]  /*c360*/  F2FP.PACK_AB R11, R46, R50 ;  /* 0x000000322e0b723e */ /* 0x000fe200000000ff */
[----:B------:R-:W-:Y:S01]  /*c370*/  FFMA.FTZ R10, R4, R59, -R60 ;  /* 0x0000003b040a7223 */ /* 0x000fe2000001083c */
[----:B------:R-:W-:Y:S01]  /*c380*/  F2FP.PACK_AB R4, R62, R57 ;  /* 0x000000393e04723e */ /* 0x000fe200000000ff */
[----:B------:R-:W-:-:S02]  /*c390*/  FFMA.FTZ R61, R49, R39, -R61 ;  /* 0x00000027313d7223 */ /* 0x000fc4000001083d */
[----:B------:R-:W-:Y:S01]  /*c3a0*/  FFMA.FTZ R6, R6, R42, -R9 ;  /* 0x0000002a06067223 */ /* 0x000fe20000010809 */
[----:B------:R-:W-:Y:S02]  /*c3b0*/  F2FP.PACK_AB R9, R37, R67 ;  /* 0x000000432509723e */ /* 0x000fe400000000ff */
[----:B------:R-:W-:Y:S02]  /*c3c0*/  F2FP.PACK_AB R8, R61, R8 ;  /* 0x000000083d08723e */ /* 0x000fe400000000ff */
[----:B------:R-:W-:Y:S02]  /*c3d0*/  F2FP.PACK_AB R10, R6, R10 ;  /* 0x0000000a060a723e */ /* 0x000fe400000000ff */
[----:B------:R-:W-:-:S03]  /*c3e0*/  F2FP.PACK_AB R6, R38, R36 ;  /* 0x000000242606723e */ /* 0x000fc600000000ff */
[----:B------:R1:W-:Y:S04]  /*c3f0*/  STS.128 [R44], R8 ;  /* 0x000000082c007388 */ /* 0x0003e80000000c00 */
[----:B------:R1:W-:Y:S02]  /*c400*/  STS.128 [R45+0x100], R4 ;  /* 0x000100042d007388 */ /* 0x0003e40000000c00 */
.L_x_788:
[----:B------:R-:W-:Y:S05]  /*c410*/  BSYNC B0 ;  /* 0x0000000000007941 */ /* 0x000fea0003800000 */
.L_x_787:
[----:B------:R-:W-:Y:S01]  /*c420*/  ISETP.GE.OR P0, PT, R73, R35, P2 ;  /* 0x000000234900720c */ /* 0x000fe20001706670 */
[----:B------:R-:W-:-:S12]  /*c430*/  BSSY B0, `(.L_x_789) ;  /* 0x0000064000007945 */ /* 0x000fd80003800000 */
[----:B------:R-:W-:Y:S05]  /*c440*/  @P0 BRA `(.L_x_790) ;  /* 0x0000062000000947 */ /* 0x000fea0003800000 */
[----:B-1----:R-:W-:Y:S01]  /*c450*/  MOV R7, c[0x0][0x27c] ;  /* 0x00009f0000077a02 */ /* 0x002fe20000000f00 */
[----:B------:R-:W-:Y:S01]  /*c460*/  HADD2.F32 R42, -RZ, R53.H0_H0 ;  /* 0x20000035ff2a7230 */ /* 0x000fe20000004100 */
[----:B------:R-:W-:Y:S01]  /*c470*/  LOP3.LUT R4, R72, 0x38, R116, 0xf8, !PT ;  /* 0x0000003848047812 */ /* 0x000fe200078ef874 */
[----:B------:R-:W-:Y:S01]  /*c480*/  HADD2.F32 R48, -RZ, R55.H0_H0 ;  /* 0x20000037ff307230 */ /* 0x000fe20000004100 */
        /* <DEDUP_REMOVED lines=10> */
[----:B------:R-:W-:Y:S01]  /*c530*/  LOP3.LUT R6, R72, 0x38, R6, 0xf8, !PT ;  /* 0x0000003848067812 */ /* 0x000fe200078ef806 */
[----:B------:R-:W-:Y:S01]  /*c540*/  HADD2.F32 R55, -RZ, R55.H1_H1 ;  /* 0x30000037ff377230 */ /* 0x000fe20000004100 */
[----:B------:R-:W-:-:S02]  /*c550*/  SHF.L.U32 R5, R5, 0xa, RZ ;  /* 0x0000000a05057819 */ /* 0x000fc400000006ff */
        /* <DEDUP_REMOVED lines=21> */
[--C-:B-1----:R-:W-:Y:S02]  /*c6b0*/  HADD2.F32 R29, -RZ, R7.reuse.H0_H0 ;  /* 0x20000007ff1d7230 */ /* 0x102fe40000004100 */
[----:B------:R-:W-:Y:S02]  /*c6c0*/  HADD2.F32 R7, -RZ, R7.H1_H1 ;  /* 0x30000007ff077230 */ /* 0x000fe40000004100 */
[----:B------:R-:W-:Y:S01]  /*c6d0*/  HADD2.F32 R39, -RZ, R5.H0_H0 ;  /* 0x20000005ff277230 */ /* 0x000fe20000004100 */
[-C--:B------:R-:W-:Y:S01]  /*c6e0*/  FMUL.FTZ R47, R29, R42.reuse ;  /* 0x0000002a1d2f7220 */ /* 0x080fe20000410000 */
[--C-:B--2---:R-:W-:Y:S02]  /*c6f0*/  HADD2.F32 R43, -RZ, R11.reuse.H0_H0 ;  /* 0x2000000bff2b7230 */ /* 0x104fe40000004100 */
[----:B------:R-:W-:Y:S01]  /*c700*/  HADD2.F32 R11, -RZ, R11.H1_H1 ;  /* 0x3000000bff0b7230 */ /* 0x000fe20000004100 */
[----:B------:R-:W-:Y:S01]  /*c710*/  FMUL.FTZ R50, R39, R49 ;  /* 0x0000003127327220 */ /* 0x000fe20000410000 */
[----:B------:R-:W-:Y:S01]  /*c720*/  HADD2.F32 R44, -RZ, R9.H0_H0 ;  /* 0x20000009ff2c7230 */ /* 0x000fe20000004100 */
[C---:B------:R-:W-:Y:S01]  /*c730*/  FMUL.FTZ R42, R43.reuse, R42 ;  /* 0x0000002a2b2a7220 */ /* 0x040fe20000410000 */
[----:B------:R-:W-:Y:S01]  /*c740*/  HADD2.F32 R5, -RZ, R5.H1_H1 ;  /* 0x30000005ff057230 */ /* 0x000fe20000004100 */
[----:B------:R-:W-:Y:S01]  /*c750*/  FFMA.FTZ R47, R43, R48, R47 ;  /* 0x000000302b2f7223 */ /* 0x000fe2000001002f */
[----:B------:R-:W-:Y:S01]  /*c760*/  HADD2.F32 R43, -RZ, R31.H0_H0 ;  /* 0x2000001fff2b7230 */ /* 0x000fe20000004100 */
[-C--:B------:R-:W-:Y:S01]  /*c770*/  FMUL.FTZ R31, R7, R38.reuse ;  /* 0x00000026071f7220 */ /* 0x080fe20000410000 */
        /* <DEDUP_REMOVED lines=8> */
[----:B------:R-:W-:Y:S01]  /*c800*/  HADD2.F32 R4, -RZ, R6.H0_H0 ;  /* 0x20000006ff047230 */ /* 0x000fe20000004100 */
[-C--:B------:R-:W-:Y:S01]  /*c810*/  FMUL.FTZ R11, R5, R25.reuse ;  /* 0x00000019050b7220 */ /* 0x080fe20000410000 */
[----:B------:R-:W-:Y:S01]  /*c820*/  HADD2.F32 R46, -RZ, R8.H1_H1 ;  /* 0x30000008ff2e7230 */ /* 0x000fe20000004100 */
[----:B------:R-:W-:Y:S01]  /*c830*/  FMUL.FTZ R44, R40, R52 ;  /* 0x00000034282c7220 */ /* 0x000fe20000410000 */
[----:B------:R-:W-:Y:S01]  /*c840*/  HADD2.F32 R8, -RZ, R10.H0_H0 ;  /* 0x2000000aff087230 */ /* 0x000fe20000004100 */
[C---:B------:R-:W-:Y:S01]  /*c850*/  FMUL.FTZ R25, R9.reuse, R25 ;  /* 0x0000001909197220 */ /* 0x040fe20000410000 */
[----:B------:R-:W-:Y:S01]  /*c860*/  HADD2.F32 R6, -RZ, R6.H1_H1 ;  /* 0x30000006ff067230 */ /* 0x000fe20000004100 */
[----:B------:R-:W-:Y:S01]  /*c870*/  FFMA.FTZ R11, R9, R28, R11 ;  /* 0x0000001c090b7223 */ /* 0x000fe2000001000b */
[----:B------:R-:W-:Y:S01]  /*c880*/  HADD2.F32 R10, -RZ, R10.H1_H1 ;  /* 0x3000000aff0a7230 */ /* 0x000fe20000004100 */
[----:B------:R-:W-:-:S02]  /*c890*/  FMUL.FTZ R52, R45, R52 ;  /* 0x000000342d347220 */ /* 0x000fc40000410000 */
[----:B------:R-:W-:Y:S01]  /*c8a0*/  FFMA.FTZ R44, R45, R54, R44 ;  /* 0x000000362d2c7223 */ /* 0x000fe2000001002c */
[----:B------:R-:W-:Y:S01]  /*c8b0*/  HADD2.F32 R45, -RZ, R24.H0_H0 ;  /* 0x20000018ff2d7230 */ /* 0x000fe20000004100 */
[-C--:B------:R-:W-:Y:S02]  /*c8c0*/  FMUL.FTZ R9, R4, R53.reuse ;  /* 0x0000003504097220 */ /* 0x080fe40000410000 */
[C---:B------:R-:W-:Y:S02]  /*c8d0*/  FMUL.FTZ R53, R8.reuse, R53 ;  /* 0x0000003508357220 */ /* 0x040fe40000410000 */
[----:B------:R-:W-:Y:S02]  /*c8e0*/  FFMA.FTZ R24, R8, R55, R9 ;  /* 0x0000003708187223 */ /* 0x000fe40000010009 */
[-C--:B------:R-:W-:Y:S02]  /*c8f0*/  FMUL.FTZ R9, R41, R45.reuse ;  /* 0x0000002d29097220 */ /* 0x080fe40000410000 */
[----:B------:R-:W-:-:S02]  /*c900*/  FMUL.FTZ R45, R46, R45 ;  /* 0x0000002d2e2d7220 */ /* 0x000fc40000410000 */
[-C--:B------:R-:W-:Y:S02]  /*c910*/  FMUL.FTZ R8, R6, R26.reuse ;  /* 0x0000001a06087220 */ /* 0x080fe40000410000 */
[----:B------:R-:W-:Y:S02]  /*c920*/  FFMA.FTZ R46, R46, R27, R9 ;  /* 0x0000001b2e2e7223 */ /* 0x000fe40000010009 */
[C---:B------:R-:W-:Y:S02]  /*c930*/  FMUL.FTZ R9, R10.reuse, R26 ;  /* 0x0000001a0a097220 */ /* 0x040fe40000410000 */
        /* <DEDUP_REMOVED lines=11> */
[----:B------:R-:W-:Y:S02]  /*c9f0*/  FFMA.FTZ R45, R41, R27, -R45 ;  /* 0x0000001b292d7223 */ /* 0x000fe4000001082d */
[----:B------:R-:W-:Y:S01]  /*ca00*/  FFMA.FTZ R6, R6, R30, -R9 ;  /* 0x0000001e06067223 */ /* 0x000fe20000010809 */
[----:B------:R-:W-:Y:S02]  /*ca10*/  F2FP.PACK_AB R9, R25, R49 ;  /* 0x000000311909723e */ /* 0x000fe400000000ff */
[----:B------:R-:W-:-:S02]  /*ca20*/  F2FP.PACK_AB R8, R45, R8 ;  /* 0x000000082d08723e */ /* 0x000fc400000000ff */
[----:B------:R-:W-:Y:S02]  /*ca30*/  F2FP.PACK_AB R10, R6, R10 ;  /* 0x0000000a060a723e */ /* 0x000fe400000000ff */
[----:B------:R-:W-:-:S03]  /*ca40*/  F2FP.PACK_AB R6, R26, R24 ;  /* 0x000000181a06723e */ /* 0x000fc600000000ff */
[----:B------:R1:W-:Y:S04]  /*ca50*/  STS.128 [R36], R8 ;  /* 0x0000000824007388 */ /* 0x0003e80000000c00 */
[----:B------:R1:W-:Y:S02]  /*ca60*/  STS.128 [R37+0x100], R4 ;  /* 0x0001000425007388 */ /* 0x0003e40000000c00 */
.L_x_790:
[----:B------:R-:W-:Y:S05]  /*ca70*/  BSYNC B0 ;  /* 0x0000000000007941 */ /* 0x000fea0003800000 */
.L_x_789:
[----:B------:R-:W-:-:S13]  /*ca80*/  ISETP.GE.OR P0, PT, R0, R35, P2 ;  /* 0x000000230000720c */ /* 0x000fda0001706670 */
[----:B------:R-:W-:Y:S05]  /*ca90*/  @P0 BRA `(.L_x_778) ;  /* 0x0000069000000947 */ /* 0x000fea0003800000 */
[----:B-1----:R-:W-:Y:S01]  /*caa0*/  MOV R9, c[0x0][0x27c] ;  /* 0x00009f0000097a02 */ /* 0x002fe20000000f00 */
[----:B------:R-:W-:Y:S01]  /*cab0*/  HADD2.F32 R29, -RZ, R12.H0_H0 ;  /* 0x2000000cff1d7230 */ /* 0x000fe20000004100 */
[----:B------:R-:W-:Y:S01]  /*cac0*/  SHF.R.S32.HI R4, RZ, 0x1f, R0 ;  /* 0x0000001fff047819 */ /* 0x000fe20000011400 */
[----:B------:R-:W-:Y:S01]  /*cad0*/  HADD2.F32 R38, -RZ, R2.H0_H0 ;  /* 0x20000002ff267230 */ /* 0x000fe20000004100 */
[----:B------:R-:W-:Y:S01]  /*cae0*/  LEA.HI R9, R9, R66, RZ, 0x1d ;  /* 0x0000004209097211 */ /* 0x000fe200078fe8ff */
[----:B------:R-:W-:Y:S01]  /*caf0*/  HADD2.F32 R39, -RZ, R13.H0_H0 ;  /* 0x2000000dff277230 */ /* 0x000fe20000004100 */
[----:B------:R-:W-:Y:S01]  /*cb00*/  SHF.L.U32 R6, R0, 0x6, RZ ;  /* 0x0000000600067819 */ /* 0x000fe200000006ff */
[----:B------:R-:W-:Y:S01]  /*cb10*/  HADD2.F32 R41, -RZ, R3.H0_H0 ;  /* 0x20000003ff297230 */ /* 0x000fe20000004100 */
[----:B------:R-:W-:Y:S01]  /*cb20*/  SHF.R.S32.HI R7, RZ, 0x1f, R9 ;  /* 0x0000001fff077819 */ /* 0x000fe20000011409 */
[----:B------:R-:W-:Y:S01]  /*cb30*/  IMAD.SHL.U32 R8, R9, 0x8, RZ ;  /* 0x0000000809087824 */ /* 0x000fe200078e00ff */
[----:B------:R-:W-:Y:S01]  /*cb40*/  LEA.HI R4, R4, R0, RZ, 0x3 ;  /* 0x0000000004047211 */ /* 0x000fe200078f18ff */
[----:B------:R-:W-:Y:S01]  /*cb50*/  HADD2.F32 R12, -RZ, R12.H1_H1 ;  /* 0x3000000cff0c7230 */ /* 0x000fe20000004100 */
[----:B------:R-:W-:Y:S01]  /*cb60*/  LOP3.LUT R6, R6, 0x1c0, RZ, 0xc0, !PT ;  /* 0x000001c006067812 */ /* 0x000fe200078ec0ff */
[----:B------:R-:W-:Y:S01]  /*cb70*/  HADD2.F32 R2, -RZ, R2.H1_H1 ;  /* 0x30000002ff027230 */ /* 0x000fe20000004100 */
[----:B------:R-:W-:-:S02]  /*cb80*/  LEA.HI R7, R7, R9, RZ, 0x3 ;  /* 0x0000000907077211 */ /* 0x000fc400078f18ff */
[----:B------:R-:W-:Y:S02]  /*cb90*/  SHF.L.U32 R4, R4, 0x6, RZ ;  /* 0x0000000604047819 */ /* 0x000fe400000006ff */
[----:B------:R-:W-:Y:S02]  /*cba0*/  SHF.R.U32.HI R5, RZ, 0x3, R6 ;  /* 0x00000003ff057819 */ /* 0x000fe40000011606 */
[C---:B------:R-:W-:Y:S02]  /*cbb0*/  LOP3.LUT R8, R6.reuse, 0x38, R8, 0xf8, !PT ;  /* 0x0000003806087812 */ /* 0x040fe400078ef808 */
[----:B------:R-:W-:Y:S02]  /*cbc0*/  SHF.L.U32 R7, R7, 0xa, RZ ;  /* 0x0000000a07077819 */ /* 0x000fe400000006ff */
[----:B------:R-:W-:Y:S02]  /*cbd0*/  LOP3.LUT R0, R6, 0x38, R116, 0xf8, !PT ;  /* 0x0000003806007812 */ /* 0x000fe400078ef874 */
[----:B------:R-:W-:-:S02]  /*cbe0*/  LOP3.LUT R4, R4, 0xfffffe00, RZ, 0xc0, !PT ;  /* 0xfffffe0004047812 */ /* 0x000fc400078ec0ff */
[----:B------:R-:W-:Y:S02]  /*cbf0*/  LOP3.LUT R8, R8, R5, RZ, 0x3c, !PT ;  /* 0x0000000508087212 */ /* 0x000fe400078e3cff */
[----:B------:R-:W-:Y:S02]  /*cc00*/  LOP3.LUT R7, R7, 0x7fffe000, RZ, 0xc0, !PT ;  /* 0x7fffe00007077812 */ /* 0x000fe400078ec0ff */
[----:B------:R-:W-:Y:S02]  /*cc10*/  LOP3.LUT R0, R4, R0, R5, 0xf6, !PT ;  /* 0x0000000004007212 */ /* 0x000fe400078ef605 */
[----:B------:R-:W-:Y:S02]  /*cc20*/  IADD3 R24, R8, R7, R4 ;  /* 0x0000000708187210 */ /* 0x000fe40007ffe004 */
[----:B------:R-:W-:Y:S02]  /*cc30*/  LEA R0, R0, 0x100, 0x1 ;  /* 0x0000010000007811 */ /* 0x000fe400078e08ff */
[--C-:B------:R-:W-:Y:S01]  /*cc40*/  SHF.R.U64 R16, R16, 0x10, R17.reuse ;  /* 0x0000001010107819 */ /* 0x100fe20000001211 */
[----:B------:R-:W-:Y:S01]  /*cc50*/  IMAD.SHL.U32 R24, R24, 0x2, RZ ;  /* 0x0000000218187824 */ /* 0x000fe200078e00ff */
[----:B------:R-:W-:Y:S01]  /*cc60*/  SHF.R.U32.HI R25, RZ, 0x10, R17 ;  /* 0x00000010ff197819 */ /* 0x000fe20000011611 */
[----:B------:R-:W1:Y:S01]  /*cc70*/  LDS.128 R8, [R0] ;  /* 0x0000000000087984 */ /* 0x000e620000000c00 */
[--C-:B------:R-:W-:Y:S01]  /*cc80*/  SHF.R.U64 R17, R22, 0x10, R23.reuse ;  /* 0x0000001016117819 */ /* 0x100fe20000001217 */
[----:B------:R-:W-:Y:S01]  /*cc90*/  HADD2.F32 R16, -RZ, R16.H0_H0 ;  /* 0x20000010ff107230 */ /* 0x000fe20000004100 */
[----:B------:R-:W-:Y:S01]  /*cca0*/  SHF.R.U32.HI R22, RZ, 0x10, R23 ;  /* 0x00000010ff167819 */ /* 0x000fe20000011617 */
[----:B------:R-:W2:Y:S01]  /*ccb0*/  LDS.128 R4, [R24+0x100] ;  /* 0x0001000018047984 */ /* 0x000ea20000000c00 */
[----:B------:R-:W-:Y:S01]  /*ccc0*/  SHF.R.U64 R20, R20, 0x10, R21 ;  /* 0x0000001014147819 */ /* 0x000fe20000001215 */
[----:B------:R-:W-:Y:S01]  /*ccd0*/  HADD2.F32 R25, -RZ, R25.H0_H0 ;  /* 0x20000019ff197230 */ /* 0x000fe20000004100 */
[----:B------:R-:W-:Y:S01]  /*cce0*/  SHF.R.U64 R18, R18, 0x10, R19 ;  /* 0x0000001012127819 */ /* 0x000fe20000001213 */
[----:B------:R-:W-:Y:S01]  /*ccf0*/  HADD2.F32 R22, -RZ, R22.H0_H0 ;  /* 0x20000016ff167230 */ /* 0x000fe20000004100 */
[----:B------:R-:W-:Y:S01]  /*cd00*/  SHF.R.U32.HI R21, RZ, 0x10, R21 ;  /* 0x00000010ff157819 */ /* 0x000fe20000011615 */
[----:B------:R-:W-:Y:S01]  /*cd10*/  HADD2.F32 R20, -RZ, R20.H0_H0 ;  /* 0x20000014ff147230 */ /* 0x000fe20000004100 */
[----:B------:R-:W-:Y:S01]  /*cd20*/  SHF.R.U32.HI R19, RZ, 0x10, R19 ;  /* 0x00000010ff137819 */ /* 0x000fe20000011613 */
[----:B------:R-:W-:-:S02]  /*cd30*/  HADD2.F32 R18, -RZ, R18.H0_H0 ;  /* 0x20000012ff127230 */ /* 0x000fc40000004100 */
[----:B------:R-:W-:Y:S02]  /*cd40*/  HADD2.F32 R17, -RZ, R17.H0_H0 ;  /* 0x20000011ff117230 */ /* 0x000fe40000004100 */
[----:B------:R-:W-:Y:S02]  /*cd50*/  HADD2.F32 R19, -RZ, R19.H0_H0 ;  /* 0x20000013ff137230 */ /* 0x000fe40000004100 */
[--C-:B-1----:R-:W-:Y:S02]  /*cd60*/  HADD2.F32 R23, -RZ, R9.reuse.H0_H0 ;  /* 0x20000009ff177230 */ /* 0x102fe40000004100 */
[----:B------:R-:W-:Y:S02]  /*cd70*/  HADD2.F32 R26, -RZ, R9.H1_H1 ;  /* 0x30000009ff1a7230 */ /* 0x000fe40000004100 */
[----:B--2---:R-:W-:Y:S01]  /*cd80*/  HADD2.F32 R30, -RZ, R5.H0_H0 ;  /* 0x20000005ff1e7230 */ /* 0x004fe20000004100 */
[----:B------:R-:W-:Y:S01]  /*cd90*/  FMUL.FTZ R37, R23, R29 ;  /* 0x0000001d17257220 */ /* 0x000fe20000410000 */
[----:B------:R-:W-:-:S02]  /*cda0*/  HADD2.F32 R9, -RZ, R11.H0_H0 ;  /* 0x2000000bff097230 */ /* 0x000fc40000004100 */
[----:B------:R-:W-:Y:S01]  /*cdb0*/  HADD2.F32 R31, -RZ, R5.H1_H1 ;  /* 0x30000005ff1f7230 */ /* 0x000fe20000004100 */
[C---:B------:R-:W-:Y:S01]  /*cdc0*/  FMUL.FTZ R29, R30.reuse, R29 ;  /* 0x0000001d1e1d7220 */ /* 0x040fe20000410000 */
[----:B------:R-:W-:Y:S01]  /*cdd0*/  HADD2.F32 R5, -RZ, R7.H0_H0 ;  /* 0x20000007ff057230 */ /* 0x000fe20000004100 */
[----:B------:R-:W-:Y:S01]  /*cde0*/  FFMA.FTZ R37, R30, R38, R37 ;  /* 0x000000261e257223 */ /* 0x000fe20000010025 */
[----:B------:R-:W-:Y:S01]  /*cdf0*/  HADD2.F32 R11, -RZ, R11.H1_H1 ;  /* 0x3000000bff0b7230 */ /* 0x000fe20000004100 */
[----:B------:R-:W-:Y:S01]  /*ce00*/  FMUL.FTZ R40, R9, R39 ;  /* 0x0000002709287220 */ /* 0x000fe20000410000 */
[----:B------:R-:W-:Y:S01]  /*ce10*/  HADD2.F32 R30, -RZ, R21.H0_H0 ;  /* 0x20000015ff1e7230 */ /* 0x000fe20000004100 */
[----:B------:R-:W-:Y:S01]  /*ce20*/  FMUL.FTZ R21, R26, R25 ;  /* 0x000000191a157220 */ /* 0x000fe20000410000 */
[----:B------:R-:W-:Y:S01]  /*ce30*/  HADD2.F32 R7, -RZ, R7.H1_H1 ;  /* 0x30000007ff077230 */ /* 0x000fe20000004100 */
[C---:B------:R-:W-:Y:S01]  /*ce40*/  FMUL.FTZ R39, R5.reuse, R39 ;  /* 0x0000002705277220 */ /* 0x040fe20000410000 */
[--C-:B------:R-:W-:Y:S01]  /*ce50*/  HADD2.F32 R27, -RZ, R8.reuse.H0_H0 ;  /* 0x20000008ff1b7230 */ /* 0x100fe20000004100 */
[----:B------:R-:W-:Y:S01]  /*ce60*/  FFMA.FTZ R40, R5, R41, R40 ;  /* 0x0000002905287223 */ /* 0x000fe20000010028 */
[----:B------:R-:W-:Y:S01]  /*ce70*/  HADD2.F32 R28, -RZ, R8.H1_H1 ;  /* 0x30000008ff1c7230 */ /* 0x000fe20000004100 */
[C---:B------:R-:W-:Y:S01]  /*ce80*/  FMUL.FTZ R25, R31.reuse, R25 ;  /* 0x000000191f197220 */ /* 0x040fe20000410000 */
[----:B------:R-:W-:Y:S01]  /*ce90*/  HADD2.F32 R8, -RZ, R10.H0_H0 ;  /* 0x2000000aff087230 */ /* 0x000fe20000004100 */
[----:B------:R-:W-:Y:S01]  /*cea0*/  FFMA.FTZ R21, R31, R30, R21 ;  /* 0x0000001e1f157223 */ /* 0x000fe20000010015 */
[----:B------:R-:W-:Y:S01]  /*ceb0*/  HADD2.F32 R31, -RZ, R13.H1_H1 ;  /* 0x3000000dff1f7230 */ /* 0x000fe20000004100 */
[-C--:B------:R-:W-:Y:S01]  /*cec0*/  FMUL.FTZ R5, R11, R19.reuse ;  /* 0x000000130b057220 */ /* 0x080fe20000410000 */
[--C-:B------:R-:W-:Y:S01]  /*ced0*/  HADD2.F32 R35, -RZ, R4.reuse.H0_H0 ;  /* 0x20000004ff237230 */ /* 0x100fe20000004100 */
[C---:B------:R-:W-:Y:S01]  /*cee0*/  FMUL.FTZ R19, R7.reuse, R19 ;  /* 0x0000001307137220 */ /* 0x040fe20000410000 */
[----:B------:R-:W-:Y:S01]  /*cef0*/  HADD2.F32 R36, -RZ, R4.H1_H1 ;  /* 0x30000004ff247230 */ /* 0x000fe20000004100 */
[----:B------:R-:W-:Y:S01]  /*cf00*/  FFMA.FTZ R7, R7, R22, R5 ;  /* 0x0000001607077223 */ /* 0x000fe20000010005 */
[----:B------:R-:W-:Y:S01]  /*cf10*/  HADD2.F32 R4, -RZ, R6.H0_H0 ;  /* 0x20000006ff047230 */ /* 0x000fe20000004100 */
[-C--:B------:R-:W-:Y:S01]  /*cf20*/  FMUL.FTZ R13, R27, R12.reuse ;  /* 0x0000000c1b0d7220 */ /* 0x080fe20000410000 */
[----:B------:R-:W-:Y:S01]  /*cf30*/  HADD2.F32 R5, -RZ, R3.H1_H1 ;  /* 0x30000003ff057230 */ /* 0x000fe20000004100 */
[-C--:B------:R-:W-:Y:S01]  /*cf40*/  FMUL.FTZ R3, R8, R31.reuse ;  /* 0x0000001f08037220 */ /* 0x080fe20000410000 */
[----:B------:R-:W-:Y:S01]  /*cf50*/  HADD2.F32 R10, -RZ, R10.H1_H1 ;  /* 0x3000000aff0a7230 */ /* 0x000fe20000004100 */
[C---:B------:R-:W-:Y:S01]  /*cf60*/  FMUL.FTZ R12, R35.reuse, R12 ;  /* 0x0000000c230c7220 */ /* 0x040fe20000410000 */
[----:B------:R-:W-:Y:S01]  /*cf70*/  HADD2.F32 R6, -RZ, R6.H1_H1 ;  /* 0x30000006ff067230 */ /* 0x000fe20000004100 */
[----:B------:R-:W-:Y:S01]  /*cf80*/  FFMA.FTZ R13, R35, R2, R13 ;  /* 0x00000002230d7223 */ /* 0x000fe2000001000d */
[----:B------:R-:W-:Y:S01]  /*cf90*/  F2FP.PACK_AB R7, R7, R40 ;  /* 0x000000280707723e */ /* 0x000fe200000000ff */
[----:B------:R-:W-:-:S02]  /*cfa0*/  FMUL.FTZ R31, R4, R31 ;  /* 0x0000001f041f7220 */ /* 0x000fc40000410000 */
[-C--:B------:R-:W-:Y:S02]  /*cfb0*/  FFMA.FTZ R3, R4, R5.reuse, R3 ;  /* 0x0000000504037223 */ /* 0x080fe40000010003 */
[----:B------:R-:W-:Y:S02]  /*cfc0*/  FMUL.FTZ R4, R28, R16 ;  /* 0x000000101c047220 */ /* 0x000fe40000410000 */
[----:B------:R-:W-:Y:S02]  /*cfd0*/  FMUL.FTZ R35, R10, R18 ;  /* 0x000000120a237220 */ /* 0x000fe40000410000 */
[----:B------:R-:W-:Y:S02]  /*cfe0*/  FMUL.FTZ R16, R36, R16 ;  /* 0x0000001024107220 */ /* 0x000fe40000410000 */
[----:B------:R-:W-:Y:S02]  /*cff0*/  FMUL.FTZ R18, R6, R18 ;  /* 0x0000001206127220 */ /* 0x000fe40000410000 */
[----:B------:R-:W-:Y:S01]  /*d000*/  FFMA.FTZ R31, R8, R5, -R31 ;  /* 0x00000005081f7223 */ /* 0x000fe2000001081f */
[----:B------:R-:W-:Y:S01]  /*d010*/  F2FP.PACK_AB R5, R21, R37 ;  /* 0x000000251505723e */ /* 0x000fe200000000ff */
[----:B------:R-:W-:-:S02]  /*d020*/  FFMA.FTZ R29, R23, R38, -R29 ;  /* 0x00000026171d7223 */ /* 0x000fc4000001081d */
[----:B------:R-:W-:Y:S02]  /*d030*/  FFMA.FTZ R25, R26, R30, -R25 ;  /* 0x0000001e1a197223 */ /* 0x000fe40000010819 */
[----:B------:R-:W-:Y:S02]  /*d040*/  FFMA.FTZ R39, R9, R41, -R39 ;  /* 0x0000002909277223 */ /* 0x000fe40000010827 */
[----:B------:R-:W-:Y:S01]  /*d050*/  FFMA.FTZ R11, R11, R22, -R19 ;  /* 0x000000160b0b7223 */ /* 0x000fe20000010813 */
[----:B------:R-:W-:Y:S01]  /*d060*/  F2FP.PACK_AB R9, R25, R29 ;  /* 0x0000001d1909723e */ /* 0x000fe200000000ff */
[----:B------:R-:W-:Y:S02]  /*d070*/  FFMA.FTZ R12, R27, R2, -R12 ;  /* 0x000000021b0c7223 */ /* 0x000fe4000001080c */
[----:B------:R-:W-:Y:S01]  /*d080*/  FFMA.FTZ R8, R28, R20, -R16 ;  /* 0x000000141c087223 */ /* 0x000fe20000010810 */
[----:B------:R-:W-:Y:S01]  /*d090*/  F2FP.PACK_AB R11, R11, R39 ;  /* 0x000000270b0b723e */ /* 0x000fe200000000ff */
[----:B------:R-:W-:-:S02]  /*d0a0*/  FFMA.FTZ R10, R10, R17, -R18 ;  /* 0x000000110a0a7223 */ /* 0x000fc40000010812 */
[----:B------:R-:W-:Y:S01]  /*d0b0*/  FFMA.FTZ R4, R36, R20, R4 ;  /* 0x0000001424047223 */ /* 0x000fe20000010004 */
[----:B------:R-:W-:Y:S01]  /*d0c0*/  F2FP.PACK_AB R8, R8, R12 ;  /* 0x0000000c0808723e */ /* 0x000fe200000000ff */
[----:B------:R-:W-:Y:S01]  /*d0d0*/  FFMA.FTZ R6, R6, R17, R35 ;  /* 0x0000001106067223 */ /* 0x000fe20000010023 */
[----:B------:R-:W-:Y:S02]  /*d0e0*/  F2FP.PACK_AB R10, R10, R31 ;  /* 0x0000001f0a0a723e */ /* 0x000fe400000000ff */
[----:B------:R-:W-:Y:S02]  /*d0f0*/  F2FP.PACK_AB R4, R4, R13 ;  /* 0x0000000d0404723e */ /* 0x000fe400000000ff */
[----:B------:R-:W-:Y:S01]  /*d100*/  F2FP.PACK_AB R6, R6, R3 ;  /* 0x000000030606723e */ /* 0x000fe200000000ff */
[----:B------:R1:W-:Y:S04]  /*d110*/  STS.128 [R0], R8 ;  /* 0x0000000800007388 */ /* 0x0003e80000000c00 */
[----:B------:R1:W-:Y:S02]  /*d120*/  STS.128 [R24+0x100], R4 ;  /* 0x0001000418007388 */ /* 0x0003e40000000c00 */
.L_x_778:
[----:B------:R-:W-:Y:S05]  /*d130*/  BSYNC B2 ;  /* 0x0000000000027941 */ /* 0x000fea0003800000 */
.L_x_756:
[----:B-1----:R-:W-:Y:S01]  /*d140*/  LEA.HI R0, R80, R81, RZ, 0x4 ;  /* 0x0000005150007211 */ /* 0x002fe200078f20ff */
[----:B------:R-:W-:Y:S01]  /*d150*/  BAR.SYNC.DEFER_BLOCKING 0x0 ;  /* 0x0000000000007b1d */ /* 0x000fe20000010000 */
[----:B------:R-:W-:Y:S01]  /*d160*/  IMAD.MOV.U32 R3, RZ, RZ, 0x20 ;  /* 0x00000020ff037424 */ /* 0x000fe200078e00ff */
[----:B------:R-:W-:Y:S01]  /*d170*/  IADD3 R207, R192, 0x20, RZ ;  /* 0x00000020c0cf7810 */ /* 0x000fe20007ffe0ff */
[----:B------:R-:W-:Y:S01]  /*d180*/  IMAD.MOV.U32 R12, RZ, RZ, R238 ;  /* 0x000000ffff0c7224 */ /* 0x000fe200078e00ee */
[----:B------:R-:W-:Y:S01]  /*d190*/  LOP3.LUT R0, R0, 0xfffffff0, RZ, 0xc0, !PT ;  /* 0xfffffff000007812 */ /* 0x000fe200078ec0ff */
[----:B------:R-:W-:Y:S01]  /*d1a0*/  IMAD.MOV.U32 R13, RZ, RZ, R235 ;  /* 0x000000ffff0d7224 */ /* 0x000fe200078e00eb */
[----:B------:R-:W-:Y:S01]  /*d1b0*/  ULDC.64 UR4, c[0x0][0x208] ;  /* 0x0000820000047ab9 */ /* 0x000fe20000000a00 */
[----:B------:R-:W-:Y:S01]  /*d1c0*/  LOP3.LUT R230, R230, 0xfffdffff, RZ, 0xc0, !PT ;  /* 0xfffdffffe6e67812 */ /* 0x000fe200078ec0ff */
[----:B------:R-:W-:Y:S01]  /*d1d0*/  USHF.L.U32 UR7, UR4, 0x6, URZ ;  /* 0x0000000604077899 */ /* 0x000fe2000800063f */
[----:B------:R-:W-:Y:S01]  /*d1e0*/  IMAD.IADD R81, R81, 0x1, -R0 ;  /* 0x0000000151517824 */ /* 0x000fe200078e0a00 */
[----:B------:R-:W-:Y:S01]  /*d1f0*/  UMOV UR6, 0x6 ;  /* 0x0000000600067882 */ /* 0x000fe20000000000 */
[----:B------:R-:W-:Y:S01]  /*d200*/  BSSY B0, `(.L_x_791) ;  /* 0x00000fa000007945 */ /* 0x000fe20003800000 */
[----:B------:R-:W-:-:S02]  /*d210*/  USHF.L.U64.HI UR5, UR4, UR6, UR5 ;  /* 0x0000000604057299 */ /* 0x000fc40008010205 */
[----:B------:R-:W-:-:S04]  /*d220*/  SHF.R.S32.HI R0, RZ, 0x1f, R81 ;  /* 0x0000001fff007819 */ /* 0x000fc80000011451 */
[----:B------:R-:W-:-:S04]  /*d230*/  LEA.HI R0, R0, R81, RZ, 0x3 ;  /* 0x0000005100007211 */ /* 0x000fc800078f18ff */
[----:B------:R-:W-:Y:S01]  /*d240*/  LOP3.LUT R0, R0, 0xfffffff8, RZ, 0xc0, !PT ;  /* 0xfffffff800007812 */ /* 0x000fe200078ec0ff */
[----:B------:R-:W-:Y:S04]  /*d250*/  LDSM.16.M88.4 R120, [R193] ;  /* 0x00000000c178783b */ /* 0x000fe80000000200 */
[----:B------:R-:W-:Y:S01]  /*d260*/  IMAD.IADD R0, R81, 0x1, -R0 ;  /* 0x0000000151007824 */ /* 0x000fe200078e0a00 */
[----:B------:R-:W-:Y:S04]  /*d270*/  LDSM.16.M88.4 R168, [R193+0x4000] ;  /* 0x00400000c1a8783b */ /* 0x000fe80000000200 */
[----:B------:R-:W-:-:S02]  /*d280*/  LOP3.LUT P0, RZ, R0, 0x2, RZ, 0xc0, !PT ;  /* 0x0000000200ff7812 */ /* 0x000fc4000780c0ff */
[----:B------:R-:W-:Y:S01]  /*d290*/  LOP3.LUT P1, RZ, R0, 0x4, RZ, 0xc0, !PT ;  /* 0x0000000400ff7812 */ /* 0x000fe2000782c0ff */
[----:B------:R-:W-:Y:S01]  /*d2a0*/  IMAD.MOV.U32 R0, RZ, RZ, 0x40 ;  /* 0x00000040ff007424 */ /* 0x000fe200078e00ff */
[----:B------:R-:W-:-:S04]  /*d2b0*/  SEL R3, R3, 0xffffffe0, !P0 ;  /* 0xffffffe003037807 */ /* 0x000fc80004000000 */
[----:B------:R-:W-:Y:S01]  /*d2c0*/  SEL R0, R0, 0xffffffc0, !P1 ;  /* 0xffffffc000007807 */ /* 0x000fe20004800000 */
[----:B------:R-:W-:Y:S01]  /*d2d0*/  IMAD.IADD R3, R193, 0x1, R3 ;  /* 0x00000001c1037824 */ /* 0x000fe200078e0203 */
[----:B------:R-:W-:Y:S02]  /*d2e0*/  R2P PR, R66, 0x6 ;  /* 0x0000000642007804 */ /* 0x000fe40000000000 */
[----:B------:R-:W-:Y:S01]  /*d2f0*/  ISETP.GE.AND P6, PT, R65, c[0x0][0x1d4], PT ;  /* 0x0000750041007a0c */ /* 0x000fe20003fc6270 */
[--C-:B------:R-:W-:Y:S01]  /*d300*/  IMAD.IADD R2, R193, 0x1, R0.reuse ;  /* 0x00000001c1027824 */ /* 0x100fe200078e0200 */
[----:B------:R-:W-:Y:S01]  /*d310*/  LDSM.16.M88.4 R124, [R3] ;  /* 0x00000000037c783b */ /* 0x000fe20000000200 */
[----:B------:R-:W-:Y:S01]  /*d320*/  IMAD.IADD R0, R3, 0x1, R0 ;  /* 0x0000000103007824 */ /* 0x000fe200078e0200 */
[----:B------:R-:W-:Y:S02]  /*d330*/  ISETP.LT.OR P4, PT, R32, 0x1, P6 ;  /* 0x000000012000780c */ /* 0x000fe40003781670 */
[----:B------:R-:W-:Y:S04]  /*d340*/  LDSM.16.M88.4 R172, [R3+0x4000] ;  /* 0x0040000003ac783b */ /* 0x000fe80000000200 */
[----:B------:R-:W-:Y:S01]  /*d350*/  LDSM.16.M88.4 R144, [R2] ;  /* 0x000000000290783b */ /* 0x000fe20000000200 */
[----:B------:R-:W-:-:S02]  /*d360*/  @P1 IADD3 R207, R192, -0x20, RZ ;  /* 0xffffffe0c0cf1810 */ /* 0x000fc40007ffe0ff */
[----:B------:R-:W-:Y:S01]  /*d370*/  ISETP.GE.AND P1, PT, R116, c[0x0][0x1d4], PT ;  /* 0x0000750074007a0c */ /* 0x000fe20003f26270 */
[----:B------:R1:W-:Y:S01]  /*d380*/  LDSM.16.M88.4 R180, [R2+0x4000] ;  /* 0x0040000002b4783b */ /* 0x0003e20000000200 */
[----:B------:R-:W-:Y:S02]  /*d390*/  IADD3 R205, R207, 0x3000, RZ ;  /* 0x00003000cfcd7810 */ /* 0x000fe40007ffe0ff */
[C---:B------:R-:W-:Y:S01]  /*d3a0*/  ISETP.LT.OR P5, PT, R32.reuse, 0x1, P1 ;  /* 0x000000012000780c */ /* 0x040fe20000fa1670 */
[----:B------:R-:W-:Y:S01]  /*d3b0*/  LDSM.16.M88.4 R160, [R0] ;  /* 0x0000000000a0783b */ /* 0x000fe20000000200 */
[C---:B------:R-:W-:Y:S02]  /*d3c0*/  ISETP.LT.OR P3, PT, R32.reuse, 0x21, P1 ;  /* 0x000000212000780c */ /* 0x040fe40000f61670 */
[----:B------:R-:W-:Y:S01]  /*d3d0*/  ISETP.LT.OR P1, PT, R32, 0x41, P1 ;  /* 0x000000412000780c */ /* 0x000fe20000f21670 */
[----:B------:R2:W-:Y:S01]  /*d3e0*/  LDSM.16.M88.4 R184, [R0+0x4000] ;  /* 0x0040000000b8783b */ /* 0x0005e20000000200 */
[----:B------:R-:W-:-:S02]  /*d3f0*/  @P6 LOP3.LUT R230, R230, 0x20000, RZ, 0xfc, !PT ;  /* 0x00020000e6e66812 */ /* 0x000fc400078efcff */
[C---:B------:R-:W-:Y:S01]  /*d400*/  IADD3 R203, R207.reuse, 0x5800, RZ ;  /* 0x00005800cfcb7810 */ /* 0x040fe20007ffe0ff */
[----:B------:R-:W-:Y:S01]  /*d410*/  BAR.SYNC.DEFER_BLOCKING 0x0 ;  /* 0x0000000000007b1d */ /* 0x000fe20000010000 */
[C---:B------:R-:W-:Y:S02]  /*d420*/  IADD3 R202, R207.reuse, 0x5000, RZ ;  /* 0x00005000cfca7810 */ /* 0x040fe40007ffe0ff */
[C---:B------:R-:W-:Y:S02]  /*d430*/  IADD3 R201, R207.reuse, 0x4800, RZ ;  /* 0x00004800cfc97810 */ /* 0x040fe40007ffe0ff */
[C---:B------:R-:W-:Y:S02]  /*d440*/  IADD3 R200, R207.reuse, 0x4000, RZ ;  /* 0x00004000cfc87810 */ /* 0x040fe40007ffe0ff */
[C---:B------:R-:W-:Y:S02]  /*d450*/  IADD3 R199, R207.reuse, 0x3800, RZ ;  /* 0x00003800cfc77810 */ /* 0x040fe40007ffe0ff */
[C---:B------:R-:W-:Y:S01]  /*d460*/  IADD3 R198, R207.reuse, 0x2800, RZ ;  /* 0x00002800cfc67810 */ /* 0x040fe20007ffe0ff */
[----:B-1----:R-:W-:Y:S01]  /*d470*/  IMAD.WIDE.U32 R2, R102, c[0x0][0x208], RZ ;  /* 0x0000820066027a25 */ /* 0x002fe200078e00ff */
[----:B------:R-:W-:-:S02]  /*d480*/  IADD3 R197, R207, 0x2000, RZ ;  /* 0x00002000cfc57810 */ /* 0x000fc40007ffe0ff */
[C---:B------:R-:W-:Y:S02]  /*d490*/  IADD3 R196, R207.reuse, 0x1800, RZ ;  /* 0x00001800cfc47810 */ /* 0x040fe40007ffe0ff */
[C---:B------:R-:W-:Y:S02]  /*d4a0*/  IADD3 R195, R207.reuse, 0x1000, RZ ;  /* 0x00001000cfc37810 */ /* 0x040fe40007ffe0ff */
[----:B------:R-:W-:Y:S01]  /*d4b0*/  IADD3 R194, R207, 0x800, RZ ;  /* 0x00000800cfc27810 */ /* 0x000fe20007ffe0ff */
[----:B--2---:R-:W-:-:S04]  /*d4c0*/  IMAD R0, R34, c[0x0][0x208], RZ ;  /* 0x0000820022007a24 */ /* 0x004fc800078e02ff */
[----:B------:R-:W-:Y:S01]  /*d4d0*/  IMAD R0, R102, c[0x0][0x20c], R0 ;  /* 0x0000830066007a24 */ /* 0x000fe200078e0200 */
[----:B------:R-:W-:-:S04]  /*d4e0*/  DEPBAR.LE SB0, 0x0 ;  /* 0x000080000000791a */ /* 0x000fc80000000000 */
[----:B------:R-:W-:Y:S01]  /*d4f0*/  BAR.SYNC.DEFER_BLOCKING 0x0 ;  /* 0x0000000000007b1d */ /* 0x000fe20000010000 */
[----:B------:R-:W-:Y:S02]  /*d500*/  IMAD.IADD R0, R3, 0x1, R0 ;  /* 0x0000000103007824 */ /* 0x000fe400078e0200 */
[----:B------:R-:W-:-:S04]  /*d510*/  IMAD.WIDE.U32 R2, R2, 0x60, R12 ;  /* 0x0000006002027825 */ /* 0x000fc800078e000c */
[----:B------:R-:W-:Y:S01]  /*d520*/  IMAD R0, R0, 0x60, RZ ;  /* 0x0000006000007824 */ /* 0x000fe200078e02ff */
[----:B------:R-:W-:-:S03]  /*d530*/  LEA R12, P0, R2, c[0x0][0x1f8], 0x1 ;  /* 0x00007e00020c7a11 */ /* 0x000fc600078008ff */
[----:B------:R-:W-:-:S05]  /*d540*/  IMAD.IADD R0, R3, 0x1, R0 ;  /* 0x0000000103007824 */ /* 0x000fca00078e0200 */
[----:B------:R-:W-:Y:S02]  /*d550*/  LEA.HI.X R13, R2, c[0x0][0x1fc], R0, 0x1, P0 ;  /* 0x00007f00020d7a11 */ /* 0x000fe400000f0c00 */
[----:B------:R-:W-:Y:S02]  /*d560*/  SEL R0, R33, 0xffffffc0, !P2 ;  /* 0xffffffc021007807 */ /* 0x000fe40005000000 */
[----:B------:R-:W-:-:S03]  /*d570*/  ISETP.LT.OR P2, PT, R32, 0x21, P6 ;  /* 0x000000212000780c */ /* 0x000fc60003741670 */
[--C-:B------:R-:W-:Y:S01]  /*d580*/  IMAD.IADD R206, R192, 0x1, R0.reuse ;  /* 0x00000001c0ce7824 */ /* 0x100fe200078e0200 */
[----:B------:R-:W1:Y:S01]  /*d590*/  LDSM.16.M88.4 R72, [R192+0x800] ;  /* 0x00080000c048783b */ /* 0x000e620000000200 */
[----:B------:R-:W-:-:S03]  /*d5a0*/  IMAD.IADD R204, R205, 0x1, R0 ;  /* 0x00000001cdcc7824 */ /* 0x000fc600078e0200 */
[----:B------:R-:W-:Y:S04]  /*d5b0*/  LDSM.16.M88.4 R16, [R207+0x800] ;  /* 0x00080000cf10783b */ /* 0x000fe80000000200 */
[----:B------:R-:W2:Y:S04]  /*d5c0*/  LDSM.16.M88.4 R56, [R192+0x1800] ;  /* 0x00180000c038783b */ /* 0x000ea80000000200 */
[----:B------:R-:W3:Y:S04]  /*d5d0*/  LDSM.16.M88.4 R28, [R192+0x1000] ;  /* 0x00100000c01c783b */ /* 0x000ee80000000200 */
[----:B------:R-:W-:Y:S04]  /*d5e0*/  LDSM.16.M88.4 R20, [R207+0x1000] ;  /* 0x00100000cf14783b */ /* 0x000fe80000000200 */
[----:B------:R-:W4:Y:S04]  /*d5f0*/  LDSM.16.M88.4 R4, [R192] ;  /* 0x00000000c004783b */ /* 0x000f280000000200 */
[----:B------:R-:W-:Y:S04]  /*d600*/  LDSM.16.M88.4 R48, [R192+0x2000] ;  /* 0x00200000c030783b */ /* 0x000fe80000000200 */
[----:B------:R-:W-:Y:S04]  /*d610*/  LDSM.16.M88.4 R40, [R192+0x2800] ;  /* 0x00280000c028783b */ /* 0x000fe80000000200 */
[----:B------:R-:W-:Y:S04]  /*d620*/  LDSM.16.M88.4 R24, [R207] ;  /* 0x00000000cf18783b */ /* 0x000fe80000000200 */
[----:B------:R-:W-:Y:S01]  /*d630*/  LDSM.16.M88.4 R36, [R207+0x2800] ;  /* 0x00280000cf24783b */ /* 0x000fe20000000200 */
[C---:B-1----:R-:W-:Y:S08]  /*d640*/  HMMA.16816.F32 R76, R120.reuse, R72, RZ ;  /* 0x00000048784c723c */ /* 0x042ff000000018ff */
[C---:B------:R-:W-:Y:S08]  /*d650*/  HMMA.16816.F32 R72, R120.reuse, R74, RZ ;  /* 0x0000004a7848723c */ /* 0x040ff000000018ff */
[----:B--2---:R-:W-:Y:S08]  /*d660*/  HMMA.16816.F32 R60, R120, R56, RZ ;  /* 0x00000038783c723c */ /* 0x004ff000000018ff */
[C---:B------:R-:W-:Y:S08]  /*d670*/  HMMA.16816.F32 R76, R124.reuse, R16, R76 ;  /* 0x000000107c4c723c */ /* 0x040ff0000000184c */
[----:B------:R-:W-:Y:S01]  /*d680*/  HMMA.16816.F32 R72, R124, R18, R72 ;  /* 0x000000127c48723c */ /* 0x000fe20000001848 */
[----:B------:R-:W1:Y:S07]  /*d690*/  LDSM.16.M88.4 R16, [R207+0x1800] ;  /* 0x00180000cf10783b */ /* 0x000e6e0000000200 */
[C---:B------:R-:W-:Y:S08]  /*d6a0*/  HMMA.16816.F32 R56, R120.reuse, R58, RZ ;  /* 0x0000003a7838723c */ /* 0x040ff000000018ff */
[C---:B---3--:R-:W-:Y:S08]  /*d6b0*/  HMMA.16816.F32 R68, R120.reuse, R28, RZ ;  /* 0x0000001c7844723c */ /* 0x048ff000000018ff */
[C---:B----4-:R-:W-:Y:S08]  /*d6c0*/  HMMA.16816.F32 R8, R120.reuse, R4, RZ ;  /* 0x000000047808723c */ /* 0x050ff000000018ff */
[----:B------:R-:W-:Y:S08]  /*d6d0*/  HMMA.16816.F32 R4, R120, R6, RZ ;  /* 0x000000067804723c */ /* 0x000ff000000018ff */
[C---:B------:R-:W-:Y:S07]  /*d6e0*/  HMMA.16816.F32 R68, R124.reuse, R20, R68 ;  /* 0x000000147c44723c */ /* 0x040fee0000001844 */
[----:B------:R-:W-:Y:S01]  /*d6f0*/  IADD3 R20, P0, R12, UR7, RZ ;  /* 0x000000070c147c10 */ /* 0x000fe2000ff1e0ff */
[----:B-1----:R-:W-:Y:S03]  /*d700*/  HMMA.16816.F32 R60, R124, R16, R60 ;  /* 0x000000107c3c723c */ /* 0x002fe6000000183c */
[----:B------:R-:W-:-:S02]  /*d710*/  IADD3.X R21, R13, UR5, RZ, P0, !PT ;  /* 0x000000050d157c10 */ /* 0x000fc400087fe4ff */
[----:B------:R-:W-:-:S03]  /*d720*/  IADD3 R2, P0, R20, UR7, RZ ;  /* 0x0000000714027c10 */ /* 0x000fc6000ff1e0ff */
[----:B------:R-:W-:Y:S01]  /*d730*/  HMMA.16816.F32 R56, R124, R18, R56 ;  /* 0x000000127c38723c */ /* 0x000fe20000001838 */
[----:B------:R-:W1:Y:S01]  /*d740*/  LDSM.16.M88.4 R16, [R207+0x2000] ;  /* 0x00200000cf10783b */ /* 0x000e620000000200 */
[----:B------:R-:W-:Y:S02]  /*d750*/  IADD3.X R3, R21, UR5, RZ, P0, !PT ;  /* 0x0000000515037c10 */ /* 0x000fe400087fe4ff */
[----:B------:R-:W-:Y:S01]  /*d760*/  ISETP.LT.OR P0, PT, R32, 0x41, P6 ;  /* 0x000000412000780c */ /* 0x000fe20003701670 */
[----:B------:R-:W-:Y:S01]  /*d770*/  @!PT LDS RZ, [RZ] ;  /* 0x00000000fffff984 */ /* 0x000fe20000000800 */
[----:B------:R-:W-:Y:S01]  /*d780*/  @!PT LDS RZ, [RZ] ;  /* 0x00000000fffff984 */ /* 0x000fe20000000800 */
[----:B------:R-:W-:Y:S01]  /*d790*/  @!PT LDS RZ, [RZ] ;  /* 0x00000000fffff984 */ /* 0x000fe20000000800 */
[----:B------:R2:W-:Y:S03]  /*d7a0*/  LDGSTS.E.BYPASS.LTC128B.128 [R234+0x100], [R12.64], !P5 ;  /* 0x001000000cea7fae */ /* 0x0005e6000e901d48 */
[C---:B------:R-:W-:Y:S01]  /*d7b0*/  HMMA.16816.F32 R28, R120.reuse, R30, RZ ;  /* 0x0000001e781c723c */ /* 0x040fe200000018ff */
[----:B------:R2:W-:Y:S04]  /*d7c0*/  LDGSTS.E.BYPASS.LTC128B.128 [R234+0x3100], [R12.64+0x80], !P4 ;  /* 0x031000800cea7fae */ /* 0x0005e8000e101d48 */
[----:B------:R3:W-:Y:S03]  /*d7d0*/  LDGSTS.E.BYPASS.LTC128B.128 [R234+0x1100], [R20.64], !P3 ;  /* 0x0110000014ea7fae */ /* 0x0007e6000d901d48 */
[C---:B------:R-:W-:Y:S01]  /*d7e0*/  HMMA.16816.F32 R52, R120.reuse, R48, RZ ;  /* 0x000000307834723c */ /* 0x040fe200000018ff */
[----:B------:R3:W-:Y:S04]  /*d7f0*/  LDGSTS.E.BYPASS.LTC128B.128 [R234+0x4100], [R20.64+0x80], !P2 ;  /* 0x0410008014ea7fae */ /* 0x0007e8000d101d48 */
[----:B------:R2:W-:Y:S03]  /*d800*/  LDGSTS.E.BYPASS.LTC128B.128 [R234+0x2100], [R2.64], !P1 ;  /* 0x0210000002ea7fae */ /* 0x0005e6000c901d48 */
[----:B------:R-:W-:Y:S01]  /*d810*/  HMMA.16816.F32 R48, R120, R50, RZ ;  /* 0x000000327830723c */ /* 0x000fe200000018ff */
[----:B------:R2:W-:Y:S01]  /*d820*/  LDGSTS.E.BYPASS.LTC128B.128 [R234+0x5100], [R2.64+0x80], !P0 ;  /* 0x0510008002ea7fae */ /* 0x0005e2000c101d48 */
[----:B------:R-:W-:-:S03]  /*d830*/  ISETP.GT.AND P0, PT, R102, R237, PT ;  /* 0x000000ed6600720c */ /* 0x000fc60003f04270 */
[----:B-----5:R-:W4:Y:S03]  /*d840*/  LDSM.16.M88.4 R64, [R206+0x1000] ;  /* 0x00100000ce40783b */ /* 0x020f260000000200 */
[----:B------:R-:W-:Y:S01]  /*d850*/  HMMA.16816.F32 R44, R120, R40, RZ ;  /* 0x00000028782c723c */ /* 0x000fe200000018ff */
[----:B------:R-:W2:Y:S04]  /*d860*/  LDSM.16.M88.4 R32, [R206] ;  /* 0x00000000ce20783b */ /* 0x000ea80000000200 */
[----:B------:R-:W2:Y:S03]  /*d870*/  LDSM.16.M88.4 R92, [R206+0x800] ;  /* 0x00080000ce5c783b */ /* 0x000ea60000000200 */
[C---:B------:R-:W-:Y:S01]  /*d880*/  HMMA.16816.F32 R8, R124.reuse, R24, R8 ;  /* 0x000000187c08723c */ /* 0x040fe20000001808 */
[----:B------:R-:W-:Y:S04]  /*d890*/  LDSM.16.M88.4 R88, [R204+-0x3000] ;  /* 0xffd00000cc58783b */ /* 0x000fe80000000200 */
[----:B------:R-:W-:Y:S03]  /*d8a0*/  LDSM.16.M88.4 R84, [R204+-0x2800] ;  /* 0xffd80000cc54783b */ /* 0x000fe60000000200 */
[C---:B------:R-:W-:Y:S01]  /*d8b0*/  HMMA.16816.F32 R4, R124.reuse, R26, R4 ;  /* 0x0000001a7c04723c */ /* 0x040fe20000001804 */
[----:B------:R-:W2:Y:S04]  /*d8c0*/  LDSM.16.M88.4 R24, [R206+0x1800] ;  /* 0x00180000ce18783b */ /* 0x000ea80000000200 */
[----:B------:R-:W-:Y:S03]  /*d8d0*/  LDSM.16.M88.4 R80, [R204+-0x2000] ;  /* 0xffe00000cc50783b */ /* 0x000fe60000000200 */
[----:B------:R-:W-:Y:S01]  /*d8e0*/  HMMA.16816.F32 R28, R124, R22, R28 ;  /* 0x000000167c1c723c */ /* 0x000fe2000000181c */
[----:B---3--:R-:W3:Y:S04]  /*d8f0*/  LDSM.16.M88.4 R20, [R206+0x2000] ;  /* 0x00200000ce14783b */ /* 0x008ee80000000200 */
[----:B------:R-:W-:Y:S03]  /*d900*/  LDSM.16.M88.4 R96, [R206+0x3800] ;  /* 0x00380000ce60783b */ /* 0x000fe60000000200 */
[----:B------:R-:W-:Y:S01]  /*d910*/  HMMA.16816.F32 R40, R120, R42, RZ ;  /* 0x0000002a7828723c */ /* 0x000fe200000018ff */
[----:B------:R-:W0:Y:S07]  /*d920*/  LDGDEPBAR ;  /* 0x00000000000079af */ /* 0x000e2e0000000000 */
[C---:B-1----:R-:W-:Y:S08]  /*d930*/  HMMA.16816.F32 R52, R124.reuse, R16, R52 ;  /* 0x000000107c34723c */ /* 0x042ff00000001834 */
[C---:B------:R-:W-:Y:S01]  /*d940*/  HMMA.16816.F32 R48, R124.reuse, R18, R48 ;  /* 0x000000127c30723c */ /* 0x040fe20000001830 */
[----:B------:R-:W1:Y:S07]  /*d950*/  LDSM.16.M88.4 R16, [R206+0x2800] ;  /* 0x00280000ce10783b */ /* 0x000e6e0000000200 */
[C---:B------:R-:W-:Y:S08]  /*d960*/  HMMA.16816.F32 R44, R124.reuse, R36, R44 ;  /* 0x000000247c2c723c */ /* 0x040ff0000000182c */
[----:B------:R-:W-:Y:S01]  /*d970*/  HMMA.16816.F32 R40, R124, R38, R40 ;  /* 0x000000267c28723c */ /* 0x000fe20000001828 */
[----:B------:R-:W1:Y:S07]  /*d980*/  LDSM.16.M88.4 R36, [R204+-0x1800] ;  /* 0xffe80000cc24783b */ /* 0x000e6e0000000200 */
[C---:B----4-:R-:W-:Y:S08]  /*d990*/  HMMA.16816.F32 R68, R144.reuse, R64, R68 ;  /* 0x000000409044723c */ /* 0x050ff00000001844 */
[C---:B--2---:R-:W-:Y:S08]  /*d9a0*/  HMMA.16816.F32 R8, R144.reuse, R32, R8 ;  /* 0x000000209008723c */ /* 0x044ff00000001808 */
[C---:B------:R-:W-:Y:S01]  /*d9b0*/  HMMA.16816.F32 R4, R144.reuse, R34, R4 ;  /* 0x000000229004723c */ /* 0x040fe20000001804 */
[----:B------:R-:W2:Y:S07]  /*d9c0*/  LDSM.16.M88.4 R32, [R204+-0x1000] ;  /* 0xfff00000cc20783b */ /* 0x000eae0000000200 */
[C---:B------:R-:W-:Y:S08]  /*d9d0*/  HMMA.16816.F32 R76, R144.reuse, R92, R76 ;  /* 0x0000005c904c723c */ /* 0x040ff0000000184c */
[C---:B------:R-:W-:Y:S01]  /*d9e0*/  HMMA.16816.F32 R72, R144.reuse, R94, R72 ;  /* 0x0000005e9048723c */ /* 0x040fe20000001848 */
[----:B------:R-:W4:Y:S07]  /*d9f0*/  LDSM.16.M88.4 R92, [R204+-0x800] ;  /* 0xfff80000cc5c783b */ /* 0x000f2e0000000200 */
[C---:B------:R-:W-:Y:S01]  /*da00*/  HMMA.16816.F32 R64, R144.reuse, R66, R28 ;  /* 0x000000429040723c */ /* 0x040fe2000000181c */
[----:B------:R-:W2:Y:S07]  /*da10*/  LDSM.16.M88.4 R28, [R192+0x3000] ;  /* 0x00300000c01c783b */ /* 0x000eae0000000200 */
[C---:B------:R-:W-:Y:S08]  /*da20*/  HMMA.16816.F32 R60, R144.reuse, R24, R60 ;  /* 0x00000018903c723c */ /* 0x040ff0000000183c */
[C---:B------:R-:W-:Y:S01]  /*da30*/  HMMA.16816.F32 R56, R144.reuse, R26, R56 ;  /* 0x0000001a9038723c */ /* 0x040fe20000001838 */
[----:B------:R-:W2:Y:S07]  /*da40*/  LDSM.16.M88.4 R24, [R192+0x3800] ;  /* 0x00380000c018783b */ /* 0x000eae0000000200 */
[C---:B---3--:R-:W-:Y:S08]  /*da50*/  HMMA.16816.F32 R52, R144.reuse, R20, R52 ;  /* 0x000000149034723c */ /* 0x048ff00000001834 */
[C---:B------:R-:W-:Y:S01]  /*da60*/  HMMA.16816.F32 R48, R144.reuse, R22, R48 ;  /* 0x000000169030723c */ /* 0x040fe20000001830 */
[----:B------:R-:W3:Y:S07]  /*da70*/  LDSM.16.M88.4 R20, [R192+0x4000] ;  /* 0x00400000c014783b */ /* 0x000eee0000000200 */
[C---:B-1----:R-:W-:Y:S08]  /*da80*/  HMMA.16816.F32 R44, R144.reuse, R16, R44 ;  /* 0x00000010902c723c */ /* 0x042ff0000000182c */
[----:B------:R-:W-:Y:S01]  /*da90*/  HMMA.16816.F32 R40, R144, R18, R40 ;  /* 0x000000129028723c */ /* 0x000fe20000001828 */
[----:B------:R-:W1:Y:S07]  /*daa0*/  LDSM.16.M88.4 R16, [R192+0x4800] ;  /* 0x00480000c010783b */ /* 0x000e6e0000000200 */
[C---:B------:R-:W-:Y:S08]  /*dab0*/  HMMA.16816.F32 R8, R160.reuse, R88, R8 ;  /* 0x00000058a008723c */ /* 0x040ff00000001808 */
        /* <DEDUP_REMOVED lines=14> */
[C---:B----4-:R-:W-:Y:S08]  /*dba0*/  HMMA.16816.F32 R44, R160.reuse, R92, R44 ;  /* 0x0000005ca02c723c */ /* 0x050ff0000000182c */
[----:B------:R-:W-:Y:S01]  /*dbb0*/  HMMA.16816.F32 R40, R160, R94, R40 ;  /* 0x0000005ea028723c */ /* 0x000fe20000001828 */
[----:B------:R-:W-:Y:S07]  /*dbc0*/  LDSM.16.M88.4 R92, [R206+0x4000] ;  /* 0x00400000ce5c783b */ /* 0x000fee0000000200 */
[C---:B------:R-:W-:Y:S08]  /*dbd0*/  HMMA.16816.F32 R8, R168.reuse, R28, R8 ;  /* 0x0000001ca808723c */ /* 0x040ff00000001808 */
[C---:B------:R-:W-:Y:S01]  /*dbe0*/  HMMA.16816.F32 R4, R168.reuse, R30, R4 ;  /* 0x0000001ea804723c */ /* 0x040fe20000001804 */
[----:B------:R-:W4:Y:S07]  /*dbf0*/  LDSM.16.M88.4 R28, [R207+0x4800] ;  /* 0x00480000cf1c783b */ /* 0x000f2e0000000200 */
[C---:B------:R-:W-:Y:S08]  /*dc00*/  HMMA.16816.F32 R76, R168.reuse, R24, R76 ;  /* 0x00000018a84c723c */ /* 0x040ff0000000184c */
[C---:B------:R-:W-:Y:S01]  /*dc10*/  HMMA.16816.F32 R72, R168.reuse, R26, R72 ;  /* 0x0000001aa848723c */ /* 0x040fe20000001848 */
[----:B------:R-:W2:Y:S07]  /*dc20*/  LDSM.16.M88.4 R24, [R207+0x5000] ;  /* 0x00500000cf18783b */ /* 0x000eae0000000200 */
[C---:B---3--:R-:W-:Y:S08]  /*dc30*/  HMMA.16816.F32 R68, R168.reuse, R20, R68 ;  /* 0x00000014a844723c */ /* 0x048ff00000001844 */
[C---:B------:R-:W-:Y:S01]  /*dc40*/  HMMA.16816.F32 R64, R168.reuse, R22, R64 ;  /* 0x00000016a840723c */ /* 0x040fe20000001840 */
[----:B------:R-:W3:Y:S07]  /*dc50*/  LDSM.16.M88.4 R20, [R207+0x5800] ;  /* 0x00580000cf14783b */ /* 0x000eee0000000200 */
[C---:B-1----:R-:W-:Y:S08]  /*dc60*/  HMMA.16816.F32 R60, R168.reuse, R16, R60 ;  /* 0x00000010a83c723c */ /* 0x042ff0000000183c */
[C---:B------:R-:W-:Y:S01]  /*dc70*/  HMMA.16816.F32 R56, R168.reuse, R18, R56 ;  /* 0x00000012a838723c */ /* 0x040fe20000001838 */
[----:B------:R-:W1:Y:S07]  /*dc80*/  LDSM.16.M88.4 R16, [R206+0x3000] ;  /* 0x00300000ce10783b */ /* 0x000e6e0000000200 */
[C---:B------:R-:W-:Y:S08]  /*dc90*/  HMMA.16816.F32 R52, R168.reuse, R88, R52 ;  /* 0x00000058a834723c */ /* 0x040ff00000001834 */
[C---:B------:R-:W-:Y:S01]  /*dca0*/  HMMA.16816.F32 R48, R168.reuse, R90, R48 ;  /* 0x0000005aa830723c */ /* 0x040fe20000001830 */
[----:B------:R-:W1:Y:S07]  /*dcb0*/  LDSM.16.M88.4 R88, [R206+0x4800] ;  /* 0x00480000ce58783b */ /* 0x000e6e0000000200 */
        /* <DEDUP_REMOVED lines=8> */
[----:B------:R-:W1:Y:S07]  /*dd40*/  LDSM.16.M88.4 R36, [R204] ;  /* 0x00000000cc24783b */ /* 0x000e6e0000000200 */
[C---:B--2---:R-:W-:Y:S08]  /*dd50*/  HMMA.16816.F32 R68, R172.reuse, R32, R68 ;  /* 0x00000020ac44723c */ /* 0x044ff00000001844 */
[C---:B------:R-:W-:Y:S01]  /*dd60*/  HMMA.16816.F32 R64, R172.reuse, R34, R64 ;  /* 0x00000022ac40723c */ /* 0x040fe20000001840 */
[----:B------:R-:W2:Y:S07]  /*dd70*/  LDSM.16.M88.4 R32, [R204+0x800] ;  /* 0x00080000cc20783b */ /* 0x000eae0000000200 */
[C---:B----4-:R-:W-:Y:S08]  /*dd80*/  HMMA.16816.F32 R60, R172.reuse, R28, R60 ;  /* 0x0000001cac3c723c */ /* 0x050ff0000000183c */
[C---:B------:R-:W-:Y:S01]  /*dd90*/  HMMA.16816.F32 R56, R172.reuse, R30, R56 ;  /* 0x0000001eac38723c */ /* 0x040fe20000001838 */
[----:B------:R-:W4:Y:S07]  /*dda0*/  LDSM.16.M88.4 R28, [R204+0x1000] ;  /* 0x00100000cc1c783b */ /* 0x000f2e0000000200 */
[C---:B------:R-:W-:Y:S08]  /*ddb0*/  HMMA.16816.F32 R52, R172.reuse, R24, R52 ;  /* 0x00000018ac34723c */ /* 0x040ff00000001834 */
[C---:B------:R-:W-:Y:S01]  /*ddc0*/  HMMA.16816.F32 R48, R172.reuse, R26, R48 ;  /* 0x0000001aac30723c */ /* 0x040fe20000001830 */
[----:B------:R-:W2:Y:S07]  /*ddd0*/  LDSM.16.M88.4 R24, [R204+0x1800] ;  /* 0x00180000cc18783b */ /* 0x000eae0000000200 */
[C---:B---3--:R-:W-:Y:S08]  /*dde0*/  HMMA.16816.F32 R44, R172.reuse, R20, R44 ;  /* 0x00000014ac2c723c */ /* 0x048ff0000000182c */
[----:B------:R-:W-:Y:S01]  /*ddf0*/  HMMA.16816.F32 R40, R172, R22, R40 ;  /* 0x00000016ac28723c */ /* 0x000fe20000001828 */
[----:B------:R-:W3:Y:S07]  /*de00*/  LDSM.16.M88.4 R20, [R204+0x2000] ;  /* 0x00200000cc14783b */ /* 0x000eee0000000200 */
[C---:B-1----:R-:W-:Y:S08]  /*de10*/  HMMA.16816.F32 R8, R180.reuse, R16, R8 ;  /* 0x00000010b408723c */ /* 0x042ff00000001808 */
        /* <DEDUP_REMOVED lines=13> */
[C---:B------:R-:W-:Y:S08]  /*def0*/  HMMA.16816.F32 R8, R184.reuse, R36, R8 ;  /* 0x00000024b808723c */ /* 0x040ff00000001808 */
[C---:B------:R-:W-:Y:S08]  /*df00*/  HMMA.16816.F32 R4, R184.reuse, R38, R4 ;  /* 0x00000026b804723c */ /* 0x040ff00000001804 */
[C---:B--2---:R-:W-:Y:S08]  /*df10*/  HMMA.16816.F32 R76, R184.reuse, R32, R76 ;  /* 0x00000020b84c723c */ /* 0x044ff0000000184c */
[C---:B------:R-:W-:Y:S08]  /*df20*/  HMMA.16816.F32 R72, R184.reuse, R34, R72 ;  /* 0x00000022b848723c */ /* 0x040ff00000001848 */
[C---:B----4-:R-:W-:Y:S08]  /*df30*/  HMMA.16816.F32 R68, R184.reuse, R28, R68 ;  /* 0x0000001cb844723c */ /* 0x050ff00000001844 */
[C---:B------:R-:W-:Y:S08]  /*df40*/  HMMA.16816.F32 R64, R184.reuse, R30, R64 ;  /* 0x0000001eb840723c */ /* 0x040ff00000001840 */
[C---:B------:R-:W-:Y:S08]  /*df50*/  HMMA.16816.F32 R60, R184.reuse, R24, R60 ;  /* 0x00000018b83c723c */ /* 0x040ff0000000183c */
[C---:B------:R-:W-:Y:S08]  /*df60*/  HMMA.16816.F32 R56, R184.reuse, R26, R56 ;  /* 0x0000001ab838723c */ /* 0x040ff00000001838 */
[C---:B---3--:R-:W-:Y:S08]  /*df70*/  HMMA.16816.F32 R52, R184.reuse, R20, R52 ;  /* 0x00000014b834723c */ /* 0x048ff00000001834 */
[C---:B------:R-:W-:Y:S08]  /*df80*/  HMMA.16816.F32 R48, R184.reuse, R22, R48 ;  /* 0x00000016b830723c */ /* 0x040ff00000001830 */
[C---:B-1----:R-:W-:Y:S08]  /*df90*/  HMMA.16816.F32 R44, R184.reuse, R16, R44 ;  /* 0x00000010b82c723c */ /* 0x042ff0000000182c */
        /* <DEDUP_REMOVED lines=32> */
.L_x_792:
[----:B------:R-:W-:Y:S05]  /*e1a0*/  BSYNC B0 ;  /* 0x0000000000007941 */ /* 0x000fea0003800000 */
.L_x_791:
[----:B------:R-:W-:Y:S01]  /*e1b0*/  ISETP.NE.AND P0, PT, R228, 0x1, PT ;  /* 0x00000001e400780c */ /* 0x000fe20003f05270 */
[----:B------:R-:W-:Y:S01]  /*e1c0*/  IMAD.IADD R21, R218, 0x1, R209 ;  /* 0x00000001da157824 */ /* 0x000fe200078e02d1 */
[----:B------:R-:W-:Y:S01]  /*e1d0*/  ULDC UR4, c[0x0][0x324] ;  /* 0x0000c90000047ab9 */ /* 0x000fe20000000800 */
[----:B------:R-:W-:Y:S01]  /*e1e0*/  IMAD.IADD R20, R231, 0x1, R15 ;  /* 0x00000001e7147824 */ /* 0x000fe200078e020f */
[----:B------:R-:W-:Y:S01]  /*e1f0*/  ULOP3.LUT UR4, URZ, UR4, URZ, 0x33, !UPT ;  /* 0x000000043f047292 */ /* 0x000fe2000f8e333f */
[----:B------:R-:W0:Y:S01]  /*e200*/  LDGDEPBAR ;  /* 0x00000000000079af */ /* 0x000e220000000000 */
[----:B-1----:R-:W-:-:S02]  /*e210*/  IMAD.IADD R16, R15, 0x1, -R217 ;  /* 0x000000010f107824 */ /* 0x002fc400078e0ad9 */
[C---:B------:R-:W-:Y:S02]  /*e220*/  IADD3 R18, -R217.reuse, 0x1, R20 ;  /* 0x00000001d9127810 */ /* 0x040fe40007ffe114 */
[----:B------:R-:W-:-:S03]  /*e230*/  IADD3 R20, -R217, R20, RZ ;  /* 0x00000014d9147210 */ /* 0x000fc60007ffe1ff */
[----:B------:R-:W-:-:S04]  /*e240*/  @P0 IMAD.HI.U32 R0, R21, c[0x0][0x2c8], RZ ;  /* 0x0000b20015000a27 */ /* 0x000fc800078e00ff */
[----:B------:R-:W-:Y:S01]  /*e250*/  IMAD.IADD R18, R18, 0x1, -R229 ;  /* 0x0000000112127824 */ /* 0x000fe200078e0ae5 */
[----:B------:R-:W-:Y:S02]  /*e260*/  @P0 SHF.R.U32.HI R21, RZ, c[0x0][0x2cc], R0 ;  /* 0x0000b300ff150a19 */ /* 0x000fe40000011600 */
[----:B------:R-:W-:Y:S02]  /*e270*/  ISETP.GE.AND P0, PT, R232, 0x1, PT ;  /* 0x00000001e800780c */ /* 0x000fe40003f06270 */
[C---:B------:R-:W-:Y:S01]  /*e280*/  IADD3 R19, R18.reuse, c[0x0][0x328], RZ ;  /* 0x0000ca0012137a10 */ /* 0x040fe20007ffe0ff */
[----:B------:R-:W1:Y:S01]  /*e290*/  SHFL.IDX PT, R2, R21, RZ, 0x1c1f ;  /* 0x001c1fff15027589 */ /* 0x000e6200000e0000 */
[----:B------:R-:W-:-:S03]  /*e2a0*/  IADD3 R18, R18, UR4, RZ ;  /* 0x0000000412127c10 */ /* 0x000fc6000fffe0ff */
[----:B-1----:R-:W-:Y:S01]  /*e2b0*/  IMAD.IADD R24, R19, 0x1, R2 ;  /* 0x0000000113187824 */ /* 0x002fe200078e0202 */
[----:B------:R-:W-:-:S04]  /*e2c0*/  IADD3 R23, R18, R2, RZ ;  /* 0x0000000212177210 */ /* 0x000fc80007ffe0ff */
[----:B------:R-:W-:Y:S01]  /*e2d0*/  IMNMX R24, R20, R24, PT ;  /* 0x0000001814187217 */ /* 0x000fe20003800200 */
[----:B------:R-:W-:Y:S05]  /*e2e0*/  @!P0 BRA `(.L_x_793) ;  /* 0x0000014000008947 */ /* 0x000fea0003800000 */
[----:B------:R-:W-:Y:S01]  /*e2f0*/  IADD3 R2, -R229, R231, R2 ;  /* 0x000000e7e5027210 */ /* 0x000fe20007ffe102 */
[----:B------:R-:W-:Y:S03]  /*e300*/  BSSY B0, `(.L_x_794) ;  /* 0x000000e000007945 */ /* 0x000fe60003800000 */
        /* <DEDUP_REMOVED lines=9> */
.L_x_795:
[----:B------:R-:W-:-:S04]  /*e3a0*/  MOV R0, c[0x0][0x32c] ;  /* 0x0000cb0000007a02 */ /* 0x000fc80000000f00 */
[----:B------:R-:W-:-:S13]  /*e3b0*/  ISETP.NE.AND P0, PT, R0, 0x1, PT ;  /* 0x000000010000780c */ /* 0x000fda0003f05270 */
[----:B------:R-:W-:-:S05]  /*e3c0*/  @P0 IMAD.HI.U32 R0, R2, c[0x0][0x330], RZ ;  /* 0x0000cc0002000a27 */ /* 0x000fca00078e00ff */
[----:B------:R-:W-:Y:S02]  /*e3d0*/  @P0 SHF.R.U32.HI R2, RZ, c[0x0][0x334], R0 ;  /* 0x0000cd00ff020a19 */ /* 0x000fe40000011600 */
.L_x_796:
[----:B------:R-:W-:Y:S05]  /*e3e0*/  BSYNC B0 ;  /* 0x0000000000007941 */ /* 0x000fea0003800000 */
.L_x_794:
[----:B------:R-:W-:-:S05]  /*e3f0*/  IMAD R2, R2, c[0x0][0x32c], R16 ;  /* 0x0000cb0002027a24 */ /* 0x000fca00078e0210 */
[----:B------:R-:W-:Y:S02]  /*e400*/  IADD3 R0, R2, c[0x0][0x32c], RZ ;  /* 0x0000cb0002007a10 */ /* 0x000fe40007ffe0ff */
[----:B------:R-:W-:Y:S02]  /*e410*/  IMNMX R23, R23, R2, !PT ;  /* 0x0000000217177217 */ /* 0x000fe40007800200 */
[----:B------:R-:W-:Y:S02]  /*e420*/  IMNMX R24, R24, R0, PT ;  /* 0x0000000018187217 */ /* 0x000fe40003800200 */
.L_x_793:
[C---:B------:R-:W-:Y:S01]  /*e430*/  ISETP.GE.AND P0, PT, R15.reuse, 0x9, PT ;  /* 0x000000090f00780c */ /* 0x040fe20003f06270 */
[----:B------:R-:W1:Y:S01]  /*e440*/  SHFL.IDX PT, R21, R21, 0x1, 0x1c1f ;  /* 0x003c1f0015157f89 */ /* 0x000e6200000e0000 */
[----:B------:R-:W-:Y:S02]  /*e450*/  ISETP.GE.AND P1, PT, R15, 0x2, PT ;  /* 0x000000020f00780c */ /* 0x000fe40003f26270 */
[----:B------:R-:W-:Y:S02]  /*e460*/  P2R R22, PR, RZ, 0x1 ;  /* 0x00000001ff167803 */ /* 0x000fe40000000000 */
[----:B------:R-:W-:-:S02]  /*e470*/  ISETP.GT.AND P0, PT, R23, 0x8, !P0 ;  /* 0x000000081700780c */ /* 0x000fc40004704270 */
[----:B------:R-:W-:Y:S02]  /*e480*/  P2R R0, PR, RZ, 0x2 ;  /* 0x00000002ff007803 */ /* 0x000fe40000000000 */
[----:B------:R-:W-:Y:S02]  /*e490*/  ISETP.LT.OR P0, PT, R24, 0x9, P0 ;  /* 0x000000091800780c */ /* 0x000fe40000701670 */
[----:B------:R-:W-:Y:S02]  /*e4a0*/  ISETP.GT.AND P1, PT, R23, 0x1, !P1 ;  /* 0x000000011700780c */ /* 0x000fe40004f24270 */
[----:B------:R-:W-:Y:S02]  /*e4b0*/  ISETP.GE.AND P2, PT, R15, 0xa, PT ;  /* 0x0000000a0f00780c */ /* 0x000fe40003f46270 */
[----:B------:R-:W-:Y:S02]  /*e4c0*/  FSEL R13, R4, -INF , !P0 ;  /* 0xff800000040d7808 */ /* 0x000fe40004000000 */
[----:B------:R-:W-:-:S02]  /*e4d0*/  ISETP.LT.OR P1, PT, R24, 0x2, P1 ;  /* 0x000000021800780c */ /* 0x000fc40000f21670 */
[----:B------:R-:W-:Y:S02]  /*e4e0*/  ISETP.GT.AND P0, PT, R23, 0x9, !P2 ;  /* 0x000000091700780c */ /* 0x000fe40005704270 */
[----:B------:R-:W-:Y:S02]  /*e4f0*/  FSEL R12, R9, -INF , !P1 ;  /* 0xff800000090c7808 */ /* 0x000fe40004800000 */
[----:B------:R-:W-:Y:S01]  /*e500*/  ISETP.LT.OR P0, PT, R24, 0xa, P0 ;  /* 0x0000000a1800780c */ /* 0x000fe20000701670 */
[--C-:B-1----:R-:W-:Y:S01]  /*e510*/  IMAD.IADD R19, R19, 0x1, R21.reuse ;  /* 0x0000000113137824 */ /* 0x102fe200078e0215 */
[----:B------:R-:W-:Y:S01]  /*e520*/  ISETP.GE.AND P1, PT, R15, 0x11, PT ;  /* 0x000000110f00780c */ /* 0x000fe20003f26270 */
[----:B------:R-:W-:Y:S01]  /*e530*/  IMAD.IADD R18, R18, 0x1, R21 ;  /* 0x0000000112127824 */ /* 0x000fe200078e0215 */
        /* <DEDUP_REMOVED lines=8> */
[C---:B------:R-:W-:Y:S02]  /*e5c0*/  ISETP.LT.OR P0, PT, R24.reuse, 0x12, P0 ;  /* 0x000000121800780c */ /* 0x040fe40000701670 */
        /* <DEDUP_REMOVED lines=43> */
[C---:B------:R-:W-:Y:S02]  /*e880*/  ISETP.GE.AND P6, PT, R15.reuse, 0x3a, PT ;  /* 0x0000003a0f00780c */ /* 0x040fe40003fc6270 */
[----:B------:R-:W-:Y:S02]  /*e890*/  ISETP.LT.OR P0, PT, R24, 0x39, P0 ;  /* 0x000000391800780c */ /* 0x000fe40000701670 */
[----:B------:R-:W-:Y:S02]  /*e8a0*/  ISETP.GE.AND P5, PT, R15, 0x41, PT ;  /* 0x000000410f00780c */ /* 0x000fe40003fa6270 */
[----:B------:R-:W-:-:S02]  /*e8b0*/  FSEL R151, R56, -INF , !P0 ;  /* 0xff80000038977808 */ /* 0x000fc40004000000 */
[----:B------:R-:W-:Y:S02]  /*e8c0*/  ISETP.GT.AND P0, PT, R23, 0x39, !P6 ;  /* 0x000000391700780c */ /* 0x000fe40007704270 */
[C---:B------:R-:W-:Y:S02]  /*e8d0*/  ISETP.GE.AND P4, PT, R15.reuse, 0x42, PT ;  /* 0x000000420f00780c */ /* 0x040fe40003f86270 */
        /* <DEDUP_REMOVED lines=16> */
[----:B------:R-:W-:Y:S02]  /*e9e0*/  IMNMX R20, R20, R19, PT ;  /* 0x0000001314147217 */ /* 0x000fe40003800200 */
[----:B------:R-:W-:Y:S02]  /*e9f0*/  FSEL R158, R48, -INF , !P0 ;  /* 0xff800000309e7808 */ /* 0x000fe40004000000 */
[----:B------:R-:W-:-:S04]  /*ea00*/  ISETP.GT.AND P0, PT, R23, 0x49, !P2 ;  /* 0x000000491700780c */ /* 0x000fc80005704270 */
[----:B------:R-:W-:-:S04]  /*ea10*/  ISETP.LT.OR P0, PT, R24, 0x4a, P0 ;  /* 0x0000004a1800780c */ /* 0x000fc80000701670 */
[----:B------:R-:W-:Y:S02]  /*ea20*/  FSEL R153, R49, -INF , !P0 ;  /* 0xff80000031997808 */ /* 0x000fe40004000000 */
[----:B------:R-:W-:Y:S02]  /*ea30*/  ISETP.GT.AND P0, PT, R23, 0x50, !P1 ;  /* 0x000000501700780c */ /* 0x000fe40004f04270 */
[----:B------:R-:W-:Y:S02]  /*ea40*/  ISETP.GE.AND P1, PT, R15, 0x52, PT ;  /* 0x000000520f00780c */ /* 0x000fe40003f26270 */
[----:B------:R-:W-:-:S04]  /*ea50*/  ISETP.LT.OR P0, PT, R24, 0x51, P0 ;  /* 0x000000511800780c */ /* 0x000fc80000701670 */
        /* <DEDUP_REMOVED lines=11> */
[----:B------:R-:W-:-:S04]  /*eb10*/  ISETP.GT.AND P0, PT, R23, RZ, !P1 ;  /* 0x000000ff1700720c */ /* 0x000fc80004f04270 */
[----:B------:R-:W-:-:S04]  /*eb20*/  ISETP.LT.OR P0, PT, R24, 0x1, P0 ;  /* 0x000000011800780c */ /* 0x000fc80000701670 */
[----:B------:R-:W-:Y:S02]  /*eb30*/  FSEL R17, R8, -INF , !P0 ;  /* 0xff80000008117808 */ /* 0x000fe40004000000 */
[----:B------:R-:W-:-:S04]  /*eb40*/  ISETP.GE.AND P0, PT, R15, 0x5a, PT ;  /* 0x0000005a0f00780c */ /* 0x000fc80003f06270 */
[----:B------:R-:W-:Y:S02]  /*eb50*/  P2R R40, PR, RZ, 0x1 ;  /* 0x00000001ff287803 */ /* 0x000fe40000000000 */
[----:B------:R-:W-:-:S04]  /*eb60*/  ISETP.GT.AND P0, PT, R23, 0x59, !P0 ;  /* 0x000000591700780c */ /* 0x000fc80004704270 */
[----:B------:R-:W-:-:S04]  /*eb70*/  ISETP.LT.OR P0, PT, R24, 0x5a, P0 ;  /* 0x0000005a1800780c */ /* 0x000fc80000701670 */
[----:B------:R-:W-:Y:S02]  /*eb80*/  FSEL R138, R41, -INF , !P0 ;  /* 0xff800000298a7808 */ /* 0x000fe40004000000 */
[----:B------:R-:W-:-:S13]  /*eb90*/  ISETP.GE.AND P0, PT, R232, 0x1, PT ;  /* 0x00000001e800780c */ /* 0x000fda0003f06270 */
        /* <DEDUP_REMOVED lines=12> */
.L_x_799:
[----:B------:R-:W-:-:S04]  /*ec60*/  MOV R8, c[0x0][0x32c] ;  /* 0x0000cb0000087a02 */ /* 0x000fc80000000f00 */
[----:B------:R-:W-:-:S13]  /*ec70*/  ISETP.NE.AND P0, PT, R8, 0x1, PT ;  /* 0x000000010800780c */ /* 0x000fda0003f05270 */
[----:B------:R-:W-:-:S05]  /*ec80*/  @P0 IMAD.HI.U32 R8, R21, c[0x0][0x330], RZ ;  /* 0x0000cc0015080a27 */ /* 0x000fca00078e00ff */
[----:B------:R-:W-:Y:S02]  /*ec90*/  @P0 SHF.R.U32.HI R21, RZ, c[0x0][0x334], R8 ;  /* 0x0000cd00ff150a19 */ /* 0x000fe40000011608 */
.L_x_800:
[----:B------:R-:W-:Y:S05]  /*eca0*/  BSYNC B0 ;  /* 0x0000000000007941 */ /* 0x000fea0003800000 */
.L_x_798:
[----:B------:R-:W-:-:S05]  /*ecb0*/  IMAD R16, R21, c[0x0][0x32c], R16 ;  /* 0x0000cb0015107a24 */ /* 0x000fca00078e0210 */
[----:B------:R-:W-:Y:S02]  /*ecc0*/  IADD3 R8, R16, c[0x0][0x32c], RZ ;  /* 0x0000cb0010087a10 */ /* 0x000fe40007ffe0ff */
[----:B------:R-:W-:Y:S02]  /*ecd0*/  IMNMX R18, R18, R16, !PT ;  /* 0x0000001012127217 */ /* 0x000fe40007800200 */
[----:B------:R-:W-:Y:S02]  /*ece0*/  IMNMX R20, R20, R8, PT ;  /* 0x0000000814147217 */ /* 0x000fe40003800200 */
.L_x_797:
[----:B------:R-:W-:Y:S01]  /*ecf0*/  ISETP.NE.AND P0, PT, R22, RZ, PT ;  /* 0x000000ff1600720c */ /* 0x000fe20003f05270 */
[----:B------:R-:W-:Y:S01]  /*ed00*/  LDSM.16.MT88.4 R88, [R188] ;  /* 0x00000000bc58783b */ /* 0x000fe20000004200 */
[----:B------:R-:W-:Y:S02]  /*ed10*/  FMNMX.FTZ R19, R17, R12, !PT ;  /* 0x0000000c11137209 */ /* 0x000fe40007810000 */
[----:B------:R-:W-:Y:S01]  /*ed20*/  ISETP.GT.AND P0, PT, R18, 0x8, !P0 ;  /* 0x000000081200780c */ /* 0x000fe20004704270 */
[----:B------:R-:W-:Y:S01]  /*ed30*/  LDSM.16.MT88.4 R96, [R191+0x3000] ;  /* 0x00300000bf60783b */ /* 0x000fe20000004200 */
[----:B------:R-:W-:-:S02]  /*ed40*/  FMNMX.FTZ R19, R13, R19, !PT ;  /* 0x000000130d137209 */ /* 0x000fc40007810000 */
[----:B------:R-:W-:Y:S01]  /*ed50*/  ISETP.LT.OR P0, PT, R20, 0x9, P0 ;  /* 0x000000091400780c */ /* 0x000fe20000701670 */
[----:B------:R-:W-:Y:S01]  /*ed60*/  LDSM.16.MT88.4 R108, [R191] ;  /* 0x00000000bf6c783b */ /* 0x000fe20000004200 */
[----:B------:R-:W-:Y:S02]  /*ed70*/  FMNMX.FTZ R19, R5, R19, !PT ;  /* 0x0000001305137209 */ /* 0x000fe40007810000 */
[----:B------:R-:W-:Y:S01]  /*ed80*/  FSEL R6, R6, -INF , !P0 ;  /* 0xff80000006067808 */ /* 0x000fe20004000000 */
[----:B------:R-:W-:Y:S01]  /*ed90*/  LDSM.16.MT88.4 R80, [R189] ;  /* 0x00000000bd50783b */ /* 0x000fe20000004200 */
[----:B------:R-:W-:Y:S02]  /*eda0*/  ISETP.NE.AND P0, PT, R39, RZ, PT ;  /* 0x000000ff2700720c */ /* 0x000fe40003f05270 */
[----:B------:R-:W-:Y:S01]  /*edb0*/  FMNMX.FTZ R19, R76, R19, !PT ;  /* 0x000000134c137209 */ /* 0x000fe20007810000 */
[----:B------:R-:W-:Y:S01]  /*edc0*/  LDSM.16.MT88.4 R104, [R190+0x3000] ;  /* 0x00300000be68783b */ /* 0x000fe20000004200 */
        /* <DEDUP_REMOVED lines=27> */
[----:B------:R-:W-:Y:S01]  /*ef80*/  FMNMX.FTZ R19, R164, R19, !PT ;  /* 0x00000013a4137209 */ /* 0x000fe20007810000 */
[----:B------:R-:W-:Y:S01]  /*ef90*/  LDSM.16.MT88.4 R36, [R190+0x3800] ;  /* 0x00380000be24783b */ /* 0x000fe20000004200 */
[----:B------:R-:W-:Y:S02]  /*efa0*/  ISETP.GT.AND P0, PT, R18, 0x19, !P0 ;  /* 0x000000191200780c */ /* 0x000fe40004704270 */
[----:B------:R-:W-:Y:S02]  /*efb0*/  FMNMX.FTZ R19, R156, R19, !PT ;  /* 0x000000139c137209 */ /* 0x000fe40007810000 */
[----:B------:R-:W-:-:S02]  /*efc0*/  ISETP.LT.OR P0, PT, R20, 0x1a, P0 ;  /* 0x0000001a1400780c */ /* 0x000fc40000701670 */
[----:B------:R-:W-:Y:S02]  /*efd0*/  FMNMX.FTZ R19, R158, R19, !PT ;  /* 0x000000139e137209 */ /* 0x000fe40007810000 */
[----:B------:R-:W-:Y:S02]  /*efe0*/  FSEL R8, R75, -INF , !P0 ;  /* 0xff8000004b087808 */ /* 0x000fe40004000000 */
[----:B------:R-:W-:Y:S01]  /*eff0*/  ISETP.NE.AND P0, PT, R35, RZ, PT ;  /* 0x000000ff2300720c */ /* 0x000fe20003f05270 */
[----:B------:R-:W-:Y:S01]  /*f000*/  LDSM.16.MT88.4 R72, [R190] ;  /* 0x00000000be48783b */ /* 0x000fe20000004200 */
        /* <DEDUP_REMOVED lines=35> */
[----:B------:R-:W-:Y:S01]  /*f240*/  ISETP.LT.OR P0, PT, R20, 0x3a, P0 ;  /* 0x0000003a1400780c */ /* 0x000fe20000701670 */
[----:B------:R-:W1:Y:S03]  /*f250*/  SHFL.BFLY PT, R0, R19, 0x2, 0x1f ;  /* 0x0c401f0013007f89 */ /* 0x000e6600000e0000 */
[----:B------:R-:W-:-:S02]  /*f260*/  FSEL R166, R59, -INF , !P0 ;  /* 0xff8000003ba67808 */ /* 0x000fc40004000000 */
[----:B------:R-:W-:Y:S01]  /*f270*/  ISETP.GT.AND P0, PT, R18, 0x40, !P5 ;  /* 0x000000401200780c */ /* 0x000fe20006f04270 */
[----:B------:R-:W-:Y:S01]  /*f280*/  LDSM.16.MT88.4 R56, [R189+0x3000] ;  /* 0x00300000bd38783b */ /* 0x000fe20000004200 */
[----:B------:R-:W-:Y:S02]  /*f290*/  ISETP.NE.AND P5, PT, R45, RZ, PT ;  /* 0x000000ff2d00720c */ /* 0x000fe40003fa5270 */
        /* <DEDUP_REMOVED lines=8> */
[----:B------:R-:W-:Y:S01]  /*f320*/  ISETP.LT.OR P0, PT, R20, 0x49, P0 ;  /* 0x000000491400780c */ /* 0x000fe20000701670 */
[----:B------:R-:W-:Y:S03]  /*f330*/  LDSM.16.MT88.4 R24, [R190+0x800] ;  /* 0x00080000be18783b */ /* 0x000fe60000004200 */
[----:B------:R-:W-:-:S02]  /*f340*/  FSEL R154, R50, -INF , !P0 ;  /* 0xff800000329a7808 */ /* 0x000fc40004000000 */
[----:B------:R-:W-:-:S04]  /*f350*/  ISETP.GT.AND P0, PT, R18, 0x49, !P2 ;  /* 0x000000491200780c */ /* 0x000fc80005704270 */
[----:B------:R-:W-:-:S04]  /*f360*/  ISETP.LT.OR P0, PT, R20, 0x4a, P0 ;  /* 0x0000004a1400780c */ /* 0x000fc80000701670 */
[----:B------:R-:W-:Y:S02]  /*f370*/  FSEL R152, R51, -INF , !P0 ;  /* 0xff80000033987808 */ /* 0x000fe40004000000 */
[----:B------:R-:W-:Y:S02]  /*f380*/  ISETP.GT.AND P0, PT, R18, 0x1, !P6 ;  /* 0x000000011200780c */ /* 0x000fe40007704270 */
[----:B------:R-:W-:Y:S02]  /*f390*/  ISETP.NE.AND P6, PT, R40, RZ, PT ;  /* 0x000000ff2800720c */ /* 0x000fe40003fc5270 */
[----:B------:R-:W-:-:S04]  /*f3a0*/  ISETP.LT.OR P0, PT, R20, 0x2, P0 ;  /* 0x000000021400780c */ /* 0x000fc80000701670 */
[----:B------:R-:W-:Y:S02]  /*f3b0*/  FSEL R11, R11, -INF , !P0 ;  /* 0xff8000000b0b7808 */ /* 0x000fe40004000000 */
[C---:B------:R-:W-:Y:S02]  /*f3c0*/  ISETP.GT.AND P0, PT, R18.reuse, RZ, !P1 ;  /* 0x000000ff1200720c */ /* 0x040fe40004f04270 */
[----:B------:R-:W-:Y:S02]  /*f3d0*/  ISETP.GT.AND P1, PT, R18, 0x50, !P3 ;  /* 0x000000501200780c */ /* 0x000fe40005f24270 */
[C---:B------:R-:W-:Y:S02]  /*f3e0*/  ISETP.LT.OR P0, PT, R20.reuse, 0x1, P0 ;  /* 0x000000011400780c */ /* 0x040fe40000701670 */
[----:B------:R-:W-:Y:S02]  /*f3f0*/  ISETP.LT.OR P2, PT, R20, 0x51, P1 ;  /* 0x000000511400780c */ /* 0x000fe40000f41670 */
[----:B------:R-:W-:-:S02]  /*f400*/  FSEL R10, R10, -INF , !P0 ;  /* 0xff8000000a0a7808 */ /* 0x000fc40004000000 */
[----:B------:R-:W-:Y:S02]  /*f410*/  ISETP.GT.AND P0, PT, R18, 0x51, !P4 ;  /* 0x000000511200780c */ /* 0x000fe40006704270 */
[----:B------:R-:W-:Y:S02]  /*f420*/  FMNMX.FTZ R21, R10, R11, !PT ;  /* 0x0000000b0a157209 */ /* 0x000fe40007810000 */
[----:B------:R-:W-:Y:S02]  /*f430*/  ISETP.LT.OR P1, PT, R20, 0x52, P0 ;  /* 0x000000521400780c */ /* 0x000fe40000721670 */
[----:B------:R-:W-:Y:S02]  /*f440*/  FMNMX.FTZ R21, R6, R21, !PT ;  /* 0x0000001506157209 */ /* 0x000fe40007810000 */
[----:B------:R-:W-:Y:S02]  /*f450*/  ISETP.GT.AND P3, PT, R18, 0x58, !P5 ;  /* 0x000000581200780c */ /* 0x000fe40006f64270 */
[----:B------:R-:W-:-:S02]  /*f460*/  FMNMX.FTZ R21, R7, R21, !PT ;  /* 0x0000001507157209 */ /* 0x000fc40007810000 */
[----:B------:R-:W-:Y:S02]  /*f470*/  FSEL R142, R46, -INF , !P2 ;  /* 0xff8000002e8e7808 */ /* 0x000fe40005000000 */
[----:B------:R-:W-:Y:S02]  /*f480*/  FMNMX.FTZ R21, R16, R21, !PT ;  /* 0x0000001510157209 */ /* 0x000fe40007810000 */
[----:B------:R-:W-:Y:S02]  /*f490*/  FSEL R137, R47, -INF , !P1 ;  /* 0xff8000002f897808 */ /* 0x000fe40004800000 */
[----:B------:R-:W-:Y:S02]  /*f4a0*/  FMNMX.FTZ R21, R15, R21, !PT ;  /* 0x000000150f157209 */ /* 0x000fe40007810000 */
[----:B------:R-:W-:Y:S02]  /*f4b0*/  ISETP.GT.AND P0, PT, R18, 0x59, !P6 ;  /* 0x000000591200780c */ /* 0x000fe40007704270 */
[----:B------:R-:W-:-:S02]  /*f4c0*/  FMNMX.FTZ R21, R9, R21, !PT ;  /* 0x0000001509157209 */ /* 0x000fc40007810000 */
[----:B------:R-:W-:Y:S02]  /*f4d0*/  ISETP.LT.OR P1, PT, R20, 0x59, P3 ;  /* 0x000000591400780c */ /* 0x000fe40001f21670 */
[----:B------:R-:W-:Y:S02]  /*f4e0*/  FMNMX.FTZ R21, R8, R21, !PT ;  /* 0x0000001508157209 */ /* 0x000fe40007810000 */
[----:B------:R-:W-:Y:S02]  /*f4f0*/  ISETP.LT.OR P0, PT, R20, 0x5a, P0 ;  /* 0x0000005a1400780c */ /* 0x000fe40000701670 */
[----:B------:R-:W-:Y:S02]  /*f500*/  FMNMX.FTZ R21, R130, R21, !PT ;  /* 0x0000001582157209 */ /* 0x000fe40007810000 */
[----:B------:R-:W-:Y:S02]  /*f510*/  FSEL R134, R42, -INF , !P1 ;  /* 0xff8000002a867808 */ /* 0x000fe40004800000 */
[----:B------:R-:W-:-:S02]  /*f520*/  FMNMX.FTZ R21, R131, R21, !PT ;  /* 0x0000001583157209 */ /* 0x000fc40007810000 */
[----:B------:R-:W-:Y:S02]  /*f530*/  FSEL R133, R43, -INF , !P0 ;  /* 0xff8000002b857808 */ /* 0x000fe40004000000 */
[----:B------:R-:W-:Y:S02]  /*f540*/  FMNMX.FTZ R21, R135, R21, !PT ;  /* 0x0000001587157209 */ /* 0x000fe40007810000 */
[----:B-1----:R-:W-:Y:S02]  /*f550*/  FMNMX.FTZ R20, R19, R0, !PT ;  /* 0x0000000013147209 */ /* 0x002fe40007810000 */
[----:B------:R-:W-:Y:S02]  /*f560*/  FMNMX.FTZ R21, R136, R21, !PT ;  /* 0x0000001588157209 */ /* 0x000fe40007810000 */
[----:B------:R-:W-:Y:S01]  /*f570*/  ISETP.NE.AND P6, PT, R228, 0x1, PT ;  /* 0x00000001e400780c */ /* 0x000fe20003fc5270 */
[----:B------:R-:W1:Y:S01]  /*f580*/  SHFL.BFLY PT, R0, R20, 0x1, 0x1f ;  /* 0x0c201f0014007f89 */ /* 0x000e6200000e0000 */
[----:B------:R-:W-:-:S04]  /*f590*/  FMNMX.FTZ R21, R155, R21, !PT ;  /* 0x000000159b157209 */ /* 0x000fc80007810000 */
[----:B------:R-:W-:-:S04]  /*f5a0*/  FMNMX.FTZ R21, R157, R21, !PT ;  /* 0x000000159d157209 */ /* 0x000fc80007810000 */
[----:B------:R-:W-:-:S04]  /*f5b0*/  FMNMX.FTZ R21, R159, R21, !PT ;  /* 0x000000159f157209 */ /* 0x000fc80007810000 */
[----:B------:R-:W-:-:S04]  /*f5c0*/  FMNMX.FTZ R21, R166, R21, !PT ;  /* 0x00000015a6157209 */ /* 0x000fc80007810000 */
[----:B------:R-:W-:-:S04]  /*f5d0*/  FMNMX.FTZ R21, R165, R21, !PT ;  /* 0x00000015a5157209 */ /* 0x000fc80007810000 */
[----:B------:R-:W-:Y:S02]  /*f5e0*/  FMNMX.FTZ R21, R167, R21, !PT ;  /* 0x00000015a7157209 */ /* 0x000fe40007810000 */
[----:B-1----:R-:W-:Y:S02]  /*f5f0*/  FMNMX.FTZ R0, R20, R0, !PT ;  /* 0x0000000014007209 */ /* 0x002fe40007810000 */
[----:B------:R-:W-:Y:S02]  /*f600*/  FMNMX.FTZ R21, R154, R21, !PT ;  /* 0x000000159a157209 */ /* 0x000fe40007810000 */
[C---:B------:R-:W-:Y:S01]  /*f610*/  FSETP.NEU.FTZ.AND P0, PT, R0.reuse, -INF , PT ;  /* 0xff8000000000780b */ /* 0x040fe20003f1d000 */
[----:B------:R-:W-:Y:S01]  /*f620*/  FMUL.FTZ R143, R0, c[0x0][0x2d0] ;  /* 0x0000b400008f7a20 */ /* 0x000fe20000410000 */
[----:B------:R-:W-:-:S04]  /*f630*/  FMNMX.FTZ R21, R152, R21, !PT ;  /* 0x0000001598157209 */ /* 0x000fc80007810000 */
[----:B------:R-:W-:Y:S02]  /*f640*/  FMNMX.FTZ R21, R142, R21, !PT ;  /* 0x000000158e157209 */ /* 0x000fe40007810000 */
[----:B------:R-:W-:Y:S02]  /*f650*/  FSEL R143, R143, RZ, P0 ;  /* 0x000000ff8f8f7208 */ /* 0x000fe40000000000 */
[----:B------:R-:W-:-:S03]  /*f660*/  FMNMX.FTZ R21, R137, R21, !PT ;  /* 0x0000001589157209 */ /* 0x000fc60007810000 */
[--C-:B------:R-:W-:Y:S01]  /*f670*/  FFMA.FTZ R50, R12, c[0x0][0x2d0], -R143.reuse ;  /* 0x0000b4000c327a23 */ /* 0x100fe2000001088f */
[----:B------:R-:W-:Y:S01]  /*f680*/  FMNMX.FTZ R18, R134, R21, !PT ;  /* 0x0000001586127209 */ /* 0x000fe20007810000 */
[--C-:B------:R-:W-:Y:S01]  /*f690*/  FFMA.FTZ R51, R17, c[0x0][0x2d0], -R143.reuse ;  /* 0x0000b40011337a23 */ /* 0x100fe2000001088f */
[----:B------:R-:W-:Y:S01]  /*f6a0*/  LDSM.16.MT88.4 R20, [R189+0x800] ;  /* 0x00080000bd14783b */ /* 0x000fe20000004200 */
[--C-:B------:R-:W-:Y:S01]  /*f6b0*/  FFMA.FTZ R47, R13, c[0x0][0x2d0], -R143.reuse ;  /* 0x0000b4000d2f7a23 */ /* 0x100fe2000001088f */
[----:B------:R-:W-:Y:S01]  /*f6c0*/  FMNMX.FTZ R18, R133, R18, !PT ;  /* 0x0000001285127209 */ /* 0x000fe20007810000 */
[--C-:B------:R-:W-:Y:S01]  /*f6d0*/  FFMA.FTZ R46, R5, c[0x0][0x2d0], -R143.reuse ;  /* 0x0000b400052e7a23 */ /* 0x100fe2000001088f */
[----:B------:R-:W-:Y:S01]  /*f6e0*/  MUFU.EX2 R50, R50 ;  /* 0x0000003200327308 */ /* 0x000fe20000000800 */
[--C-:B------:R-:W-:Y:S02]  /*f6f0*/  FFMA.FTZ R42, R4, c[0x0][0x2d0], -R143.reuse ;  /* 0x0000b400042a7a23 */ /* 0x100fe4000001088f */
[----:B------:R-:W1:Y:S01]  /*f700*/  SHFL.BFLY PT, R19, R18, 0x2, 0x1f ;  /* 0x0c401f0012137f89 */ /* 0x000e6200000e0000 */
[----:B------:R-:W-:-:S02]  /*f710*/  FFMA.FTZ R13, R3, c[0x0][0x2d0], -R143 ;  /* 0x0000b400030d7a23 */ /* 0x000fc4000001088f */
[--C-:B------:R-:W-:Y:S02]  /*f720*/  FFMA.FTZ R3, R2, c[0x0][0x2d0], -R143.reuse ;  /* 0x0000b40002037a23 */ /* 0x100fe4000001088f */
[----:B------:R-:W2:Y:S01]  /*f730*/  MUFU.EX2 R51, R51 ;  /* 0x0000003300337308 */ /* 0x000ea20000000800 */
[--C-:B------:R-:W-:Y:S02]  /*f740*/  FFMA.FTZ R43, R76, c[0x0][0x2d0], -R143.reuse ;  /* 0x0000b4004c2b7a23 */ /* 0x100fe4000001088f */
[--C-:B------:R-:W-:Y:S02]  /*f750*/  FFMA.FTZ R118, R34, c[0x0][0x2d0], -R143.reuse ;  /* 0x0000b40022767a23 */ /* 0x100fe4000001088f */
[--C-:B------:R-:W-:Y:S02]  /*f760*/  FFMA.FTZ R119, R33, c[0x0][0x2d0], -R143.reuse ;  /* 0x0000b40021777a23 */ /* 0x100fe4000001088f */
[--C-:B------:R-:W-:Y:S01]  /*f770*/  FFMA.FTZ R129, R32, c[0x0][0x2d0], -R143.reuse ;  /* 0x0000b40020817a23 */ /* 0x100fe2000001088f */
[----:B------:R-:W-:Y:S01]  /*f780*/  MUFU.EX2 R47, R47 ;  /* 0x0000002f002f7308 */ /* 0x000fe20000000800 */
[----:B------:R-:W-:Y:S01]  /*f790*/  LDSM.16.MT88.4 R32, [R189+0x3800] ;  /* 0x00380000bd20783b */ /* 0x000fe20000004200 */
[----:B------:R-:W-:-:S02]  /*f7a0*/  FFMA.FTZ R128, R128, c[0x0][0x2d0], -R143 ;  /* 0x0000b40080807a23 */ /* 0x000fc4000001088f */
[--C-:B------:R-:W-:Y:S02]  /*f7b0*/  FFMA.FTZ R148, R148, c[0x0][0x2d0], -R143.reuse ;  /* 0x0000b40094947a23 */ /* 0x100fe4000001088f */
[--C-:B------:R-:W-:Y:S02]  /*f7c0*/  FFMA.FTZ R149, R149, c[0x0][0x2d0], -R143.reuse ;  /* 0x0000b40095957a23 */ /* 0x100fe4000001088f */
[----:B------:R-:W3:Y:S01]  /*f7d0*/  MUFU.EX2 R46, R46 ;  /* 0x0000002e002e7308 */ /* 0x000ee20000000800 */
[----:B--2---:R-:W-:Y:S01]  /*f7e0*/  F2FP.PACK_AB R64, R50, R51 ;  /* 0x000000333240723e */ /* 0x004fe200000000ff */
[--C-:B------:R-:W-:Y:S01]  /*f7f0*/  FFMA.FTZ R151, R151, c[0x0][0x2d0], -R143.reuse ;  /* 0x0000b40097977a23 */ /* 0x100fe2000001088f */
[----:B-1----:R-:W-:Y:S01]  /*f800*/  FMNMX.FTZ R19, R18, R19, !PT ;  /* 0x0000001312137209 */ /* 0x002fe20007810000 */
[--C-:B------:R-:W-:Y:S02]  /*f810*/  FFMA.FTZ R150, R150, c[0x0][0x2d0], -R143.reuse ;  /* 0x0000b40096967a23 */ /* 0x100fe4000001088f */
[----:B------:R-:W-:-:S02]  /*f820*/  FFMA.FTZ R164, R164, c[0x0][0x2d0], -R143 ;  /* 0x0000b400a4a47a23 */ /* 0x000fc4000001088f */
[----:B------:R-:W1:Y:S01]  /*f830*/  SHFL.BFLY PT, R18, R19, 0x1, 0x1f ;  /* 0x0c201f0013127f89 */ /* 0x000e6200000e0000 */
[----:B------:R-:W2:Y:S01]  /*f840*/  MUFU.EX2 R43, R43 ;  /* 0x0000002b002b7308 */ /* 0x000ea20000000800 */
[--C-:B------:R-:W-:Y:S02]  /*f850*/  FFMA.FTZ R156, R156, c[0x0][0x2d0], -R143.reuse ;  /* 0x0000b4009c9c7a23 */ /* 0x100fe4000001088f */
[--C-:B------:R-:W-:Y:S02]  /*f860*/  FFMA.FTZ R158, R158, c[0x0][0x2d0], -R143.reuse ;  /* 0x0000b4009e9e7a23 */ /* 0x100fe4000001088f */
[----:B------:R-:W-:Y:S01]  /*f870*/  FFMA.FTZ R153, R153, c[0x0][0x2d0], -R143 ;  /* 0x0000b40099997a23 */ /* 0x000fe2000001088f */
[----:B---3--:R-:W-:Y:S02]  /*f880*/  F2FP.PACK_AB R66, R46, R47 ;  /* 0x0000002f2e42723e */ /* 0x008fe400000000ff */
[----:B------:R-:W-:Y:S01]  /*f890*/  MUFU.EX2 R42, R42 ;  /* 0x0000002a002a7308 */ /* 0x000fe20000000800 */
[----:B------:R-:W-:-:S02]  /*f8a0*/  FADD.FTZ R50, R51, R50 ;  /* 0x0000003233327221 */ /* 0x000fc40000010000 */
[--C-:B------:R-:W-:Y:S02]  /*f8b0*/  FFMA.FTZ R243, R138, c[0x0][0x2d0], -R143.reuse ;  /* 0x0000b4008af37a23 */ /* 0x100fe4000001088f */
[----:B------:R-:W-:Y:S02]  /*f8c0*/  FADD.FTZ R50, R47, R50 ;  /* 0x000000322f327221 */ /* 0x000fe40000010000 */
[--C-:B------:R-:W-:Y:S01]  /*f8d0*/  FFMA.FTZ R141, R141, c[0x0][0x2d0], -R143.reuse ;  /* 0x0000b4008d8d7a23 */ /* 0x100fe2000001088f */
[----:B------:R-:W-:Y:S01]  /*f8e0*/  MUFU.EX2 R13, R13 ;  /* 0x0000000d000d7308 */ /* 0x000fe20000000800 */
[----:B------:R-:W-:Y:S02]  /*f8f0*/  FADD.FTZ R46, R46, R50 ;  /* 0x000000322e2e7221 */ /* 0x000fe40000010000 */
[----:B------:R-:W-:Y:S02]  /*f900*/  FFMA.FTZ R140, R140, c[0x0][0x2d0], -R143 ;  /* 0x0000b4008c8c7a23 */ /* 0x000fe4000001088f */
[----:B--2---:R-:W-:Y:S01]  /*f910*/  FADD.FTZ R46, R43, R46 ;  /* 0x0000002e2b2e7221 */ /* 0x004fe20000010000 */
[----:B-1----:R-:W-:-:S02]  /*f920*/  FMNMX.FTZ R12, R19, R18, !PT ;  /* 0x00000012130c7209 */ /* 0x002fc40007810000 */
[----:B------:R-:W-:Y:S01]  /*f930*/  MUFU.EX2 R3, R3 ;  /* 0x0000000300037308 */ /* 0x000fe20000000800 */
[----:B------:R-:W-:Y:S01]  /*f940*/  FFMA.FTZ R139, R139, c[0x0][0x2d0], -R143 ;  /* 0x0000b4008b8b7a23 */ /* 0x000fe2000001088f */
[C---:B------:R-:W-:Y:S01]  /*f950*/  FSETP.NEU.FTZ.AND P0, PT, R12.reuse, -INF , PT ;  /* 0xff8000000c00780b */ /* 0x040fe20003f1d000 */
[----:B------:R-:W-:-:S05]  /*f960*/  FMUL.FTZ R132, R12, c[0x0][0x2d0] ;  /* 0x0000b4000c847a20 */ /* 0x000fca0000410000 */
[----:B------:R-:W-:Y:S01]  /*f970*/  MUFU.EX2 R118, R118 ;  /* 0x0000007600767308 */ /* 0x000fe20000000800 */
[----:B------:R-:W-:-:S05]  /*f980*/  FSEL R132, R132, RZ, P0 ;  /* 0x000000ff84847208 */ /* 0x000fca0000000000 */
[--C-:B------:R-:W-:Y:S02]  /*f990*/  FFMA.FTZ R49, R10, c[0x0][0x2d0], -R132.reuse ;  /* 0x0000b4000a317a23 */ /* 0x100fe40000010884 */
[--C-:B------:R-:W-:Y:S01]  /*f9a0*/  FFMA.FTZ R48, R11, c[0x0][0x2d0], -R132.reuse ;  /* 0x0000b4000b307a23 */ /* 0x100fe20000010884 */
[----:B------:R-:W-:Y:S01]  /*f9b0*/  MUFU.EX2 R119, R119 ;  /* 0x0000007700777308 */ /* 0x000fe20000000800 */
[--C-:B------:R-:W-:Y:S02]  /*f9c0*/  FFMA.FTZ R45, R6, c[0x0][0x2d0], -R132.reuse ;  /* 0x0000b400062d7a23 */ /* 0x100fe40000010884 */
[--C-:B------:R-:W-:Y:S02]  /*f9d0*/  FFMA.FTZ R44, R7, c[0x0][0x2d0], -R132.reuse ;  /* 0x0000b400072c7a23 */ /* 0x100fe40000010884 */
[----:B------:R-:W1:Y:S01]  /*f9e0*/  LDSM.16.MT88.4 R4, [R188+0x3000] ;  /* 0x00300000bc04783b */ /* 0x000e620000004200 */
[--C-:B------:R-:W-:Y:S02]  /*f9f0*/  FFMA.FTZ R41, R16, c[0x0][0x2d0], -R132.reuse ;  /* 0x0000b40010297a23 */ /* 0x100fe40000010884 */
[----:B------:R-:W-:Y:S01]  /*fa00*/  MUFU.EX2 R49, R49 ;  /* 0x0000003100317308 */ /* 0x000fe20000000800 */
[----:B------:R-:W2:Y:S01]  /*fa10*/  LDSM.16.MT88.4 R16, [R188+0x800] ;  /* 0x00080000bc10783b */ /* 0x000ea20000004200 */
[----:B------:R-:W-:-:S02]  /*fa20*/  FFMA.FTZ R40, R15, c[0x0][0x2d0], -R132 ;  /* 0x0000b4000f287a23 */ /* 0x000fc40000010884 */
[--C-:B------:R-:W-:Y:S02]  /*fa30*/  FFMA.FTZ R2, R9, c[0x0][0x2d0], -R132.reuse ;  /* 0x0000b40009027a23 */ /* 0x100fe40000010884 */
[--C-:B------:R-:W-:Y:S02]  /*fa40*/  FFMA.FTZ R15, R8, c[0x0][0x2d0], -R132.reuse ;  /* 0x0000b400080f7a23 */ /* 0x100fe40000010884 */
[----:B------:R-:W3:Y:S01]  /*fa50*/  MUFU.EX2 R48, R48 ;  /* 0x0000003000307308 */ /* 0x000ee20000000800 */
[----:B------:R-:W4:Y:S01]  /*fa60*/  LDSM.16.MT88.4 R8, [R191+0x3800] ;  /* 0x00380000bf08783b */ /* 0x000f220000004200 */
[--C-:B------:R-:W-:Y:S02]  /*fa70*/  FFMA.FTZ R130, R130, c[0x0][0x2d0], -R132.reuse ;  /* 0x0000b40082827a23 */ /* 0x100fe40000010884 */
[--C-:B------:R-:W-:Y:S02]  /*fa80*/  FFMA.FTZ R131, R131, c[0x0][0x2d0], -R132.reuse ;  /* 0x0000b40083837a23 */ /* 0x100fe40000010884 */
[----:B------:R-:W-:-:S02]  /*fa90*/  FFMA.FTZ R135, R135, c[0x0][0x2d0], -R132 ;  /* 0x0000b40087877a23 */ /* 0x000fc40000010884 */
[----:B------:R-:W-:Y:S01]  /*faa0*/  MUFU.EX2 R45, R45 ;  /* 0x0000002d002d7308 */ /* 0x000fe20000000800 */
[--C-:B------:R-:W-:Y:S02]  /*fab0*/  FFMA.FTZ R136, R136, c[0x0][0x2d0], -R132.reuse ;  /* 0x0000b40088887a23 */ /* 0x100fe40000010884 */
[--C-:B------:R-:W-:Y:S02]  /*fac0*/  FFMA.FTZ R155, R155, c[0x0][0x2d0], -R132.reuse ;  /* 0x0000b4009b9b7a23 */ /* 0x100fe40000010884 */
[--C-:B------:R-:W-:Y:S02]  /*fad0*/  FFMA.FTZ R157, R157, c[0x0][0x2d0], -R132.reuse ;  /* 0x0000b4009d9d7a23 */ /* 0x100fe40000010884 */
[--C-:B------:R-:W-:Y:S01]  /*fae0*/  FFMA.FTZ R159, R159, c[0x0][0x2d0], -R132.reuse ;  /* 0x0000b4009f9f7a23 */ /* 0x100fe20000010884 */
[----:B------:R-:W5:Y:S01]  /*faf0*/  MUFU.EX2 R44, R44 ;  /* 0x0000002c002c7308 */ /* 0x000f620000000800 */
[----:B---3--:R-:W-:Y:S01]  /*fb00*/  F2FP.PACK_AB R65, R48, R49 ;  /* 0x000000313041723e */ /* 0x008fe200000000ff */
[----:B------:R-:W-:-:S02]  /*fb10*/  FFMA.FTZ R166, R166, c[0x0][0x2d0], -R132 ;  /* 0x0000b400a6a67a23 */ /* 0x000fc40000010884 */
[--C-:B------:R-:W-:Y:S02]  /*fb20*/  FFMA.FTZ R165, R165, c[0x0][0x2d0], -R132.reuse ;  /* 0x0000b400a5a57a23 */ /* 0x100fe40000010884 */
[--C-:B------:R-:W-:Y:S02]  /*fb30*/  FFMA.FTZ R167, R167, c[0x0][0x2d0], -R132.reuse ;  /* 0x0000b400a7a77a23 */ /* 0x100fe40000010884 */
[----:B------:R-:W3:Y:S01]  /*fb40*/  MUFU.EX2 R41, R41 ;  /* 0x0000002900297308 */ /* 0x000ee20000000800 */
[--C-:B------:R-:W-:Y:S02]  /*fb50*/  FFMA.FTZ R154, R154, c[0x0][0x2d0], -R132.reuse ;  /* 0x0000b4009a9a7a23 */ /* 0x100fe40000010884 */
[----:B------:R-:W-:Y:S02]  /*fb60*/  FFMA.FTZ R152, R152, c[0x0][0x2d0], -R132 ;  /* 0x0000b40098987a23 */ /* 0x000fe40000010884 */
[----:B------:R-:W-:Y:S02]  /*fb70*/  FADD.FTZ R48, R49, R48 ;  /* 0x0000003031307221 */ /* 0x000fe40000010000 */
[----:B------:R-:W-:Y:S01]  /*fb80*/  FFMA.FTZ R138, R142, c[0x0][0x2d0], -R132 ;  /* 0x0000b4008e8a7a23 */ /* 0x000fe20000010884 */
[----:B-----5:R-:W-:Y:S01]  /*fb90*/  F2FP.PACK_AB R67, R44, R45 ;  /* 0x0000002d2c43723e */ /* 0x020fe200000000ff */
[----:B------:R-:W5:Y:S01]  /*fba0*/  MUFU.EX2 R40, R40 ;  /* 0x0000002800287308 */ /* 0x000f620000000800 */
[----:B------:R-:W-:-:S02]  /*fbb0*/  FADD.FTZ R48, R45, R48 ;  /* 0x000000302d307221 */ /* 0x000fc40000010000 */
[----:B------:R-:W-:Y:S02]  /*fbc0*/  FFMA.FTZ R137, R137, c[0x0][0x2d0], -R132 ;  /* 0x0000b40089897a23 */ /* 0x000fe40000010884 */
[----:B------:R-:W-:Y:S01]  /*fbd0*/  FADD.FTZ R44, R44, R48 ;  /* 0x000000302c2c7221 */ /* 0x000fe20000010000 */
[----:B------:R-:W-:Y:S01]  /*fbe0*/  HMMA.16816.F32 R84, R64, R88, RZ ;  /* 0x000000584054723c */ /* 0x000fe200000018ff */
[----:B------:R-:W-:Y:S01]  /*fbf0*/  FFMA.FTZ R242, R133, c[0x0][0x2d0], -R132 ;  /* 0x0000b40085f27a23 */ /* 0x000fe20000010884 */
[----:B------:R-:W-:Y:S01]  /*fc00*/  MUFU.EX2 R2, R2 ;  /* 0x0000000200027308 */ /* 0x000fe20000000800 */
[----:B---3--:R-:W-:-:S05]  /*fc10*/  FADD.FTZ R44, R41, R44 ;  /* 0x0000002c292c7221 */ /* 0x008fca0000010000 */
[C---:B------:R-:W-:Y:S02]  /*fc20*/  HMMA.16816.F32 R88, R64.reuse, R90, RZ ;  /* 0x0000005a4058723c */ /* 0x040fe400000018ff */
[----:B------:R-:W3:Y:S06]  /*fc30*/  MUFU.EX2 R15, R15 ;  /* 0x0000000f000f7308 */ /* 0x000eec0000000800 */
[C---:B------:R-:W-:Y:S02]  /*fc40*/  HMMA.16816.F32 R92, R64.reuse, R96, RZ ;  /* 0x00000060405c723c */ /* 0x040fe400000018ff */
[----:B------:R-:W-:Y:S06]  /*fc50*/  MUFU.EX2 R129, R129 ;  /* 0x0000008100817308 */ /* 0x000fec0000000800 */
[C---:B------:R-:W-:Y:S02]  /*fc60*/  HMMA.16816.F32 R96, R64.reuse, R98, RZ ;  /* 0x000000624060723c */ /* 0x040fe400000018ff */
[----:B------:R-:W-:Y:S06]  /*fc70*/  MUFU.EX2 R128, R128 ;  /* 0x0000008000807308 */ /* 0x000fec0000000800 */
[C---:B------:R-:W-:Y:S02]  /*fc80*/  HMMA.16816.F32 R112, R64.reuse, R108, RZ ;  /* 0x0000006c4070723c */ /* 0x040fe400000018ff */
[----:B------:R-:W1:Y:S06]  /*fc90*/  MUFU.EX2 R130, R130 ;  /* 0x0000008200827308 */ /* 0x000e6c0000000800 */
[C---:B------:R-:W-:Y:S02]  /*fca0*/  HMMA.16816.F32 R68, R64.reuse, R72, RZ ;  /* 0x000000484044723c */ /* 0x040fe400000018ff */
[----:B------:R-:W1:Y:S06]  /*fcb0*/  MUFU.EX2 R131, R131 ;  /* 0x0000008300837308 */ /* 0x000e6c0000000800 */
        /* <DEDUP_REMOVED lines=9> */
[----:B------:R-:W-:Y:S06]  /*fd50*/  MUFU.EX2 R151, R151 ;  /* 0x0000009700977308 */ /* 0x000fec0000000800 */
[C---:B------:R-:W-:Y:S02]  /*fd60*/  HMMA.16816.F32 R80, R64.reuse, R82, RZ ;  /* 0x000000524050723c */ /* 0x040fe400000018ff */
[----:B------:R-:W-:Y:S06]  /*fd70*/  MUFU.EX2 R150, R150 ;  /* 0x0000009600967308 */ /* 0x000fec0000000800 */
[C---:B------:R-:W-:Y:S02]  /*fd80*/  HMMA.16816.F32 R104, R64.reuse, R106, RZ ;  /* 0x0000006a4068723c */ /* 0x040fe400000018ff */
[----:B------:R-:W2:Y:S06]  /*fd90*/  MUFU.EX2 R155, R155 ;  /* 0x0000009b009b7308 */ /* 0x000eac0000000800 */
[C---:B------:R-:W-:Y:S02]  /*fda0*/  HMMA.16816.F32 R56, R64.reuse, R58, RZ ;  /* 0x0000003a4038723c */ /* 0x040fe400000018ff */
[----:B------:R-:W2:Y:S06]  /*fdb0*/  MUFU.EX2 R157, R157 ;  /* 0x0000009d009d7308 */ /* 0x000eac0000000800 */
[C---:B-1----:R-:W-:Y:S02]  /*fdc0*/  HMMA.16816.F32 R60, R64.reuse, R4, RZ ;  /* 0x00000004403c723c */ /* 0x042fe400000018ff */
[----:B------:R-:W-:Y:S05]  /*fdd0*/  MUFU.EX2 R159, R159 ;  /* 0x0000009f009f7308 */ /* 0x000fea0000000800 */
[----:B------:R-:W-:Y:S01]  /*fde0*/  F2FP.PACK_AB R4, R42, R43 ;  /* 0x0000002b2a04723e */ /* 0x000fe200000000ff */
[----:B------:R-:W-:Y:S01]  /*fdf0*/  HMMA.16816.F32 R64, R64, R6, RZ ;  /* 0x000000064040723c */ /* 0x000fe200000018ff */
[----:B-----5:R-:W-:Y:S01]  /*fe00*/  F2FP.PACK_AB R5, R40, R41 ;  /* 0x000000292805723e */ /* 0x020fe200000000ff */
[----:B------:R-:W1:Y:S01]  /*fe10*/  MUFU.EX2 R166, R166 ;  /* 0x000000a600a67308 */ /* 0x000e620000000800 */
[----:B------:R-:W-:-:S02]  /*fe20*/  FADD.FTZ R42, R42, R46 ;  /* 0x0000002e2a2a7221 */ /* 0x000fc40000010000 */
[----:B------:R-:W-:Y:S02]  /*fe30*/  FADD.FTZ R40, R40, R44 ;  /* 0x0000002c28287221 */ /* 0x000fe40000010000 */
[----:B------:R-:W-:Y:S01]  /*fe40*/  F2FP.PACK_AB R6, R3, R13 ;  /* 0x0000000d0306723e */ /* 0x000fe200000000ff */
[----:B------:R-:W-:Y:S01]  /*fe50*/  FADD.FTZ R42, R13, R42 ;  /* 0x0000002a0d2a7221 */ /* 0x000fe20000010000 */
[----:B---3--:R-:W-:Y:S01]  /*fe60*/  F2FP.PACK_AB R7, R15, R2 ;  /* 0x000000020f07723e */ /* 0x008fe200000000ff */
[----:B------:R-:W3:Y:S01]  /*fe70*/  MUFU.EX2 R164, R164 ;  /* 0x000000a400a47308 */ /* 0x000ee20000000800 */
[----:B------:R-:W-:Y:S02]  /*fe80*/  FADD.FTZ R40, R2, R40 ;  /* 0x0000002802287221 */ /* 0x000fe40000010000 */
[----:B------:R-:W-:Y:S02]  /*fe90*/  FADD.FTZ R3, R3, R42 ;  /* 0x0000002a03037221 */ /* 0x000fe40000010000 */
[----:B------:R-:W-:Y:S01]  /*fea0*/  FADD.FTZ R15, R15, R40 ;  /* 0x000000280f0f7221 */ /* 0x000fe20000010000 */
[----:B--2---:R-:W-:Y:S01]  /*feb0*/  HMMA.16816.F32 R84, R4, R16, R84 ;  /* 0x000000100454723c */ /* 0x004fe20000001854 */
[----:B------:R-:W-:Y:S01]  /*fec0*/  FADD.FTZ R3, R118, R3 ;  /* 0x0000000376037221 */ /* 0x000fe20000010000 */
[----:B------:R-:W-:Y:S01]  /*fed0*/  MUFU.EX2 R156, R156 ;  /* 0x0000009c009c7308 */ /* 0x000fe20000000800 */
[----:B------:R-:W-:-:S02]  /*fee0*/  FADD.FTZ R15, R130, R15 ;  /* 0x0000000f820f7221 */ /* 0x000fc40000010000 */
[----:B------:R-:W-:-:S03]  /*fef0*/  @P6 IMAD.HI.U32 R2, R209, c[0x0][0x2c8], RZ ;  /* 0x0000b200d1026a27 */ /* 0x000fc600078e00ff */
[C---:B------:R-:W-:Y:S01]  /*ff00*/  HMMA.16816.F32 R88, R4.reuse, R18, R88 ;  /* 0x000000120458723c */ /* 0x040fe20000001858 */
[----:B------:R-:W2:Y:S01]  /*ff10*/  LDSM.16.MT88.4 R16, [R188+0x3800] ;  /* 0x00380000bc10783b */ /* 0x000ea20000004200 */
[----:B------:R-:W-:Y:S06]  /*ff20*/  MUFU.EX2 R158, R158 ;  /* 0x0000009e009e7308 */ /* 0x000fec0000000800 */
[C---:B----4-:R-:W-:Y:S02]  /*ff30*/  HMMA.16816.F32 R92, R4.reuse, R8, R92 ;  /* 0x00000008045c723c */ /* 0x050fe4000000185c */
[----:B------:R-:W-:Y:S06]  /*ff40*/  MUFU.EX2 R153, R153 ;  /* 0x0000009900997308 */ /* 0x000fec0000000800 */
[C---:B------:R-:W-:Y:S01]  /*ff50*/  HMMA.16816.F32 R96, R4.reuse, R10, R96 ;  /* 0x0000000a0460723c */ /* 0x040fe20000001860 */
[----:B------:R-:W4:Y:S01]  /*ff60*/  LDSM.16.MT88.4 R8, [R188+0x1000] ;  /* 0x00100000bc08783b */ /* 0x000f220000004200 */
[----:B------:R-:W5:Y:S06]  /*ff70*/  MUFU.EX2 R165, R165 ;  /* 0x000000a500a57308 */ /* 0x000f6c0000000800 */
[C---:B------:R-:W-:Y:S02]  /*ff80*/  HMMA.16816.F32 R112, R4.reuse, R28, R112 ;  /* 0x0000001c0470723c */ /* 0x040fe40000001870 */
[----:B------:R-:W1:Y:S06]  /*ff90*/  MUFU.EX2 R167, R167 ;  /* 0x000000a700a77308 */ /* 0x000e6c0000000800 */
[C---:B------:R-:W-:Y:S01]  /*ffa0*/  HMMA.16816.F32 R108, R4.reuse, R30, R108 ;  /* 0x0000001e046c723c */ /* 0x040fe2000000186c */
[----:B------:R-:W1:Y:S01]  /*ffb0*/  LDSM.16.MT88.4 R28, [R191+0x1000] ;  /* 0x00100000bf1c783b */ /* 0x000e620000004200 */
[----:B------:R-:W-:Y:S06]  /*ffc0*/  MUFU.EX2 R154, R154 ;  /* 0x0000009a009a7308 */ /* 0x000fec0000000800 */
[C---:B------:R-:W-:Y:S02]  /*ffd0*/  HMMA.16816.F32 R68, R4.reuse, R24, R68 ;  /* 0x000000180444723c */ /* 0x040fe40000001844 */
[----:B------:R-:W1:Y:S06]  /*ffe0*/  MUFU.EX2 R152, R152 ;  /* 0x0000009800987308 */ /* 0x000e6c0000000800 */
[C---:B------:R-:W-:Y:S01]  /*fff0*/  HMMA.16816.F32 R72, R4.reuse, R26, R72 ;  /* 0x0000001a0448723c */ /* 0x040fe20000001848 */
[----:B------:R-:W-:Y:S01]  /*10000*/  LDSM.16.MT88.4 R24, [R190+0x1000] ;  /* 0x00100000be18783b */ /* 0x000fe20000004200 */
[----:B------:R-:W1:Y:S06]  /*10010*/  MUFU.EX2 R141, R141 ;  /* 0x0000008d008d7308 */ /* 0x000e6c0000000800 */
[C---:B------:R-:W-:Y:S02]  /*10020*/  HMMA.16816.F32 R76, R4.reuse, R20, R76 ;  /* 0x00000014044c723c */ /* 0x040fe4000000184c */
[----:B------:R-:W-:Y:S06]  /*10030*/  MUFU.EX2 R140, R140 ;  /* 0x0000008c008c7308 */ /* 0x000fec0000000800 */
[C---:B------:R-:W-:Y:S01]  /*10040*/  HMMA.16816.F32 R80, R4.reuse, R22, R80 ;  /* 0x000000160450723c */ /* 0x040fe20000001850 */
[----:B------:R-:W-:Y:S01]  /*10050*/  LDSM.16.MT88.4 R20, [R189+0x1000] ;  /* 0x00100000bd14783b */ /* 0x000fe20000004200 */
[----:B------:R-:W-:Y:S06]  /*10060*/  MUFU.EX2 R139, R139 ;  /* 0x0000008b008b7308 */ /* 0x000fec0000000800 */
[C---:B------:R-:W-:Y:S02]  /*10070*/  HMMA.16816.F32 R100, R4.reuse, R36, R100 ;  /* 0x000000240464723c */ /* 0x040fe40000001864 */
[----:B------:R-:W-:Y:S06]  /*10080*/  MUFU.EX2 R243, R243 ;  /* 0x000000f300f37308 */ /* 0x000fec0000000800 */
[C---:B------:R-:W-:Y:S01]  /*10090*/  HMMA.16816.F32 R104, R4.reuse, R38, R104 ;  /* 0x000000260468723c */ /* 0x040fe20000001868 */
[----:B------:R-:W-:Y:S01]  /*100a0*/  LDSM.16.MT88.4 R36, [R190+0x4000] ;  /* 0x00400000be24783b */ /* 0x000fe20000004200 */
[----:B------:R-:W1:Y:S06]  /*100b0*/  MUFU.EX2 R138, R138 ;  /* 0x0000008a008a7308 */ /* 0x000e6c0000000800 */
[C---:B------:R-:W-:Y:S02]  /*100c0*/  HMMA.16816.F32 R52, R4.reuse, R32, R52 ;  /* 0x000000200434723c */ /* 0x040fe40000001834 */
[----:B------:R-:W1:Y:S06]  /*100d0*/  MUFU.EX2 R137, R137 ;  /* 0x0000008900897308 */ /* 0x000e6c0000000800 */
[C---:B------:R-:W-:Y:S01]  /*100e0*/  HMMA.16816.F32 R56, R4.reuse, R34, R56 ;  /* 0x000000220438723c */ /* 0x040fe20000001838 */
[----:B------:R-:W-:Y:S01]  /*100f0*/  LDSM.16.MT88.4 R32, [R189+0x4000] ;  /* 0x00400000bd20783b */ /* 0x000fe20000004200 */
[----:B------:R-:W-:Y:S06]  /*10100*/  MUFU.EX2 R242, R242 ;  /* 0x000000f200f27308 */ /* 0x000fec0000000800 */
[C---:B--2---:R-:W-:Y:S08]  /*10110*/  HMMA.16816.F32 R60, R4.reuse, R16, R60 ;  /* 0x00000010043c723c */ /* 0x044ff0000000183c */
[----:B------:R-:W-:Y:S01]  /*10120*/  HMMA.16816.F32 R64, R4, R18, R64 ;  /* 0x000000120440723c */ /* 0x000fe20000001840 */
[----:B------:R-:W2:Y:S06]  /*10130*/  LDSM.16.MT88.4 R16, [R191+0x4000] ;  /* 0x00400000bf10783b */ /* 0x000eac0000004200 */
[C---:B------:R-:W-:Y:S01]  /*10140*/  F2FP.PACK_AB R4, R119.reuse, R118 ;  /* 0x000000767704723e */ /* 0x040fe200000000ff */
[----:B------:R-:W-:Y:S01]  /*10150*/  FADD.FTZ R119, R119, R3 ;  /* 0x0000000377777221 */ /* 0x000fe20000010000 */
[----:B------:R-:W-:Y:S01]  /*10160*/  F2FP.PACK_AB R6, R128, R129 ;  /* 0x000000818006723e */ /* 0x000fe200000000ff */
[----:B------:R-:W-:Y:S01]  /*10170*/  IMAD.MOV.U32 R3, RZ, RZ, R209 ;  /* 0x000000ffff037224 */ /* 0x000fe200078e00d1 */
[C---:B------:R-:W-:Y:S01]  /*10180*/  F2FP.PACK_AB R5, R131.reuse, R130 ;  /* 0x000000828305723e */ /* 0x040fe200000000ff */
[----:B------:R-:W-:Y:S01]  /*10190*/  FADD.FTZ R131, R131, R15 ;  /* 0x0000000f83837221 */ /* 0x000fe20000010000 */
[----:B------:R-:W-:Y:S01]  /*101a0*/  F2FP.PACK_AB R7, R136, R135 ;  /* 0x000000878807723e */ /* 0x000fe200000000ff */
[----:B------:R-:W-:Y:S01]  /*101b0*/  FADD.FTZ R119, R129, R119 ;  /* 0x0000007781777221 */ /* 0x000fe20000010000 */
[----:B------:R-:W-:Y:S01]  /*101c0*/  @P6 SHF.R.U32.HI R3, RZ, c[0x0][0x2cc], R2 ;  /* 0x0000b300ff036a19 */ /* 0x000fe20000011602 */
[----:B------:R-:W-:Y:S01]  /*101d0*/  FADD.FTZ R131, R135, R131 ;  /* 0x0000008387837221 */ /* 0x000fe20000010000 */
[----:B------:R-:W-:Y:S01]  /*101e0*/  ISETP.GE.AND P6, PT, R232, 0x1, PT ;  /* 0x00000001e800780c */ /* 0x000fe20003fc6270 */
[----:B------:R-:W-:Y:S01]  /*101f0*/  FADD.FTZ R128, R128, R119 ;  /* 0x0000007780807221 */ /* 0x000fe20000010000 */
[----:B------:R-:W-:Y:S01]  /*10200*/  IADD3 R119, R14, -0x2, RZ ;  /* 0xfffffffe0e777810 */ /* 0x000fe20007ffe0ff */
[----:B----4-:R-:W-:Y:S01]  /*10210*/  HMMA.16816.F32 R84, R4, R8, R84 ;  /* 0x000000080454723c */ /* 0x010fe20000001854 */
[----:B------:R-:W-:-:S02]  /*10220*/  FADD.FTZ R136, R136, R131 ;  /* 0x0000008388887221 */ /* 0x000fc40000010000 */
[----:B------:R-:W-:Y:S02]  /*10230*/  FADD.FTZ R128, R148, R128 ;  /* 0x0000008094807221 */ /* 0x000fe40000010000 */
[----:B------:R-:W-:Y:S02]  /*10240*/  FADD.FTZ R136, R155, R136 ;  /* 0x000000889b887221 */ /* 0x000fe40000010000 */
[----:B------:R-:W-:Y:S01]  /*10250*/  IMAD.IADD R2, R231, 0x1, -R229 ;  /* 0x00000001e7027824 */ /* 0x000fe200078e0ae5 */
[----:B------:R-:W-:Y:S01]  /*10260*/  HMMA.16816.F32 R88, R4, R10, R88 ;  /* 0x0000000a0458723c */ /* 0x000fe20000001858 */
[----:B------:R-:W4:Y:S02]  /*10270*/  LDSM.16.MT88.4 R8, [R188+0x4000] ;  /* 0x00400000bc08783b */ /* 0x000f240000004200 */
[----:B------:R-:W-:-:S05]  /*10280*/  IMAD.IADD R2, R2, 0x1, R3 ;  /* 0x0000000102027824 */ /* 0x000fca00078e0203 */
[C---:B-1----:R-:W-:Y:S08]  /*10290*/  HMMA.16816.F32 R112, R4.reuse, R28, R112 ;  /* 0x0000001c0470723c */ /* 0x042ff00000001870 */
[C---:B--2---:R-:W-:Y:S08]  /*102a0*/  HMMA.16816.F32 R92, R4.reuse, R16, R92 ;  /* 0x00000010045c723c */ /* 0x044ff0000000185c */
[C---:B------:R-:W-:Y:S01]  /*102b0*/  HMMA.16816.F32 R96, R4.reuse, R18, R96 ;  /* 0x000000120460723c */ /* 0x040fe20000001860 */
[----:B------:R-:W1:Y:S07]  /*102c0*/  LDSM.16.MT88.4 R16, [R188+0x1800] ;  /* 0x00180000bc10783b */ /* 0x000e6e0000004200 */
[C---:B------:R-:W-:Y:S01]  /*102d0*/  HMMA.16816.F32 R108, R4.reuse, R30, R108 ;  /* 0x0000001e046c723c */ /* 0x040fe2000000186c */
[----:B------:R-:W-:Y:S07]  /*102e0*/  LDSM.16.MT88.4 R28, [R191+0x1800] ;  /* 0x00180000bf1c783b */ /* 0x000fee0000004200 */
[C---:B------:R-:W-:Y:S08]  /*102f0*/  HMMA.16816.F32 R68, R4.reuse, R24, R68 ;  /* 0x000000180444723c */ /* 0x040ff00000001844 */
[C---:B----4-:R-:W-:Y:S08]  /*10300*/  HMMA.16816.F32 R60, R4.reuse, R8, R60 ;  /* 0x00000008043c723c */ /* 0x050ff0000000183c */
[C---:B------:R-:W-:Y:S01]  /*10310*/  HMMA.16816.F32 R64, R4.reuse, R10, R64 ;  /* 0x0000000a0440723c */ /* 0x040fe20000001840 */
[----:B------:R-:W2:Y:S07]  /*10320*/  LDSM.16.MT88.4 R8, [R191+0x4800] ;  /* 0x00480000bf08783b */ /* 0x000eae0000004200 */
[C---:B------:R-:W-:Y:S01]  /*10330*/  HMMA.16816.F32 R72, R4.reuse, R26, R72 ;  /* 0x0000001a0448723c */ /* 0x040fe20000001848 */
[----:B------:R-:W4:Y:S07]  /*10340*/  LDSM.16.MT88.4 R24, [R190+0x1800] ;  /* 0x00180000be18783b */ /* 0x000f2e0000004200 */
[C---:B------:R-:W-:Y:S08]  /*10350*/  HMMA.16816.F32 R76, R4.reuse, R20, R76 ;  /* 0x00000014044c723c */ /* 0x040ff0000000184c */
[C---:B------:R-:W-:Y:S01]  /*10360*/  HMMA.16816.F32 R80, R4.reuse, R22, R80 ;  /* 0x000000160450723c */ /* 0x040fe20000001850 */
[----:B------:R-:W1:Y:S07]  /*10370*/  LDSM.16.MT88.4 R20, [R189+0x1800] ;  /* 0x00180000bd14783b */ /* 0x000e6e0000004200 */
[C---:B------:R-:W-:Y:S08]  /*10380*/  HMMA.16816.F32 R100, R4.reuse, R36, R100 ;  /* 0x000000240464723c */ /* 0x040ff00000001864 */
[C---:B------:R-:W-:Y:S01]  /*10390*/  HMMA.16816.F32 R104, R4.reuse, R38, R104 ;  /* 0x000000260468723c */ /* 0x040fe20000001868 */
[----:B------:R-:W2:Y:S07]  /*103a0*/  LDSM.16.MT88.4 R36, [R190+0x4800] ;  /* 0x00480000be24783b */ /* 0x000eae0000004200 */
[C---:B------:R-:W-:Y:S08]  /*103b0*/  HMMA.16816.F32 R52, R4.reuse, R32, R52 ;  /* 0x000000200434723c */ /* 0x040ff00000001834 */
[----:B------:R-:W-:Y:S01]  /*103c0*/  HMMA.16816.F32 R56, R4, R34, R56 ;  /* 0x000000220438723c */ /* 0x000fe20000001838 */
[----:B------:R-:W4:Y:S06]  /*103d0*/  LDSM.16.MT88.4 R32, [R189+0x4800] ;  /* 0x00480000bd20783b */ /* 0x000f2c0000004200 */
[C---:B------:R-:W-:Y:S01]  /*103e0*/  F2FP.PACK_AB R4, R149.reuse, R148 ;  /* 0x000000949504723e */ /* 0x040fe200000000ff */
[----:B------:R-:W-:Y:S01]  /*103f0*/  FADD.FTZ R149, R149, R128 ;  /* 0x0000008095957221 */ /* 0x000fe20000010000 */
[----:B------:R-:W-:-:S02]  /*10400*/  F2FP.PACK_AB R6, R150, R151 ;  /* 0x000000979606723e */ /* 0x000fc400000000ff */
[C---:B------:R-:W-:Y:S01]  /*10410*/  F2FP.PACK_AB R5, R157.reuse, R155 ;  /* 0x0000009b9d05723e */ /* 0x040fe200000000ff */
[----:B------:R-:W-:Y:S01]  /*10420*/  FADD.FTZ R157, R157, R136 ;  /* 0x000000889d9d7221 */ /* 0x000fe20000010000 */
[----:B------:R-:W-:Y:S01]  /*10430*/  F2FP.PACK_AB R7, R166, R159 ;  /* 0x0000009fa607723e */ /* 0x000fe200000000ff */
[----:B------:R-:W-:Y:S02]  /*10440*/  FADD.FTZ R149, R151, R149 ;  /* 0x0000009597957221 */ /* 0x000fe40000010000 */
[----:B------:R-:W-:Y:S02]  /*10450*/  FADD.FTZ R157, R159, R157 ;  /* 0x0000009d9f9d7221 */ /* 0x000fe40000010000 */
[----:B------:R-:W-:Y:S02]  /*10460*/  FADD.FTZ R150, R150, R149 ;  /* 0x0000009596967221 */ /* 0x000fe40000010000 */
[----:B-1----:R-:W-:Y:S01]  /*10470*/  HMMA.16816.F32 R84, R4, R16, R84 ;  /* 0x000000100454723c */ /* 0x002fe20000001854 */
[----:B------:R-:W-:-:S02]  /*10480*/  FADD.FTZ R166, R166, R157 ;  /* 0x0000009da6a67221 */ /* 0x000fc40000010000 */
[----:B---3--:R-:W-:Y:S02]  /*10490*/  FADD.FTZ R150, R164, R150 ;  /* 0x00000096a4967221 */ /* 0x008fe40000010000 */
[----:B-----5:R-:W-:-:S03]  /*104a0*/  FADD.FTZ R166, R165, R166 ;  /* 0x000000a6a5a67221 */ /* 0x020fc60000010000 */
        /* <DEDUP_REMOVED lines=10> */
[----:B------:R-:W-:Y:S07]  /*10550*/  LDSM.16.MT88.4 R24, [R190+0x2000] ;  /* 0x00200000be18783b */ /* 0x000fee0000004200 */
[C---:B------:R-:W-:Y:S08]  /*10560*/  HMMA.16816.F32 R76, R4.reuse, R20, R76 ;  /* 0x00000014044c723c */ /* 0x040ff0000000184c */
[C---:B------:R-:W-:Y:S01]  /*10570*/  HMMA.16816.F32 R80, R4.reuse, R22, R80 ;  /* 0x000000160450723c */ /* 0x040fe20000001850 */
[----:B------:R-:W3:Y:S07]  /*10580*/  LDSM.16.MT88.4 R20, [R189+0x2000] ;  /* 0x00200000bd14783b */ /* 0x000eee0000004200 */
[C---:B------:R-:W-:Y:S08]  /*10590*/  HMMA.16816.F32 R100, R4.reuse, R36, R100 ;  /* 0x000000240464723c */ /* 0x040ff00000001864 */
[C---:B------:R-:W-:Y:S01]  /*105a0*/  HMMA.16816.F32 R104, R4.reuse, R38, R104 ;  /* 0x000000260468723c */ /* 0x040fe20000001868 */
[----:B------:R-:W-:Y:S07]  /*105b0*/  LDSM.16.MT88.4 R36, [R190+0x5000] ;  /* 0x00500000be24783b */ /* 0x000fee0000004200 */
[C---:B------:R-:W-:Y:S08]  /*105c0*/  HMMA.16816.F32 R52, R4.reuse, R32, R52 ;  /* 0x000000200434723c */ /* 0x040ff00000001834 */
[C---:B------:R-:W-:Y:S01]  /*105d0*/  HMMA.16816.F32 R56, R4.reuse, R34, R56 ;  /* 0x000000220438723c */ /* 0x040fe20000001838 */
[----:B------:R-:W-:Y:S07]  /*105e0*/  LDSM.16.MT88.4 R32, [R189+0x5000] ;  /* 0x00500000bd20783b */ /* 0x000fee0000004200 */
[C---:B-1----:R-:W-:Y:S08]  /*105f0*/  HMMA.16816.F32 R60, R4.reuse, R16, R60 ;  /* 0x00000010043c723c */ /* 0x042ff0000000183c */
[----:B------:R-:W-:Y:S01]  /*10600*/  HMMA.16816.F32 R64, R4, R18, R64 ;  /* 0x000000120440723c */ /* 0x000fe20000001840 */
[----:B------:R-:W1:Y:S06]  /*10610*/  LDSM.16.MT88.4 R16, [R191+0x5000] ;  /* 0x00500000bf10783b */ /* 0x000e6c0000004200 */
        /* <DEDUP_REMOVED lines=12> */
[----:B------:R-:W-:Y:S02]  /*106e0*/  FADD.FTZ R152, R138, R152 ;  /* 0x000000988a987221 */ /* 0x000fe40000010000 */
[----:B------:R-:W-:Y:S01]  /*106f0*/  FADD.FTZ R153, R140, R153 ;  /* 0x000000998c997221 */ /* 0x000fe20000010000 */
[----:B------:R-:W-:Y:S01]  /*10700*/  HMMA.16816.F32 R88, R4, R10, R88 ;  /* 0x0000000a0458723c */ /* 0x000fe20000001858 */
[----:B------:R-:W2:Y:S01]  /*10710*/  LDSM.16.MT88.4 R8, [R188+0x5000] ;  /* 0x00500000bc08783b */ /* 0x000ea20000004200 */
[----:B------:R-:W-:Y:S02]  /*10720*/  FADD.FTZ R152, R137, R152 ;  /* 0x0000009889987221 */ /* 0x000fe40000010000 */
[----:B------:R-:W-:-:S04]  /*10730*/  FADD.FTZ R153, R139, R153 ;  /* 0x000000998b997221 */ /* 0x000fc80000010000 */
[C---:B---3--:R-:W-:Y:S08]  /*10740*/  HMMA.16816.F32 R76, R4.reuse, R20, R76 ;  /* 0x00000014044c723c */ /* 0x048ff0000000184c */
[C---:B------:R-:W-:Y:S01]  /*10750*/  HMMA.16816.F32 R80, R4.reuse, R22, R80 ;  /* 0x000000160450723c */ /* 0x040fe20000001850 */
[----:B------:R-:W3:Y:S07]  /*10760*/  LDSM.16.MT88.4 R20, [R189+0x2800] ;  /* 0x00280000bd14783b */ /* 0x000eee0000004200 */
[C---:B-1----:R-:W-:Y:S08]  /*10770*/  HMMA.16816.F32 R92, R4.reuse, R16, R92 ;  /* 0x00000010045c723c */ /* 0x042ff0000000185c */
[C---:B------:R-:W-:Y:S01]  /*10780*/  HMMA.16816.F32 R96, R4.reuse, R18, R96 ;  /* 0x000000120460723c */ /* 0x040fe20000001860 */
[----:B------:R-:W1:Y:S07]  /*10790*/  LDSM.16.MT88.4 R16, [R188+0x2800] ;  /* 0x00280000bc10783b */ /* 0x000e6e0000004200 */
[C---:B------:R-:W-:Y:S07]  /*107a0*/  HMMA.16816.F32 R100, R4.reuse, R36, R100 ;  /* 0x000000240464723c */ /* 0x040fee0000001864 */
[----:B------:R-:W-:Y:S01]  /*107b0*/  FFMA.FTZ R36, R134, c[0x0][0x2d0], -R132 ;  /* 0x0000b40086247a23 */ /* 0x000fe20000010884 */
[C---:B--2---:R-:W-:Y:S05]  /*107c0*/  HMMA.16816.F32 R60, R4.reuse, R8, R60 ;  /* 0x00000008043c723c */ /* 0x044fea000000183c */
[----:B------:R-:W2:Y:S03]  /*107d0*/  MUFU.EX2 R36, R36 ;  /* 0x0000002400247308 */ /* 0x000ea60000000800 */
[C---:B------:R-:W-:Y:S01]  /*107e0*/  HMMA.16816.F32 R64, R4.reuse, R10, R64 ;  /* 0x0000000a0440723c */ /* 0x040fe20000001840 */
[----:B------:R-:W4:Y:S07]  /*107f0*/  LDSM.16.MT88.4 R8, [R191+0x5800] ;  /* 0x00580000bf08783b */ /* 0x000f2e0000004200 */
[----:B------:R-:W-:Y:S01]  /*10800*/  HMMA.16816.F32 R112, R4, R28, R112 ;  /* 0x0000001c0470723c */ /* 0x000fe20000001870 */
[----:B--2---:R-:W-:-:S07]  /*10810*/  FADD.FTZ R152, R36, R152 ;  /* 0x0000009824987221 */ /* 0x004fce0000010000 */
[C---:B------:R-:W-:Y:S01]  /*10820*/  HMMA.16816.F32 R108, R4.reuse, R30, R108 ;  /* 0x0000001e046c723c */ /* 0x040fe2000000186c */
[----:B------:R-:W2:Y:S07]  /*10830*/  LDSM.16.MT88.4 R28, [R191+0x2800] ;  /* 0x00280000bf1c783b */ /* 0x000eae0000004200 */
[C---:B------:R-:W-:Y:S08]  /*10840*/  HMMA.16816.F32 R68, R4.reuse, R24, R68 ;  /* 0x000000180444723c */ /* 0x040ff00000001844 */
[C---:B------:R-:W-:Y:S01]  /*10850*/  HMMA.16816.F32 R72, R4.reuse, R26, R72 ;  /* 0x0000001a0448723c */ /* 0x040fe20000001848 */
[----:B------:R-:W5:Y:S07]  /*10860*/  LDSM.16.MT88.4 R24, [R190+0x2800] ;  /* 0x00280000be18783b */ /* 0x000f6e0000004200 */
[C---:B------:R-:W-:Y:S08]  /*10870*/  HMMA.16816.F32 R104, R4.reuse, R38, R104 ;  /* 0x000000260468723c */ /* 0x040ff00000001868 */
[C---:B------:R-:W-:Y:S08]  /*10880*/  HMMA.16816.F32 R52, R4.reuse, R32, R52 ;  /* 0x000000200434723c */ /* 0x040ff00000001834 */
[----:B------:R-:W-:Y:S07]  /*10890*/  HMMA.16816.F32 R56, R4, R34, R56 ;  /* 0x000000220438723c */ /* 0x000fee0000001838 */
[----:B------:R-:W-:-:S02]  /*108a0*/  F2FP.PACK_AB R4, R140, R141 ;  /* 0x0000008d8c04723e */ /* 0x000fc400000000ff */
[C---:B------:R-:W-:Y:S01]  /*108b0*/  F2FP.PACK_AB R6, R243.reuse, R139 ;  /* 0x0000008bf306723e */ /* 0x040fe200000000ff */
[----:B------:R-:W-:Y:S01]  /*108c0*/  FADD.FTZ R243, R243, R153 ;  /* 0x00000099f3f37221 */ /* 0x000fe20000010000 */
[----:B------:R-:W-:Y:S02]  /*108d0*/  F2FP.PACK_AB R5, R137, R138 ;  /* 0x0000008a8905723e */ /* 0x000fe400000000ff */
[C---:B------:R-:W-:Y:S01]  /*108e0*/  F2FP.PACK_AB R7, R242.reuse, R36 ;  /* 0x00000024f207723e */ /* 0x040fe200000000ff */
[----:B------:R-:W-:-:S06]  /*108f0*/  FADD.FTZ R242, R242, R152 ;  /* 0x00000098f2f27221 */ /* 0x000fcc0000010000 */
[C---:B---3--:R-:W-:Y:S08]  /*10900*/  HMMA.16816.F32 R76, R4.reuse, R20, R76 ;  /* 0x00000014044c723c */ /* 0x048ff0000000184c */
[C---:B------:R-:W-:Y:S01]  /*10910*/  HMMA.16816.F32 R80, R4.reuse, R22, R80 ;  /* 0x000000160450723c */ /* 0x040fe20000001850 */
[----:B------:R-:W3:Y:S07]  /*10920*/  LDSM.16.MT88.4 R20, [R190+0x5800] ;  /* 0x00580000be14783b */ /* 0x000eee0000004200 */
[C---:B-1----:R-:W-:Y:S08]  /*10930*/  HMMA.16816.F32 R84, R4.reuse, R16, R84 ;  /* 0x000000100454723c */ /* 0x042ff00000001854 */
[C---:B------:R-:W-:Y:S01]  /*10940*/  HMMA.16816.F32 R88, R4.reuse, R18, R88 ;  /* 0x000000120458723c */ /* 0x040fe20000001858 */
[----:B------:R-:W1:Y:S07]  /*10950*/  LDSM.16.MT88.4 R16, [R189+0x5800] ;  /* 0x00580000bd10783b */ /* 0x000e6e0000004200 */
[C---:B----4-:R-:W-:Y:S08]  /*10960*/  HMMA.16816.F32 R92, R4.reuse, R8, R92 ;  /* 0x00000008045c723c */ /* 0x050ff0000000185c */
[C---:B------:R-:W-:Y:S01]  /*10970*/  HMMA.16816.F32 R96, R4.reuse, R10, R96 ;  /* 0x0000000a0460723c */ /* 0x040fe20000001860 */
[----:B------:R-:W4:Y:S07]  /*10980*/  LDSM.16.MT88.4 R8, [R188+0x5800] ;  /* 0x00580000bc08783b */ /* 0x000f2e0000004200 */
[C---:B--2---:R-:W-:Y:S08]  /*10990*/  HMMA.16816.F32 R112, R4.reuse, R28, R112 ;  /* 0x0000001c0470723c */ /* 0x044ff00000001870 */
[C---:B------:R-:W-:Y:S08]  /*109a0*/  HMMA.16816.F32 R108, R4.reuse, R30, R108 ;  /* 0x0000001e046c723c */ /* 0x040ff0000000186c */
[C---:B-----5:R-:W-:Y:S08]  /*109b0*/  HMMA.16816.F32 R68, R4.reuse, R24, R68 ;  /* 0x000000180444723c */ /* 0x060ff00000001844 */
[C---:B------:R-:W-:Y:S08]  /*109c0*/  HMMA.16816.F32 R72, R4.reuse, R26, R72 ;  /* 0x0000001a0448723c */ /* 0x040ff00000001848 */
[C---:B---3--:R-:W-:Y:S08]  /*109d0*/  HMMA.16816.F32 R100, R4.reuse, R20, R100 ;  /* 0x000000140464723c */ /* 0x048ff00000001864 */
[C---:B------:R-:W-:Y:S08]  /*109e0*/  HMMA.16816.F32 R104, R4.reuse, R22, R104 ;  /* 0x000000160468723c */ /* 0x040ff00000001868 */
[C---:B-1----:R-:W-:Y:S08]  /*109f0*/  HMMA.16816.F32 R52, R4.reuse, R16, R52 ;  /* 0x000000100434723c */ /* 0x042ff00000001834 */
[C---:B------:R-:W-:Y:S08]  /*10a00*/  HMMA.16816.F32 R56, R4.reuse, R18, R56 ;  /* 0x000000120438723c */ /* 0x040ff00000001838 */
[C---:B----4-:R-:W-:Y:S08]  /*10a10*/  HMMA.16816.F32 R60, R4.reuse, R8, R60 ;  /* 0x00000008043c723c */ /* 0x050ff0000000183c */
[----:B------:R-:W-:Y:S07]  /*10a20*/  HMMA.16816.F32 R64, R4, R10, R64 ;  /* 0x0000000a0440723c */ /* 0x000fee0000001840 */
[----:B------:R-:W-:Y:S01]  /*10a30*/  IADD3 R4, R2, c[0x0][0x328], RZ ;  /* 0x0000ca0002047a10 */ /* 0x000fe20007ffe0ff */
[----:B------:R-:W-:Y:S05]  /*10a40*/  @!P6 BRA `(.L_x_801) ;  /* 0x000001100000e947 */ /* 0x000fea0003800000 */
[C---:B------:R-:W-:Y:S01]  /*10a50*/  ISETP.GT.AND P0, PT, R2.reuse, RZ, PT ;  /* 0x000000ff0200720c */ /* 0x040fe20003f04270 */
[----:B------:R-:W-:Y:S01]  /*10a60*/  BSSY B0, `(.L_x_802) ;  /* 0x000000d000007945 */ /* 0x000fe20003800000 */
[----:B------:R-:W-:Y:S01]  /*10a70*/  IADD3 R5, R2, -0x1, RZ ;  /* 0xffffffff02057810 */ /* 0x000fe20007ffe0ff */
        /* <DEDUP_REMOVED lines=8> */
.L_x_803:
[----:B------:R-:W-:-:S13]  /*10b00*/  ISETP.NE.AND P0, PT, R3, 0x1, PT ;  /* 0x000000010300780c */ /* 0x000fda0003f05270 */
[----:B------:R-:W-:-:S05]  /*10b10*/  @P0 IMAD.HI.U32 R2, R5, c[0x0][0x330], RZ ;  /* 0x0000cc0005020a27 */ /* 0x000fca00078e00ff */
[----:B------:R-:W-:Y:S02]  /*10b20*/  @P0 SHF.R.U32.HI R5, RZ, c[0x0][0x334], R2 ;  /* 0x0000cd00ff050a19 */ /* 0x000fe40000011602 */
.L_x_804:
[----:B------:R-:W-:Y:S05]  /*10b30*/  BSYNC B0 ;  /* 0x0000000000007941 */ /* 0x000fea0003800000 */
.L_x_802:
[----:B------:R-:W-:-:S05]  /*10b40*/  IMAD R3, R5, R3, c[0x0][0x32c] ;  /* 0x0000cb0005037624 */ /* 0x000fca00078e0203 */
[----:B------:R-:W-:-:S05]  /*10b50*/  IMNMX R4, R4, R3, PT ;  /* 0x0000000304047217 */ /* 0x000fca0003800200 */
.L_x_801:
        /* <DEDUP_REMOVED lines=9> */
.L_x_814:
[----:B------:R-:W-:Y:S04]  /*10bf0*/  DEPBAR.LE SB0, 0x0 ;  /* 0x000080000000791a */ /* 0x000fe80000000000 */
[----:B------:R-:W-:Y:S01]  /*10c00*/  WARPSYNC 0xffffffff ;  /* 0xffffffff00007948 */ /* 0x000fe20003800000 */
[----:B------:R-:W-:Y:S01]  /*10c10*/  BAR.SYNC.DEFER_BLOCKING 0x0 ;  /* 0x0000000000007b1d */ /* 0x000fe20000010000 */
[----:B------:R-:W-:Y:S02]  /*10c20*/  ISETP.GT.AND P0, PT, R237, R245, PT ;  /* 0x000000f5ed00720c */ /* 0x000fe40003f04270 */
[----:B------:R-:W-:Y:S02]  /*10c30*/  LOP3.LUT P5, RZ, R230, 0x20000, RZ, 0xc0, !PT ;  /* 0x00020000e6ff7812 */ /* 0x000fe400078ac0ff */
[----:B------:R-:W-:Y:S09]  /*10c40*/  ISETP.NE.AND P6, PT, R228, 0x1, PT ;  /* 0x00000001e400780c */ /* 0x000ff20003fc5270 */
[C---:B------:R-:W-:Y:S01]  /*10c50*/  @!P0 IMAD.WIDE.U32 R142, R245.reuse, c[0x0][0x208], RZ ;  /* 0x00008200f58e8a25 */ /* 0x040fe200078e00ff */
[----:B------:R-:W-:Y:S03]  /*10c60*/  @!P0 SHF.R.S32.HI R0, RZ, 0x1f, R245 ;  /* 0x0000001fff008819 */ /* 0x000fe600000114f5 */
[----:B------:R-:W-:Y:S02]  /*10c70*/  @!P0 IMAD.MOV.U32 R119, RZ, RZ, c[0x0][0x208] ;  /* 0x00008200ff778624 */ /* 0x000fe400078e00ff */
[----:B------:R-:W-:Y:S02]  /*10c80*/  @!P0 IMAD R0, R0, c[0x0][0x208], RZ ;  /* 0x0000820000008a24 */ /* 0x000fe400078e02ff */
[----:B------:R-:W-:Y:S01]  /*10c90*/  @!P0 IMAD.MOV.U32 R118, RZ, RZ, 0x5 ;  /* 0x00000005ff768424 */ /* 0x000fe200078e00ff */
[----:B------:R-:W1:Y:S01]  /*10ca0*/  LDSM.16.M88.4 R8, [R192] ;  /* 0x00000000c008783b */ /* 0x000e620000000200 */
[----:B------:R-:W-:Y:S01]  /*10cb0*/  @!P0 IMAD R0, R245, c[0x0][0x20c], R0 ;  /* 0x00008300f5008a24 */ /* 0x000fe200078e0200 */
[----:B------:R-:W-:Y:S02]  /*10cc0*/  ULDC UR4, c[0x0][0x324] ;  /* 0x0000c90000047ab9 */ /* 0x000fe40000000800 */
[----:B------:R-:W-:Y:S01]  /*10cd0*/  @!P0 SHF.L.U64.HI R141, R119, R118, c[0x0][0x20c] ;  /* 0x00008300778d8619 */ /* 0x000fe20000010276 */
[----:B------:R-:W-:Y:S01]  /*10ce0*/  @!P0 IMAD.MOV.U32 R148, RZ, RZ, R238 ;  /* 0x000000ffff948224 */ /* 0x000fe200078e00ee */
[----:B------:R-:W-:Y:S01]  /*10cf0*/  ULOP3.LUT UR4, URZ, UR4, URZ, 0x33, !UPT ;  /* 0x000000043f047292 */ /* 0x000fe2000f8e333f */
[----:B------:R-:W2:Y:S01]  /*10d00*/  LDSM.16.M88.4 R16, [R192+0x800] ;  /* 0x00080000c010783b */ /* 0x000ea20000000200 */
[----:B------:R-:W-:Y:S02]  /*10d10*/  @!P0 IMAD.MOV.U32 R149, RZ, RZ, R235 ;  /* 0x000000ffff958224 */ /* 0x000fe400078e00eb */
[----:B------:R-:W-:Y:S02]  /*10d20*/  @!P0 IMAD.IADD R0, R143, 0x1, R0 ;  /* 0x000000018f008824 */ /* 0x000fe400078e0200 */
[----:B------:R-:W-:Y:S01]  /*10d30*/  @!P0 IMAD.WIDE.U32 R148, R142, 0x60, R148 ;  /* 0x000000608e948825 */ /* 0x000fe200078e0094 */
[----:B------:R-:W3:Y:S03]  /*10d40*/  LDSM.16.M88.4 R24, [R192+0x1000] ;  /* 0x00100000c018783b */ /* 0x000ee60000000200 */
[----:B------:R-:W-:Y:S01]  /*10d50*/  @!P0 IMAD.SHL.U32 R140, R119, 0x20, RZ ;  /* 0x00000020778c8824 */ /* 0x000fe200078e00ff */
[----:B------:R-:W-:Y:S01]  /*10d60*/  @!P0 LEA R118, P2, R148, c[0x0][0x1f8], 0x1 ;  /* 0x00007e0094768a11 */ /* 0x000fe200078408ff */
[----:B------:R-:W-:Y:S01]  /*10d70*/  @!P0 IMAD R0, R0, 0x60, RZ ;  /* 0x0000006000008824 */ /* 0x000fe200078e02ff */
[----:B------:R-:W4:Y:S01]  /*10d80*/  LDSM.16.M88.4 R32, [R192+0x1800] ;  /* 0x00180000c020783b */ /* 0x000f220000000200 */
[----:B------:R-:W-:Y:S01]  /*10d90*/  @!P0 IMAD.WIDE.U32 R150, R142, 0x60, R140 ;  /* 0x000000608e968825 */ /* 0x000fe200078e008c */
[----:B------:R-:W-:Y:S03]  /*10da0*/  @!P0 IADD3 R152, P1, R140, R140, RZ ;  /* 0x0000008c8c988210 */ /* 0x000fe60007f3e0ff */
[----:B------:R-:W-:Y:S01]  /*10db0*/  @!P0 IMAD.IADD R119, R149, 0x1, R0 ;  /* 0x0000000195778824 */ /* 0x000fe200078e0200 */
[----:B------:R-:W5:Y:S01]  /*10dc0*/  LDSM.16.M88.4 R40, [R192+0x2000] ;  /* 0x00200000c028783b */ /* 0x000f620000000200 */
[----:B------:R-:W-:Y:S01]  /*10dd0*/  @!P0 IMAD.X R153, R141, 0x1, R141, P1 ;  /* 0x000000018d998824 */ /* 0x000fe200008e068d */
[-C--:B------:R-:W-:Y:S02]  /*10de0*/  @!P0 IADD3 R143, P3, R238, R150.reuse, RZ ;  /* 0x00000096ee8f8210 */ /* 0x080fe40007f7e0ff */
[----:B------:R-:W-:Y:S01]  /*10df0*/  @!P0 LEA.HI.X R119, R148, c[0x0][0x1fc], R119, 0x1, P2 ;  /* 0x00007f0094778a11 */ /* 0x000fe200010f0c77 */
[----:B------:R-:W-:Y:S01]  /*10e00*/  @!P0 IMAD.WIDE.U32 R152, R142, 0x60, R152 ;  /* 0x000000608e988825 */ /* 0x000fe200078e0098 */
[----:B------:R-:W3:Y:S01]  /*10e10*/  LDSM.16.M88.4 R48, [R192+0x2800] ;  /* 0x00280000c030783b */ /* 0x000ee20000000200 */
[----:B------:R-:W-:Y:S02]  /*10e20*/  @!P0 IADD3 R148, P2, P1, R238, R150, R140 ;  /* 0x00000096ee948210 */ /* 0x000fe4000795e08c */
[----:B------:R-:W-:Y:S01]  /*10e30*/  @!P0 LEA R154, P4, R143, c[0x0][0x1f8], 0x1 ;  /* 0x00007e008f9a8a11 */ /* 0x000fe200078808ff */
[----:B------:R-:W-:Y:S02]  /*10e40*/  @!P0 IMAD.IADD R140, R0, 0x1, R151 ;  /* 0x00000001008c8824 */ /* 0x000fe400078e0297 */
[----:B------:R-:W4:Y:S03]  /*10e50*/  LDSM.16.M88.4 R128, [R207] ;  /* 0x00000000cf80783b */ /* 0x000f260000000200 */
[----:B------:R-:W-:Y:S01]  /*10e60*/  @!P0 IADD3.X R151, R235, R140, R141, P2, P1 ;  /* 0x0000008ceb978210 */ /* 0x000fe200017e248d */
[C---:B-1----:R-:W-:Y:S02]  /*10e70*/  HMMA.16816.F32 R4, R120.reuse, R8, RZ ;  /* 0x000000087804723c */ /* 0x042fe400000018ff */
[----:B------:R-:W1:Y:S01]  /*10e80*/  LDSM.16.M88.4 R132, [R194] ;  /* 0x00000000c284783b */ /* 0x000e620000000200 */
[----:B------:R-:W-:Y:S01]  /*10e90*/  @!P0 IMAD.X R140, R140, 0x1, R235, P3 ;  /* 0x000000018c8c8824 */ /* 0x000fe200018e06eb */
[----:B------:R-:W-:Y:S02]  /*10ea0*/  @!P0 LEA R150, P3, R148, c[0x0][0x1f8], 0x1 ;  /* 0x00007e0094968a11 */ /* 0x000fe400078608ff */
[----:B------:R-:W-:Y:S02]  /*10eb0*/  @!P0 IADD3 R149, P2, R238, R152, RZ ;  /* 0x00000098ee958210 */ /* 0x000fe40007f5e0ff */
[C---:B------:R-:W-:Y:S01]  /*10ec0*/  HMMA.16816.F32 R8, R120.reuse, R10, RZ ;  /* 0x0000000a7808723c */ /* 0x040fe200000018ff */
[----:B------:R-:W1:Y:S01]  /*10ed0*/  LDSM.16.M88.4 R136, [R195] ;  /* 0x00000000c388783b */ /* 0x000e620000000200 */
[----:B------:R-:W-:Y:S02]  /*10ee0*/  @!P0 ISETP.GE.AND P1, PT, R116, c[0x0][0x1d4], PT ;  /* 0x0000750074008a0c */ /* 0x000fe40003f26270 */
[----:B------:R-:W-:Y:S02]  /*10ef0*/  @!P0 LEA.HI.X R155, R143, c[0x0][0x1fc], R140, 0x1, P4 ;  /* 0x00007f008f9b8a11 */ /* 0x000fe400020f0c8c */
[----:B------:R-:W-:Y:S01]  /*10f00*/  @!P0 LEA.HI.X R151, R148, c[0x0][0x1fc], R151, 0x1, P3 ;  /* 0x00007f0094978a11 */ /* 0x000fe200018f0c97 */
[----:B------:R-:W-:Y:S01]  /*10f10*/  LDSM.16.M88.4 R140, [R198] ;  /* 0x00000000c68c783b */ /* 0x000fe20000000200 */
[C---:B--2---:R-:W-:Y:S01]  /*10f20*/  HMMA.16816.F32 R12, R120.reuse, R16, RZ ;  /* 0x00000010780c723c */ /* 0x044fe200000018ff */
[----:B------:R-:W-:Y:S03]  /*10f30*/  @!P0 IADD3.X R0, R235, R0, R153, P2, !PT ;  /* 0x00000000eb008210 */ /* 0x000fe600017fe499 */
[C---:B------:R-:W-:Y:S04]  /*10f40*/  @!P0 LEA R152, P2, R149.reuse, c[0x0][0x1f8], 0x1 ;  /* 0x00007e0095988a11 */ /* 0x040fe800078408ff */
[C---:B------:R-:W-:Y:S01]  /*10f50*/  HMMA.16816.F32 R16, R120.reuse, R18, RZ ;  /* 0x000000127810723c */ /* 0x040fe200000018ff */
[----:B------:R-:W-:Y:S07]  /*10f60*/  @!P0 LEA.HI.X R153, R149, c[0x0][0x1fc], R0, 0x1, P2 ;  /* 0x00007f0095998a11 */ /* 0x000fee00010f0c00 */
[C---:B---3--:R-:W-:Y:S08]  /*10f70*/  HMMA.16816.F32 R20, R120.reuse, R24, RZ ;  /* 0x000000187814723c */ /* 0x048ff000000018ff */
[C---:B------:R-:W-:Y:S08]  /*10f80*/  HMMA.16816.F32 R24, R120.reuse, R26, RZ ;  /* 0x0000001a7818723c */ /* 0x040ff000000018ff */
[C---:B----4-:R-:W-:Y:S08]  /*10f90*/  HMMA.16816.F32 R28, R120.reuse, R32, RZ ;  /* 0x00000020781c723c */ /* 0x050ff000000018ff */
[C---:B------:R-:W-:Y:S08]  /*10fa0*/  HMMA.16816.F32 R32, R120.reuse, R34, RZ ;  /* 0x000000227820723c */ /* 0x040ff000000018ff */
[C---:B-----5:R-:W-:Y:S08]  /*10fb0*/  HMMA.16816.F32 R36, R120.reuse, R40, RZ ;  /* 0x000000287824723c */ /* 0x060ff000000018ff */
[C---:B------:R-:W-:Y:S08]  /*10fc0*/  HMMA.16816.F32 R40, R120.reuse, R42, RZ ;  /* 0x0000002a7828723c */ /* 0x040ff000000018ff */
[C---:B------:R-:W-:Y:S08]  /*10fd0*/  HMMA.16816.F32 R44, R120.reuse, R48, RZ ;  /* 0x00000030782c723c */ /* 0x040ff000000018ff */
[----:B------:R-:W-:Y:S08]  /*10fe0*/  HMMA.16816.F32 R48, R120, R50, RZ ;  /* 0x000000327830723c */ /* 0x000ff000000018ff */
[C---:B------:R-:W-:Y:S08]  /*10ff0*/  HMMA.16816.F32 R4, R124.reuse, R128, R4 ;  /* 0x000000807c04723c */ /* 0x040ff00000001804 */
[C---:B------:R-:W-:Y:S01]  /*11000*/  HMMA.16816.F32 R8, R124.reuse, R130, R8 ;  /* 0x000000827c08723c */ /* 0x040fe20000001808 */
[----:B------:R-:W2:Y:S07]  /*11010*/  LDSM.16.M88.4 R128, [R196] ;  /* 0x00000000c480783b */ /* 0x000eae0000000200 */
[C---:B-1----:R-:W-:Y:S08]  /*11020*/  HMMA.16816.F32 R12, R124.reuse, R132, R12 ;  /* 0x000000847c0c723c */ /* 0x042ff0000000180c */
[C---:B------:R-:W-:Y:S01]  /*11030*/  HMMA.16816.F32 R16, R124.reuse, R134, R16 ;  /* 0x000000867c10723c */ /* 0x040fe20000001810 */
[----:B------:R-:W1:Y:S06]  /*11040*/  LDSM.16.M88.4 R132, [R197] ;  /* 0x00000000c584783b */ /* 0x000e6c0000000200 */
[----:B------:R-:W-:Y:S01]  /*11050*/  @!PT LDS RZ, [RZ] ;  /* 0x00000000fffff984 */ /* 0x000fe20000000800 */
[----:B------:R-:W-:Y:S01]  /*11060*/  @!PT LDS RZ, [RZ] ;  /* 0x00000000fffff984 */ /* 0x000fe20000000800 */
[----:B------:R-:W-:Y:S01]  /*11070*/  @!PT LDS RZ, [RZ] ;  /* 0x00000000fffff984 */ /* 0x000fe20000000800 */
[----:B------:R3:W-:Y:S01]  /*11080*/  @!P0 LDGSTS.E.BYPASS.LTC128B.128 [R234+0x100], [R118.64], !P1 ;  /* 0x0010000076ea8fae */ /* 0x0007e2000c901d48 */
[C---:B------:R-:W-:Y:S05]  /*11090*/  HMMA.16816.F32 R20, R124.reuse, R136, R20 ;  /* 0x000000887c14723c */ /* 0x040fea0000001814 */
[----:B------:R3:W-:Y:S03]  /*110a0*/  @!P0 LDGSTS.E.BYPASS.LTC128B.128 [R234+0x3100], [R118.64+0x80], !P5 ;  /* 0x0310008076ea8fae */ /* 0x0007e6000e901d48 */
[C---:B------:R-:W-:Y:S03]  /*110b0*/  HMMA.16816.F32 R24, R124.reuse, R138, R24 ;  /* 0x0000008a7c18723c */ /* 0x040fe60000001818 */
[----:B------:R4:W-:Y:S05]  /*110c0*/  @!P0 LDGSTS.E.BYPASS.LTC128B.128 [R234+0x1100], [R154.64], !P1 ;  /* 0x011000009aea8fae */ /* 0x0009ea000c901d48 */
[C---:B--2---:R-:W-:Y:S01]  /*110d0*/  HMMA.16816.F32 R28, R124.reuse, R128, R28 ;  /* 0x000000807c1c723c */ /* 0x044fe2000000181c */
[----:B------:R4:W-:Y:S06]  /*110e0*/  @!P0 LDGSTS.E.BYPASS.LTC128B.128 [R234+0x4100], [R154.64+0x80], !P5 ;  /* 0x041000809aea8fae */ /* 0x0009ec000e901d48 */
[----:B------:R2:W-:Y:S01]  /*110f0*/  @!P0 LDGSTS.E.BYPASS.LTC128B.128 [R234+0x2100], [R150.64], !P1 ;  /* 0x0210000096ea8fae */ /* 0x0005e2000c901d48 */
[C---:B------:R-:W-:Y:S05]  /*11100*/  HMMA.16816.F32 R32, R124.reuse, R130, R32 ;  /* 0x000000827c20723c */ /* 0x040fea0000001820 */
[----:B------:R4:W-:Y:S01]  /*11110*/  @!P0 LDGSTS.E.BYPASS.LTC128B.128 [R234+0x5100], [R152.64+0x80], !P5 ;  /* 0x0510008098ea8fae */ /* 0x0009e2000e901d48 */
[C---:B------:R-:W-:Y:S02]  /*11120*/  ISETP.GT.AND P0, PT, R245.reuse, R237, PT ;  /* 0x000000edf500720c */ /* 0x040fe40003f04270 */
[C---:B-1----:R-:W-:Y:S03]  /*11130*/  HMMA.16816.F32 R36, R124.reuse, R132, R36 ;  /* 0x000000847c24723c */ /* 0x042fe60000001824 */
[----:B------:R-:W1:Y:S05]  /*11140*/  LDSM.16.M88.4 R136, [R206] ;  /* 0x00000000ce88783b */ /* 0x000e6a0000000200 */
[C---:B------:R-:W-:Y:S01]  /*11150*/  HMMA.16816.F32 R40, R124.reuse, R134, R40 ;  /* 0x000000867c28723c */ /* 0x040fe20000001828 */
[----:B------:R-:W0:Y:S03]  /*11160*/  LDGDEPBAR ;  /* 0x00000000000079af */ /* 0x000e260000000000 */
[----:B---3--:R-:W-:Y:S01]  /*11170*/  @P0 IMAD.MOV.U32 R119, RZ, RZ, 0x5 ;  /* 0x00000005ff770424 */ /* 0x008fe200078e00ff */
[----:B------:R-:W-:Y:S02]  /*11180*/  @P0 IADD3 R0, R245, -0x1, RZ ;  /* 0xfffffffff5000810 */ /* 0x000fe40007ffe0ff */
[----:B------:R-:W-:Y:S01]  /*11190*/  LDSM.16.M88.4 R128, [R206+0x1800] ;  /* 0x00180000ce80783b */ /* 0x000fe20000000200 */
[C---:B------:R-:W-:Y:S05]  /*111a0*/  HMMA.16816.F32 R44, R124.reuse, R140, R44 ;  /* 0x0000008c7c2c723c */ /* 0x040fea000000182c */
[----:B--2---:R-:W2:Y:S03]  /*111b0*/  LDSM.16.M88.4 R148, [R206+0x800] ;  /* 0x00080000ce94783b */ /* 0x004ea60000000200 */
[----:B------:R-:W-:Y:S03]  /*111c0*/  HMMA.16816.F32 R48, R124, R142, R48 ;  /* 0x0000008e7c30723c */ /* 0x000fe60000001830 */
[----:B----4-:R-:W3:Y:S06]  /*111d0*/  LDSM.16.M88.4 R152, [R206+0x1000] ;  /* 0x00100000ce98783b */ /* 0x010eec0000000200 */
[----:B------:R-:W4:Y:S06]  /*111e0*/  LDSM.16.M88.4 R132, [R206+0x2000] ;  /* 0x00200000ce84783b */ /* 0x000f2c0000000200 */
[----:B------:R-:W5:Y:S01]  /*111f0*/  LDSM.16.M88.4 R156, [R206+0x2800] ;  /* 0x00280000ce9c783b */ /* 0x000f620000000200 */
[C---:B-1----:R-:W-:Y:S05]  /*11200*/  HMMA.16816.F32 R4, R144.reuse, R136, R4 ;  /* 0x000000889004723c */ /* 0x042fea0000001804 */
[----:B------:R-:W1:Y:S03]  /*11210*/  LDSM.16.M88.4 R164, [R204+-0x3000] ;  /* 0xffd00000cca4783b */ /* 0x000e660000000200 */
[C---:B------:R-:W-:Y:S03]  /*11220*/  HMMA.16816.F32 R8, R144.reuse, R138, R8 ;  /* 0x0000008a9008723c */ /* 0x040fe60000001808 */
[----:B------:R-:W1:Y:S06]  /*11230*/  LDSM.16.M88.4 R140, [R204+-0x2800] ;  /* 0xffd80000cc8c783b */ /* 0x000e6c0000000200 */
[----:B------:R-:W1:Y:S01]  /*11240*/  LDSM.16.M88.4 R136, [R204+-0x2000] ;  /* 0xffe00000cc88783b */ /* 0x000e620000000200 */
[C---:B--2---:R-:W-:Y:S05]  /*11250*/  HMMA.16816.F32 R12, R144.reuse, R148, R12 ;  /* 0x00000094900c723c */ /* 0x044fea000000180c */
[----:B------:R-:W-:Y:S03]  /*11260*/  LDSM.16.M88.4 R176, [R200] ;  /* 0x00000000c8b0783b */ /* 0x000fe60000000200 */
[C---:B------:R-:W-:Y:S03]  /*11270*/  HMMA.16816.F32 R16, R144.reuse, R150, R16 ;  /* 0x000000969010723c */ /* 0x040fe60000001810 */
[----:B------:R-:W2:Y:S05]  /*11280*/  LDSM.16.M88.4 R148, [R204+-0x1800] ;  /* 0xffe80000cc94783b */ /* 0x000eaa0000000200 */
[C---:B---3--:R-:W-:Y:S08]  /*11290*/  HMMA.16816.F32 R20, R144.reuse, R152, R20 ;  /* 0x000000989014723c */ /* 0x048ff00000001814 */
[C---:B------:R-:W-:Y:S01]  /*112a0*/  HMMA.16816.F32 R24, R144.reuse, R154, R24 ;  /* 0x0000009a9018723c */ /* 0x040fe20000001818 */
[----:B------:R-:W3:Y:S07]  /*112b0*/  LDSM.16.M88.4 R152, [R204+-0x1000] ;  /* 0xfff00000cc98783b */ /* 0x000eee0000000200 */
[C---:B------:R-:W-:Y:S08]  /*112c0*/  HMMA.16816.F32 R28, R144.reuse, R128, R28 ;  /* 0x00000080901c723c */ /* 0x040ff0000000181c */
[C---:B------:R-:W-:Y:S01]  /*112d0*/  HMMA.16816.F32 R32, R144.reuse, R130, R32 ;  /* 0x000000829020723c */ /* 0x040fe20000001820 */
[----:B------:R-:W2:Y:S07]  /*112e0*/  LDSM.16.M88.4 R128, [R204+-0x800] ;  /* 0xfff80000cc80783b */ /* 0x000eae0000000200 */
[C---:B----4-:R-:W-:Y:S08]  /*112f0*/  HMMA.16816.F32 R36, R144.reuse, R132, R36 ;  /* 0x000000849024723c */ /* 0x050ff00000001824 */
[C---:B------:R-:W-:Y:S01]  /*11300*/  HMMA.16816.F32 R40, R144.reuse, R134, R40 ;  /* 0x000000869028723c */ /* 0x040fe20000001828 */
[----:B------:R-:W4:Y:S07]  /*11310*/  LDSM.16.M88.4 R132, [R192+0x3000] ;  /* 0x00300000c084783b */ /* 0x000f2e0000000200 */
[C---:B-----5:R-:W-:Y:S08]  /*11320*/  HMMA.16816.F32 R44, R144.reuse, R156, R44 ;  /* 0x0000009c902c723c */ /* 0x060ff0000000182c */
        /* <DEDUP_REMOVED lines=19> */
[----:B------:R-:W5:Y:S07]  /*11460*/  LDSM.16.M88.4 R128, [R199] ;  /* 0x00000000c780783b */ /* 0x000f6e0000000200 */
[C---:B----4-:R-:W-:Y:S08]  /*11470*/  HMMA.16816.F32 R4, R168.reuse, R132, R4 ;  /* 0x00000084a804723c */ /* 0x050ff00000001804 */
[C---:B------:R-:W-:Y:S01]  /*11480*/  HMMA.16816.F32 R8, R168.reuse, R134, R8 ;  /* 0x00000086a808723c */ /* 0x040fe20000001808 */
[----:B------:R-:W4:Y:S07]  /*11490*/  LDSM.16.M88.4 R132, [R201] ;  /* 0x00000000c984783b */ /* 0x000f2e0000000200 */
        /* <DEDUP_REMOVED lines=8> */
[----:B------:R-:W-:Y:S07]  /*11520*/  LDSM.16.M88.4 R148, [R206+0x3800] ;  /* 0x00380000ce94783b */ /* 0x000fee0000000200 */
        /* <DEDUP_REMOVED lines=8> */
[----:B------:R-:W-:Y:S07]  /*115b0*/  LDSM.16.M88.4 R152, [R206+0x4000] ;  /* 0x00400000ce98783b */ /* 0x000fee0000000200 */
[C---:B-----5:R-:W-:Y:S08]  /*115c0*/  HMMA.16816.F32 R12, R172.reuse, R128, R12 ;  /* 0x00000080ac0c723c */ /* 0x060ff0000000180c */
[C---:B------:R-:W-:Y:S01]  /*115d0*/  HMMA.16816.F32 R16, R172.reuse, R130, R16 ;  /* 0x00000082ac10723c */ /* 0x040fe20000001810 */
[----:B------:R-:W2:Y:S07]  /*115e0*/  LDSM.16.M88.4 R128, [R206+0x3000] ;  /* 0x00300000ce80783b */ /* 0x000eae0000000200 */
[C---:B------:R-:W-:Y:S08]  /*115f0*/  HMMA.16816.F32 R20, R172.reuse, R176, R20 ;  /* 0x000000b0ac14723c */ /* 0x040ff00000001814 */
[C---:B------:R-:W-:Y:S01]  /*11600*/  HMMA.16816.F32 R24, R172.reuse, R178, R24 ;  /* 0x000000b2ac18723c */ /* 0x040fe20000001818 */
[----:B------:R-:W-:Y:S07]  /*11610*/  LDSM.16.M88.4 R176, [R204+0x800] ;  /* 0x00080000ccb0783b */ /* 0x000fee0000000200 */
[C---:B----4-:R-:W-:Y:S08]  /*11620*/  HMMA.16816.F32 R28, R172.reuse, R132, R28 ;  /* 0x00000084ac1c723c */ /* 0x050ff0000000181c */
[C---:B------:R-:W-:Y:S01]  /*11630*/  HMMA.16816.F32 R32, R172.reuse, R134, R32 ;  /* 0x00000086ac20723c */ /* 0x040fe20000001820 */
[----:B------:R-:W3:Y:S07]  /*11640*/  LDSM.16.M88.4 R132, [R206+0x5800] ;  /* 0x00580000ce84783b */ /* 0x000eee0000000200 */
[C---:B-1----:R-:W-:Y:S08]  /*11650*/  HMMA.16816.F32 R36, R172.reuse, R136, R36 ;  /* 0x00000088ac24723c */ /* 0x042ff00000001824 */
[C---:B------:R-:W-:Y:S01]  /*11660*/  HMMA.16816.F32 R40, R172.reuse, R138, R40 ;  /* 0x0000008aac28723c */ /* 0x040fe20000001828 */
[----:B------:R-:W1:Y:S07]  /*11670*/  LDSM.16.M88.4 R136, [R204] ;  /* 0x00000000cc88783b */ /* 0x000e6e0000000200 */
[C---:B------:R-:W-:Y:S07]  /*11680*/  HMMA.16816.F32 R44, R172.reuse, R140, R44 ;  /* 0x0000008cac2c723c */ /* 0x040fee000000182c */
[----:B------:R-:W-:Y:S01]  /*11690*/  @P0 IMAD.MOV.U32 R140, RZ, RZ, c[0x0][0x1e0] ;  /* 0x00007800ff8c0624 */ /* 0x000fe200078e00ff */
[----:B------:R-:W-:Y:S04]  /*116a0*/  HMMA.16816.F32 R48, R172, R142, R48 ;  /* 0x0000008eac30723c */ /* 0x000fe80000001830 */
[C---:B------:R-:W-:Y:S01]  /*116b0*/  @P0 IMAD.SHL.U32 R118, R140.reuse, 0x20, RZ ;  /* 0x000000208c760824 */ /* 0x040fe200078e00ff */
[----:B------:R-:W-:Y:S02]  /*116c0*/  @P0 SHF.L.U64.HI R119, R140, R119, c[0x0][0x1e4] ;  /* 0x000079008c770619 */ /* 0x000fe40000010277 */
[----:B------:R-:W-:Y:S01]  /*116d0*/  @P0 SHF.R.S32.HI R141, RZ, 0x1f, R0 ;  /* 0x0000001fff8d0819 */ /* 0x000fe20000011400 */
[C---:B--2---:R-:W-:Y:S05]  /*116e0*/  HMMA.16816.F32 R4, R180.reuse, R128, R4 ;  /* 0x00000080b404723c */ /* 0x044fea0000001804 */
[----:B------:R-:W-:Y:S02]  /*116f0*/  @P0 IMAD R141, R141, c[0x0][0x1e0], RZ ;  /* 0x000078008d8d0a24 */ /* 0x000fe400078e02ff */
[C---:B------:R-:W-:Y:S01]  /*11700*/  @P0 IMAD.WIDE.U32 R142, R0.reuse, c[0x0][0x1e0], RZ ;  /* 0x00007800008e0a25 */ /* 0x040fe200078e00ff */
[C---:B------:R-:W-:Y:S01]  /*11710*/  HMMA.16816.F32 R8, R180.reuse, R130, R8 ;  /* 0x00000082b408723c */ /* 0x040fe20000001808 */
[----:B------:R-:W2:Y:S03]  /*11720*/  LDSM.16.M88.4 R128, [R204+0x1000] ;  /* 0x00100000cc80783b */ /* 0x000ea60000000200 */
[----:B------:R-:W-:Y:S04]  /*11730*/  @P0 IMAD R141, R0, c[0x0][0x1e4], R141 ;  /* 0x00007900008d0a24 */ /* 0x000fe800078e028d */
[C---:B------:R-:W-:Y:S04]  /*11740*/  HMMA.16816.F32 R12, R180.reuse, R148, R12 ;  /* 0x00000094b40c723c */ /* 0x040fe8000000180c */
[----:B------:R-:W-:Y:S03]  /*11750*/  @P0 IMAD.IADD R0, R143, 0x1, R141 ;  /* 0x000000018f000824 */ /* 0x000fe600078e028d */
[----:B------:R-:W-:Y:S01]  /*11760*/  @P0 IADD3 R148, P1, R118, R118, RZ ;  /* 0x0000007676940210 */ /* 0x000fe20007f3e0ff */
[C---:B------:R-:W-:Y:S04]  /*11770*/  HMMA.16816.F32 R16, R180.reuse, R150, R16 ;  /* 0x00000096b410723c */ /* 0x040fe80000001810 */
[----:B------:R-:W-:Y:S02]  /*11780*/  @P0 IMAD.X R149, R119, 0x1, R119, P1 ;  /* 0x0000000177950824 */ /* 0x000fe400008e0677 */
[----:B------:R-:W-:Y:S02]  /*11790*/  @P0 IMAD R0, R0, 0x60, RZ ;  /* 0x0000006000000824 */ /* 0x000fe400078e02ff */
[C---:B------:R-:W-:Y:S04]  /*117a0*/  HMMA.16816.F32 R20, R180.reuse, R152, R20 ;  /* 0x00000098b414723c */ /* 0x040fe80000001814 */
[----:B------:R-:W-:Y:S02]  /*117b0*/  @P0 IMAD.MOV.U32 R150, RZ, RZ, R240 ;  /* 0x000000ffff960224 */ /* 0x000fe400078e00f0 */
[----:B------:R-:W-:Y:S02]  /*117c0*/  @P0 IMAD.MOV.U32 R151, RZ, RZ, R236 ;  /* 0x000000ffff970224 */ /* 0x000fe400078e00ec */
[C---:B------:R-:W-:Y:S04]  /*117d0*/  HMMA.16816.F32 R24, R180.reuse, R154, R24 ;  /* 0x0000009ab418723c */ /* 0x040fe80000001818 */
[----:B------:R-:W-:Y:S04]  /*117e0*/  @P0 IMAD.WIDE.U32 R150, R142, 0x60, R150 ;  /* 0x000000608e960825 */ /* 0x000fe800078e0096 */
[C---:B------:R-:W-:Y:S04]  /*117f0*/  HMMA.16816.F32 R28, R180.reuse, R156, R28 ;  /* 0x0000009cb41c723c */ /* 0x040fe8000000181c */
[----:B------:R-:W-:Y:S01]  /*11800*/  @P0 LEA R140, P2, R150, c[0x0][0x1c8], 0x1 ;  /* 0x00007200968c0a11 */ /* 0x000fe200078408ff */
[C---:B------:R-:W-:Y:S03]  /*11810*/  @P0 IMAD.WIDE.U32 R148, R142.reuse, 0x60, R148 ;  /* 0x000000608e940825 */ /* 0x040fe600078e0094 */
[C---:B------:R-:W-:Y:S04]  /*11820*/  HMMA.16816.F32 R32, R180.reuse, R158, R32 ;  /* 0x0000009eb420723c */ /* 0x040fe80000001820 */
[----:B------:R-:W-:Y:S04]  /*11830*/  @P0 IMAD.WIDE.U32 R142, R142, 0x60, R118 ;  /* 0x000000608e8e0825 */ /* 0x000fe800078e0076 */
[C---:B------:R-:W-:Y:S04]  /*11840*/  HMMA.16816.F32 R36, R180.reuse, R164, R36 ;  /* 0x000000a4b424723c */ /* 0x040fe80000001824 */
[----:B------:R-:W-:Y:S04]  /*11850*/  @P0 IMAD.IADD R143, R0, 0x1, R143 ;  /* 0x00000001008f0824 */ /* 0x000fe800078e028f */
[C---:B------:R-:W-:Y:S08]  /*11860*/  HMMA.16816.F32 R40, R180.reuse, R166, R40 ;  /* 0x000000a6b428723c */ /* 0x040ff00000001828 */
[C---:B---3--:R-:W-:Y:S08]  /*11870*/  HMMA.16816.F32 R44, R180.reuse, R132, R44 ;  /* 0x00000084b42c723c */ /* 0x048ff0000000182c */
[----:B------:R-:W-:Y:S01]  /*11880*/  HMMA.16816.F32 R48, R180, R134, R48 ;  /* 0x00000086b430723c */ /* 0x000fe20000001830 */
[----:B------:R-:W3:Y:S07]  /*11890*/  LDSM.16.M88.4 R132, [R204+0x1800] ;  /* 0x00180000cc84783b */ /* 0x000eee0000000200 */
[C---:B-1----:R-:W-:Y:S08]  /*118a0*/  HMMA.16816.F32 R4, R184.reuse, R136, R4 ;  /* 0x00000088b804723c */ /* 0x042ff00000001804 */
[C---:B------:R-:W-:Y:S01]  /*118b0*/  HMMA.16816.F32 R8, R184.reuse, R138, R8 ;  /* 0x0000008ab808723c */ /* 0x040fe20000001808 */
[----:B------:R-:W1:Y:S07]  /*118c0*/  LDSM.16.M88.4 R136, [R204+0x2000] ;  /* 0x00200000cc88783b */ /* 0x000e6e0000000200 */
[C---:B------:R-:W-:Y:S08]  /*118d0*/  HMMA.16816.F32 R12, R184.reuse, R176, R12 ;  /* 0x000000b0b80c723c */ /* 0x040ff0000000180c */
[C---:B------:R-:W-:Y:S08]  /*118e0*/  HMMA.16816.F32 R16, R184.reuse, R178, R16 ;  /* 0x000000b2b810723c */ /* 0x040ff00000001810 */
[C---:B--2---:R-:W-:Y:S08]  /*118f0*/  HMMA.16816.F32 R20, R184.reuse, R128, R20 ;  /* 0x00000080b814723c */ /* 0x044ff00000001814 */
[C---:B------:R-:W-:Y:S01]  /*11900*/  HMMA.16816.F32 R24, R184.reuse, R130, R24 ;  /* 0x00000082b818723c */ /* 0x040fe20000001818 */
[----:B------:R-:W2:Y:S01]  /*11910*/  LDSM.16.M88.4 R128, [R204+0x2800] ;  /* 0x00280000cc80783b */ /* 0x000ea20000000200 */
[----:B------:R-:W-:Y:S05]  /*11920*/  DEPBAR.LE SB0, 0x0 ;  /* 0x000080000000791a */ /* 0x000fea0000000000 */
[----:B------:R-:W-:Y:S01]  /*11930*/  BAR.SYNC.DEFER_BLOCKING 0x0 ;  /* 0x0000000000007b1d */ /* 0x000fe20000010000 */
[C---:B---3--:R-:W-:Y:S07]  /*11940*/  HMMA.16816.F32 R28, R184.reuse, R132, R28 ;  /* 0x00000084b81c723c */ /* 0x048fee000000181c */
[----:B------:R-:W-:Y:S01]  /*11950*/  @P0 IMAD.IADD R132, R151, 0x1, R0 ;  /* 0x0000000197840824 */ /* 0x000fe200078e0200 */
[----:B------:R-:W-:Y:S01]  /*11960*/  @P0 IADD3 R133, P1, R240, R148, RZ ;  /* 0x00000094f0850210 */ /* 0x000fe20007f3e0ff */
[C---:B------:R-:W-:Y:S03]  /*11970*/  HMMA.16816.F32 R32, R184.reuse, R134, R32 ;  /* 0x00000086b820723c */ /* 0x040fe60000001820 */
[----:B------:R-:W-:Y:S02]  /*11980*/  @P0 LEA.HI.X R141, R150, c[0x0][0x1cc], R132, 0x1, P2 ;  /* 0x00007300968d0a11 */ /* 0x000fe400010f0c84 */
[----:B------:R-:W-:Y:S01]  /*11990*/  @P0 IADD3.X R132, R236, R0, R149, P1, !PT ;  /* 0x00000000ec840210 */ /* 0x000fe20000ffe495 */
[----:B------:R-:W-:Y:S01]  /*119a0*/  IMAD.IADD R0, R218, 0x1, R209 ;  /* 0x00000001da007824 */ /* 0x000fe200078e02d1 */
[CC--:B------:R-:W-:Y:S01]  /*119b0*/  @P0 IADD3 R148, P1, R240.reuse, R142.reuse, RZ ;  /* 0x0000008ef0940210 */ /* 0x0c0fe20007f3e0ff */
[C---:B-1----:R-:W-:Y:S04]  /*119c0*/  HMMA.16816.F32 R36, R184.reuse, R136, R36 ;  /* 0x00000088b824723c */ /* 0x042fe80000001824 */
[----:B------:R-:W-:Y:S01]  /*119d0*/  @P0 IMAD.X R134, R143, 0x1, R236, P1 ;  /* 0x000000018f860824 */ /* 0x000fe200008e06ec */
[----:B------:R-:W-:Y:S01]  /*119e0*/  @P0 IADD3 R142, P3, P2, R240, R142, R118 ;  /* 0x0000008ef08e0210 */ /* 0x000fe20007a7e076 */
[----:B------:R-:W-:Y:S01]  /*119f0*/  @P6 IMAD.HI.U32 R135, R0, c[0x0][0x2c8], RZ ;  /* 0x0000b20000876a27 */ /* 0x000fe200078e00ff */
[----:B------:R-:W-:Y:S01]  /*11a00*/  @P0 LEA R118, P1, R148, c[0x0][0x1c8], 0x1 ;  /* 0x0000720094760a11 */ /* 0x000fe200078208ff */
[C---:B------:R-:W-:Y:S04]  /*11a10*/  HMMA.16816.F32 R40, R184.reuse, R138, R40 ;  /* 0x0000008ab828723c */ /* 0x040fe80000001828 */
[----:B------:R-:W-:Y:S02]  /*11a20*/  @P0 IADD3.X R143, R236, R143, R119, P3, P2 ;  /* 0x0000008fec8f0210 */ /* 0x000fe40001fe4477 */
[----:B------:R-:W-:Y:S02]  /*11a30*/  @P0 LEA.HI.X R119, R148, c[0x0][0x1cc], R134, 0x1, P1 ;  /* 0x0000730094770a11 */ /* 0x000fe400008f0c86 */
[----:B------:R-:W-:Y:S01]  /*11a40*/  @P0 ISETP.GE.AND P1, PT, R116, c[0x0][0x1d4], PT ;  /* 0x0000750074000a0c */ /* 0x000fe20003f26270 */
[C---:B--2---:R-:W-:Y:S03]  /*11a50*/  HMMA.16816.F32 R44, R184.reuse, R128, R44 ;  /* 0x00000080b82c723c */ /* 0x044fe6000000182c */
[C---:B------:R-:W-:Y:S02]  /*11a60*/  @P0 LEA R136, P3, R142.reuse, c[0x0][0x1c8], 0x1 ;  /* 0x000072008e880a11 */ /* 0x040fe400078608ff */
[C---:B------:R-:W-:Y:S02]  /*11a70*/  @P0 LEA R134, P2, R133.reuse, c[0x0][0x1c8], 0x1 ;  /* 0x0000720085860a11 */ /* 0x040fe400078408ff */
[----:B------:R-:W-:Y:S01]  /*11a80*/  @P0 LEA.HI.X R137, R142, c[0x0][0x1cc], R143, 0x1, P3 ;  /* 0x000073008e890a11 */ /* 0x000fe200018f0c8f */
[----:B------:R-:W-:Y:S04]  /*11a90*/  HMMA.16816.F32 R48, R184, R130, R48 ;  /* 0x00000082b830723c */ /* 0x000fe80000001830 */
[----:B------:R-:W-:Y:S01]  /*11aa0*/  @!PT LDS RZ, [RZ] ;  /* 0x00000000fffff984 */ /* 0x000fe20000000800 */
[----:B------:R-:W-:Y:S01]  /*11ab0*/  @!PT LDS RZ, [RZ] ;  /* 0x00000000fffff984 */ /* 0x000fe20000000800 */
[----:B------:R-:W-:Y:S01]  /*11ac0*/  @!PT LDS RZ, [RZ] ;  /* 0x00000000fffff984 */ /* 0x000fe20000000800 */
[----:B------:R1:W-:Y:S01]  /*11ad0*/  @P0 LDGSTS.E.BYPASS.LTC128B.128 [R234+0x8100], [R140.64], !P1 ;  /* 0x081000008cea0fae */ /* 0x0003e2000c901d48 */
[----:B------:R-:W-:Y:S02]  /*11ae0*/  @P6 SHF.R.U32.HI R0, RZ, c[0x0][0x2cc], R135 ;  /* 0x0000b300ff006a19 */ /* 0x000fe40000011687 */
[----:B------:R-:W-:Y:S01]  /*11af0*/  @P0 LEA.HI.X R135, R133, c[0x0][0x1cc], R132, 0x1, P2 ;  /* 0x0000730085870a11 */ /* 0x000fe200010f0c84 */
[----:B------:R-:W-:Y:S02]  /*11b00*/  IMAD R130, R245, -0x60, RZ ;  /* 0xffffffa0f5827824 */ /* 0x000fe400078e02ff */
[----:B------:R1:W-:Y:S06]  /*11b10*/  @P0 LDGSTS.E.BYPASS.LTC128B.128 [R234+0xb100], [R140.64+0x80], !P5 ;  /* 0x0b1000808cea0fae */ /* 0x0003ec000e901d48 */
[----:B------:R2:W-:Y:S06]  /*11b20*/  @P0 LDGSTS.E.BYPASS.LTC128B.128 [R234+0x9100], [R118.64], !P1 ;  /* 0x0910000076ea0fae */ /* 0x0005ec000c901d48 */
[----:B------:R2:W-:Y:S06]  /*11b30*/  @P0 LDGSTS.E.BYPASS.LTC128B.128 [R234+0xc100], [R118.64+0x80], !P5 ;  /* 0x0c10008076ea0fae */ /* 0x0005ec000e901d48 */
[----:B------:R1:W-:Y:S06]  /*11b40*/  @P0 LDGSTS.E.BYPASS.LTC128B.128 [R234+0xa100], [R136.64], !P1 ;  /* 0x0a10000088ea0fae */ /* 0x0003ec000c901d48 */
[----:B------:R1:W-:Y:S01]  /*11b50*/  @P0 LDGSTS.E.BYPASS.LTC128B.128 [R234+0xd100], [R134.64+0x80], !P5 ;  /* 0x0d10008086ea0fae */ /* 0x0003e2000e901d48 */
[----:B------:R-:W-:Y:S05]  /*11b60*/  ISETP.GE.AND P5, PT, R232, 0x1, PT ;  /* 0x00000001e800780c */ /* 0x000fea0003fa6270 */
[----:B------:R-:W3:Y:S06]  /*11b70*/  SHFL.IDX PT, R128, R0, RZ, 0x1c1f ;  /* 0x001c1fff00807589 */ /* 0x000eec00000e0000 */
[----:B------:R-:W0:Y:S01]  /*11b80*/  LDGDEPBAR ;  /* 0x00000000000079af */ /* 0x000e220000000000 */
[----:B--2---:R-:W-:Y:S04]  /*11b90*/  IADD3 R119, -R217, 0x1, R130 ;  /* 0x00000001d9777810 */ /* 0x004fe80007ffe182 */
[----:B------:R-:W-:Y:S04]  /*11ba0*/  IADD3 R119, -R229, R119, R231 ;  /* 0x00000077e5777210 */ /* 0x000fe80007ffe1e7 */
[C---:B------:R-:W-:Y:S02]  /*11bb0*/  IADD3 R129, R119.reuse, c[0x0][0x328], RZ ;  /* 0x0000ca0077817a10 */ /* 0x040fe40007ffe0ff */
[----:B------:R-:W-:Y:S03]  /*11bc0*/  IADD3 R119, R119, UR4, RZ ;  /* 0x0000000477777c10 */ /* 0x000fe6000fffe0ff */
[----:B---3--:R-:W-:Y:S02]  /*11bd0*/  IMAD.IADD R132, R129, 0x1, R128 ;  /* 0x0000000181847824 */ /* 0x008fe400078e0280 */
        /* <DEDUP_REMOVED lines=15> */
.L_x_808:
[----:B------:R-:W-:Y:S04]  /*11cd0*/  MOV R118, c[0x0][0x32c] ;  /* 0x0000cb0000767a02 */ /* 0x000fe80000000f00 */
[----:B------:R-:W-:Y:S11]  /*11ce0*/  ISETP.NE.AND P0, PT, R118, 0x1, PT ;  /* 0x000000017600780c */ /* 0x000ff60003f05270 */
[----:B------:R-:W-:Y:S02]  /*11cf0*/  @!UPT UIADD3 URZ, URZ, URZ, URZ ;  /* 0x0000003f3f3ff290 */ /* 0x000fe4000fffe03f */
[----:B------:R-:W-:Y:S05]  /*11d00*/  @P0 IMAD.HI.U32 R118, R128, c[0x0][0x330], RZ ;  /* 0x0000cc0080760a27 */ /* 0x000fea00078e00ff */
[----:B------:R-:W-:Y:S02]  /*11d10*/  @P0 SHF.R.U32.HI R128, RZ, c[0x0][0x334], R118 ;  /* 0x0000cd00ff800a19 */ /* 0x000fe40000011676 */
.L_x_809:
[----:B------:R-:W-:Y:S05]  /*11d20*/  BSYNC B0 ;  /* 0x0000000000007941 */ /* 0x000fea0003800000 */
.L_x_807:
[----:B------:R-:W-:Y:S04]  /*11d30*/  IMAD.IADD R118, R130, 0x1, -R217 ;  /* 0x0000000182767824 */ /* 0x000fe800078e0ad9 */
[----:B------:R-:W-:Y:S05]  /*11d40*/  IMAD R128, R128, c[0x0][0x32c], R118 ;  /* 0x0000cb0080807a24 */ /* 0x000fea00078e0276 */
[----:B------:R-:W-:Y:S02]  /*11d50*/  IADD3 R118, R128, c[0x0][0x32c], RZ ;  /* 0x0000cb0080767a10 */ /* 0x000fe40007ffe0ff */
[----:B------:R-:W-:Y:S02]  /*11d60*/  IMNMX R131, R131, R128, !PT ;  /* 0x0000008083837217 */ /* 0x000fe40007800200 */
[----:B------:R-:W-:Y:S02]  /*11d70*/  IMNMX R132, R132, R118, PT ;  /* 0x0000007684847217 */ /* 0x000fe40003800200 */
.L_x_806:
[C---:B-1----:R-:W-:Y:S01]  /*11d80*/  ISETP.GE.AND P1, PT, R130.reuse, 0x1, PT ;  /* 0x000000018200780c */ /* 0x042fe20003f26270 */
[----:B------:R-:W1:Y:S01]  /*11d90*/  SHFL.IDX PT, R0, R0, 0x1, 0x1c1f ;  /* 0x003c1f0000007f89 */ /* 0x000e6200000e0000 */
[----:B------:R-:W-:Y:S02]  /*11da0*/  ISETP.GE.AND P0, PT, R130, 0x2, PT ;  /* 0x000000028200780c */ /* 0x000fe40003f06270 */
[----:B------:R-:W-:Y:S02]  /*11db0*/  LOP3.LUT R230, R230, 0xffffbfff, RZ, 0xc0, !PT ;  /* 0xffffbfffe6e67812 */ /* 0x000fe400078ec0ff */
[C---:B------:R-:W-:Y:S02]  /*11dc0*/  ISETP.GE.AND P2, PT, R130.reuse, 0x9, PT ;  /* 0x000000098200780c */ /* 0x040fe40003f46270 */
[C---:B------:R-:W-:Y:S02]  /*11dd0*/  ISETP.GE.AND P6, PT, R130.reuse, 0x42, PT ;  /* 0x000000428200780c */ /* 0x040fe40003fc6270 */
[C---:B------:R-:W-:Y:S02]  /*11de0*/  ISETP.GE.AND P5, PT, R130.reuse, 0x49, PT ;  /* 0x000000498200780c */ /* 0x040fe40003fa6270 */
[----:B------:R-:W-:Y:S02]  /*11df0*/  ISETP.GE.AND P4, PT, R130, 0x4a, PT ;  /* 0x0000004a8200780c */ /* 0x000fe40003f86270 */
[----:B------:R-:W-:Y:S02]  /*11e00*/  @P1 LOP3.LUT R230, R230, 0x4000, RZ, 0xfc, !PT ;  /* 0x00004000e6e61812 */ /* 0x000fe400078efcff */
[C---:B------:R-:W-:Y:S02]  /*11e10*/  ISETP.GT.AND P1, PT, R131.reuse, RZ, !P1 ;  /* 0x000000ff8300720c */ /* 0x040fe40004f24270 */
[----:B------:R-:W-:Y:S02]  /*11e20*/  LOP3.LUT R230, R230, 0xfffeffff, RZ, 0xc0, !PT ;  /* 0xfffeffffe6e67812 */ /* 0x000fe400078ec0ff */
[----:B------:R-:W-:Y:S02]  /*11e30*/  ISETP.LT.OR P1, PT, R132, 0x1, P1 ;  /* 0x000000018400780c */ /* 0x000fe40000f21670 */
[----:B------:R-:W-:Y:S02]  /*11e40*/  @P0 LOP3.LUT R230, R230, 0x10000, RZ, 0xfc, !PT ;  /* 0x00010000e6e60812 */ /* 0x000fe400078efcff */
[----:B------:R-:W-:Y:S01]  /*11e50*/  ISETP.GT.AND P0, PT, R131, 0x1, !P0 ;  /* 0x000000018300780c */ /* 0x000fe20004704270 */
[--C-:B-1----:R-:W-:Y:S01]  /*11e60*/  IMAD.IADD R129, R129, 0x1, R0.reuse ;  /* 0x0000000181817824 */ /* 0x102fe200078e0200 */
[----:B------:R-:W-:Y:S01]  /*11e70*/  FSEL R128, R4, -INF , !P1 ;  /* 0xff80000004807808 */ /* 0x000fe20004800000 */
[----:B------:R-:W-:Y:S01]  /*11e80*/  IMAD.IADD R119, R119, 0x1, R0 ;  /* 0x0000000177777824 */ /* 0x000fe200078e0200 */
[----:B------:R-:W-:Y:S02]  /*11e90*/  ISETP.GE.AND P1, PT, R130, 0xa, PT ;  /* 0x0000000a8200780c */ /* 0x000fe40003f26270 */
[----:B------:R-:W-:Y:S02]  /*11ea0*/  ISETP.LT.OR P0, PT, R132, 0x2, P0 ;  /* 0x000000028400780c */ /* 0x000fe40000701670 */
[----:B------:R-:W-:Y:S02]  /*11eb0*/  LOP3.LUT R230, R230, 0xffff7fff, RZ, 0xc0, !PT ;  /* 0xffff7fffe6e67812 */ /* 0x000fe400078ec0ff */
[----:B------:R-:W-:Y:S02]  /*11ec0*/  FSEL R118, R5, -INF , !P0 ;  /* 0xff80000005767808 */ /* 0x000fe40004000000 */
[----:B------:R-:W-:Y:S02]  /*11ed0*/  @P2 LOP3.LUT R230, R230, 0x8000, RZ, 0xfc, !PT ;  /* 0x00008000e6e62812 */ /* 0x000fe400078efcff */
[C---:B------:R-:W-:Y:S02]  /*11ee0*/  ISETP.GT.AND P0, PT, R131.reuse, 0x8, !P2 ;  /* 0x000000088300780c */ /* 0x040fe40005704270 */
        /* <DEDUP_REMOVED lines=9> */
[C---:B------:R-:W-:Y:S02]  /*11f80*/  ISETP.GT.AND P0, PT, R131.reuse, 0x10, !P1 ;  /* 0x000000108300780c */ /* 0x040fe40004f04270 */
[----:B------:R-:W-:Y:S02]  /*11f90*/  ISETP.GE.AND P2, PT, R130, 0x52, PT ;  /* 0x000000528200780c */ /* 0x000fe40003f46270 */
[----:B------:R-:W-:Y:S02]  /*11fa0*/  ISETP.LT.OR P0, PT, R132, 0x11, P0 ;  /* 0x000000118400780c */ /* 0x000fe40000701670 */
[----:B------:R-:W-:Y:S02]  /*11fb0*/  @P1 LOP3.LUT R230, R230, 0x1000, RZ, 0xfc, !PT ;  /* 0x00001000e6e61812 */ /* 0x000fe400078efcff */
[----:B------:R-:W-:Y:S02]  /*11fc0*/  ISETP.GE.AND P1, PT, R130, 0x12, PT ;  /* 0x000000128200780c */ /* 0x000fe40003f26270 */
[----:B------:R-:W-:Y:S02]  /*11fd0*/  LOP3.LUT R230, R230, 0xfffff7ff, RZ, 0xc0, !PT ;  /* 0xfffff7ffe6e67812 */ /* 0x000fe400078ec0ff */
[----:B------:R-:W-:Y:S02]  /*11fe0*/  FSEL R143, R12, -INF , !P0 ;  /* 0xff8000000c8f7808 */ /* 0x000fe40004000000 */
[----:B------:R-:W-:Y:S02]  /*11ff0*/  ISETP.GT.AND P0, PT, R131, 0x11, !P1 ;  /* 0x000000118300780c */ /* 0x000fe40004f04270 */
[----:B------:R-:W-:Y:S02]  /*12000*/  ISETP.GE.AND P3, PT, R130, 0x59, PT ;  /* 0x000000598200780c */ /* 0x000fe40003f66270 */
        /* <DEDUP_REMOVED lines=77> */
[----:B------:R-:W-:Y:S04]  /*124e0*/  ISETP.GT.AND P0, PT, R131, 0x49, !P4 ;  /* 0x000000498300780c */ /* 0x000fe80006704270 */
[C---:B------:R-:W-:Y:S04]  /*124f0*/  ISETP.LT.OR P0, PT, R132.reuse, 0x4a, P0 ;  /* 0x0000004a8400780c */ /* 0x040fe80000701670 */
[----:B------:R-:W-:Y:S02]  /*12500*/  FSEL R167, R41, -INF , !P0 ;  /* 0xff80000029a77808 */ /* 0x000fe40004000000 */
[C---:B------:R-:W-:Y:S04]  /*12510*/  ISETP.GT.AND P0, PT, R131.reuse, 0x50, !P1 ;  /* 0x000000508300780c */ /* 0x040fe80004f04270 */
        /* <DEDUP_REMOVED lines=8> */
[----:B------:R-:W-:Y:S11]  /*125a0*/  ISETP.GE.AND P0, PT, R130, 0x5a, PT ;  /* 0x0000005a8200780c */ /* 0x000ff60003f06270 */
[----:B------:R-:W-:Y:S02]  /*125b0*/  @!UPT UIADD3 URZ, URZ, URZ, URZ ;  /* 0x0000003f3f3ff290 */ /* 0x000fe4000fffe03f */
[----:B------:R-:W-:Y:S02]  /*125c0*/  @P0 LOP3.LUT R230, R230, 0x40000, RZ, 0xfc, !PT ;  /* 0x00040000e6e60812 */ /* 0x000fe400078efcff */
[----:B------:R-:W-:Y:S04]  /*125d0*/  ISETP.GT.AND P0, PT, R131, 0x59, !P0 ;  /* 0x000000598300780c */ /* 0x000fe80004704270 */
[----:B------:R-:W-:Y:S04]  /*125e0*/  ISETP.LT.OR P0, PT, R132, 0x5a, P0 ;  /* 0x0000005a8400780c */ /* 0x000fe80000701670 */
[----:B------:R-:W-:Y:S02]  /*125f0*/  FSEL R142, R49, -INF , !P0 ;  /* 0xff800000318e7808 */ /* 0x000fe40004000000 */
[----:B------:R-:W-:Y:S11]  /*12600*/  ISETP.GE.AND P0, PT, R232, 0x1, PT ;  /* 0x00000001e800780c */ /* 0x000ff60003f06270 */
[----:B------:R-:W-:Y:S02]  /*12610*/  @!UPT UIADD3 URZ, URZ, URZ, URZ ;  /* 0x0000003f3f3ff290 */ /* 0x000fe4000fffe03f */
        /* <DEDUP_REMOVED lines=14> */
.L_x_812:
[----:B------:R-:W-:Y:S04]  /*12700*/  MOV R0, c[0x0][0x32c] ;  /* 0x0000cb0000007a02 */ /* 0x000fe80000000f00 */
[----:B------:R-:W-:Y:S11]  /*12710*/  ISETP.NE.AND P0, PT, R0, 0x1, PT ;  /* 0x000000010000780c */ /* 0x000ff60003f05270 */
[----:B------:R-:W-:Y:S02]  /*12720*/  @!UPT UIADD3 URZ, URZ, URZ, URZ ;  /* 0x0000003f3f3ff290 */ /* 0x000fe4000fffe03f */
[----:B------:R-:W-:Y:S05]  /*12730*/  @P0 IMAD.HI.U32 R0, R4, c[0x0][0x330], RZ ;  /* 0x0000cc0004000a27 */ /* 0x000fea00078e00ff */
[----:B------:R-:W-:Y:S02]  /*12740*/  @P0 SHF.R.U32.HI R4, RZ, c[0x0][0x334], R0 ;  /* 0x0000cd00ff040a19 */ /* 0x000fe40000011600 */
.L_x_813:
[----:B------:R-:W-:Y:S05]  /*12750*/  BSYNC B0 ;  /* 0x0000000000007941 */ /* 0x000fea0003800000 */
.L_x_811:
[----:B------:R-:W-:Y:S04]  /*12760*/  IMAD.IADD R130, R130, 0x1, -R217 ;  /* 0x0000000182827824 */ /* 0x000fe800078e0ad9 */
[----:B------:R-:W-:Y:S05]  /*12770*/  IMAD R130, R4, c[0x0][0x32c], R130 ;  /* 0x0000cb0004827a24 */ /* 0x000fea00078e0282 */
[----:B------:R-:W-:Y:S02]  /*12780*/  IADD3 R0, R130, c[0x0][0x32c], RZ ;  /* 0x0000cb0082007a10 */ /* 0x000fe40007ffe0ff */
[----:B------:R-:W-:Y:S02]  /*12790*/  IMNMX R119, R119, R130, !PT ;  /* 0x0000008277777217 */ /* 0x000fe40007800200 */
[----:B------:R-:W-:Y:S02]  /*127a0*/  IMNMX R129, R129, R0, PT ;  /* 0x0000000081817217 */ /* 0x000fe40003800200 */
.L_x_810:
[----:B------:R-:W-:Y:S01]  /*127b0*/  LOP3.LUT P0, RZ, R230, 0x4000, RZ, 0xc0, !PT ;  /* 0x00004000e6ff7812 */ /* 0x000fe2000780c0ff */
[----:B------:R-:W-:Y:S01]  /*127c0*/  IMAD.MOV.U32 R32, RZ, RZ, R28 ;  /* 0x000000ffff207224 */ /* 0x000fe200078e001c */
[----:B------:R-:W-:Y:S01]  /*127d0*/  FMNMX.FTZ R0, R128, R3, !PT ;  /* 0x0000000380007209 */ /* 0x000fe20007810000 */
[----:B------:R-:W-:Y:S01]  /*127e0*/  IMAD.MOV.U32 R41, RZ, RZ, R33 ;  /* 0x000000ffff297224 */ /* 0x000fe200078e0021 */
[----:B------:R-:W-:Y:S01]  /*127f0*/  ISETP.GT.AND P0, PT, R119, RZ, !P0 ;  /* 0x000000ff7700720c */ /* 0x000fe20004704270 */
[----:B------:R-:W-:Y:S01]  /*12800*/  IMAD.MOV.U32 R36, RZ, RZ, R133 ;  /* 0x000000ffff247224 */ /* 0x000fe200078e0085 */
        /* <DEDUP_REMOVED lines=33> */
[----:B------:R-:W-:Y:S02]  /*12a20*/  MOV R33, R29 ;  /* 0x0000001d00217202 */ /* 0x000fe40000000f00 */
        /* <DEDUP_REMOVED lines=33> */
[----:B------:R-:W-:Y:S01]  /*12c40*/  LOP3.LUT P0, RZ, R230, 0x40, RZ, 0xc0, !PT ;  /* 0x00000040e6ff7812 */ /* 0x000fe2000780c0ff */
[----:B------:R-:W-:Y:S01]  /*12c50*/  LDSM.16.MT88.4 R20, [R190] ;  /* 0x00000000be14783b */ /* 0x000fe20000004200 */
        /* <DEDUP_REMOVED lines=14> */
[----:B------:R-:W1:Y:S01]  /*12d40*/  SHFL.BFLY PT, R6, R0, 0x2, 0x1f ;  /* 0x0c401f0000067f89 */ /* 0x000e6200000e0000 */
[----:B------:R-:W-:Y:S02]  /*12d50*/  FMNMX.FTZ R4, R48, R4, !PT ;  /* 0x0000000430047209 */ /* 0x000fe40007810000 */
[C---:B------:R-:W-:Y:S02]  /*12d60*/  ISETP.GT.AND P0, PT, R119.reuse, 0x30, !P0 ;  /* 0x000000307700780c */ /* 0x040fe40004704270 */
[----:B------:R-:W-:Y:S02]  /*12d70*/  ISETP.GT.AND P1, PT, R119, 0x50, !P1 ;  /* 0x000000507700780c */ /* 0x000fe40004f24270 */
[----:B------:R-:W-:Y:S02]  /*12d80*/  ISETP.LT.OR P0, PT, R129, 0x31, P0 ;  /* 0x000000318100780c */ /* 0x000fe40000701670 */
[----:B------:R-:W-:Y:S02]  /*12d90*/  ISETP.GT.AND P3, PT, R119, 0x58, !P3 ;  /* 0x000000587700780c */ /* 0x000fe40005f64270 */
[----:B------:R-:W-:Y:S02]  /*12da0*/  FSEL R17, R30, -INF , !P0 ;  /* 0xff8000001e117808 */ /* 0x000fe40004000000 */
[----:B------:R-:W-:Y:S02]  /*12db0*/  LOP3.LUT P0, RZ, R230, 0x8, RZ, 0xc0, !PT ;  /* 0x00000008e6ff7812 */ /* 0x000fe4000780c0ff */
[----:B------:R-:W-:Y:S02]  /*12dc0*/  FMNMX.FTZ R4, R17, R4, !PT ;  /* 0x0000000411047209 */ /* 0x000fe40007810000 */
[----:B------:R-:W-:Y:S04]  /*12dd0*/  ISETP.GT.AND P0, PT, R119, 0x31, !P0 ;  /* 0x000000317700780c */ /* 0x000fe80004704270 */
[----:B------:R-:W-:Y:S02]  /*12de0*/  ISETP.LT.OR P0, PT, R129, 0x32, P0 ;  /* 0x000000328100780c */ /* 0x000fe40000701670 */
[----:B-1----:R-:W-:Y:S02]  /*12df0*/  FMNMX.FTZ R6, R0, R6, !PT ;  /* 0x0000000600067209 */ /* 0x002fe40007810000 */
[----:B------:R-:W-:Y:S02]  /*12e00*/  FSEL R25, R31, -INF , !P0 ;  /* 0xff8000001f197808 */ /* 0x000fe40004000000 */
[----:B------:R-:W-:Y:S01]  /*12e10*/  LOP3.LUT P0, RZ, R230, 0x4, RZ, 0xc0, !PT ;  /* 0x00000004e6ff7812 */ /* 0x000fe2000780c0ff */
[----:B------:R-:W1:Y:S01]  /*12e20*/  SHFL.BFLY PT, R13, R6, 0x1, 0x1f ;  /* 0x0c201f00060d7f89 */ /* 0x000e6200000e0000 */
[----:B------:R-:W-:Y:S02]  /*12e30*/  FMNMX.FTZ R4, R25, R4, !PT ;  /* 0x0000000419047209 */ /* 0x000fe40007810000 */
[----:B------:R-:W-:Y:S04]  /*12e40*/  ISETP.GT.AND P0, PT, R119, 0x38, !P0 ;  /* 0x000000387700780c */ /* 0x000fe80004704270 */
[----:B------:R-:W-:Y:S01]  /*12e50*/  ISETP.LT.OR P0, PT, R129, 0x39, P0 ;  /* 0x000000398100780c */ /* 0x000fe20000701670 */
[----:B------:R-:W-:Y:S03]  /*12e60*/  LDSM.16.MT88.4 R28, [R189] ;  /* 0x00000000bd1c783b */ /* 0x000fe60000004200 */
        /* <DEDUP_REMOVED lines=10> */
[----:B------:R-:W-:Y:S02]  /*12f10*/  FSEL R249, R38, -INF , !P0 ;  /* 0xff80000026f97808 */ /* 0x000fe40004000000 */
[----:B------:R-:W-:Y:S02]  /*12f20*/  ISETP.GT.AND P0, PT, R119, 0x41, !P6 ;  /* 0x000000417700780c */ /* 0x000fe40007704270 */
[----:B------:R-:W-:Y:S02]  /*12f30*/  FMNMX.FTZ R4, R249, R4, !PT ;  /* 0x00000004f9047209 */ /* 0x000fe40007810000 */
[----:B------:R-:W-:Y:S02]  /*12f40*/  ISETP.LT.OR P0, PT, R129, 0x42, P0 ;  /* 0x000000428100780c */ /* 0x000fe40000701670 */
[----:B------:R-:W-:Y:S02]  /*12f50*/  LOP3.LUT P6, RZ, R230, 0x40000, RZ, 0xc0, !PT ;  /* 0x00040000e6ff7812 */ /* 0x000fe400078cc0ff */
[----:B------:R-:W-:Y:S02]  /*12f60*/  FSEL R176, R39, -INF , !P0 ;  /* 0xff80000027b07808 */ /* 0x000fe40004000000 */
[----:B------:R-:W-:Y:S02]  /*12f70*/  ISETP.GT.AND P0, PT, R119, 0x48, !P5 ;  /* 0x000000487700780c */ /* 0x000fe40006f04270 */
[----:B------:R-:W-:Y:S02]  /*12f80*/  FMNMX.FTZ R4, R176, R4, !PT ;  /* 0x00000004b0047209 */ /* 0x000fe40007810000 */
[----:B------:R-:W-:Y:S04]  /*12f90*/  ISETP.LT.OR P0, PT, R129, 0x49, P0 ;  /* 0x000000498100780c */ /* 0x000fe80000701670 */
[----:B------:R-:W-:Y:S02]  /*12fa0*/  FSEL R166, R42, -INF , !P0 ;  /* 0xff8000002aa67808 */ /* 0x000fe40004000000 */
[----:B------:R-:W-:Y:S02]  /*12fb0*/  ISETP.GT.AND P0, PT, R119, 0x49, !P4 ;  /* 0x000000497700780c */ /* 0x000fe40006704270 */
[----:B------:R-:W-:Y:S02]  /*12fc0*/  FMNMX.FTZ R4, R166, R4, !PT ;  /* 0x00000004a6047209 */ /* 0x000fe40007810000 */
[----:B------:R-:W-:Y:S04]  /*12fd0*/  ISETP.LT.OR P0, PT, R129, 0x4a, P0 ;  /* 0x0000004a8100780c */ /* 0x000fe80000701670 */
[----:B------:R-:W-:Y:S02]  /*12fe0*/  FSEL R165, R43, -INF , !P0 ;  /* 0xff8000002ba57808 */ /* 0x000fe40004000000 */
[----:B------:R-:W-:Y:S02]  /*12ff0*/  ISETP.GT.AND P0, PT, R119, 0x51, !P2 ;  /* 0x000000517700780c */ /* 0x000fe40005704270 */
[C---:B------:R-:W-:Y:S02]  /*13000*/  ISETP.LT.OR P2, PT, R129.reuse, 0x51, P1 ;  /* 0x000000518100780c */ /* 0x040fe40000f41670 */
[----:B------:R-:W-:Y:S02]  /*13010*/  ISETP.LT.OR P1, PT, R129, 0x52, P0 ;  /* 0x000000528100780c */ /* 0x000fe40000721670 */
[----:B------:R-:W-:Y:S02]  /*13020*/  FSEL R154, R46, -INF , !P2 ;  /* 0xff8000002e9a7808 */ /* 0x000fe40005000000 */
[----:B------:R-:W-:Y:S02]  /*13030*/  FMNMX.FTZ R4, R165, R4, !PT ;  /* 0x00000004a5047209 */ /* 0x000fe40007810000 */
[----:B------:R-:W-:Y:S02]  /*13040*/  FSEL R148, R47, -INF , !P1 ;  /* 0xff8000002f947808 */ /* 0x000fe40004800000 */
[----:B------:R-:W-:Y:S01]  /*13050*/  FMNMX.FTZ R4, R154, R4, !PT ;  /* 0x000000049a047209 */ /* 0x000fe20007810000 */
[----:B------:R-:W-:Y:S01]  /*13060*/  LDSM.16.MT88.4 R44, [R191+0x3000] ;  /* 0x00300000bf2c783b */ /* 0x000fe20000004200 */
[----:B------:R-:W-:Y:S02]  /*13070*/  ISETP.GT.AND P0, PT, R119, 0x59, !P6 ;  /* 0x000000597700780c */ /* 0x000fe40007704270 */
[C---:B------:R-:W-:Y:S02]  /*13080*/  ISETP.LT.OR P1, PT, R129.reuse, 0x59, P3 ;  /* 0x000000598100780c */ /* 0x040fe40001f21670 */
[----:B------:R-:W-:Y:S02]  /*13090*/  ISETP.LT.OR P0, PT, R129, 0x5a, P0 ;  /* 0x0000005a8100780c */ /* 0x000fe40000701670 */
[----:B------:R-:W-:Y:S02]  /*130a0*/  FSEL R141, R50, -INF , !P1 ;  /* 0xff800000328d7808 */ /* 0x000fe40004800000 */
[----:B------:R-:W-:Y:S02]  /*130b0*/  FMNMX.FTZ R0, R148, R4, !PT ;  /* 0x0000000494007209 */ /* 0x000fe40007810000 */
[----:B------:R-:W-:Y:S02]  /*130c0*/  FSEL R119, R51, -INF , !P0 ;  /* 0xff80000033777808 */ /* 0x000fe40004000000 */
        /* <DEDUP_REMOVED lines=14> */
[----:B------:R-:W-:Y:S02]  /*131b0*/  FMUL.FTZ R3, R3, c[0x0][0x2d0] ;  /* 0x0000b40003037a20 */ /* 0x000fe40000410000 */
        /* <DEDUP_REMOVED lines=11> */
[----:B------:R-:W3:Y:S01]  /*13270*/  MUFU.EX2 R135, R135 ;  /* 0x0000008700877308 */ /* 0x000ee20000000800 */
[--C-:B------:R-:W-:Y:S02]  /*13280*/  FFMA.FTZ R250, R250, c[0x0][0x2d0], -R156.reuse ;  /* 0x0000b400fafa7a23 */ /* 0x100fe4000001089c */
[--C-:B------:R-:W-:Y:S02]  /*13290*/  FFMA.FTZ R246, R246, c[0x0][0x2d0], -R156.reuse ;  /* 0x0000b400f6f67a23 */ /* 0x100fe4000001089c */
[--C-:B------:R-:W-:Y:S02]  /*132a0*/  FFMA.FTZ R177, R177, c[0x0][0x2d0], -R156.reuse ;  /* 0x0000b400b1b17a23 */ /* 0x100fe4000001089c */
[--C-:B------:R-:W-:Y:S02]  /*132b0*/  FFMA.FTZ R167, R167, c[0x0][0x2d0], -R156.reuse ;  /* 0x0000b400a7a77a23 */ /* 0x100fe4000001089c */
[--C-:B------:R-:W-:Y:S01]  /*132c0*/  FFMA.FTZ R152, R152, c[0x0][0x2d0], -R156.reuse ;  /* 0x0000b40098987a23 */ /* 0x100fe2000001089c */
[----:B------:R-:W-:Y:S01]  /*132d0*/  MUFU.EX2 R132, R132 ;  /* 0x0000008400847308 */ /* 0x000fe20000000800 */
[----:B------:R-:W-:Y:S01]  /*132e0*/  FFMA.FTZ R151, R151, c[0x0][0x2d0], -R156 ;  /* 0x0000b40097977a23 */ /* 0x000fe2000001089c */
[----:B-1----:R-:W-:Y:S01]  /*132f0*/  FMNMX.FTZ R118, R5, R4, !PT ;  /* 0x0000000405767209 */ /* 0x002fe20007810000 */
[C---:B--2---:R-:W-:Y:S01]  /*13300*/  FMUL.FTZ R5, R3.reuse, R113 ;  /* 0x0000007103057220 */ /* 0x044fe20000410000 */
[----:B------:R-:W-:Y:S01]  /*13310*/  MOV R113, R24 ;  /* 0x0000001800717202 */ /* 0x000fe20000000f00 */
[C---:B------:R-:W-:Y:S01]  /*13320*/  FMUL.FTZ R8, R3.reuse, R108 ;  /* 0x0000006c03087220 */ /* 0x040fe20000410000 */
[C---:B------:R-:W-:Y:S01]  /*13330*/  FSETP.NEU.FTZ.AND P0, PT, R118.reuse, -INF , PT ;  /* 0xff8000007600780b */ /* 0x040fe20003f1d000 */
[C---:B------:R-:W-:Y:S03]  /*13340*/  FMUL.FTZ R140, R118.reuse, c[0x0][0x2d0] ;  /* 0x0000b400768c7a20 */ /* 0x040fe60000410000 */
[----:B------:R-:W1:Y:S01]  /*13350*/  MUFU.EX2 R134, R134 ;  /* 0x0000008600867308 */ /* 0x000e620000000800 */
[----:B------:R-:W-:Y:S01]  /*13360*/  FSEL R4, R118, RZ, P0 ;  /* 0x000000ff76047208 */ /* 0x000fe20000000000 */
[----:B------:R-:W-:Y:S01]  /*13370*/  FMUL.FTZ R9, R3, R109 ;  /* 0x0000006d03097220 */ /* 0x000fe20000410000 */
[----:B------:R-:W-:Y:S01]  /*13380*/  FSEL R140, R140, RZ, P0 ;  /* 0x000000ff8c8c7208 */ /* 0x000fe20000000000 */
[----:B------:R-:W-:Y:S01]  /*13390*/  IMAD.MOV.U32 R109, RZ, RZ, R36 ;  /* 0x000000ffff6d7224 */ /* 0x000fe200078e0024 */
[----:B---3--:R-:W-:Y:S01]  /*133a0*/  F2FP.PACK_AB R128, R133, R135 ;  /* 0x000000878580723e */ /* 0x008fe200000000ff */
[----:B------:R-:W-:Y:S01]  /*133b0*/  FADD.FTZ R2, -R4, R2 ;  /* 0x0000000204027221 */ /* 0x000fe20000010100 */
[----:B------:R-:W-:Y:S01]  /*133c0*/  LDSM.16.MT88.4 R36, [R188] ;  /* 0x00000000bc24783b */ /* 0x000fe20000004200 */
[--C-:B------:R-:W-:Y:S01]  /*133d0*/  FFMA.FTZ R139, R12, c[0x0][0x2d0], -R140.reuse ;  /* 0x0000b4000c8b7a23 */ /* 0x100fe2000001088c */
[----:B------:R-:W-:Y:S01]  /*133e0*/  ISETP.GT.AND P0, PT, R245, R244, PT ;  /* 0x000000f4f500720c */ /* 0x000fe20003f04270 */
[--C-:B------:R-:W-:Y:S01]  /*133f0*/  FFMA.FTZ R138, R7, c[0x0][0x2d0], -R140.reuse ;  /* 0x0000b400078a7a23 */ /* 0x100fe2000001088c */
[----:B------:R-:W-:Y:S01]  /*13400*/  MUFU.EX2 R143, R143 ;  /* 0x0000008f008f7308 */ /* 0x000fe20000000800 */
[--C-:B------:R-:W-:Y:S02]  /*13410*/  FFMA.FTZ R137, R10, c[0x0][0x2d0], -R140.reuse ;  /* 0x0000b4000a897a23 */ /* 0x100fe4000001088c */
[----:B------:R-:W-:Y:S01]  /*13420*/  FFMA.FTZ R136, R11, c[0x0][0x2d0], -R140 ;  /* 0x0000b4000b887a23 */ /* 0x000fe2000001088c */
[----:B------:R-:W2:Y:S01]  /*13430*/  LDSM.16.MT88.4 R12, [R191] ;  /* 0x00000000bf0c783b */ /* 0x000ea20000004200 */
[----:B------:R-:W-:Y:S02]  /*13440*/  FMUL.FTZ R2, R2, c[0x0][0x2d0] ;  /* 0x0000b40002027a20 */ /* 0x000fe40000410000 */
[C---:B------:R-:W-:Y:S02]  /*13450*/  FMUL.FTZ R4, R3.reuse, R112 ;  /* 0x0000007003047220 */ /* 0x040fe40000410000 */
[----:B------:R-:W-:Y:S01]  /*13460*/  IMAD.MOV.U32 R112, RZ, RZ, R16 ;  /* 0x000000ffff707224 */ /* 0x000fe200078e0010 */
[----:B------:R-:W-:Y:S01]  /*13470*/  MUFU.EX2 R139, R139 ;  /* 0x0000008b008b7308 */ /* 0x000fe20000000800 */
[C---:B------:R-:W-:Y:S01]  /*13480*/  FMUL.FTZ R16, R3.reuse, R72 ;  /* 0x0000004803107220 */ /* 0x040fe20000410000 */
[----:B-1----:R-:W-:Y:S01]  /*13490*/  F2FP.PACK_AB R130, R134, R132 ;  /* 0x000000848682723e */ /* 0x002fe200000000ff */
[C---:B------:R-:W-:Y:S02]  /*134a0*/  FMUL.FTZ R24, R3.reuse, R80 ;  /* 0x0000005003187220 */ /* 0x040fe40000410000 */
[----:B------:R-:W-:Y:S02]  /*134b0*/  IMAD.MOV.U32 R108, RZ, RZ, R41 ;  /* 0x000000ffff6c7224 */ /* 0x000fe400078e0029 */
[C---:B------:R-:W-:Y:S03]  /*134c0*/  FMUL.FTZ R41, R3.reuse, R97 ;  /* 0x0000006103297220 */ /* 0x040fe60000410000 */
[----:B------:R-:W1:Y:S01]  /*134d0*/  MUFU.EX2 R2, R2 ;  /* 0x0000000200027308 */ /* 0x000e620000000800 */
[C---:B------:R-:W-:Y:S02]  /*134e0*/  FMUL.FTZ R49, R3.reuse, R105 ;  /* 0x0000006903317220 */ /* 0x040fe40000410000 */
[C---:B------:R-:W-:Y:S02]  /*134f0*/  FMUL.FTZ R52, R3.reuse, R52 ;  /* 0x0000003403347220 */ /* 0x040fe40000410000 */
[----:B------:R-:W-:Y:S02]  /*13500*/  FMUL.FTZ R53, R3, R53 ;  /* 0x0000003503357220 */ /* 0x000fe40000410000 */
[--C-:B------:R-:W-:Y:S02]  /*13510*/  FFMA.FTZ R157, R157, c[0x0][0x2d0], -R140.reuse ;  /* 0x0000b4009d9d7a23 */ /* 0x100fe4000001088c */
[--C-:B------:R-:W-:Y:S01]  /*13520*/  FFMA.FTZ R158, R158, c[0x0][0x2d0], -R140.reuse ;  /* 0x0000b4009e9e7a23 */ /* 0x100fe2000001088c */
[----:B------:R-:W3:Y:S01]  /*13530*/  MUFU.EX2 R138, R138 ;  /* 0x0000008a008a7308 */ /* 0x000ee20000000800 */
[--C-:B------:R-:W-:Y:S02]  /*13540*/  FFMA.FTZ R159, R159, c[0x0][0x2d0], -R140.reuse ;  /* 0x0000b4009f9f7a23 */ /* 0x100fe4000001088c */
[----:B------:R-:W-:Y:S02]  /*13550*/  FFMA.FTZ R164, R164, c[0x0][0x2d0], -R140 ;  /* 0x0000b400a4a47a23 */ /* 0x000fe4000001088c */
[C---:B------:R-:W-:Y:S02]  /*13560*/  FMUL.FTZ R56, R3.reuse, R56 ;  /* 0x0000003803387220 */ /* 0x040fe40000410000 */
[C---:B------:R-:W-:Y:S02]  /*13570*/  FMUL.FTZ R57, R3.reuse, R57 ;  /* 0x0000003903397220 */ /* 0x040fe40000410000 */
[C---:B------:R-:W-:Y:S01]  /*13580*/  FMUL.FTZ R60, R3.reuse, R60 ;  /* 0x0000003c033c7220 */ /* 0x040fe20000410000 */
[----:B------:R-:W-:Y:S01]  /*13590*/  MUFU.EX2 R137, R137 ;  /* 0x0000008900897308 */ /* 0x000fe20000000800 */
[C---:B------:R-:W-:Y:S02]  /*135a0*/  FMUL.FTZ R61, R3.reuse, R61 ;  /* 0x0000003d033d7220 */ /* 0x040fe40000410000 */
[C---:B------:R-:W-:Y:S02]  /*135b0*/  FMUL.FTZ R64, R3.reuse, R64 ;  /* 0x0000004003407220 */ /* 0x040fe40000410000 */
[C---:B-1----:R-:W-:Y:S02]  /*135c0*/  FMUL.FTZ R6, R2.reuse, R114 ;  /* 0x0000007202067220 */ /* 0x042fe40000410000 */
[C---:B------:R-:W-:Y:S02]  /*135d0*/  FMUL.FTZ R7, R2.reuse, R115 ;  /* 0x0000007302077220 */ /* 0x040fe40000410000 */
[C---:B------:R-:W-:Y:S01]  /*135e0*/  FMUL.FTZ R10, R2.reuse, R110 ;  /* 0x0000006e020a7220 */ /* 0x040fe20000410000 */
[----:B------:R-:W1:Y:S01]  /*135f0*/  MUFU.EX2 R136, R136 ;  /* 0x0000008800887308 */ /* 0x000e620000000800 */
[C---:B------:R-:W-:Y:S01]  /*13600*/  FMUL.FTZ R11, R2.reuse, R111 ;  /* 0x0000006f020b7220 */ /* 0x040fe20000410000 */
[----:B------:R-:W-:Y:S01]  /*13610*/  MOV R110, R33 ;  /* 0x00000021006e7202 */ /* 0x000fe20000000f00 */
[----:B------:R-:W-:Y:S01]  /*13620*/  FMUL.FTZ R18, R2, R74 ;  /* 0x0000004a02127220 */ /* 0x000fe20000410000 */
[----:B---3--:R-:W-:Y:S01]  /*13630*/  F2FP.PACK_AB R129, R138, R139 ;  /* 0x0000008b8a81723e */ /* 0x008fe200000000ff */
[C---:B------:R-:W-:Y:S02]  /*13640*/  FMUL.FTZ R19, R2.reuse, R75 ;  /* 0x0000004b02137220 */ /* 0x040fe40000410000 */
[----:B------:R-:W-:Y:S02]  /*13650*/  IMAD.MOV.U32 R115, RZ, RZ, R17 ;  /* 0x000000ffff737224 */ /* 0x000fe400078e0011 */
[C---:B------:R-:W-:Y:S01]  /*13660*/  FMUL.FTZ R17, R3.reuse, R73 ;  /* 0x0000004903117220 */ /* 0x040fe20000410000 */
[----:B------:R-:W3:Y:S01]  /*13670*/  MUFU.EX2 R150, R150 ;  /* 0x0000009600967308 */ /* 0x000ee20000000800 */
[C---:B------:R-:W-:Y:S01]  /*13680*/  FMUL.FTZ R26, R2.reuse, R82 ;  /* 0x00000052021a7220 */ /* 0x040fe20000410000 */
[----:B------:R-:W-:Y:S01]  /*13690*/  LDSM.16.MT88.4 R72, [R189+0x3000] ;  /* 0x00300000bd48783b */ /* 0x000fe20000004200 */
[----:B------:R-:W-:Y:S02]  /*136a0*/  FMUL.FTZ R27, R2, R83 ;  /* 0x00000053021b7220 */ /* 0x000fe40000410000 */
[----:B------:R-:W-:Y:S02]  /*136b0*/  IMAD.MOV.U32 R114, RZ, RZ, R25 ;  /* 0x000000ffff727224 */ /* 0x000fe400078e0019 */
[C---:B------:R-:W-:Y:S02]  /*136c0*/  FMUL.FTZ R25, R3.reuse, R81 ;  /* 0x0000005103197220 */ /* 0x040fe40000410000 */
[----:B------:R-:W-:Y:S01]  /*136d0*/  IMAD.MOV.U32 R111, RZ, RZ, R32 ;  /* 0x000000ffff6f7224 */ /* 0x000fe200078e0020 */
[----:B------:R-:W-:Y:S01]  /*136e0*/  LDSM.16.MT88.4 R80, [R191+0x800] ;  /* 0x00080000bf50783b */ /* 0x000fe20000004200 */
[C---:B------:R-:W-:Y:S01]  /*136f0*/  FMUL.FTZ R32, R3.reuse, R88 ;  /* 0x0000005803207220 */ /* 0x040fe20000410000 */
[----:B------:R-:W-:Y:S01]  /*13700*/  MUFU.EX2 R153, R153 ;  /* 0x0000009900997308 */ /* 0x000fe20000000800 */
[C---:B------:R-:W-:Y:S01]  /*13710*/  FMUL.FTZ R33, R3.reuse, R89 ;  /* 0x0000005903217220 */ /* 0x040fe20000410000 */
[----:B-1----:R-:W-:Y:S01]  /*13720*/  F2FP.PACK_AB R131, R136, R137 ;  /* 0x000000898883723e */ /* 0x002fe200000000ff */
[C---:B------:R-:W-:Y:S02]  /*13730*/  FMUL.FTZ R34, R2.reuse, R90 ;  /* 0x0000005a02227220 */ /* 0x040fe40000410000 */
[C---:B------:R-:W-:Y:S02]  /*13740*/  FMUL.FTZ R35, R2.reuse, R91 ;  /* 0x0000005b02237220 */ /* 0x040fe40000410000 */
[----:B------:R-:W-:Y:S01]  /*13750*/  LDSM.16.MT88.4 R88, [R188+0x800] ;  /* 0x00080000bc58783b */ /* 0x000fe20000004200 */
[C---:B------:R-:W-:Y:S01]  /*13760*/  FMUL.FTZ R42, R2.reuse, R98 ;  /* 0x00000062022a7220 */ /* 0x040fe20000410000 */
[C---:B--2---:R-:W-:Y:S01]  /*13770*/  HMMA.16816.F32 R4, R128.reuse, R12, R4 ;  /* 0x0000000c8004723c */ /* 0x044fe20000001804 */
[----:B------:R-:W-:Y:S04]  /*13780*/  MUFU.EX2 R155, R155 ;  /* 0x0000009b009b7308 */ /* 0x000fe80000000800 */
        /* <DEDUP_REMOVED lines=8> */
[----:B------:R-:W1:Y:S01]  /*13810*/  MUFU.EX2 R158, R158 ;  /* 0x0000009e009e7308 */ /* 0x000e620000000800 */
[----:B------:R-:W2:Y:S01]  /*13820*/  LDSM.16.MT88.4 R68, [R190+0x3000] ;  /* 0x00300000be44783b */ /* 0x000ea20000004200 */
[C---:B------:R-:W-:Y:S02]  /*13830*/  FMUL.FTZ R51, R2.reuse, R107 ;  /* 0x0000006b02337220 */ /* 0x040fe40000410000 */
[C---:B------:R-:W-:Y:S02]  /*13840*/  FMUL.FTZ R54, R2.reuse, R54 ;  /* 0x0000003602367220 */ /* 0x040fe40000410000 */
[C---:B------:R-:W-:Y:S03]  /*13850*/  HMMA.16816.F32 R12, R128.reuse, R20, R12 ;  /* 0x00000014800c723c */ /* 0x040fe6000000180c */
[C---:B------:R-:W-:Y:S01]  /*13860*/  FMUL.FTZ R55, R2.reuse, R55 ;  /* 0x0000003702377220 */ /* 0x040fe20000410000 */
[----:B------:R-:W-:Y:S01]  /*13870*/  MUFU.EX2 R159, R159 ;  /* 0x0000009f009f7308 */ /* 0x000fe20000000800 */
[C---:B------:R-:W-:Y:S02]  /*13880*/  FMUL.FTZ R58, R2.reuse, R58 ;  /* 0x0000003a023a7220 */ /* 0x040fe40000410000 */
[C---:B------:R-:W-:Y:S01]  /*13890*/  FMUL.FTZ R20, R3.reuse, R76 ;  /* 0x0000004c03147220 */ /* 0x040fe20000410000 */
[C---:B------:R-:W-:Y:S04]  /*138a0*/  HMMA.16816.F32 R16, R128.reuse, R22, R16 ;  /* 0x000000168010723c */ /* 0x040fe80000001810 */
[C---:B------:R-:W-:Y:S02]  /*138b0*/  FMUL.FTZ R21, R3.reuse, R77 ;  /* 0x0000004d03157220 */ /* 0x040fe40000410000 */
[C---:B------:R-:W-:Y:S01]  /*138c0*/  FMUL.FTZ R59, R2.reuse, R59 ;  /* 0x0000003b023b7220 */ /* 0x040fe20000410000 */
[----:B------:R-:W4:Y:S01]  /*138d0*/  MUFU.EX2 R164, R164 ;  /* 0x000000a400a47308 */ /* 0x000f220000000800 */
[C---:B------:R-:W-:Y:S04]  /*138e0*/  FMUL.FTZ R22, R2.reuse, R78 ;  /* 0x0000004e02167220 */ /* 0x040fe80000410000 */
[C---:B------:R-:W-:Y:S02]  /*138f0*/  FMUL.FTZ R23, R2.reuse, R79 ;  /* 0x0000004f02177220 */ /* 0x040fe40000410000 */
[----:B------:R-:W5:Y:S01]  /*13900*/  LDSM.16.MT88.4 R76, [R188+0x3000] ;  /* 0x00300000bc4c783b */ /* 0x000f620000004200 */
[C---:B------:R-:W-:Y:S02]  /*13910*/  FMUL.FTZ R62, R2.reuse, R62 ;  /* 0x0000003e023e7220 */ /* 0x040fe40000410000 */
[C---:B------:R-:W-:Y:S01]  /*13920*/  FMUL.FTZ R63, R2.reuse, R63 ;  /* 0x0000003f023f7220 */ /* 0x040fe20000410000 */
[----:B------:R-:W-:Y:S01]  /*13930*/  MUFU.EX2 R179, R179 ;  /* 0x000000b300b37308 */ /* 0x000fe20000000800 */
[C---:B------:R-:W-:Y:S03]  /*13940*/  HMMA.16816.F32 R20, R128.reuse, R28, R20 ;  /* 0x0000001c8014723c */ /* 0x040fe60000001814 */
[C---:B------:R-:W-:Y:S02]  /*13950*/  FMUL.FTZ R65, R3.reuse, R65 ;  /* 0x0000004103417220 */ /* 0x040fe40000410000 */
[C---:B------:R-:W-:Y:S02]  /*13960*/  FMUL.FTZ R66, R2.reuse, R66 ;  /* 0x0000004202427220 */ /* 0x040fe40000410000 */
[C---:B------:R-:W-:Y:S01]  /*13970*/  FMUL.FTZ R28, R3.reuse, R84 ;  /* 0x00000054031c7220 */ /* 0x040fe20000410000 */
[C---:B------:R-:W-:Y:S01]  /*13980*/  HMMA.16816.F32 R24, R128.reuse, R30, R24 ;  /* 0x0000001e8018723c */ /* 0x040fe20000001818 */
[----:B------:R-:W-:Y:S03]  /*13990*/  MUFU.EX2 R178, R178 ;  /* 0x000000b200b27308 */ /* 0x000fe60000000800 */
[----:B------:R-:W-:Y:S02]  /*139a0*/  FMUL.FTZ R29, R3, R85 ;  /* 0x00000055031d7220 */ /* 0x000fe40000410000 */
[C---:B------:R-:W-:Y:S02]  /*139b0*/  FMUL.FTZ R67, R2.reuse, R67 ;  /* 0x0000004302437220 */ /* 0x040fe40000410000 */
[C---:B------:R-:W-:Y:S03]  /*139c0*/  FMUL.FTZ R30, R2.reuse, R86 ;  /* 0x00000056021e7220 */ /* 0x040fe60000410000 */
[----:B------:R-:W-:Y:S01]  /*139d0*/  MUFU.EX2 R247, R247 ;  /* 0x000000f700f77308 */ /* 0x000fe20000000800 */
[----:B------:R-:W-:Y:S02]  /*139e0*/  FMUL.FTZ R31, R2, R87 ;  /* 0x00000057021f7220 */ /* 0x000fe40000410000 */
[----:B------:R-:W-:Y:S01]  /*139f0*/  LDSM.16.MT88.4 R84, [R189+0x800] ;  /* 0x00080000bd54783b */ /* 0x000fe20000004200 */
[--C-:B------:R-:W-:Y:S02]  /*13a00*/  FFMA.FTZ R251, R251, c[0x0][0x2d0], -R140.reuse ;  /* 0x0000b400fbfb7a23 */ /* 0x100fe4000001088c */
[--C-:B------:R-:W-:Y:S02]  /*13a10*/  FFMA.FTZ R252, R252, c[0x0][0x2d0], -R140.reuse ;  /* 0x0000b400fcfc7a23 */ /* 0x100fe4000001088c */
[C---:B------:R-:W-:Y:S02]  /*13a20*/  HMMA.16816.F32 R28, R128.reuse, R36, R28 ;  /* 0x00000024801c723c */ /* 0x040fe4000000181c */
[----:B------:R-:W-:Y:S01]  /*13a30*/  MUFU.EX2 R248, R248 ;  /* 0x000000f800f87308 */ /* 0x000fe20000000800 */
[--C-:B------:R-:W-:Y:S02]  /*13a40*/  FFMA.FTZ R249, R249, c[0x0][0x2d0], -R140.reuse ;  /* 0x0000b400f9f97a23 */ /* 0x100fe4000001088c */
[----:B------:R-:W-:Y:S02]  /*13a50*/  FFMA.FTZ R176, R176, c[0x0][0x2d0], -R140 ;  /* 0x0000b400b0b07a23 */ /* 0x000fe4000001088c */
[C---:B------:R-:W-:Y:S01]  /*13a60*/  FMUL.FTZ R36, R3.reuse, R92 ;  /* 0x0000005c03247220 */ /* 0x040fe20000410000 */
[C---:B------:R-:W-:Y:S04]  /*13a70*/  HMMA.16816.F32 R32, R128.reuse, R38, R32 ;  /* 0x000000268020723c */ /* 0x040fe80000001820 */
[C---:B------:R-:W-:Y:S01]  /*13a80*/  FMUL.FTZ R37, R3.reuse, R93 ;  /* 0x0000005d03257220 */ /* 0x040fe20000410000 */
[----:B------:R-:W-:Y:S01]  /*13a90*/  MOV R92, R48 ;  /* 0x00000030005c7202 */ /* 0x000fe20000000f00 */
[----:B------:R-:W-:Y:S01]  /*13aa0*/  IMAD.MOV.U32 R93, RZ, RZ, R40 ;  /* 0x000000ffff5d7224 */ /* 0x000fe200078e0028 */
[----:B------:R-:W1:Y:S01]  /*13ab0*/  MUFU.EX2 R251, R251 ;  /* 0x000000fb00fb7308 */ /* 0x000e620000000800 */
[C---:B------:R-:W-:Y:S04]  /*13ac0*/  FMUL.FTZ R38, R2.reuse, R94 ;  /* 0x0000005e02267220 */ /* 0x040fe80000410000 */
[----:B------:R-:W-:Y:S02]  /*13ad0*/  FMUL.FTZ R39, R2, R95 ;  /* 0x0000005f02277220 */ /* 0x000fe40000410000 */
[C---:B------:R-:W-:Y:S02]  /*13ae0*/  FMUL.FTZ R40, R3.reuse, R96 ;  /* 0x0000006003287220 */ /* 0x040fe40000410000 */
[----:B------:R-:W-:Y:S01]  /*13af0*/  FMUL.FTZ R48, R3, R104 ;  /* 0x0000006803307220 */ /* 0x000fe20000410000 */
[----:B------:R-:W-:Y:S01]  /*13b00*/  MUFU.EX2 R252, R252 ;  /* 0x000000fc00fc7308 */ /* 0x000fe20000000800 */
[--C-:B------:R-:W-:Y:S01]  /*13b10*/  FFMA.FTZ R166, R166, c[0x0][0x2d0], -R140.reuse ;  /* 0x0000b400a6a67a23 */ /* 0x100fe2000001088c */
[C---:B------:R-:W-:Y:S03]  /*13b20*/  HMMA.16816.F32 R36, R128.reuse, R44, R36 ;  /* 0x0000002c8024723c */ /* 0x040fe60000001824 */
[--C-:B------:R-:W-:Y:S02]  /*13b30*/  FFMA.FTZ R165, R165, c[0x0][0x2d0], -R140.reuse ;  /* 0x0000b400a5a57a23 */ /* 0x100fe4000001088c */
[--C-:B------:R-:W-:Y:S02]  /*13b40*/  FFMA.FTZ R148, R148, c[0x0][0x2d0], -R140.reuse ;  /* 0x0000b40094947a23 */ /* 0x100fe4000001088c */
[C---:B------:R-:W-:Y:S01]  /*13b50*/  FMUL.FTZ R44, R3.reuse, R100 ;  /* 0x00000064032c7220 */ /* 0x040fe20000410000 */
[C---:B------:R-:W-:Y:S01]  /*13b60*/  HMMA.16816.F32 R40, R128.reuse, R46, R40 ;  /* 0x0000002e8028723c */ /* 0x040fe20000001828 */
[----:B------:R-:W-:Y:S03]  /*13b70*/  MUFU.EX2 R250, R250 ;  /* 0x000000fa00fa7308 */ /* 0x000fe60000000800 */
[----:B------:R-:W-:Y:S02]  /*13b80*/  FMUL.FTZ R45, R3, R101 ;  /* 0x00000065032d7220 */ /* 0x000fe40000410000 */
[----:B------:R-:W-:Y:S02]  /*13b90*/  FFMA.FTZ R141, R141, c[0x0][0x2d0], -R140 ;  /* 0x0000b4008d8d7a23 */ /* 0x000fe4000001088c */
[C---:B------:R-:W-:Y:S03]  /*13ba0*/  FMUL.FTZ R46, R2.reuse, R102 ;  /* 0x00000066022e7220 */ /* 0x040fe60000410000 */
[----:B------:R-:W-:Y:S01]  /*13bb0*/  MUFU.EX2 R246, R246 ;  /* 0x000000f600f67308 */ /* 0x000fe20000000800 */
[C---:B------:R-:W-:Y:S02]  /*13bc0*/  FMUL.FTZ R47, R2.reuse, R103 ;  /* 0x00000067022f7220 */ /* 0x040fe40000410000 */
[----:B------:R-:W-:Y:S02]  /*13bd0*/  FFMA.FTZ R149, R149, c[0x0][0x2d0], -R156 ;  /* 0x0000b40095957a23 */ /* 0x000fe4000001089c */
[----:B------:R-:W-:Y:S02]  /*13be0*/  FFMA.FTZ R135, R3, R243, R135 ;  /* 0x000000f303877223 */ /* 0x000fe40000010087 */
[----:B------:R-:W-:Y:S01]  /*13bf0*/  FFMA.FTZ R139, R2, R242, R139 ;  /* 0x000000f2028b7223 */ /* 0x000fe2000001008b */
[C---:B--2---:R-:W-:Y:S02]  /*13c00*/  HMMA.16816.F32 R44, R128.reuse, R68, R44 ;  /* 0x00000044802c723c */ /* 0x044fe4000000182c */
[----:B------:R-:W-:Y:S01]  /*13c10*/  MUFU.EX2 R177, R177 ;  /* 0x000000b100b17308 */ /* 0x000fe20000000800 */
[----:B------:R-:W-:Y:S02]  /*13c20*/  FADD.FTZ R135, R133, R135 ;  /* 0x0000008785877221 */ /* 0x000fe40000010000 */
[----:B------:R-:W-:Y:S02]  /*13c30*/  FADD.FTZ R139, R138, R139 ;  /* 0x0000008b8a8b7221 */ /* 0x000fe40000010000 */
[----:B---3--:R-:W-:Y:S01]  /*13c40*/  F2FP.PACK_AB R68, R150, R143 ;  /* 0x0000008f9644723e */ /* 0x008fe200000000ff */
[C---:B------:R-:W-:Y:S04]  /*13c50*/  HMMA.16816.F32 R48, R128.reuse, R70, R48 ;  /* 0x000000468030723c */ /* 0x040fe80000001830 */
[----:B-1----:R-:W-:Y:S01]  /*13c60*/  F2FP.PACK_AB R69, R158, R157 ;  /* 0x0000009d9e45723e */ /* 0x002fe200000000ff */
[----:B------:R-:W-:Y:S01]  /*13c70*/  MUFU.EX2 R167, R167 ;  /* 0x000000a700a77308 */ /* 0x000fe20000000800 */
[----:B------:R-:W-:Y:S01]  /*13c80*/  FADD.FTZ R132, R132, R135 ;  /* 0x0000008784847221 */ /* 0x000fe20000010000 */
[----:B------:R-:W-:Y:S01]  /*13c90*/  F2FP.PACK_AB R70, R155, R153 ;  /* 0x000000999b46723e */ /* 0x000fe200000000ff */
[C---:B------:R-:W-:Y:S04]  /*13ca0*/  HMMA.16816.F32 R52, R128.reuse, R72, R52 ;  /* 0x000000488034723c */ /* 0x040fe80000001834 */
[----:B----4-:R-:W-:Y:S01]  /*13cb0*/  F2FP.PACK_AB R71, R164, R159 ;  /* 0x0000009fa447723e */ /* 0x010fe200000000ff */
[----:B------:R-:W-:Y:S02]  /*13cc0*/  FADD.FTZ R139, R137, R139 ;  /* 0x0000008b898b7221 */ /* 0x000fe40000010000 */
[----:B------:R-:W-:Y:S01]  /*13cd0*/  MUFU.EX2 R249, R249 ;  /* 0x000000f900f97308 */ /* 0x000fe20000000800 */
[C---:B------:R-:W-:Y:S01]  /*13ce0*/  HMMA.16816.F32 R56, R128.reuse, R74, R56 ;  /* 0x0000004a8038723c */ /* 0x040fe20000001838 */
[----:B------:R-:W1:Y:S03]  /*13cf0*/  LDSM.16.MT88.4 R72, [R190+0x800] ;  /* 0x00080000be48783b */ /* 0x000e660000004200 */
[----:B------:R-:W-:Y:S02]  /*13d00*/  FADD.FTZ R132, R134, R132 ;  /* 0x0000008486847221 */ /* 0x000fe40000010000 */
[----:B------:R-:W-:Y:S02]  /*13d10*/  FADD.FTZ R136, R136, R139 ;  /* 0x0000008b88887221 */ /* 0x000fe40000010000 */
[C---:B-----5:R-:W-:Y:S01]  /*13d20*/  HMMA.16816.F32 R60, R128.reuse, R76, R60 ;  /* 0x0000004c803c723c */ /* 0x060fe2000000183c */
[----:B------:R-:W-:Y:S03]  /*13d30*/  MUFU.EX2 R176, R176 ;  /* 0x000000b000b07308 */ /* 0x000fe60000000800 */
[----:B------:R-:W-:Y:S02]  /*13d40*/  FADD.FTZ R143, R143, R132 ;  /* 0x000000848f8f7221 */ /* 0x000fe40000010000 */
[----:B------:R-:W-:Y:S02]  /*13d50*/  FADD.FTZ R136, R157, R136 ;  /* 0x000000889d887221 */ /* 0x000fe40000010000 */
[----:B------:R-:W-:Y:S01]  /*13d60*/  HMMA.16816.F32 R64, R128, R78, R64 ;  /* 0x0000004e8040723c */ /* 0x000fe20000001840 */
[----:B------:R-:W2:Y:S02]  /*13d70*/  LDSM.16.MT88.4 R76, [R191+0x3800] ;  /* 0x00380000bf4c783b */ /* 0x000ea40000004200 */
[----:B------:R-:W-:Y:S01]  /*13d80*/  MUFU.EX2 R166, R166 ;  /* 0x000000a600a67308 */ /* 0x000fe20000000800 */
[----:B------:R-:W-:Y:S02]  /*13d90*/  FADD.FTZ R143, R150, R143 ;  /* 0x0000008f968f7221 */ /* 0x000fe40000010000 */
[----:B------:R-:W-:Y:S02]  /*13da0*/  FADD.FTZ R158, R158, R136 ;  /* 0x000000889e9e7221 */ /* 0x000fe40000010000 */
[C---:B------:R-:W-:Y:S05]  /*13db0*/  HMMA.16816.F32 R4, R68.reuse, R80, R4 ;  /* 0x000000504404723c */ /* 0x040fea0000001804 */
[----:B------:R-:W-:Y:S01]  /*13dc0*/  MUFU.EX2 R165, R165 ;  /* 0x000000a500a57308 */ /* 0x000fe20000000800 */
[----:B------:R-:W-:Y:S02]  /*13dd0*/  FADD.FTZ R153, R153, R143 ;  /* 0x0000008f99997221 */ /* 0x000fe40000010000 */
[C---:B------:R-:W-:Y:S01]  /*13de0*/  HMMA.16816.F32 R8, R68.reuse, R82, R8 ;  /* 0x000000524408723c */ /* 0x040fe20000001808 */
[----:B------:R-:W-:Y:S03]  /*13df0*/  LDSM.16.MT88.4 R80, [R189+0x3800] ;  /* 0x00380000bd50783b */ /* 0x000fe60000004200 */
[----:B------:R-:W-:Y:S02]  /*13e00*/  FADD.FTZ R158, R159, R158 ;  /* 0x0000009e9f9e7221 */ /* 0x000fe40000010000 */
[----:B------:R-:W-:Y:S01]  /*13e10*/  FADD.FTZ R153, R155, R153 ;  /* 0x000000999b997221 */ /* 0x000fe20000010000 */
[----:B------:R-:W-:Y:S01]  /*13e20*/  MUFU.EX2 R152, R152 ;  /* 0x0000009800987308 */ /* 0x000fe20000000800 */
[----:B------:R-:W-:Y:S01]  /*13e30*/  FADD.FTZ R164, R164, R158 ;  /* 0x0000009ea4a47221 */ /* 0x000fe20000010000 */
[C---:B-1----:R-:W-:Y:S03]  /*13e40*/  HMMA.16816.F32 R12, R68.reuse, R72, R12 ;  /* 0x00000048440c723c */ /* 0x042fe6000000180c */
[----:B------:R-:W-:Y:S05]  /*13e50*/  FADD.FTZ R164, R251, R164 ;  /* 0x000000a4fba47221 */ /* 0x000fea0000010000 */
[C---:B------:R-:W-:Y:S01]  /*13e60*/  HMMA.16816.F32 R16, R68.reuse, R74, R16 ;  /* 0x0000004a4410723c */ /* 0x040fe20000001810 */
[----:B------:R-:W1:Y:S01]  /*13e70*/  LDSM.16.MT88.4 R72, [R190+0x3800] ;  /* 0x00380000be48783b */ /* 0x000e620000004200 */
[----:B------:R-:W3:Y:S06]  /*13e80*/  MUFU.EX2 R151, R151 ;  /* 0x0000009700977308 */ /* 0x000eec0000000800 */
[C---:B------:R-:W-:Y:S04]  /*13e90*/  HMMA.16816.F32 R20, R68.reuse, R84, R20 ;  /* 0x000000544414723c */ /* 0x040fe80000001814 */
[----:B------:R-:W-:Y:S04]  /*13ea0*/  MUFU.EX2 R149, R149 ;  /* 0x0000009500957308 */ /* 0x000fe80000000800 */
[C---:B------:R-:W-:Y:S01]  /*13eb0*/  HMMA.16816.F32 R24, R68.reuse, R86, R24 ;  /* 0x000000564418723c */ /* 0x040fe20000001818 */
[----:B------:R-:W4:Y:S05]  /*13ec0*/  LDSM.16.MT88.4 R84, [R188+0x3800] ;  /* 0x00380000bc54783b */ /* 0x000f2a0000004200 */
[----:B------:R-:W-:Y:S02]  /*13ed0*/  MUFU.EX2 R148, R148 ;  /* 0x0000009400947308 */ /* 0x000fe40000000800 */
[C---:B------:R-:W-:Y:S04]  /*13ee0*/  HMMA.16816.F32 R28, R68.reuse, R88, R28 ;  /* 0x00000058441c723c */ /* 0x040fe8000000181c */
[----:B---3--:R-:W-:Y:S03]  /*13ef0*/  F2FP.PACK_AB R128, R151, R152 ;  /* 0x000000989780723e */ /* 0x008fe600000000ff */
[----:B------:R-:W-:Y:S01]  /*13f00*/  FFMA.FTZ R88, R111, c[0x0][0x2d0], -R156 ;  /* 0x0000b4006f587a23 */ /* 0x000fe2000001089c */
[C---:B------:R-:W-:Y:S01]  /*13f10*/  HMMA.16816.F32 R32, R68.reuse, R90, R32 ;  /* 0x0000005a4420723c */ /* 0x040fe20000001820 */
[----:B------:R-:W-:Y:S07]  /*13f20*/  MUFU.EX2 R141, R141 ;  /* 0x0000008d008d7308 */ /* 0x000fee0000000800 */
[C---:B--2---:R-:W-:Y:S03]  /*13f30*/  HMMA.16816.F32 R36, R68.reuse, R76, R36 ;  /* 0x0000004c4424723c */ /* 0x044fe60000001824 */
[----:B------:R2:W-:Y:S04]  /*13f40*/  MUFU.EX2 R106, R88 ;  /* 0x00000058006a7308 */ /* 0x0005e80000000800 */
[--C-:B------:R-:W-:Y:S01]  /*13f50*/  FFMA.FTZ R76, R92, c[0x0][0x2d0], -R140.reuse ;  /* 0x0000b4005c4c7a23 */ /* 0x100fe2000001088c */
[C---:B------:R-:W-:Y:S05]  /*13f60*/  HMMA.16816.F32 R40, R68.reuse, R78, R40 ;  /* 0x0000004e4428723c */ /* 0x040fea0000001828 */
[----:B------:R3:W-:Y:S03]  /*13f70*/  MUFU.EX2 R105, R76 ;  /* 0x0000004c00697308 */ /* 0x0007e60000000800 */
[C---:B-1----:R-:W-:Y:S07]  /*13f80*/  HMMA.16816.F32 R44, R68.reuse, R72, R44 ;  /* 0x00000048442c723c */ /* 0x042fee000000182c */
[----:B------:R-:W-:Y:S01]  /*13f90*/  FFMA.FTZ R72, R93, c[0x0][0x2d0], -R140 ;  /* 0x0000b4005d487a23 */ /* 0x000fe2000001088c */
[C---:B------:R-:W-:Y:S01]  /*13fa0*/  HMMA.16816.F32 R48, R68.reuse, R74, R48 ;  /* 0x0000004a4430723c */ /* 0x040fe20000001830 */
[----:B------:R-:W-:Y:S02]  /*13fb0*/  LDSM.16.MT88.4 R92, [R188+0x4800] ;  /* 0x00480000bc5c783b */ /* 0x000fe40000004200 */
[----:B------:R1:W5:Y:S05]  /*13fc0*/  MUFU.EX2 R104, R72 ;  /* 0x0000004800687308 */ /* 0x00036a0000000800 */
[C---:B------:R-:W-:Y:S01]  /*13fd0*/  HMMA.16816.F32 R52, R68.reuse, R80, R52 ;  /* 0x000000504434723c */ /* 0x040fe20000001834 */
[----:B--2---:R-:W-:Y:S07]  /*13fe0*/  LDSM.16.MT88.4 R88, [R188+0x4000] ;  /* 0x00400000bc58783b */ /* 0x004fee0000004200 */
[C---:B------:R-:W-:Y:S01]  /*13ff0*/  HMMA.16816.F32 R56, R68.reuse, R82, R56 ;  /* 0x000000524438723c */ /* 0x040fe20000001838 */
[----:B---3--:R-:W-:Y:S07]  /*14000*/  LDSM.16.MT88.4 R76, [R190+0x1000] ;  /* 0x00100000be4c783b */ /* 0x008fee0000004200 */
[C---:B----4-:R-:W-:Y:S01]  /*14010*/  HMMA.16816.F32 R60, R68.reuse, R84, R60 ;  /* 0x00000054443c723c */ /* 0x050fe2000000183c */
[----:B------:R-:W-:Y:S07]  /*14020*/  LDSM.16.MT88.4 R80, [R189+0x1000] ;  /* 0x00100000bd50783b */ /* 0x000fee0000004200 */
[----:B------:R-:W-:Y:S01]  /*14030*/  HMMA.16816.F32 R64, R68, R86, R64 ;  /* 0x000000564440723c */ /* 0x000fe20000001840 */
[----:B-1----:R-:W1:Y:S06]  /*14040*/  LDSM.16.MT88.4 R72, [R191+0x1000] ;  /* 0x00100000bf48783b */ /* 0x002e6c0000004200 */
[----:B-----5:R-:W-:Y:S02]  /*14050*/  F2FP.PACK_AB R71, R105, R104 ;  /* 0x000000686947723e */ /* 0x020fe400000000ff */
[----:B------:R-:W-:Y:S01]  /*14060*/  F2FP.PACK_AB R68, R178, R179 ;  /* 0x000000b3b244723e */ /* 0x000fe200000000ff */
[----:B------:R-:W2:Y:S02]  /*14070*/  LDSM.16.MT88.4 R84, [R188+0x1000] ;  /* 0x00100000bc54783b */ /* 0x000ea40000004200 */
[----:B------:R-:W-:Y:S01]  /*14080*/  F2FP.PACK_AB R70, R248, R247 ;  /* 0x000000f7f846723e */ /* 0x000fe200000000ff */
[----:B------:R-:W-:Y:S01]  /*14090*/  FADD.FTZ R179, R179, R153 ;  /* 0x00000099b3b37221 */ /* 0x000fe20000010000 */
[C---:B------:R-:W-:Y:S01]  /*140a0*/  F2FP.PACK_AB R69, R252.reuse, R251 ;  /* 0x000000fbfc45723e */ /* 0x040fe200000000ff */
[----:B------:R-:W-:Y:S02]  /*140b0*/  FADD.FTZ R252, R252, R164 ;  /* 0x000000a4fcfc7221 */ /* 0x000fe40000010000 */
[----:B------:R-:W-:Y:S04]  /*140c0*/  FADD.FTZ R179, R178, R179 ;  /* 0x000000b3b2b37221 */ /* 0x000fe80000010000 */
[----:B------:R-:W-:Y:S04]  /*140d0*/  FADD.FTZ R247, R247, R179 ;  /* 0x000000b3f7f77221 */ /* 0x000fe80000010000 */
[----:B------:R-:W-:Y:S01]  /*140e0*/  FADD.FTZ R3, R248, R247 ;  /* 0x000000f7f8037221 */ /* 0x000fe20000010000 */
[C---:B-1----:R-:W-:Y:S07]  /*140f0*/  HMMA.16816.F32 R4, R68.reuse, R72, R4 ;  /* 0x000000484404723c */ /* 0x042fee0000001804 */
[--C-:B------:R-:W-:Y:S01]  /*14100*/  FFMA.FTZ R72, R110, c[0x0][0x2d0], -R156.reuse ;  /* 0x0000b4006e487a23 */ /* 0x100fe2000001089c */
[C---:B------:R-:W-:Y:S03]  /*14110*/  HMMA.16816.F32 R8, R68.reuse, R74, R8 ;  /* 0x0000004a4408723c */ /* 0x040fe60000001808 */
[----:B------:R1:W-:Y:S05]  /*14120*/  MUFU.EX2 R98, R72 ;  /* 0x0000004800627308 */ /* 0x0003ea0000000800 */
[C---:B------:R-:W-:Y:S07]  /*14130*/  HMMA.16816.F32 R12, R68.reuse, R76, R12 ;  /* 0x0000004c440c723c */ /* 0x040fee000000180c */
[----:B------:R-:W-:Y:S01]  /*14140*/  FFMA.FTZ R76, R109, c[0x0][0x2d0], -R156 ;  /* 0x0000b4006d4c7a23 */ /* 0x000fe2000001089c */
[C---:B------:R-:W-:Y:S03]  /*14150*/  HMMA.16816.F32 R16, R68.reuse, R78, R16 ;  /* 0x0000004e4410723c */ /* 0x040fe60000001810 */
[----:B------:R3:W-:Y:S05]  /*14160*/  MUFU.EX2 R96, R76 ;  /* 0x0000004c00607308 */ /* 0x0007ea0000000800 */
[C---:B------:R-:W-:Y:S01]  /*14170*/  HMMA.16816.F32 R20, R68.reuse, R80, R20 ;  /* 0x000000504414723c */ /* 0x040fe20000001814 */
[----:B-1----:R-:W1:Y:S06]  /*14180*/  LDSM.16.MT88.4 R72, [R191+0x4000] ;  /* 0x00400000bf48783b */ /* 0x002e6c0000004200 */
[----:B------:R-:W-:Y:S01]  /*14190*/  FFMA.FTZ R80, R115, c[0x0][0x2d0], -R140 ;  /* 0x0000b40073507a23 */ /* 0x000fe2000001088c */
[C---:B------:R-:W-:Y:S03]  /*141a0*/  HMMA.16816.F32 R24, R68.reuse, R82, R24 ;  /* 0x000000524418723c */ /* 0x040fe60000001818 */
[----:B------:R4:W-:Y:S05]  /*141b0*/  MUFU.EX2 R107, R80 ;  /* 0x00000050006b7308 */ /* 0x0009ea0000000800 */
[C---:B--2---:R-:W-:Y:S04]  /*141c0*/  HMMA.16816.F32 R28, R68.reuse, R84, R28 ;  /* 0x00000054441c723c */ /* 0x044fe8000000181c */
[----:B---3--:R-:W-:Y:S02]  /*141d0*/  FFMA.FTZ R76, R108, c[0x0][0x2d0], -R156 ;  /* 0x0000b4006c4c7a23 */ /* 0x008fe4000001089c */
[----:B------:R-:W-:Y:S01]  /*141e0*/  LDSM.16.MT88.4 R108, [R191+0x2800] ;  /* 0x00280000bf6c783b */ /* 0x000fe20000004200 */
[----:B------:R-:W-:Y:S01]  /*141f0*/  FFMA.FTZ R84, R114, c[0x0][0x2d0], -R140 ;  /* 0x0000b40072547a23 */ /* 0x000fe2000001088c */
[C---:B------:R-:W-:Y:S01]  /*14200*/  HMMA.16816.F32 R32, R68.reuse, R86, R32 ;  /* 0x000000564420723c */ /* 0x040fe20000001820 */
[----:B------:R2:W3:Y:S03]  /*14210*/  MUFU.EX2 R100, R76 ;  /* 0x0000004c00647308 */ /* 0x0004e60000000800 */
[----:B------:R-:W-:Y:S02]  /*14220*/  FFMA.FTZ R156, R142, c[0x0][0x2d0], -R156 ;  /* 0x0000b4008e9c7a23 */ /* 0x000fe4000001089c */
[--C-:B------:R-:W-:Y:S05]  /*14230*/  FFMA.FTZ R142, R154, c[0x0][0x2d0], -R140.reuse ;  /* 0x0000b4009a8e7a23 */ /* 0x100fea000001088c */
[----:B------:R5:W-:Y:S01]  /*14240*/  MUFU.EX2 R99, R84 ;  /* 0x0000005400637308 */ /* 0x000be20000000800 */
[----:B----4-:R-:W-:Y:S01]  /*14250*/  LDSM.16.MT88.4 R80, [R189+0x4000] ;  /* 0x00400000bd50783b */ /* 0x010fe20000004200 */
[C---:B-1----:R-:W-:Y:S08]  /*14260*/  HMMA.16816.F32 R36, R68.reuse, R72, R36 ;  /* 0x000000484424723c */ /* 0x042ff00000001824 */
[----:B------:R-:W1:Y:S01]  /*14270*/  MUFU.EX2 R156, R156 ;  /* 0x0000009c009c7308 */ /* 0x000e620000000800 */
[----:B--2---:R-:W2:Y:S03]  /*14280*/  LDSM.16.MT88.4 R76, [R190+0x4000] ;  /* 0x00400000be4c783b */ /* 0x004ea60000004200 */
[--C-:B------:R-:W-:Y:S01]  /*14290*/  FFMA.FTZ R72, R112, c[0x0][0x2d0], -R140.reuse ;  /* 0x0000b40070487a23 */ /* 0x100fe2000001088c */
[C---:B------:R-:W-:Y:S05]  /*142a0*/  HMMA.16816.F32 R40, R68.reuse, R74, R40 ;  /* 0x0000004a4428723c */ /* 0x040fea0000001828 */
[----:B------:R4:W4:Y:S01]  /*142b0*/  MUFU.EX2 R101, R72 ;  /* 0x0000004800657308 */ /* 0x0009220000000800 */
[--C-:B-----5:R-:W-:Y:S02]  /*142c0*/  FFMA.FTZ R84, R113, c[0x0][0x2d0], -R140.reuse ;  /* 0x0000b40071547a23 */ /* 0x120fe4000001088c */
[----:B------:R-:W-:Y:S07]  /*142d0*/  FFMA.FTZ R140, R119, c[0x0][0x2d0], -R140 ;  /* 0x0000b400778c7a23 */ /* 0x000fee000001088c */
[----:B------:R5:W-:Y:S01]  /*142e0*/  MUFU.EX2 R97, R84 ;  /* 0x0000005400617308 */ /* 0x000be20000000800 */
[----:B---3--:R-:W-:Y:S01]  /*142f0*/  IMAD.MOV.U32 R119, RZ, RZ, R100 ;  /* 0x000000ffff777224 */ /* 0x008fe200078e0064 */
[----:B-1----:R-:W-:Y:S08]  /*14300*/  F2FP.PACK_AB R130, R156, R149 ;  /* 0x000000959c82723e */ /* 0x002ff000000000ff */
[----:B------:R-:W1:Y:S01]  /*14310*/  MUFU.EX2 R142, R142 ;  /* 0x0000008e008e7308 */ /* 0x000e620000000800 */
[----:B----4-:R-:W-:Y:S01]  /*14320*/  LDSM.16.MT88.4 R72, [R190+0x1800] ;  /* 0x00180000be48783b */ /* 0x010fe20000004200 */
[----:B------:R-:W-:Y:S08]  /*14330*/  MOV R154, R101 ;  /* 0x00000065009a7202 */ /* 0x000ff00000000f00 */
[----:B------:R-:W3:Y:S01]  /*14340*/  MUFU.EX2 R140, R140 ;  /* 0x0000008c008c7308 */ /* 0x000ee20000000800 */
[C---:B--2---:R-:W-:Y:S01]  /*14350*/  HMMA.16816.F32 R44, R68.reuse, R76, R44 ;  /* 0x0000004c442c723c */ /* 0x044fe2000000182c */
[----:B-----5:R-:W2:Y:S07]  /*14360*/  LDSM.16.MT88.4 R84, [R191+0x1800] ;  /* 0x00180000bf54783b */ /* 0x020eae0000004200 */
[C---:B------:R-:W-:Y:S01]  /*14370*/  HMMA.16816.F32 R48, R68.reuse, R78, R48 ;  /* 0x0000004e4430723c */ /* 0x040fe20000001830 */
[----:B------:R-:W4:Y:S03]  /*14380*/  LDSM.16.MT88.4 R76, [R189+0x1800] ;  /* 0x00180000bd4c783b */ /* 0x000f260000004200 */
[----:B-1----:R-:W-:Y:S04]  /*14390*/  F2FP.PACK_AB R129, R148, R142 ;  /* 0x0000008e9481723e */ /* 0x002fe800000000ff */
[C---:B------:R-:W-:Y:S04]  /*143a0*/  HMMA.16816.F32 R52, R68.reuse, R80, R52 ;  /* 0x000000504434723c */ /* 0x040fe80000001834 */
[----:B---3--:R-:W-:Y:S04]  /*143b0*/  F2FP.PACK_AB R131, R140, R141 ;  /* 0x0000008d8c83723e */ /* 0x008fe800000000ff */
[C---:B------:R-:W-:Y:S01]  /*143c0*/  HMMA.16816.F32 R56, R68.reuse, R82, R56 ;  /* 0x000000524438723c */ /* 0x040fe20000001838 */
[----:B------:R-:W1:Y:S07]  /*143d0*/  LDSM.16.MT88.4 R80, [R188+0x1800] ;  /* 0x00180000bc50783b */ /* 0x000e6e0000004200 */
[C---:B------:R-:W-:Y:S08]  /*143e0*/  HMMA.16816.F32 R60, R68.reuse, R88, R60 ;  /* 0x00000058443c723c */ /* 0x040ff0000000183c */
[----:B------:R-:W-:Y:S01]  /*143f0*/  HMMA.16816.F32 R64, R68, R90, R64 ;  /* 0x0000005a4440723c */ /* 0x000fe20000001840 */
[----:B------:R-:W-:Y:S06]  /*14400*/  LDSM.16.MT88.4 R88, [R189+0x4800] ;  /* 0x00480000bd58783b */ /* 0x000fec0000004200 */
[----:B------:R-:W-:Y:S02]  /*14410*/  F2FP.PACK_AB R68, R98, R106 ;  /* 0x0000006a6244723e */ /* 0x000fe400000000ff */
[----:B------:R-:W-:Y:S03]  /*14420*/  F2FP.PACK_AB R70, R100, R96 ;  /* 0x000000606446723e */ /* 0x000fe600000000ff */
[----:B------:R-:W-:Y:S02]  /*14430*/  F2FP.PACK_AB R69, R99, R107 ;  /* 0x0000006b6345723e */ /* 0x000fe400000000ff */
[----:B------:R-:W-:Y:S02]  /*14440*/  F2FP.PACK_AB R71, R101, R97 ;  /* 0x000000616547723e */ /* 0x000fe400000000ff */
[----:B------:R-:W-:Y:S05]  /*14450*/  LDSM.16.MT88.4 R100, [R191+0x5800] ;  /* 0x00580000bf64783b */ /* 0x000fea0000004200 */
[C---:B--2---:R-:W-:Y:S08]  /*14460*/  HMMA.16816.F32 R4, R68.reuse, R84, R4 ;  /* 0x000000544404723c */ /* 0x044ff00000001804 */
[C---:B------:R-:W-:Y:S01]  /*14470*/  HMMA.16816.F32 R8, R68.reuse, R86, R8 ;  /* 0x000000564408723c */ /* 0x040fe20000001808 */
[----:B------:R-:W2:Y:S07]  /*14480*/  LDSM.16.MT88.4 R84, [R191+0x4800] ;  /* 0x00480000bf54783b */ /* 0x000eae0000004200 */
[C---:B------:R-:W-:Y:S08]  /*14490*/  HMMA.16816.F32 R12, R68.reuse, R72, R12 ;  /* 0x00000048440c723c */ /* 0x040ff0000000180c */
        /* <DEDUP_REMOVED lines=20> */
[----:B------:R-:W-:Y:S02]  /*145e0*/  F2FP.PACK_AB R68, R246, R250 ;  /* 0x000000faf644723e */ /* 0x000fe400000000ff */
[----:B------:R-:W-:Y:S03]  /*145f0*/  F2FP.PACK_AB R70, R167, R177 ;  /* 0x000000b1a746723e */ /* 0x000fe600000000ff */
[----:B------:R-:W-:Y:S02]  /*14600*/  F2FP.PACK_AB R69, R176, R249 ;  /* 0x000000f9b045723e */ /* 0x000fe400000000ff */
[----:B------:R-:W-:Y:S07]  /*14610*/  F2FP.PACK_AB R71, R165, R166 ;  /* 0x000000a6a547723e */ /* 0x000fee00000000ff */
[C---:B----4-:R-:W-:Y:S08]  /*14620*/  HMMA.16816.F32 R4, R68.reuse, R76, R4 ;  /* 0x0000004c4404723c */ /* 0x050ff00000001804 */
        /* <DEDUP_REMOVED lines=11> */
[C---:B---3--:R-:W-:Y:S07]  /*146e0*/  HMMA.16816.F32 R36, R68.reuse, R76, R36 ;  /* 0x0000004c4424723c */ /* 0x048fee0000001824 */
[----:B------:R-:W-:Y:S01]  /*146f0*/  IMAD.MOV.U32 R76, RZ, RZ, R99 ;  /* 0x000000ffff4c7224 */ /* 0x000fe200078e0063 */
[C---:B------:R-:W-:Y:S04]  /*14700*/  HMMA.16816.F32 R40, R68.reuse, R78, R40 ;  /* 0x0000004e4428723c */ /* 0x040fe80000001828 */
[----:B------:R-:W-:Y:S03]  /*14710*/  MOV R77, R98 ;  /* 0x00000062004d7202 */ /* 0x000fe60000000f00 */
[----:B------:R-:W-:Y:S01]  /*14720*/  IMAD.MOV.U32 R78, RZ, RZ, R97 ;  /* 0x000000ffff4e7224 */ /* 0x000fe200078e0061 */
[C---:B-1----:R-:W-:Y:S04]  /*14730*/  HMMA.16816.F32 R44, R68.reuse, R80, R44 ;  /* 0x00000050442c723c */ /* 0x042fe8000000182c */
[----:B------:R-:W-:Y:S02]  /*14740*/  MOV R79, R96 ;  /* 0x00000060004f7202 */ /* 0x000fe40000000f00 */
[----:B------:R-:W1:Y:S02]  /*14750*/  LDSM.16.MT88.4 R96, [R188+0x2800] ;  /* 0x00280000bc60783b */ /* 0x000e640000004200 */
[C---:B------:R-:W-:Y:S08]  /*14760*/  HMMA.16816.F32 R48, R68.reuse, R82, R48 ;  /* 0x000000524430723c */ /* 0x040ff00000001830 */
[C---:B------:R-:W-:Y:S08]  /*14770*/  HMMA.16816.F32 R52, R68.reuse, R88, R52 ;  /* 0x000000584434723c */ /* 0x040ff00000001834 */
[C---:B------:R-:W-:Y:S08]  /*14780*/  HMMA.16816.F32 R56, R68.reuse, R90, R56 ;  /* 0x0000005a4438723c */ /* 0x040ff00000001838 */
[C---:B--2---:R-:W-:Y:S08]  /*14790*/  HMMA.16816.F32 R60, R68.reuse, R72, R60 ;  /* 0x00000048443c723c */ /* 0x044ff0000000183c */
[----:B------:R-:W-:Y:S08]  /*147a0*/  HMMA.16816.F32 R64, R68, R74, R64 ;  /* 0x0000004a4440723c */ /* 0x000ff00000001840 */
[C---:B------:R-:W-:Y:S01]  /*147b0*/  HMMA.16816.F32 R112, R128.reuse, R108, R4 ;  /* 0x0000006c8070723c */ /* 0x040fe20000001804 */
[----:B------:R-:W-:Y:S07]  /*147c0*/  LDSM.16.MT88.4 R4, [R189+0x5800] ;  /* 0x00580000bd04783b */ /* 0x000fee0000004200 */
[C---:B------:R-:W-:Y:S01]  /*147d0*/  HMMA.16816.F32 R108, R128.reuse, R110, R8 ;  /* 0x0000006e806c723c */ /* 0x040fe20000001808 */
[----:B------:R-:W-:Y:S07]  /*147e0*/  LDSM.16.MT88.4 R8, [R188+0x5800] ;  /* 0x00580000bc08783b */ /* 0x000fee0000004200 */
[C---:B----4-:R-:W-:Y:S07]  /*147f0*/  HMMA.16816.F32 R68, R128.reuse, R84, R12 ;  /* 0x000000548044723c */ /* 0x050fee000000180c */
[----:B------:R-:W-:Y:S01]  /*14800*/  IMAD.MOV.U32 R15, RZ, RZ, R78 ;  /* 0x000000ffff0f7224 */ /* 0x000fe200078e004e */
[C---:B------:R-:W-:Y:S04]  /*14810*/  HMMA.16816.F32 R72, R128.reuse, R86, R16 ;  /* 0x000000568048723c */ /* 0x040fe80000001810 */
[----:B------:R-:W-:Y:S01]  /*14820*/  MOV R14, R79 ;  /* 0x0000004f000e7202 */ /* 0x000fe20000000f00 */
[----:B------:R-:W-:Y:S01]  /*14830*/  IMAD.MOV.U32 R13, RZ, RZ, R76 ;  /* 0x000000ffff0d7224 */ /* 0x000fe200078e004c */
[----:B------:R-:W-:Y:S01]  /*14840*/  MOV R12, R77 ;  /* 0x0000004d000c7202 */ /* 0x000fe20000000f00 */
[----:B------:R-:W-:Y:S01]  /*14850*/  IMAD.MOV.U32 R19, RZ, RZ, R107 ;  /* 0x000000ffff137224 */ /* 0x000fe200078e006b */
[C---:B------:R-:W-:Y:S04]  /*14860*/  HMMA.16816.F32 R76, R128.reuse, R92, R20 ;  /* 0x0000005c804c723c */ /* 0x040fe80000001814 */
[----:B------:R-:W-:Y:S01]  /*14870*/  MOV R18, R106 ;  /* 0x0000006a00127202 */ /* 0x000fe20000000f00 */
[----:B------:R-:W-:Y:S01]  /*14880*/  IMAD.MOV.U32 R17, RZ, RZ, R105 ;  /* 0x000000ffff117224 */ /* 0x000fe200078e0069 */
[----:B------:R-:W-:Y:S02]  /*14890*/  MOV R16, R104 ;  /* 0x0000006800107202 */ /* 0x000fe40000000f00 */
[C---:B------:R-:W-:Y:S01]  /*148a0*/  HMMA.16816.F32 R80, R128.reuse, R94, R24 ;  /* 0x0000005e8050723c */ /* 0x040fe20000001818 */
[----:B------:R-:W2:Y:S03]  /*148b0*/  LDSM.16.MT88.4 R104, [R190+0x5800] ;  /* 0x00580000be68783b */ /* 0x000ea60000004200 */
[----:B------:R-:W-:Y:S02]  /*148c0*/  FADD.FTZ R2, R16, R252 ;  /* 0x000000fc10027221 */ /* 0x000fe40000010000 */
[----:B------:R-:W-:Y:S02]  /*148d0*/  FADD.FTZ R3, R18, R3 ;  /* 0x0000000312037221 */ /* 0x000fe40000010000 */
[C---:B-1----:R-:W-:Y:S04]  /*148e0*/  HMMA.16816.F32 R84, R128.reuse, R96, R28 ;  /* 0x000000608054723c */ /* 0x042fe8000000181c */
[----:B------:R-:W-:Y:S02]  /*148f0*/  FADD.FTZ R2, R17, R2 ;  /* 0x0000000211027221 */ /* 0x000fe40000010000 */
[----:B------:R-:W-:Y:S01]  /*14900*/  FADD.FTZ R3, R12, R3 ;  /* 0x000000030c037221 */ /* 0x000fe20000010000 */
[-C--:B------:R-:W-:Y:S01]  /*14910*/  MOV R12, R118.reuse ;  /* 0x00000076000c7202 */ /* 0x080fe20000000f00 */
[C---:B------:R-:W-:Y:S04]  /*14920*/  HMMA.16816.F32 R88, R128.reuse, R98, R32 ;  /* 0x000000628058723c */ /* 0x040fe80000001820 */
[----:B------:R-:W-:Y:S02]  /*14930*/  FADD.FTZ R2, R19, R2 ;  /* 0x0000000213027221 */ /* 0x000fe40000010000 */
[----:B------:R-:W-:Y:S02]  /*14940*/  FADD.FTZ R3, R14, R3 ;  /* 0x000000030e037221 */ /* 0x000fe40000010000 */
[C---:B------:R-:W-:Y:S04]  /*14950*/  HMMA.16816.F32 R92, R128.reuse, R100, R36 ;  /* 0x00000064805c723c */ /* 0x040fe80000001824 */
[----:B------:R-:W-:Y:S02]  /*14960*/  FADD.FTZ R2, R13, R2 ;  /* 0x000000020d027221 */ /* 0x000fe40000010000 */
[----:B------:R-:W-:Y:S01]  /*14970*/  FADD.FTZ R3, R119, R3 ;  /* 0x0000000377037221 */ /* 0x000fe20000010000 */
[----:B------:R-:W-:Y:S01]  /*14980*/  IADD3 R119, R245, -0x1, RZ ;  /* 0xfffffffff5777810 */ /* 0x000fe20007ffe0ff */
        /* <DEDUP_REMOVED lines=9> */
[----:B------:R-:W-:Y:S01]  /*14a20*/  FADD.FTZ R177, R177, R250 ;  /* 0x000000fab1b17221 */ /* 0x000fe20000010000 */
[----:B------:R-:W-:Y:S01]  /*14a30*/  MOV R2, R118 ;  /* 0x0000007600027202 */ /* 0x000fe20000000f00 */
        /* <DEDUP_REMOVED lines=10> */
[----:B------:R-:W-:Y:S01]  /*14ae0*/  FADD.FTZ R152, R149, R152 ;  /* 0x0000009895987221 */ /* 0x000fe20000010000 */
[----:B------:R-:W-:Y:S03]  /*14af0*/  HMMA.16816.F32 R64, R128, R10, R64 ;  /* 0x0000000a8040723c */ /* 0x000fe60000001840 */
[----:B------:R-:W-:Y:S02]  /*14b00*/  FADD.FTZ R165, R141, R165 ;  /* 0x000000a58da57221 */ /* 0x000fe40000010000 */
[----:B------:R-:W-:Y:S02]  /*14b10*/  FADD.FTZ R243, R156, R152 ;  /* 0x000000989cf37221 */ /* 0x000fe40000010000 */
[----:B------:R-:W-:Y:S02]  /*14b20*/  FADD.FTZ R242, R140, R165 ;  /* 0x000000a58cf27221 */ /* 0x000fe40000010000 */
[----:B------:R-:W-:Y:S03]  /*14b30*/  IMAD.MOV.U32 R245, RZ, RZ, R119 ;  /* 0x000000fffff57224 */ /* 0x000fe600078e0077 */
[----:B------:R-:W-:Y:S01]  /*14b40*/  IMAD.MOV.U32 R3, RZ, RZ, R0 ;  /* 0x000000ffff037224 */ /* 0x000fe200078e0000 */
[----:B------:R-:W-:-:S05]  /*14b50*/  @P0 BRA `(.L_x_814) ;  /* 0xffffc09000000947 */ /* 0x000fca000383ffff */
.L_x_805:
[----:B------:R-:W-:Y:S02]  /*14b60*/  ISETP.NE.AND P1, PT, R228, 0x1, PT ;  /* 0x00000001e400780c */ /* 0x000fe40003f25270 */
[----:B------:R-:W-:-:S02]  /*14b70*/  IADD3 R4, R209, 0x7f, RZ ;  /* 0x0000007fd1047810 */ /* 0x000fc40007ffe0ff */
[----:B------:R-:W-:Y:S02]  /*14b80*/  ISETP.GE.AND P0, PT, R232, 0x1, PT ;  /* 0x00000001e800780c */ /* 0x000fe40003f06270 */
[----:B------:R-:W-:-:S07]  /*14b90*/  IADD3 R2, R231, 0x1, -R229 ;  /* 0x00000001e7027810 */ /* 0x000fce0007ffe8e5 */
[----:B------:R-:W-:-:S05]  /*14ba0*/  @P1 IMAD.HI.U32 R3, R4, c[0x0][0x2c8], RZ ;  /* 0x0000b20004031a27 */ /* 0x000fca00078e00ff */
        /* <DEDUP_REMOVED lines=14> */
.L_x_817:
[----:B------:R-:W-:-:S04]  /*14c90*/  MOV R2, c[0x0][0x32c] ;  /* 0x0000cb0000027a02 */ /* 0x000fc80000000f00 */
[----:B------:R-:W-:-:S13]  /*14ca0*/  ISETP.NE.AND P0, PT, R2, 0x1, PT ;  /* 0x000000010200780c */ /* 0x000fda0003f05270 */
[----:B------:R-:W-:-:S05]  /*14cb0*/  @P0 IMAD.HI.U32 R2, R4, c[0x0][0x330], RZ ;  /* 0x0000cc0004020a27 */ /* 0x000fca00078e00ff */
[----:B------:R-:W-:Y:S02]  /*14cc0*/  @P0 SHF.R.U32.HI R4, RZ, c[0x0][0x334], R2 ;  /* 0x0000cd00ff040a19 */ /* 0x000fe40000011602 */
.L_x_818:
[----:B------:R-:W-:Y:S05]  /*14cd0*/  BSYNC B0 ;  /* 0x0000000000007941 */ /* 0x000fea0003800000 */
.L_x_816:
[----:B------:R-:W-:-:S05]  /*14ce0*/  IMAD R4, R4, c[0x0][0x32c], RZ ;  /* 0x0000cb0004047a24 */ /* 0x000fca00078e02ff */
[----:B------:R-:W-:-:S04]  /*14cf0*/  IMNMX R3, R3, R4, !PT ;  /* 0x0000000403037217 */ /* 0x000fc80007800200 */
.L_x_815:
        /* <DEDUP_REMOVED lines=10> */
.L_x_820:
[----:B------:R-:W-:Y:S04]  /*14da0*/  DEPBAR.LE SB0, 0x0 ;  /* 0x000080000000791a */ /* 0x000fe80000000000 */
[----:B------:R-:W-:Y:S01]  /*14db0*/  WARPSYNC 0xffffffff ;  /* 0xffffffff00007948 */ /* 0x000fe20003800000 */
[----:B------:R-:W-:Y:S01]  /*14dc0*/  BAR.SYNC.DEFER_BLOCKING 0x0 ;  /* 0x0000000000007b1d */ /* 0x000fe20000010000 */
[----:B------:R-:W-:Y:S02]  /*14dd0*/  ISETP.GT.AND P0, PT, R237, R245, PT ;  /* 0x000000f5ed00720c */ /* 0x000fe40003f04270 */
[----:B------:R-:W-:Y:S11]  /*14de0*/  LOP3.LUT P5, RZ, R230, 0x20000, RZ, 0xc0, !PT ;  /* 0x00020000e6ff7812 */ /* 0x000ff600078ac0ff */
[----:B------:R-:W-:Y:S01]  /*14df0*/  @!P0 SHF.R.S32.HI R37, RZ, 0x1f, R245 ;  /* 0x0000001fff258819 */ /* 0x000fe200000114f5 */
[----:B------:R-:W-:Y:S01]  /*14e00*/  @!P0 IMAD.WIDE.U32 R30, R245, c[0x0][0x208], RZ ;  /* 0x00008200f51e8a25 */ /* 0x000fe200078e00ff */
[----:B------:R-:W-:Y:S02]  /*14e10*/  @!P0 MOV R0, c[0x0][0x208] ;  /* 0x0000820000008a02 */ /* 0x000fe40000000f00 */
[----:B------:R-:W-:Y:S01]  /*14e20*/  @!P0 MOV R28, 0x5 ;  /* 0x00000005001c8802 */ /* 0x000fe20000000f00 */
[----:B------:R-:W-:Y:S01]  /*14e30*/  @!P0 IMAD R37, R37, c[0x0][0x208], RZ ;  /* 0x0000820025258a24 */ /* 0x000fe200078e02ff */
[----:B------:R-:W-:Y:S02]  /*14e40*/  @!P0 MOV R118, R238 ;  /* 0x000000ee00768202 */ /* 0x000fe40000000f00 */
[C---:B------:R-:W-:Y:S01]  /*14e50*/  @!P0 SHF.L.U64.HI R29, R0.reuse, R28, c[0x0][0x20c] ;  /* 0x00008300001d8619 */ /* 0x040fe2000001021c */
[----:B------:R-:W-:Y:S01]  /*14e60*/  @!P0 IMAD R37, R245, c[0x0][0x20c], R37 ;  /* 0x00008300f5258a24 */ /* 0x000fe200078e0225 */
[----:B------:R-:W1:Y:S01]  /*14e70*/  LDSM.16.M88.4 R8, [R192] ;  /* 0x00000000c008783b */ /* 0x000e620000000200 */
[----:B------:R-:W-:Y:S02]  /*14e80*/  @!P0 SHF.L.U32 R28, R0, 0x5, RZ ;  /* 0x00000005001c8819 */ /* 0x000fe400000006ff */
[----:B------:R-:W-:Y:S02]  /*14e90*/  @!P0 MOV R119, R235 ;  /* 0x000000eb00778202 */ /* 0x000fe40000000f00 */
[----:B------:R-:W-:Y:S01]  /*14ea0*/  @!P0 IADD3 R37, R31, R37, RZ ;  /* 0x000000251f258210 */ /* 0x000fe20007ffe0ff */
[----:B------:R-:W-:Y:S01]  /*14eb0*/  @!P0 IMAD.WIDE.U32 R44, R30, 0x60, R28 ;  /* 0x000000601e2c8825 */ /* 0x000fe200078e001c */
[----:B------:R-:W-:Y:S01]  /*14ec0*/  @!P0 IADD3 R132, P1, R28, R28, RZ ;  /* 0x0000001c1c848210 */ /* 0x000fe20007f3e0ff */
[----:B------:R-:W2:Y:S02]  /*14ed0*/  LDSM.16.M88.4 R16, [R192+0x800] ;  /* 0x00080000c010783b */ /* 0x000ea40000000200 */
[----:B------:R-:W-:Y:S01]  /*14ee0*/  @!P0 IMAD R37, R37, 0x60, RZ ;  /* 0x0000006025258824 */ /* 0x000fe200078e02ff */
[----:B------:R-:W-:Y:S01]  /*14ef0*/  @!P0 IADD3.X R133, R29, R29, RZ, P1, !PT ;  /* 0x0000001d1d858210 */ /* 0x000fe20000ffe4ff */
[----:B------:R-:W-:Y:S01]  /*14f00*/  @!P0 IMAD.WIDE.U32 R118, R30, 0x60, R118 ;  /* 0x000000601e768825 */ /* 0x000fe200078e0076 */
[----:B------:R-:W-:Y:S02]  /*14f10*/  @!P0 IADD3 R0, P2, P1, R238, R44, R28 ;  /* 0x0000002cee008210 */ /* 0x000fe4000795e01c */
[----:B------:R-:W-:Y:S01]  /*14f20*/  @!P0 IADD3 R45, R37, R45, RZ ;  /* 0x0000002d252d8210 */ /* 0x000fe20007ffe0ff */
[----:B------:R-:W-:Y:S01]  /*14f30*/  @!P0 IMAD.WIDE.U32 R132, R30, 0x60, R132 ;  /* 0x000000601e848825 */ /* 0x000fe200078e0084 */
[----:B------:R-:W3:Y:S01]  /*14f40*/  LDSM.16.M88.4 R24, [R192+0x1000] ;  /* 0x00100000c018783b */ /* 0x000ee20000000200 */
[----:B------:R-:W-:Y:S02]  /*14f50*/  @!P0 LEA R156, P4, R118, c[0x0][0x1f8], 0x1 ;  /* 0x00007e00769c8a11 */ /* 0x000fe400078808ff */
[----:B------:R-:W-:Y:S02]  /*14f60*/  @!P0 IADD3.X R36, R235, R45, R29, P2, P1 ;  /* 0x0000002deb248210 */ /* 0x000fe400017e241d */
[----:B------:R-:W-:Y:S02]  /*14f70*/  @!P0 IADD3 R38, P1, R238, R132, RZ ;  /* 0x00000084ee268210 */ /* 0x000fe40007f3e0ff */
[-C--:B------:R-:W-:Y:S01]  /*14f80*/  @!P0 IADD3 R46, R119, R37.reuse, RZ ;  /* 0x00000025772e8210 */ /* 0x080fe20007ffe0ff */
[----:B------:R-:W4:Y:S01]  /*14f90*/  LDSM.16.M88.4 R32, [R192+0x1800] ;  /* 0x00180000c020783b */ /* 0x000f220000000200 */
[----:B------:R-:W-:Y:S02]  /*14fa0*/  @!P0 IADD3.X R37, R235, R37, R133, P1, !PT ;  /* 0x00000025eb258210 */ /* 0x000fe40000ffe485 */
[----:B------:R-:W-:Y:S02]  /*14fb0*/  @!P0 ISETP.GE.AND P1, PT, R116, c[0x0][0x1d4], PT ;  /* 0x0000750074008a0c */ /* 0x000fe40003f26270 */
[----:B------:R-:W-:Y:S02]  /*14fc0*/  @!P0 LEA.HI.X R157, R118, c[0x0][0x1fc], R46, 0x1, P4 ;  /* 0x00007f00769d8a11 */ /* 0x000fe400020f0c2e */
[----:B------:R-:W-:Y:S01]  /*14fd0*/  @!P0 IADD3 R39, P3, R238, R44, RZ ;  /* 0x0000002cee278210 */ /* 0x000fe20007f7e0ff */
[----:B------:R-:W5:Y:S03]  /*14fe0*/  LDSM.16.M88.4 R40, [R192+0x2000] ;  /* 0x00200000c028783b */ /* 0x000f660000000200 */
[----:B------:R-:W-:Y:S02]  /*14ff0*/  @!P0 LEA R44, P2, R39, c[0x0][0x1f8], 0x1 ;  /* 0x00007e00272c8a11 */ /* 0x000fe400078408ff */
[----:B------:R-:W-:Y:S01]  /*15000*/  @!P0 IADD3.X R45, R45, R235, RZ, P3, !PT ;  /* 0x000000eb2d2d8210 */ /* 0x000fe20001ffe4ff */
[C---:B-1----:R-:W-:Y:S02]  /*15010*/  HMMA.16816.F32 R4, R120.reuse, R8, RZ ;  /* 0x000000087804723c */ /* 0x042fe400000018ff */
[----:B------:R-:W1:Y:S01]  /*15020*/  LDSM.16.M88.4 R48, [R192+0x2800] ;  /* 0x00280000c030783b */ /* 0x000e620000000200 */
[----:B------:R-:W-:Y:S02]  /*15030*/  @!P0 LEA.HI.X R45, R39, c[0x0][0x1fc], R45, 0x1, P2 ;  /* 0x00007f00272d8a11 */ /* 0x000fe400010f0c2d */
[----:B------:R-:W-:Y:S02]  /*15040*/  @!P0 LEA R118, P3, R0, c[0x0][0x1f8], 0x1 ;  /* 0x00007e0000768a11 */ /* 0x000fe400078608ff */
[----:B------:R-:W-:Y:S01]  /*15050*/  @!P0 LEA R46, P2, R38, c[0x0][0x1f8], 0x1 ;  /* 0x00007e00262e8a11 */ /* 0x000fe200078408ff */
[C---:B------:R-:W-:Y:S02]  /*15060*/  HMMA.16816.F32 R8, R120.reuse, R10, RZ ;  /* 0x0000000a7808723c */ /* 0x040fe400000018ff */
[----:B------:R-:W1:Y:S02]  /*15070*/  LDSM.16.M88.4 R128, [R207] ;  /* 0x00000000cf80783b */ /* 0x000e640000000200 */
[----:B------:R-:W-:Y:S02]  /*15080*/  @!P0 LEA.HI.X R119, R0, c[0x0][0x1fc], R36, 0x1, P3 ;  /* 0x00007f0000778a11 */ /* 0x000fe400018f0c24 */
[----:B------:R-:W-:Y:S02]  /*15090*/  @!P0 LEA.HI.X R47, R38, c[0x0][0x1fc], R37, 0x1, P2 ;  /* 0x00007f00262f8a11 */ /* 0x000fe400010f0c25 */
[C---:B--2---:R-:W-:Y:S02]  /*150a0*/  HMMA.16816.F32 R12, R120.reuse, R16, RZ ;  /* 0x00000010780c723c */ /* 0x044fe400000018ff */
[----:B------:R-:W2:Y:S06]  /*150b0*/  LDSM.16.M88.4 R132, [R194] ;  /* 0x00000000c284783b */ /* 0x000eac0000000200 */
[C---:B------:R-:W-:Y:S02]  /*150c0*/  HMMA.16816.F32 R16, R120.reuse, R18, RZ ;  /* 0x000000127810723c */ /* 0x040fe400000018ff */
[----:B------:R-:W1:Y:S06]  /*150d0*/  LDSM.16.M88.4 R136, [R195] ;  /* 0x00000000c388783b */ /* 0x000e6c0000000200 */
[C---:B---3--:R-:W-:Y:S02]  /*150e0*/  HMMA.16816.F32 R20, R120.reuse, R24, RZ ;  /* 0x000000187814723c */ /* 0x048fe400000018ff */
[----:B------:R-:W3:Y:S06]  /*150f0*/  LDSM.16.M88.4 R140, [R196] ;  /* 0x00000000c48c783b */ /* 0x000eec0000000200 */
[C---:B------:R-:W-:Y:S02]  /*15100*/  HMMA.16816.F32 R24, R120.reuse, R26, RZ ;  /* 0x0000001a7818723c */ /* 0x040fe400000018ff */
[----:B------:R-:W1:Y:S06]  /*15110*/  LDSM.16.M88.4 R148, [R197] ;  /* 0x00000000c594783b */ /* 0x000e6c0000000200 */
        /* <DEDUP_REMOVED lines=8> */
[----:B------:R1:W-:Y:S06]  /*151a0*/  @!P0 LDGSTS.E.BYPASS.LTC128B.128 [R234+0x3100], [R156.64+0x80], !P5 ;  /* 0x031000809cea8fae */ /* 0x0003ec000e901d48 */
[C---:B------:R-:W-:Y:S02]  /*151b0*/  HMMA.16816.F32 R40, R120.reuse, R42, RZ ;  /* 0x0000002a7828723c */ /* 0x040fe400000018ff */
[----:B------:R5:W-:Y:S08]  /*151c0*/  @!P0 LDGSTS.E.BYPASS.LTC128B.128 [R234+0x1100], [R44.64], !P1 ;  /* 0x011000002cea8fae */ /* 0x000bf0000c901d48 */
[----:B------:R5:W-:Y:S08]  /*151d0*/  @!P0 LDGSTS.E.BYPASS.LTC128B.128 [R234+0x4100], [R44.64+0x80], !P5 ;  /* 0x041000802cea8fae */ /* 0x000bf0000e901d48 */
[----:B------:R2:W-:Y:S08]  /*151e0*/  @!P0 LDGSTS.E.BYPASS.LTC128B.128 [R234+0x2100], [R118.64], !P1 ;  /* 0x0210000076ea8fae */ /* 0x0005f0000c901d48 */
[----:B------:R5:W-:Y:S01]  /*151f0*/  @!P0 LDGSTS.E.BYPASS.LTC128B.128 [R234+0x5100], [R46.64+0x80], !P5 ;  /* 0x051000802eea8fae */ /* 0x000be2000e901d48 */
[----:B------:R-:W-:Y:S07]  /*15200*/  ISETP.GT.AND P0, PT, R245, R237, PT ;  /* 0x000000edf500720c */ /* 0x000fee0003f04270 */
[----:B-1----:R-:W1:Y:S08]  /*15210*/  LDSM.16.M88.4 R156, [R206] ;  /* 0x00000000ce9c783b */ /* 0x002e700000000200 */
[----:B------:R-:W0:Y:S08]  /*15220*/  LDGDEPBAR ;  /* 0x00000000000079af */ /* 0x000e300000000000 */
[----:B------:R-:W1:Y:S01]  /*15230*/  LDSM.16.M88.4 R164, [R206+0x800] ;  /* 0x00080000cea4783b */ /* 0x000e620000000200 */
[C---:B-----5:R-:W-:Y:S07]  /*15240*/  HMMA.16816.F32 R44, R120.reuse, R48, RZ ;  /* 0x00000030782c723c */ /* 0x060fee00000018ff */
[----:B------:R-:W-:Y:S01]  /*15250*/  LDSM.16.M88.4 R176, [R204] ;  /* 0x00000000ccb0783b */ /* 0x000fe20000000200 */
[----:B------:R-:W-:Y:S08]  /*15260*/  HMMA.16816.F32 R48, R120, R50, RZ ;  /* 0x000000327830723c */ /* 0x000ff000000018ff */
[C---:B------:R-:W-:Y:S08]  /*15270*/  HMMA.16816.F32 R4, R124.reuse, R128, R4 ;  /* 0x000000807c04723c */ /* 0x040ff00000001804 */
        /* <DEDUP_REMOVED lines=12> */
[C---:B------:R-:W-:Y:S01]  /*15340*/  HMMA.16816.F32 R40, R124.reuse, R150, R40 ;  /* 0x000000967c28723c */ /* 0x040fe20000001828 */
[----:B------:R-:W2:Y:S07]  /*15350*/  LDSM.16.M88.4 R148, [R204+-0x3000] ;  /* 0xffd00000cc94783b */ /* 0x000eae0000000200 */
[C---:B----4-:R-:W-:Y:S08]  /*15360*/  HMMA.16816.F32 R44, R124.reuse, R152, R44 ;  /* 0x000000987c2c723c */ /* 0x050ff0000000182c */
[----:B------:R-:W-:Y:S01]  /*15370*/  HMMA.16816.F32 R48, R124, R154, R48 ;  /* 0x0000009a7c30723c */ /* 0x000fe20000001830 */
[----:B------:R-:W4:Y:S07]  /*15380*/  LDSM.16.M88.4 R152, [R204+-0x2800] ;  /* 0xffd80000cc98783b */ /* 0x000f2e0000000200 */
[C---:B-1----:R-:W-:Y:S08]  /*15390*/  HMMA.16816.F32 R4, R144.reuse, R156, R4 ;  /* 0x0000009c9004723c */ /* 0x042ff00000001804 */
[C---:B------:R-:W-:Y:S01]  /*153a0*/  HMMA.16816.F32 R8, R144.reuse, R158, R8 ;  /* 0x0000009e9008723c */ /* 0x040fe20000001808 */
[----:B------:R-:W-:Y:S07]  /*153b0*/  LDSM.16.M88.4 R156, [R204+-0x1000] ;  /* 0xfff00000cc9c783b */ /* 0x000fee0000000200 */
[C---:B------:R-:W-:Y:S08]  /*153c0*/  HMMA.16816.F32 R12, R144.reuse, R164, R12 ;  /* 0x000000a4900c723c */ /* 0x040ff0000000180c */
[C---:B------:R-:W-:Y:S01]  /*153d0*/  HMMA.16816.F32 R16, R144.reuse, R166, R16 ;  /* 0x000000a69010723c */ /* 0x040fe20000001810 */
[----:B------:R-:W-:Y:S07]  /*153e0*/  LDSM.16.M88.4 R164, [R204+-0x800] ;  /* 0xfff80000cca4783b */ /* 0x000fee0000000200 */
[C---:B-----5:R-:W-:Y:S08]  /*153f0*/  HMMA.16816.F32 R20, R144.reuse, R128, R20 ;  /* 0x000000809014723c */ /* 0x060ff00000001814 */
[C---:B------:R-:W-:Y:S01]  /*15400*/  HMMA.16816.F32 R24, R144.reuse, R130, R24 ;  /* 0x000000829018723c */ /* 0x040fe20000001818 */
[----:B------:R-:W1:Y:S07]  /*15410*/  LDSM.16.M88.4 R128, [R204+-0x2000] ;  /* 0xffe00000cc80783b */ /* 0x000e6e0000000200 */
[C---:B--2---:R-:W-:Y:S08]  /*15420*/  HMMA.16816.F32 R28, R144.reuse, R132, R28 ;  /* 0x00000084901c723c */ /* 0x044ff0000000181c */
[C---:B------:R-:W-:Y:S01]  /*15430*/  HMMA.16816.F32 R32, R144.reuse, R134, R32 ;  /* 0x000000869020723c */ /* 0x040fe20000001820 */
[----:B------:R-:W2:Y:S07]  /*15440*/  LDSM.16.M88.4 R132, [R204+-0x1800] ;  /* 0xffe80000cc84783b */ /* 0x000eae0000000200 */
[C---:B------:R-:W-:Y:S08]  /*15450*/  HMMA.16816.F32 R36, R144.reuse, R136, R36 ;  /* 0x000000889024723c */ /* 0x040ff00000001824 */
[C---:B------:R-:W-:Y:S01]  /*15460*/  HMMA.16816.F32 R40, R144.reuse, R138, R40 ;  /* 0x0000008a9028723c */ /* 0x040fe20000001828 */
[----:B------:R-:W5:Y:S07]  /*15470*/  LDSM.16.M88.4 R136, [R192+0x3000] ;  /* 0x00300000c088783b */ /* 0x000f6e0000000200 */
[C---:B---3--:R-:W-:Y:S08]  /*15480*/  HMMA.16816.F32 R44, R144.reuse, R140, R44 ;  /* 0x0000008c902c723c */ /* 0x048ff0000000182c */
[----:B------:R-:W-:Y:S01]  /*15490*/  HMMA.16816.F32 R48, R144, R142, R48 ;  /* 0x0000008e9030723c */ /* 0x000fe20000001830 */
[----:B------:R-:W3:Y:S07]  /*154a0*/  LDSM.16.M88.4 R140, [R192+0x3800] ;  /* 0x00380000c08c783b */ /* 0x000eee0000000200 */
[C---:B------:R-:W-:Y:S08]  /*154b0*/  HMMA.16816.F32 R4, R160.reuse, R148, R4 ;  /* 0x00000094a004723c */ /* 0x040ff00000001804 */
        /* <DEDUP_REMOVED lines=17> */
[C---:B-----5:R-:W-:Y:S08]  /*155d0*/  HMMA.16816.F32 R4, R168.reuse, R136, R4 ;  /* 0x00000088a804723c */ /* 0x060ff00000001804 */
[C---:B------:R-:W-:Y:S01]  /*155e0*/  HMMA.16816.F32 R8, R168.reuse, R138, R8 ;  /* 0x0000008aa808723c */ /* 0x040fe20000001808 */
[----:B------:R-:W5:Y:S07]  /*155f0*/  LDSM.16.M88.4 R136, [R199] ;  /* 0x00000000c788783b */ /* 0x000f6e0000000200 */
[C---:B---3--:R-:W-:Y:S08]  /*15600*/  HMMA.16816.F32 R12, R168.reuse, R140, R12 ;  /* 0x0000008ca80c723c */ /* 0x048ff0000000180c */
[C---:B------:R-:W-:Y:S01]  /*15610*/  HMMA.16816.F32 R16, R168.reuse, R142, R16 ;  /* 0x0000008ea810723c */ /* 0x040fe20000001810 */
[----:B------:R-:W3:Y:S07]  /*15620*/  LDSM.16.M88.4 R140, [R200] ;  /* 0x00000000c88c783b */ /* 0x000eee0000000200 */
[C---:B------:R-:W-:Y:S08]  /*15630*/  HMMA.16816.F32 R20, R168.reuse, R148, R20 ;  /* 0x00000094a814723c */ /* 0x040ff00000001814 */
[C---:B------:R-:W-:Y:S01]  /*15640*/  HMMA.16816.F32 R24, R168.reuse, R150, R24 ;  /* 0x00000096a818723c */ /* 0x040fe20000001818 */
[----:B------:R-:W3:Y:S07]  /*15650*/  LDSM.16.M88.4 R148, [R201] ;  /* 0x00000000c994783b */ /* 0x000eee0000000200 */
[C---:B----4-:R-:W-:Y:S08]  /*15660*/  HMMA.16816.F32 R28, R168.reuse, R152, R28 ;  /* 0x00000098a81c723c */ /* 0x050ff0000000181c */
        /* <DEDUP_REMOVED lines=11> */
[C---:B-----5:R-:W-:Y:S08]  /*15720*/  HMMA.16816.F32 R12, R172.reuse, R136, R12 ;  /* 0x00000088ac0c723c */ /* 0x060ff0000000180c */
[C---:B------:R-:W-:Y:S01]  /*15730*/  HMMA.16816.F32 R16, R172.reuse, R138, R16 ;  /* 0x0000008aac10723c */ /* 0x040fe20000001810 */
        /* <DEDUP_REMOVED lines=15> */
[C---:B----4-:R-:W-:Y:S08]  /*15830*/  HMMA.16816.F32 R12, R180.reuse, R136, R12 ;  /* 0x00000088b40c723c */ /* 0x050ff0000000180c */
[C---:B------:R-:W-:Y:S01]  /*15840*/  HMMA.16816.F32 R16, R180.reuse, R138, R16 ;  /* 0x0000008ab410723c */ /* 0x040fe20000001810 */
[----:B------:R-:W4:Y:S07]  /*15850*/  LDSM.16.M88.4 R136, [R204+0x1800] ;  /* 0x00180000cc88783b */ /* 0x000f2e0000000200 */
[C---:B---3--:R-:W-:Y:S08]  /*15860*/  HMMA.16816.F32 R20, R180.reuse, R140, R20 ;  /* 0x0000008cb414723c */ /* 0x048ff00000001814 */
        /* <DEDUP_REMOVED lines=21> */
[C---:B----4-:R-:W-:Y:S01]  /*159c0*/  HMMA.16816.F32 R28, R184.reuse, R136, R28 ;  /* 0x00000088b81c723c */ /* 0x050fe2000000181c */
[----:B------:R-:W-:Y:S04]  /*159d0*/  BAR.SYNC.DEFER_BLOCKING 0x0 ;  /* 0x0000000000007b1d */ /* 0x000fe80000010000 */
[----:B------:R-:W-:Y:S02]  /*159e0*/  FMNMX.FTZ R0, R9, R0, !PT ;  /* 0x0000000009007209 */ /* 0x000fe40007810000 */
[----:B------:R-:W-:Y:S01]  /*159f0*/  FMNMX.FTZ R118, R10, R118, !PT ;  /* 0x000000760a767209 */ /* 0x000fe20007810000 */
        /* <DEDUP_REMOVED lines=8> */
[C---:B------:R-:W-:Y:S04]  /*15a80*/  HMMA.16816.F32 R40, R184.reuse, R130, R40 ;  /* 0x00000082b828723c */ /* 0x040fe80000001828 */
[----:B------:R-:W-:Y:S02]  /*15a90*/  FMNMX.FTZ R0, R17, R0, !PT ;  /* 0x0000000011007209 */ /* 0x000fe40007810000 */
[----:B------:R-:W-:Y:S02]  /*15aa0*/  FMNMX.FTZ R118, R18, R118, !PT ;  /* 0x0000007612767209 */ /* 0x000fe40007810000 */
[C---:B--2---:R-:W-:Y:S01]  /*15ab0*/  HMMA.16816.F32 R44, R184.reuse, R132, R44 ;  /* 0x00000084b82c723c */ /* 0x044fe2000000182c */
[----:B------:R-:W-:Y:S03]  /*15ac0*/  @P0 MOV R130, c[0x0][0x1e0] ;  /* 0x0000780000820a02 */ /* 0x000fe60000000f00 */
[----:B------:R-:W-:Y:S02]  /*15ad0*/  FMNMX.FTZ R0, R20, R0, !PT ;  /* 0x0000000014007209 */ /* 0x000fe40007810000 */
[----:B------:R-:W-:Y:S02]  /*15ae0*/  FMNMX.FTZ R118, R19, R118, !PT ;  /* 0x0000007613767209 */ /* 0x000fe40007810000 */
[----:B------:R-:W-:Y:S01]  /*15af0*/  HMMA.16816.F32 R48, R184, R134, R48 ;  /* 0x00000086b830723c */ /* 0x000fe20000001830 */
[----:B------:R-:W-:Y:S03]  /*15b00*/  @P0 MOV R131, 0x5 ;  /* 0x0000000500830802 */ /* 0x000fe60000000f00 */
        /* <DEDUP_REMOVED lines=30> */
[C---:B------:R-:W-:Y:S01]  /*15cf0*/  @P0 SHF.L.U32 R134, R130.reuse, 0x5, RZ ;  /* 0x0000000582860819 */ /* 0x040fe200000006ff */
[----:B------:R-:W1:Y:S01]  /*15d00*/  SHFL.BFLY PT, R118, R129, 0x2, 0x1f ;  /* 0x0c401f0081767f89 */ /* 0x000e6200000e0000 */
[----:B------:R-:W-:Y:S02]  /*15d10*/  FMNMX.FTZ R119, R51, R0, !PT ;  /* 0x0000000033777209 */ /* 0x000fe40007810000 */
[----:B------:R-:W-:Y:S02]  /*15d20*/  @P0 SHF.L.U64.HI R135, R130, R131, c[0x0][0x1e4] ;  /* 0x0000790082870619 */ /* 0x000fe40000010283 */
[----:B------:R-:W-:Y:S02]  /*15d30*/  @P0 MOV R138, R240 ;  /* 0x000000f0008a0202 */ /* 0x000fe40000000f00 */
[----:B------:R-:W-:Y:S01]  /*15d40*/  @P0 MOV R139, R236 ;  /* 0x000000ec008b0202 */ /* 0x000fe20000000f00 */
[----:B------:R-:W2:Y:S01]  /*15d50*/  SHFL.BFLY PT, R0, R119, 0x2, 0x1f ;  /* 0x0c401f0077007f89 */ /* 0x000ea200000e0000 */
[----:B-1----:R-:W-:Y:S07]  /*15d60*/  FMNMX.FTZ R129, R129, R118, !PT ;  /* 0x0000007681817209 */ /* 0x002fee0007810000 */
[----:B------:R-:W1:Y:S01]  /*15d70*/  SHFL.BFLY PT, R128, R129, 0x1, 0x1f ;  /* 0x0c201f0081807f89 */ /* 0x000e6200000e0000 */
[----:B--2---:R-:W-:Y:S07]  /*15d80*/  FMNMX.FTZ R119, R119, R0, !PT ;  /* 0x0000000077777209 */ /* 0x004fee0007810000 */
[----:B------:R-:W2:Y:S01]  /*15d90*/  SHFL.BFLY PT, R118, R119, 0x1, 0x1f ;  /* 0x0c201f0077767f89 */ /* 0x000ea200000e0000 */
[----:B-1----:R-:W-:Y:S05]  /*15da0*/  FMNMX.FTZ R0, R129, R128, !PT ;  /* 0x0000008081007209 */ /* 0x002fea0007810000 */
[C---:B------:R-:W-:Y:S02]  /*15db0*/  FMUL.FTZ R153, R0.reuse, c[0x0][0x2d0] ;  /* 0x0000b40000997a20 */ /* 0x040fe40000410000 */
[----:B------:R-:W-:Y:S01]  /*15dc0*/  FADD.FTZ R3, -R0, R3 ;  /* 0x0000000300037221 */ /* 0x000fe20000010100 */
[----:B--2---:R-:W-:Y:S01]  /*15dd0*/  FMNMX.FTZ R118, R119, R118, !PT ;  /* 0x0000007677767209 */ /* 0x004fe20007810000 */
[--C-:B------:R-:W-:Y:S01]  /*15de0*/  FFMA.FTZ R143, R4, c[0x0][0x2d0], -R153.reuse ;  /* 0x0000b400048f7a23 */ /* 0x100fe20000010899 */
[----:B------:R-:W-:Y:S01]  /*15df0*/  IADD3 R119, R245, -0x1, RZ ;  /* 0xfffffffff5777810 */ /* 0x000fe20007ffe0ff */
[--C-:B------:R-:W-:Y:S02]  /*15e00*/  FFMA.FTZ R141, R8, c[0x0][0x2d0], -R153.reuse ;  /* 0x0000b400088d7a23 */ /* 0x100fe40000010899 */
[----:B------:R-:W-:Y:S01]  /*15e10*/  FFMA.FTZ R142, R9, c[0x0][0x2d0], -R153 ;  /* 0x0000b400098e7a23 */ /* 0x000fe20000010899 */
[----:B------:R-:W-:Y:S01]  /*15e20*/  @P0 SHF.R.S32.HI R132, RZ, 0x1f, R119 ;  /* 0x0000001fff840819 */ /* 0x000fe20000011477 */
[----:B------:R-:W-:Y:S01]  /*15e30*/  @P0 IMAD.WIDE.U32 R128, R119, c[0x0][0x1e0], RZ ;  /* 0x0000780077800a25 */ /* 0x000fe200078e00ff */
[----:B------:R-:W-:Y:S03]  /*15e40*/  MUFU.EX2 R143, R143 ;  /* 0x0000008f008f7308 */ /* 0x000fe60000000800 */
[----:B------:R-:W-:Y:S01]  /*15e50*/  @P0 IMAD R4, R132, c[0x0][0x1e0], RZ ;  /* 0x0000780084040a24 */ /* 0x000fe200078e02ff */
[----:B------:R-:W-:Y:S01]  /*15e60*/  @P0 IADD3 R132, P1, R134, R134, RZ ;  /* 0x0000008686840210 */ /* 0x000fe20007f3e0ff */
[C---:B------:R-:W-:Y:S03]  /*15e70*/  @P0 IMAD.WIDE.U32 R136, R128.reuse, 0x60, R134 ;  /* 0x0000006080880825 */ /* 0x040fe600078e0086 */
[----:B------:R-:W-:Y:S01]  /*15e80*/  @P0 IADD3.X R133, R135, R135, RZ, P1, !PT ;  /* 0x0000008787850210 */ /* 0x000fe20000ffe4ff */
[----:B------:R-:W-:Y:S01]  /*15e90*/  @P0 IMAD R4, R119, c[0x0][0x1e4], R4 ;  /* 0x0000790077040a24 */ /* 0x000fe200078e0204 */
[----:B------:R-:W-:Y:S01]  /*15ea0*/  MUFU.EX2 R141, R141 ;  /* 0x0000008d008d7308 */ /* 0x000fe20000000800 */
[C---:B------:R-:W-:Y:S03]  /*15eb0*/  @P0 IMAD.WIDE.U32 R138, R128.reuse, 0x60, R138 ;  /* 0x00000060808a0825 */ /* 0x040fe600078e008a */
[----:B------:R-:W-:Y:S01]  /*15ec0*/  @P0 IADD3 R4, R129, R4, RZ ;  /* 0x0000000481040210 */ /* 0x000fe20007ffe0ff */
[----:B------:R-:W-:Y:S01]  /*15ed0*/  @P0 IMAD.WIDE.U32 R132, R128, 0x60, R132 ;  /* 0x0000006080840825 */ /* 0x000fe200078e0084 */
[----:B------:R-:W-:Y:S02]  /*15ee0*/  @P0 IADD3 R128, P2, P1, R240, R136, R134 ;  /* 0x00000088f0800210 */ /* 0x000fe4000795e086 */
[----:B------:R-:W-:Y:S01]  /*15ef0*/  @P0 LEA R130, P3, R138, c[0x0][0x1c8], 0x1 ;  /* 0x000072008a820a11 */ /* 0x000fe200078608ff */
[----:B------:R-:W-:Y:S01]  /*15f00*/  @P0 IMAD R4, R4, 0x60, RZ ;  /* 0x0000006004040824 */ /* 0x000fe200078e02ff */
[----:B------:R-:W-:Y:S01]  /*15f10*/  MUFU.EX2 R142, R142 ;  /* 0x0000008e008e7308 */ /* 0x000fe20000000800 */
[----:B------:R-:W-:Y:S02]  /*15f20*/  FFMA.FTZ R140, R5, c[0x0][0x2d0], -R153 ;  /* 0x0000b400058c7a23 */ /* 0x000fe40000010899 */
[----:B------:R-:W-:Y:S01]  /*15f30*/  FMUL.FTZ R152, R118, c[0x0][0x2d0] ;  /* 0x0000b40076987a20 */ /* 0x000fe20000410000 */
[----:B------:R-:W-:Y:S01]  /*15f40*/  @P0 IADD3 R129, R4, R137, RZ ;  /* 0x0000008904810210 */ /* 0x000fe20007ffe0ff */
[----:B------:R-:W-:Y:S01]  /*15f50*/  FADD.FTZ R2, -R118, R2 ;  /* 0x0000000276027221 */ /* 0x000fe20000010100 */
[----:B------:R-:W-:Y:S01]  /*15f60*/  @P0 IADD3 R5, R139, R4, RZ ;  /* 0x000000048b050210 */ /* 0x000fe20007ffe0ff */
[--C-:B------:R-:W-:Y:S01]  /*15f70*/  FFMA.FTZ R149, R10, c[0x0][0x2d0], -R152.reuse ;  /* 0x0000b4000a957a23 */ /* 0x100fe20000010898 */
[----:B------:R-:W-:Y:S01]  /*15f80*/  @P0 IADD3.X R8, R236, R129, R135, P2, P1 ;  /* 0x00000081ec080210 */ /* 0x000fe200017e2487 */
[--C-:B------:R-:W-:Y:S01]  /*15f90*/  FFMA.FTZ R150, R11, c[0x0][0x2d0], -R152.reuse ;  /* 0x0000b4000b967a23 */ /* 0x100fe20000010898 */
[----:B------:R-:W-:Y:S01]  /*15fa0*/  @P0 IADD3 R9, P1, R240, R132, RZ ;  /* 0x00000084f0090210 */ /* 0x000fe20007f3e0ff */
[----:B------:R-:W-:Y:S01]  /*15fb0*/  FMUL.FTZ R3, R3, c[0x0][0x2d0] ;  /* 0x0000b40003037a20 */ /* 0x000fe20000410000 */
[----:B------:R-:W-:Y:S01]  /*15fc0*/  @P0 LEA.HI.X R131, R138, c[0x0][0x1cc], R5, 0x1, P3 ;  /* 0x000073008a830a11 */ /* 0x000fe200018f0c05 */
[----:B------:R-:W-:Y:S01]  /*15fd0*/  FMUL.FTZ R2, R2, c[0x0][0x2d0] ;  /* 0x0000b40002027a20 */ /* 0x000fe20000410000 */
[----:B------:R-:W-:Y:S01]  /*15fe0*/  @P0 IADD3.X R4, R236, R4, R133, P1, !PT ;  /* 0x00000004ec040210 */ /* 0x000fe20000ffe485 */
[--C-:B------:R-:W-:Y:S01]  /*15ff0*/  FFMA.FTZ R151, R6, c[0x0][0x2d0], -R152.reuse ;  /* 0x0000b40006977a23 */ /* 0x100fe20000010898 */
[----:B------:R-:W-:Y:S01]  /*16000*/  @P0 ISETP.GE.AND P1, PT, R116, c[0x0][0x1d4], PT ;  /* 0x0000750074000a0c */ /* 0x000fe20003f26270 */
[--C-:B------:R-:W-:Y:S01]  /*16010*/  FFMA.FTZ R148, R7, c[0x0][0x2d0], -R152.reuse ;  /* 0x0000b40007947a23 */ /* 0x100fe20000010898 */
[----:B------:R-:W-:Y:S01]  /*16020*/  @P0 IADD3 R5, P3, R240, R136, RZ ;  /* 0x00000088f0050210 */ /* 0x000fe20007f7e0ff */
[----:B------:R-:W1:Y:S01]  /*16030*/  MUFU.EX2 R3, R3 ;  /* 0x0000000300037308 */ /* 0x000e620000000800 */
[--C-:B------:R-:W-:Y:S02]  /*16040*/  FFMA.FTZ R154, R14, c[0x0][0x2d0], -R152.reuse ;  /* 0x0000b4000e9a7a23 */ /* 0x100fe40000010898 */
[----:B------:R-:W-:Y:S01]  /*16050*/  @P0 IADD3.X R129, R129, R236, RZ, P3, !PT ;  /* 0x000000ec81810210 */ /* 0x000fe20001ffe4ff */
[--C-:B------:R-:W-:Y:S01]  /*16060*/  FFMA.FTZ R155, R15, c[0x0][0x2d0], -R152.reuse ;  /* 0x0000b4000f9b7a23 */ /* 0x100fe20000010898 */
[----:B------:R-:W-:Y:S01]  /*16070*/  @P0 LEA R132, P2, R5, c[0x0][0x1c8], 0x1 ;  /* 0x0000720005840a11 */ /* 0x000fe200078408ff */
[--C-:B------:R-:W-:Y:S01]  /*16080*/  FFMA.FTZ R156, R18, c[0x0][0x2d0], -R152.reuse ;  /* 0x0000b400129c7a23 */ /* 0x100fe20000010898 */
[C---:B------:R-:W-:Y:S01]  /*16090*/  @P0 LEA R134, P3, R128.reuse, c[0x0][0x1c8], 0x1 ;  /* 0x0000720080860a11 */ /* 0x040fe200078608ff */
[----:B------:R-:W-:Y:S01]  /*160a0*/  FFMA.FTZ R157, R19, c[0x0][0x2d0], -R152 ;  /* 0x0000b400139d7a23 */ /* 0x000fe20000010898 */
[----:B------:R-:W-:Y:S01]  /*160b0*/  @P0 LEA.HI.X R133, R5, c[0x0][0x1cc], R129, 0x1, P2 ;  /* 0x0000730005850a11 */ /* 0x000fe200010f0c81 */
[----:B------:R2:W-:Y:S01]  /*160c0*/  @P0 LDGSTS.E.BYPASS.LTC128B.128 [R234+0x8100], [R130.64], !P1 ;  /* 0x0810000082ea0fae */ /* 0x0005e2000c901d48 */
[----:B------:R-:W-:Y:S01]  /*160d0*/  @P0 LEA.HI.X R135, R128, c[0x0][0x1cc], R8, 0x1, P3 ;  /* 0x0000730080870a11 */ /* 0x000fe200018f0c08 */
[----:B------:R-:W3:Y:S01]  /*160e0*/  MUFU.EX2 R2, R2 ;  /* 0x0000000200027308 */ /* 0x000ee20000000800 */
[----:B------:R-:W-:Y:S01]  /*160f0*/  @P0 LEA R136, P2, R9, c[0x0][0x1c8], 0x1 ;  /* 0x0000720009880a11 */ /* 0x000fe200078408ff */
[--C-:B------:R-:W-:Y:S02]  /*16100*/  FFMA.FTZ R159, R20, c[0x0][0x2d0], -R153.reuse ;  /* 0x0000b400149f7a23 */ /* 0x100fe40000010899 */
[--C-:B------:R-:W-:Y:S01]  /*16110*/  FFMA.FTZ R158, R21, c[0x0][0x2d0], -R153.reuse ;  /* 0x0000b400159e7a23 */ /* 0x100fe20000010899 */
[----:B------:R-:W-:Y:S01]  /*16120*/  @P0 LEA.HI.X R137, R9, c[0x0][0x1cc], R4, 0x1, P2 ;  /* 0x0000730009890a11 */ /* 0x000fe200010f0c04 */
[----:B------:R2:W-:Y:S01]  /*16130*/  @P0 LDGSTS.E.BYPASS.LTC128B.128 [R234+0xb100], [R130.64+0x80], !P5 ;  /* 0x0b10008082ea0fae */ /* 0x0005e2000e901d48 */
[--C-:B------:R-:W-:Y:S02]  /*16140*/  FFMA.FTZ R164, R24, c[0x0][0x2d0], -R153.reuse ;  /* 0x0000b40018a47a23 */ /* 0x100fe40000010899 */
[--C-:B------:R-:W-:Y:S01]  /*16150*/  FFMA.FTZ R165, R25, c[0x0][0x2d0], -R153.reuse ;  /* 0x0000b40019a57a23 */ /* 0x100fe20000010899 */
[----:B------:R-:W4:Y:S01]  /*16160*/  MUFU.EX2 R140, R140 ;  /* 0x0000008c008c7308 */ /* 0x000f220000000800 */
[--C-:B------:R-:W-:Y:S02]  /*16170*/  FFMA.FTZ R167, R22, c[0x0][0x2d0], -R152.reuse ;  /* 0x0000b40016a77a23 */ /* 0x100fe40000010898 */
[C---:B-1----:R-:W-:Y:S01]  /*16180*/  FMUL.FTZ R4, R3.reuse, R112 ;  /* 0x0000007003047220 */ /* 0x042fe20000410000 */
[----:B------:R1:W-:Y:S01]  /*16190*/  @P0 LDGSTS.E.BYPASS.LTC128B.128 [R234+0x9100], [R132.64], !P1 ;  /* 0x0910000084ea0fae */ /* 0x0003e2000c901d48 */
[C---:B------:R-:W-:Y:S02]  /*161a0*/  FMUL.FTZ R5, R3.reuse, R113 ;  /* 0x0000007103057220 */ /* 0x040fe40000410000 */
[C---:B------:R-:W-:Y:S02]  /*161b0*/  FMUL.FTZ R8, R3.reuse, R108 ;  /* 0x0000006c03087220 */ /* 0x040fe40000410000 */
[C---:B------:R-:W-:Y:S01]  /*161c0*/  FMUL.FTZ R9, R3.reuse, R109 ;  /* 0x0000006d03097220 */ /* 0x040fe20000410000 */
[----:B------:R-:W-:Y:S01]  /*161d0*/  MUFU.EX2 R151, R151 ;  /* 0x0000009700977308 */ /* 0x000fe20000000800 */
[C---:B------:R-:W-:Y:S01]  /*161e0*/  FMUL.FTZ R68, R3.reuse, R68 ;  /* 0x0000004403447220 */ /* 0x040fe20000410000 */
[----:B------:R1:W-:Y:S01]  /*161f0*/  @P0 LDGSTS.E.BYPASS.LTC128B.128 [R234+0xc100], [R132.64+0x80], !P5 ;  /* 0x0c10008084ea0fae */ /* 0x0003e2000e901d48 */
[C---:B------:R-:W-:Y:S02]  /*16200*/  FMUL.FTZ R69, R3.reuse, R69 ;  /* 0x0000004503457220 */ /* 0x040fe40000410000 */
[----:B---3--:R-:W-:Y:S01]  /*16210*/  FMUL.FTZ R6, R2, R114 ;  /* 0x0000007202067220 */ /* 0x008fe20000410000 */
[----:B------:R-:W-:Y:S01]  /*16220*/  F2FP.PACK_AB R114, R142, R141 ;  /* 0x0000008d8e72723e */ /* 0x000fe200000000ff */
[C---:B------:R-:W-:Y:S02]  /*16230*/  FMUL.FTZ R7, R2.reuse, R115 ;  /* 0x0000007302077220 */ /* 0x040fe40000410000 */
[C---:B------:R-:W-:Y:S01]  /*16240*/  FMUL.FTZ R10, R2.reuse, R110 ;  /* 0x0000006e020a7220 */ /* 0x040fe20000410000 */
[----:B------:R1:W-:Y:S01]  /*16250*/  @P0 LDGSTS.E.BYPASS.LTC128B.128 [R234+0xa100], [R134.64], !P1 ;  /* 0x0a10000086ea0fae */ /* 0x0003e2000c901d48 */
[----:B------:R-:W3:Y:S01]  /*16260*/  MUFU.EX2 R148, R148 ;  /* 0x0000009400947308 */ /* 0x000ee20000000800 */
[----:B------:R-:W-:Y:S01]  /*16270*/  FMUL.FTZ R11, R2, R111 ;  /* 0x0000006f020b7220 */ /* 0x000fe20000410000 */
[----:B----4-:R-:W-:Y:S01]  /*16280*/  F2FP.PACK_AB R112, R140, R143 ;  /* 0x0000008f8c70723e */ /* 0x010fe200000000ff */
[C---:B------:R-:W-:Y:S02]  /*16290*/  FMUL.FTZ R70, R2.reuse, R70 ;  /* 0x0000004602467220 */ /* 0x040fe40000410000 */
[C---:B------:R-:W-:Y:S02]  /*162a0*/  FMUL.FTZ R71, R2.reuse, R71 ;  /* 0x0000004702477220 */ /* 0x040fe40000410000 */
[----:B------:R4:W-:Y:S01]  /*162b0*/  @P0 LDGSTS.E.BYPASS.LTC128B.128 [R234+0xd100], [R136.64+0x80], !P5 ;  /* 0x0d10008088ea0fae */ /* 0x0009e2000e901d48 */
[----:B------:R-:W-:Y:S01]  /*162c0*/  FMUL.FTZ R72, R3, R72 ;  /* 0x0000004803487220 */ /* 0x000fe20000410000 */
[----:B------:R-:W-:Y:S01]  /*162d0*/  ISETP.GT.AND P0, PT, R245, R244, PT ;  /* 0x000000f4f500720c */ /* 0x000fe20003f04270 */
[----:B------:R-:W-:Y:S01]  /*162e0*/  MUFU.EX2 R149, R149 ;  /* 0x0000009500957308 */ /* 0x000fe20000000800 */
[C---:B------:R-:W-:Y:S01]  /*162f0*/  FMUL.FTZ R73, R3.reuse, R73 ;  /* 0x0000004903497220 */ /* 0x040fe20000410000 */
[----:B------:R-:W-:Y:S01]  /*16300*/  MOV R245, R119 ;  /* 0x0000007700f57202 */ /* 0x000fe20000000f00 */
[C---:B------:R-:W-:Y:S02]  /*16310*/  FMUL.FTZ R74, R2.reuse, R74 ;  /* 0x0000004a024a7220 */ /* 0x040fe40000410000 */
[----:B--2---:R-:W2:Y:S01]  /*16320*/  LDSM.16.MT88.4 R128, [R191] ;  /* 0x00000000bf80783b */ /* 0x004ea20000004200 */
[----:B------:R-:W-:Y:S02]  /*16330*/  FMUL.FTZ R75, R2, R75 ;  /* 0x0000004b024b7220 */ /* 0x000fe40000410000 */
[C---:B------:R-:W-:Y:S02]  /*16340*/  FMUL.FTZ R76, R3.reuse, R76 ;  /* 0x0000004c034c7220 */ /* 0x040fe40000410000 */
[----:B------:R-:W5:Y:S01]  /*16350*/  MUFU.EX2 R150, R150 ;  /* 0x0000009600967308 */ /* 0x000f620000000800 */
[C---:B------:R-:W-:Y:S02]  /*16360*/  FMUL.FTZ R77, R3.reuse, R77 ;  /* 0x0000004d034d7220 */ /* 0x040fe40000410000 */
[----:B------:R-:W-:Y:S01]  /*16370*/  LDSM.16.MT88.4 R108, [R188] ;  /* 0x00000000bc6c783b */ /* 0x000fe20000004200 */
[----:B---3--:R-:W-:Y:S01]  /*16380*/  F2FP.PACK_AB R113, R148, R151 ;  /* 0x000000979471723e */ /* 0x008fe200000000ff */
[C---:B------:R-:W-:Y:S02]  /*16390*/  FMUL.FTZ R78, R2.reuse, R78 ;  /* 0x0000004e024e7220 */ /* 0x040fe40000410000 */
[C---:B------:R-:W-:Y:S02]  /*163a0*/  FMUL.FTZ R79, R2.reuse, R79 ;  /* 0x0000004f024f7220 */ /* 0x040fe40000410000 */
[C---:B------:R-:W-:Y:S01]  /*163b0*/  FMUL.FTZ R80, R3.reuse, R80 ;  /* 0x0000005003507220 */ /* 0x040fe20000410000 */
[----:B------:R-:W-:Y:S01]  /*163c0*/  MUFU.EX2 R154, R154 ;  /* 0x0000009a009a7308 */ /* 0x000fe20000000800 */
[----:B-1----:R-:W1:Y:S01]  /*163d0*/  LDSM.16.MT88.4 R132, [R190] ;  /* 0x00000000be84783b */ /* 0x002e620000004200 */
[C---:B------:R-:W-:Y:S02]  /*163e0*/  FMUL.FTZ R81, R3.reuse, R81 ;  /* 0x0000005103517220 */ /* 0x040fe40000410000 */
[C---:B------:R-:W-:Y:S02]  /*163f0*/  FMUL.FTZ R82, R2.reuse, R82 ;  /* 0x0000005202527220 */ /* 0x040fe40000410000 */
[C---:B------:R-:W-:Y:S02]  /*16400*/  FMUL.FTZ R83, R2.reuse, R83 ;  /* 0x0000005302537220 */ /* 0x040fe40000410000 */
[C---:B------:R-:W-:Y:S01]  /*16410*/  FMUL.FTZ R84, R3.reuse, R84 ;  /* 0x0000005403547220 */ /* 0x040fe20000410000 */
[----:B----4-:R-:W3:Y:S01]  /*16420*/  LDSM.16.MT88.4 R136, [R189] ;  /* 0x00000000bd88783b */ /* 0x010ee20000004200 */
[----:B------:R-:W-:Y:S01]  /*16430*/  FMUL.FTZ R85, R3, R85 ;  /* 0x0000005503557220 */ /* 0x000fe20000410000 */
[----:B------:R-:W-:Y:S01]  /*16440*/  MUFU.EX2 R155, R155 ;  /* 0x0000009b009b7308 */ /* 0x000fe20000000800 */
[----:B------:R-:W-:Y:S01]  /*16450*/  FMUL.FTZ R86, R2, R86 ;  /* 0x0000005602567220 */ /* 0x000fe20000410000 */
[----:B-----5:R-:W-:Y:S01]  /*16460*/  F2FP.PACK_AB R115, R150, R149 ;  /* 0x000000959673723e */ /* 0x020fe200000000ff */
[--C-:B------:R-:W-:Y:S03]  /*16470*/  FFMA.FTZ R166, R23, c[0x0][0x2d0], -R152.reuse ;  /* 0x0000b40017a67a23 */ /* 0x100fe60000010898 */
[----:B------:R-:W-:Y:S01]  /*16480*/  LDSM.16.MT88.4 R20, [R190+0x1000] ;  /* 0x00100000be14783b */ /* 0x000fe20000004200 */
[--C-:B------:R-:W-:Y:S02]  /*16490*/  FFMA.FTZ R176, R26, c[0x0][0x2d0], -R152.reuse ;  /* 0x0000b4001ab07a23 */ /* 0x100fe40000010898 */
[--C-:B------:R-:W-:Y:S01]  /*164a0*/  FFMA.FTZ R177, R27, c[0x0][0x2d0], -R152.reuse ;  /* 0x0000b4001bb17a23 */ /* 0x100fe20000010898 */
[----:B------:R-:W-:Y:S01]  /*164b0*/  MUFU.EX2 R156, R156 ;  /* 0x0000009c009c7308 */ /* 0x000fe20000000800 */
[--C-:B------:R-:W-:Y:S02]  /*164c0*/  FFMA.FTZ R178, R28, c[0x0][0x2d0], -R153.reuse ;  /* 0x0000b4001cb27a23 */ /* 0x100fe40000010899 */
[--C-:B------:R-:W-:Y:S01]  /*164d0*/  FFMA.FTZ R179, R29, c[0x0][0x2d0], -R153.reuse ;  /* 0x0000b4001db37a23 */ /* 0x100fe20000010899 */
[C---:B--2---:R-:W-:Y:S01]  /*164e0*/  HMMA.16816.F32 R4, R112.reuse, R128, R4 ;  /* 0x000000807004723c */ /* 0x044fe20000001804 */
[----:B------:R-:W-:Y:S04]  /*164f0*/  LDSM.16.MT88.4 R24, [R189+0x1000] ;  /* 0x00100000bd18783b */ /* 0x000fe80000004200 */
[--C-:B------:R-:W-:Y:S01]  /*16500*/  FFMA.FTZ R246, R32, c[0x0][0x2d0], -R153.reuse ;  /* 0x0000b40020f67a23 */ /* 0x100fe20000010899 */
[----:B------:R-:W-:Y:S01]  /*16510*/  MUFU.EX2 R157, R157 ;  /* 0x0000009d009d7308 */ /* 0x000fe20000000800 */
[--C-:B------:R-:W-:Y:S01]  /*16520*/  FFMA.FTZ R247, R33, c[0x0][0x2d0], -R153.reuse ;  /* 0x0000b40021f77a23 */ /* 0x100fe20000010899 */
[C---:B------:R-:W-:Y:S01]  /*16530*/  HMMA.16816.F32 R8, R112.reuse, R130, R8 ;  /* 0x000000827008723c */ /* 0x040fe20000001808 */
[----:B------:R-:W2:Y:S03]  /*16540*/  LDSM.16.MT88.4 R128, [R191+0x3000] ;  /* 0x00300000bf80783b */ /* 0x000ea60000004200 */
[--C-:B------:R-:W-:Y:S02]  /*16550*/  FFMA.FTZ R248, R30, c[0x0][0x2d0], -R152.reuse ;  /* 0x0000b4001ef87a23 */ /* 0x100fe40000010898 */
[--C-:B------:R-:W-:Y:S02]  /*16560*/  FFMA.FTZ R249, R31, c[0x0][0x2d0], -R152.reuse ;  /* 0x0000b4001ff97a23 */ /* 0x100fe40000010898 */
[C---:B-1----:R-:W-:Y:S01]  /*16570*/  HMMA.16816.F32 R68, R112.reuse, R132, R68 ;  /* 0x000000847044723c */ /* 0x042fe20000001844 */
[----:B------:R-:W-:Y:S01]  /*16580*/  LDSM.16.MT88.4 R28, [R190+0x1800] ;  /* 0x00180000be1c783b */ /* 0x000fe20000004200 */
[----:B------:R-:W-:Y:S02]  /*16590*/  MUFU.EX2 R159, R159 ;  /* 0x0000009f009f7308 */ /* 0x000fe40000000800 */
[--C-:B------:R-:W-:Y:S02]  /*165a0*/  FFMA.FTZ R250, R34, c[0x0][0x2d0], -R152.reuse ;  /* 0x0000b40022fa7a23 */ /* 0x100fe40000010898 */
[--C-:B------:R-:W-:Y:S02]  /*165b0*/  FFMA.FTZ R251, R35, c[0x0][0x2d0], -R152.reuse ;  /* 0x0000b40023fb7a23 */ /* 0x100fe40000010898 */
[C---:B------:R-:W-:Y:S01]  /*165c0*/  HMMA.16816.F32 R72, R112.reuse, R134, R72 ;  /* 0x000000867048723c */ /* 0x040fe20000001848 */
[----:B------:R-:W1:Y:S03]  /*165d0*/  LDSM.16.MT88.4 R132, [R190+0x3000] ;  /* 0x00300000be84783b */ /* 0x000e660000004200 */
[C---:B------:R-:W-:Y:S01]  /*165e0*/  FMUL.FTZ R87, R2.reuse, R87 ;  /* 0x0000005702577220 */ /* 0x040fe20000410000 */
[----:B------:R-:W-:Y:S01]  /*165f0*/  MUFU.EX2 R158, R158 ;  /* 0x0000009e009e7308 */ /* 0x000fe20000000800 */
[C---:B------:R-:W-:Y:S02]  /*16600*/  FMUL.FTZ R88, R3.reuse, R88 ;  /* 0x0000005803587220 */ /* 0x040fe40000410000 */
[C---:B---3--:R-:W-:Y:S01]  /*16610*/  HMMA.16816.F32 R76, R112.reuse, R136, R76 ;  /* 0x00000088704c723c */ /* 0x048fe2000000184c */
[----:B------:R-:W-:Y:S03]  /*16620*/  LDSM.16.MT88.4 R32, [R188+0x5000] ;  /* 0x00500000bc20783b */ /* 0x000fe60000004200 */
[----:B------:R-:W-:Y:S02]  /*16630*/  FMUL.FTZ R89, R3, R89 ;  /* 0x0000005903597220 */ /* 0x000fe40000410000 */
[----:B------:R-:W-:Y:S01]  /*16640*/  FMUL.FTZ R90, R2, R90 ;  /* 0x0000005a025a7220 */ /* 0x000fe20000410000 */
[----:B------:R-:W-:Y:S01]  /*16650*/  MUFU.EX2 R164, R164 ;  /* 0x000000a400a47308 */ /* 0x000fe20000000800 */
[C---:B------:R-:W-:Y:S01]  /*16660*/  HMMA.16816.F32 R80, R112.reuse, R138, R80 ;  /* 0x0000008a7050723c */ /* 0x040fe20000001850 */
[----:B------:R-:W0:Y:S03]  /*16670*/  LDGDEPBAR ;  /* 0x00000000000079af */ /* 0x000e260000000000 */
[--C-:B------:R-:W-:Y:S02]  /*16680*/  FFMA.FTZ R136, R12, c[0x0][0x2d0], -R153.reuse ;  /* 0x0000b4000c887a23 */ /* 0x100fe40000010899 */
[--C-:B------:R-:W-:Y:S02]  /*16690*/  FFMA.FTZ R137, R13, c[0x0][0x2d0], -R153.reuse ;  /* 0x0000b4000d897a23 */ /* 0x100fe40000010899 */
[C---:B------:R-:W-:Y:S01]  /*166a0*/  HMMA.16816.F32 R84, R112.reuse, R108, R84 ;  /* 0x0000006c7054723c */ /* 0x040fe20000001854 */
[----:B------:R-:W-:Y:S01]  /*166b0*/  LDSM.16.MT88.4 R12, [R188+0x3000] ;  /* 0x00300000bc0c783b */ /* 0x000fe20000004200 */
[----:B------:R-:W-:Y:S02]  /*166c0*/  MUFU.EX2 R136, R136 ;  /* 0x0000008800887308 */ /* 0x000fe40000000800 */
[----:B------:R-:W-:Y:S02]  /*166d0*/  FMUL.FTZ R91, R2, R91 ;  /* 0x0000005b025b7220 */ /* 0x000fe40000410000 */
[--C-:B------:R-:W-:Y:S02]  /*166e0*/  FFMA.FTZ R138, R16, c[0x0][0x2d0], -R153.reuse ;  /* 0x0000b400108a7a23 */ /* 0x100fe40000010899 */
[--C-:B------:R-:W-:Y:S02]  /*166f0*/  FFMA.FTZ R139, R17, c[0x0][0x2d0], -R153.reuse ;  /* 0x0000b400118b7a23 */ /* 0x100fe40000010899 */
[----:B------:R-:W-:Y:S01]  /*16700*/  LDSM.16.MT88.4 R16, [R190+0x800] ;  /* 0x00080000be10783b */ /* 0x000fe20000004200 */
[C---:B------:R-:W-:Y:S01]  /*16710*/  HMMA.16816.F32 R88, R112.reuse, R110, R88 ;  /* 0x0000006e7058723c */ /* 0x040fe20000001858 */
[----:B------:R-:W3:Y:S02]  /*16720*/  MUFU.EX2 R137, R137 ;  /* 0x0000008900897308 */ /* 0x000ee40000000800 */
[C---:B------:R-:W-:Y:S02]  /*16730*/  FMUL.FTZ R92, R3.reuse, R92 ;  /* 0x0000005c035c7220 */ /* 0x040fe40000410000 */
[C---:B------:R-:W-:Y:S02]  /*16740*/  FMUL.FTZ R93, R3.reuse, R93 ;  /* 0x0000005d035d7220 */ /* 0x040fe40000410000 */
[----:B------:R-:W4:Y:S01]  /*16750*/  LDSM.16.MT88.4 R108, [R189+0x3000] ;  /* 0x00300000bd6c783b */ /* 0x000f220000004200 */
[C---:B------:R-:W-:Y:S03]  /*16760*/  FMUL.FTZ R94, R2.reuse, R94 ;  /* 0x0000005e025e7220 */ /* 0x040fe60000410000 */
[----:B------:R-:W-:Y:S01]  /*16770*/  MUFU.EX2 R138, R138 ;  /* 0x0000008a008a7308 */ /* 0x000fe20000000800 */
[C---:B------:R-:W-:Y:S02]  /*16780*/  FMUL.FTZ R95, R2.reuse, R95 ;  /* 0x0000005f025f7220 */ /* 0x040fe40000410000 */
[C---:B------:R-:W-:Y:S02]  /*16790*/  FMUL.FTZ R96, R3.reuse, R96 ;  /* 0x0000006003607220 */ /* 0x040fe40000410000 */
[C---:B------:R-:W-:Y:S02]  /*167a0*/  FMUL.FTZ R97, R3.reuse, R97 ;  /* 0x0000006103617220 */ /* 0x040fe40000410000 */
[C---:B------:R-:W-:Y:S01]  /*167b0*/  FMUL.FTZ R98, R2.reuse, R98 ;  /* 0x0000006202627220 */ /* 0x040fe20000410000 */
[C---:B--2---:R-:W-:Y:S02]  /*167c0*/  HMMA.16816.F32 R92, R112.reuse, R128, R92 ;  /* 0x00000080705c723c */ /* 0x044fe4000000185c */
[----:B------:R-:W2:Y:S01]  /*167d0*/  MUFU.EX2 R139, R139 ;  /* 0x0000008b008b7308 */ /* 0x000ea20000000800 */
[C---:B------:R-:W-:Y:S02]  /*167e0*/  FMUL.FTZ R99, R2.reuse, R99 ;  /* 0x0000006302637220 */ /* 0x040fe40000410000 */
[C---:B------:R-:W-:Y:S02]  /*167f0*/  FMUL.FTZ R100, R3.reuse, R100 ;  /* 0x0000006403647220 */ /* 0x040fe40000410000 */
[C---:B------:R-:W-:Y:S02]  /*16800*/  FMUL.FTZ R101, R3.reuse, R101 ;  /* 0x0000006503657220 */ /* 0x040fe40000410000 */
[C---:B------:R-:W-:Y:S01]  /*16810*/  FMUL.FTZ R102, R2.reuse, R102 ;  /* 0x0000006602667220 */ /* 0x040fe20000410000 */
[C---:B------:R-:W-:Y:S01]  /*16820*/  HMMA.16816.F32 R96, R112.reuse, R130, R96 ;  /* 0x000000827060723c */ /* 0x040fe20000001860 */
[----:B------:R-:W5:Y:S01]  /*16830*/  LDSM.16.MT88.4 R128, [R191+0x800] ;  /* 0x00080000bf80783b */ /* 0x000f620000004200 */
[----:B------:R-:W2:Y:S01]  /*16840*/  MUFU.EX2 R165, R165 ;  /* 0x000000a500a57308 */ /* 0x000ea20000000800 */
[C---:B------:R-:W-:Y:S02]  /*16850*/  FMUL.FTZ R103, R2.reuse, R103 ;  /* 0x0000006702677220 */ /* 0x040fe40000410000 */
[C---:B------:R-:W-:Y:S02]  /*16860*/  FMUL.FTZ R104, R3.reuse, R104 ;  /* 0x0000006803687220 */ /* 0x040fe40000410000 */
[C---:B------:R-:W-:Y:S02]  /*16870*/  FMUL.FTZ R105, R3.reuse, R105 ;  /* 0x0000006903697220 */ /* 0x040fe40000410000 */
[C---:B------:R-:W-:Y:S01]  /*16880*/  FMUL.FTZ R106, R2.reuse, R106 ;  /* 0x0000006a026a7220 */ /* 0x040fe20000410000 */
[C---:B-1----:R-:W-:Y:S02]  /*16890*/  HMMA.16816.F32 R100, R112.reuse, R132, R100 ;  /* 0x000000847064723c */ /* 0x042fe40000001864 */
[----:B------:R-:W-:Y:S01]  /*168a0*/  MUFU.EX2 R167, R167 ;  /* 0x000000a700a77308 */ /* 0x000fe20000000800 */
[C---:B------:R-:W-:Y:S02]  /*168b0*/  FMUL.FTZ R107, R2.reuse, R107 ;  /* 0x0000006b026b7220 */ /* 0x040fe40000410000 */
[C---:B------:R-:W-:Y:S02]  /*168c0*/  FMUL.FTZ R52, R3.reuse, R52 ;  /* 0x0000003403347220 */ /* 0x040fe40000410000 */
[C---:B------:R-:W-:Y:S02]  /*168d0*/  FMUL.FTZ R53, R3.reuse, R53 ;  /* 0x0000003503357220 */ /* 0x040fe40000410000 */
[C---:B------:R-:W-:Y:S01]  /*168e0*/  FMUL.FTZ R54, R2.reuse, R54 ;  /* 0x0000003602367220 */ /* 0x040fe20000410000 */
[C---:B------:R-:W-:Y:S01]  /*168f0*/  HMMA.16816.F32 R104, R112.reuse, R134, R104 ;  /* 0x000000867068723c */ /* 0x040fe20000001868 */
[----:B------:R-:W-:Y:S01]  /*16900*/  LDSM.16.MT88.4 R132, [R188+0x800] ;  /* 0x00080000bc84783b */ /* 0x000fe20000004200 */
[----:B------:R-:W1:Y:S01]  /*16910*/  MUFU.EX2 R166, R166 ;  /* 0x000000a600a67308 */ /* 0x000e620000000800 */
[C---:B------:R-:W-:Y:S02]  /*16920*/  FMUL.FTZ R55, R2.reuse, R55 ;  /* 0x0000003702377220 */ /* 0x040fe40000410000 */
[C---:B------:R-:W-:Y:S02]  /*16930*/  FMUL.FTZ R56, R3.reuse, R56 ;  /* 0x0000003803387220 */ /* 0x040fe40000410000 */
[C---:B------:R-:W-:Y:S02]  /*16940*/  FMUL.FTZ R57, R3.reuse, R57 ;  /* 0x0000003903397220 */ /* 0x040fe40000410000 */
[C---:B------:R-:W-:Y:S01]  /*16950*/  FMUL.FTZ R58, R2.reuse, R58 ;  /* 0x0000003a023a7220 */ /* 0x040fe20000410000 */
[C---:B----4-:R-:W-:Y:S02]  /*16960*/  HMMA.16816.F32 R52, R112.reuse, R108, R52 ;  /* 0x0000006c7034723c */ /* 0x050fe40000001834 */
[----:B------:R-:W-:Y:S01]  /*16970*/  MUFU.EX2 R176, R176 ;  /* 0x000000b000b07308 */ /* 0x000fe20000000800 */
[C---:B------:R-:W-:Y:S02]  /*16980*/  FMUL.FTZ R59, R2.reuse, R59 ;  /* 0x0000003b023b7220 */ /* 0x040fe40000410000 */
[C---:B------:R-:W-:Y:S02]  /*16990*/  FMUL.FTZ R60, R3.reuse, R60 ;  /* 0x0000003c033c7220 */ /* 0x040fe40000410000 */
[C---:B------:R-:W-:Y:S02]  /*169a0*/  FMUL.FTZ R61, R3.reuse, R61 ;  /* 0x0000003d033d7220 */ /* 0x040fe40000410000 */
[C---:B------:R-:W-:Y:S01]  /*169b0*/  FMUL.FTZ R62, R2.reuse, R62 ;  /* 0x0000003e023e7220 */ /* 0x040fe20000410000 */
[C---:B------:R-:W-:Y:S01]  /*169c0*/  HMMA.16816.F32 R56, R112.reuse, R110, R56 ;  /* 0x0000006e7038723c */ /* 0x040fe20000001838 */
[----:B------:R-:W4:Y:S01]  /*169d0*/  LDSM.16.MT88.4 R108, [R189+0x800] ;  /* 0x00080000bd6c783b */ /* 0x000f220000004200 */
[----:B------:R-:W1:Y:S01]  /*169e0*/  MUFU.EX2 R177, R177 ;  /* 0x000000b100b17308 */ /* 0x000e620000000800 */
[C---:B------:R-:W-:Y:S02]  /*169f0*/  FMUL.FTZ R63, R2.reuse, R63 ;  /* 0x0000003f023f7220 */ /* 0x040fe40000410000 */
[C---:B------:R-:W-:Y:S02]  /*16a00*/  FMUL.FTZ R64, R3.reuse, R64 ;  /* 0x0000004003407220 */ /* 0x040fe40000410000 */
[----:B------:R-:W-:Y:S02]  /*16a10*/  FMUL.FTZ R65, R3, R65 ;  /* 0x0000004103417220 */ /* 0x000fe40000410000 */
[C---:B------:R-:W-:Y:S01]  /*16a20*/  FMUL.FTZ R66, R2.reuse, R66 ;  /* 0x0000004202427220 */ /* 0x040fe20000410000 */
[C---:B------:R-:W-:Y:S02]  /*16a30*/  HMMA.16816.F32 R60, R112.reuse, R12, R60 ;  /* 0x0000000c703c723c */ /* 0x040fe4000000183c */
[----:B------:R-:W-:Y:S01]  /*16a40*/  MUFU.EX2 R178, R178 ;  /* 0x000000b200b27308 */ /* 0x000fe20000000800 */
[----:B------:R-:W-:Y:S02]  /*16a50*/  FMUL.FTZ R67, R2, R67 ;  /* 0x0000004302437220 */ /* 0x000fe40000410000 */
[--C-:B------:R-:W-:Y:S02]  /*16a60*/  FFMA.FTZ R40, R40, c[0x0][0x2d0], -R153.reuse ;  /* 0x0000b40028287a23 */ /* 0x100fe40000010899 */
[----:B---3--:R-:W-:Y:S01]  /*16a70*/  F2FP.PACK_AB R12, R137, R136 ;  /* 0x00000088890c723e */ /* 0x008fe200000000ff */
[--C-:B------:R-:W-:Y:S01]  /*16a80*/  FFMA.FTZ R41, R41, c[0x0][0x2d0], -R153.reuse ;  /* 0x0000b40029297a23 */ /* 0x100fe20000010899 */
[----:B------:R-:W-:Y:S01]  /*16a90*/  F2FP.PACK_AB R13, R155, R154 ;  /* 0x0000009a9b0d723e */ /* 0x000fe200000000ff */
[----:B------:R-:W-:Y:S01]  /*16aa0*/  HMMA.16816.F32 R64, R112, R14, R64 ;  /* 0x0000000e7040723c */ /* 0x000fe20000001840 */
[----:B------:R-:W3:Y:S01]  /*16ab0*/  LDSM.16.MT88.4 R112, [R191+0x3800] ;  /* 0x00380000bf70783b */ /* 0x000ee20000004200 */
[----:B------:R-:W1:Y:S01]  /*16ac0*/  MUFU.EX2 R179, R179 ;  /* 0x000000b300b37308 */ /* 0x000e620000000800 */
[--C-:B------:R-:W-:Y:S02]  /*16ad0*/  FFMA.FTZ R42, R42, c[0x0][0x2d0], -R152.reuse ;  /* 0x0000b4002a2a7a23 */ /* 0x100fe40000010898 */
[--C-:B------:R-:W-:Y:S02]  /*16ae0*/  FFMA.FTZ R43, R43, c[0x0][0x2d0], -R152.reuse ;  /* 0x0000b4002b2b7a23 */ /* 0x100fe40000010898 */
[----:B--2---:R-:W-:Y:S01]  /*16af0*/  F2FP.PACK_AB R14, R139, R138 ;  /* 0x0000008a8b0e723e */ /* 0x004fe200000000ff */
[--C-:B------:R-:W-:Y:S01]  /*16b00*/  FFMA.FTZ R44, R44, c[0x0][0x2d0], -R153.reuse ;  /* 0x0000b4002c2c7a23 */ /* 0x100fe20000010899 */
[----:B------:R-:W-:Y:S03]  /*16b10*/  F2FP.PACK_AB R15, R157, R156 ;  /* 0x0000009c9d0f723e */ /* 0x000fe600000000ff */
[----:B------:R-:W-:Y:S01]  /*16b20*/  MUFU.EX2 R246, R246 ;  /* 0x000000f600f67308 */ /* 0x000fe20000000800 */
[--C-:B------:R-:W-:Y:S02]  /*16b30*/  FFMA.FTZ R45, R45, c[0x0][0x2d0], -R153.reuse ;  /* 0x0000b4002d2d7a23 */ /* 0x100fe40000010899 */
[----:B------:R-:W-:Y:S01]  /*16b40*/  FFMA.FTZ R48, R48, c[0x0][0x2d0], -R153 ;  /* 0x0000b40030307a23 */ /* 0x000fe20000010899 */
[C---:B-----5:R-:W-:Y:S05]  /*16b50*/  HMMA.16816.F32 R4, R12.reuse, R128, R4 ;  /* 0x000000800c04723c */ /* 0x060fea0000001804 */
[--C-:B------:R-:W-:Y:S01]  /*16b60*/  FFMA.FTZ R46, R46, c[0x0][0x2d0], -R152.reuse ;  /* 0x0000b4002e2e7a23 */ /* 0x100fe20000010898 */
[----:B------:R-:W2:Y:S01]  /*16b70*/  MUFU.EX2 R247, R247 ;  /* 0x000000f700f77308 */ /* 0x000ea20000000800 */
[----:B------:R-:W-:Y:S01]  /*16b80*/  FFMA.FTZ R47, R47, c[0x0][0x2d0], -R152 ;  /* 0x0000b4002f2f7a23 */ /* 0x000fe20000010898 */
[C---:B------:R-:W-:Y:S01]  /*16b90*/  HMMA.16816.F32 R8, R12.reuse, R130, R8 ;  /* 0x000000820c08723c */ /* 0x040fe20000001808 */
[----:B------:R-:W-:Y:S03]  /*16ba0*/  LDSM.16.MT88.4 R128, [R188+0x3800] ;  /* 0x00380000bc80783b */ /* 0x000fe60000004200 */
[----:B------:R-:W-:Y:S01]  /*16bb0*/  FFMA.FTZ R143, R3, R243, R143 ;  /* 0x000000f3038f7223 */ /* 0x000fe2000001008f */
[----:B------:R-:W-:Y:S01]  /*16bc0*/  MOV R3, R0 ;  /* 0x0000000000037202 */ /* 0x000fe20000000f00 */
[----:B------:R-:W-:Y:S01]  /*16bd0*/  FFMA.FTZ R151, R2, R242, R151 ;  /* 0x000000f202977223 */ /* 0x000fe20000010097 */
[----:B------:R-:W-:Y:S01]  /*16be0*/  MOV R2, R118 ;  /* 0x0000007600027202 */ /* 0x000fe20000000f00 */
[C---:B------:R-:W-:Y:S01]  /*16bf0*/  HMMA.16816.F32 R68, R12.reuse, R16, R68 ;  /* 0x000000100c44723c */ /* 0x040fe20000001844 */
[----:B------:R-:W-:Y:S03]  /*16c00*/  MUFU.EX2 R248, R248 ;  /* 0x000000f800f87308 */ /* 0x000fe60000000800 */
[----:B------:R-:W-:Y:S02]  /*16c10*/  FADD.FTZ R143, R140, R143 ;  /* 0x0000008f8c8f7221 */ /* 0x000fe40000010000 */
[----:B------:R-:W-:Y:S02]  /*16c20*/  FADD.FTZ R151, R148, R151 ;  /* 0x0000009794977221 */ /* 0x000fe40000010000 */
[C---:B------:R-:W-:Y:S01]  /*16c30*/  HMMA.16816.F32 R72, R12.reuse, R18, R72 ;  /* 0x000000120c48723c */ /* 0x040fe20000001848 */
[----:B------:R-:W5:Y:S02]  /*16c40*/  LDSM.16.MT88.4 R16, [R190+0x3800] ;  /* 0x00380000be10783b */ /* 0x000f640000004200 */
[----:B------:R-:W1:Y:S01]  /*16c50*/  MUFU.EX2 R249, R249 ;  /* 0x000000f900f97308 */ /* 0x000e620000000800 */
[----:B------:R-:W-:Y:S02]  /*16c60*/  FADD.FTZ R141, R141, R143 ;  /* 0x0000008f8d8d7221 */ /* 0x000fe40000010000 */
[----:B------:R-:W-:Y:S02]  /*16c70*/  FADD.FTZ R149, R149, R151 ;  /* 0x0000009795957221 */ /* 0x000fe40000010000 */
[C---:B----4-:R-:W-:Y:S04]  /*16c80*/  HMMA.16816.F32 R76, R12.reuse, R108, R76 ;  /* 0x0000006c0c4c723c */ /* 0x050fe8000000184c */
[----:B------:R-:W-:Y:S01]  /*16c90*/  FADD.FTZ R141, R142, R141 ;  /* 0x0000008d8e8d7221 */ /* 0x000fe20000010000 */
[----:B------:R-:W-:Y:S01]  /*16ca0*/  MUFU.EX2 R250, R250 ;  /* 0x000000fa00fa7308 */ /* 0x000fe20000000800 */
[----:B------:R-:W-:Y:S02]  /*16cb0*/  FADD.FTZ R149, R150, R149 ;  /* 0x0000009596957221 */ /* 0x000fe40000010000 */
[C---:B------:R-:W-:Y:S01]  /*16cc0*/  HMMA.16816.F32 R80, R12.reuse, R110, R80 ;  /* 0x0000006e0c50723c */ /* 0x040fe20000001850 */
[----:B------:R-:W4:Y:S03]  /*16cd0*/  LDSM.16.MT88.4 R108, [R189+0x3800] ;  /* 0x00380000bd6c783b */ /* 0x000f260000004200 */
[----:B------:R-:W-:Y:S02]  /*16ce0*/  FADD.FTZ R136, R136, R141 ;  /* 0x0000008d88887221 */ /* 0x000fe40000010000 */
[----:B------:R-:W-:Y:S01]  /*16cf0*/  FADD.FTZ R154, R154, R149 ;  /* 0x000000959a9a7221 */ /* 0x000fe20000010000 */
[----:B------:R-:W1:Y:S01]  /*16d00*/  MUFU.EX2 R251, R251 ;  /* 0x000000fb00fb7308 */ /* 0x000e620000000800 */
        /* <DEDUP_REMOVED lines=8> */
[C---:B---3--:R-:W-:Y:S04]  /*16d90*/  HMMA.16816.F32 R92, R12.reuse, R112, R92 ;  /* 0x000000700c5c723c */ /* 0x048fe8000000185c */
[----:B------:R-:W-:Y:S01]  /*16da0*/  MUFU.EX2 R41, R41 ;  /* 0x0000002900297308 */ /* 0x000fe20000000800 */
[----:B------:R-:W-:Y:S02]  /*16db0*/  FADD.FTZ R138, R139, R138 ;  /* 0x0000008a8b8a7221 */ /* 0x000fe40000010000 */
[----:B------:R-:W-:Y:S01]  /*16dc0*/  FADD.FTZ R156, R157, R156 ;  /* 0x0000009c9d9c7221 */ /* 0x000fe20000010000 */
[C---:B------:R-:W-:Y:S01]  /*16dd0*/  HMMA.16816.F32 R96, R12.reuse, R114, R96 ;  /* 0x000000720c60723c */ /* 0x040fe20000001860 */
[----:B------:R-:W-:Y:S05]  /*16de0*/  LDSM.16.MT88.4 R112, [R190+0x4000] ;  /* 0x00400000be70783b */ /* 0x000fea0000004200 */
[----:B------:R-:W-:Y:S02]  /*16df0*/  MUFU.EX2 R42, R42 ;  /* 0x0000002a002a7308 */ /* 0x000fe40000000800 */
[C---:B-----5:R-:W-:Y:S08]  /*16e00*/  HMMA.16816.F32 R100, R12.reuse, R16, R100 ;  /* 0x000000100c64723c */ /* 0x060ff00000001864 */
[C---:B------:R-:W-:Y:S01]  /*16e10*/  HMMA.16816.F32 R104, R12.reuse, R18, R104 ;  /* 0x000000120c68723c */ /* 0x040fe20000001868 */
[----:B------:R-:W3:Y:S01]  /*16e20*/  LDSM.16.MT88.4 R16, [R191+0x1000] ;  /* 0x00100000bf10783b */ /* 0x000ee20000004200 */
[----:B------:R-:W-:Y:S06]  /*16e30*/  MUFU.EX2 R43, R43 ;  /* 0x0000002b002b7308 */ /* 0x000fec0000000800 */
[C---:B----4-:R-:W-:Y:S04]  /*16e40*/  HMMA.16816.F32 R52, R12.reuse, R108, R52 ;  /* 0x0000006c0c34723c */ /* 0x050fe80000001834 */
[----:B------:R-:W-:Y:S04]  /*16e50*/  MUFU.EX2 R44, R44 ;  /* 0x0000002c002c7308 */ /* 0x000fe80000000800 */
[C---:B------:R-:W-:Y:S01]  /*16e60*/  HMMA.16816.F32 R56, R12.reuse, R110, R56 ;  /* 0x0000006e0c38723c */ /* 0x040fe20000001838 */
[----:B------:R-:W4:Y:S05]  /*16e70*/  LDSM.16.MT88.4 R108, [R188+0x1000] ;  /* 0x00100000bc6c783b */ /* 0x000f2a0000004200 */
[----:B------:R-:W-:Y:S02]  /*16e80*/  MUFU.EX2 R45, R45 ;  /* 0x0000002d002d7308 */ /* 0x000fe40000000800 */
[C---:B------:R-:W-:Y:S08]  /*16e90*/  HMMA.16816.F32 R60, R12.reuse, R128, R60 ;  /* 0x000000800c3c723c */ /* 0x040ff0000000183c */
[----:B------:R-:W-:Y:S01]  /*16ea0*/  HMMA.16816.F32 R64, R12, R130, R64 ;  /* 0x000000820c40723c */ /* 0x000fe20000001840 */
[----:B------:R-:W-:Y:S01]  /*16eb0*/  LDSM.16.MT88.4 R128, [R189+0x4000] ;  /* 0x00400000bd80783b */ /* 0x000fe20000004200 */
[----:B------:R-:W-:Y:S05]  /*16ec0*/  MUFU.EX2 R48, R48 ;  /* 0x0000003000307308 */ /* 0x000fea0000000800 */
[----:B------:R-:W-:Y:S01]  /*16ed0*/  F2FP.PACK_AB R12, R158, R159 ;  /* 0x0000009f9e0c723e */ /* 0x000fe200000000ff */
[----:B------:R-:W-:Y:S01]  /*16ee0*/  FADD.FTZ R159, R159, R138 ;  /* 0x0000008a9f9f7221 */ /* 0x000fe20000010000 */
[----:B------:R-:W-:Y:S03]  /*16ef0*/  F2FP.PACK_AB R14, R165, R164 ;  /* 0x000000a4a50e723e */ /* 0x000fe600000000ff */
[----:B-1----:R-:W-:Y:S01]  /*16f00*/  F2FP.PACK_AB R13, R166, R167 ;  /* 0x000000a7a60d723e */ /* 0x002fe200000000ff */
[----:B------:R-:W-:Y:S01]  /*16f10*/  MUFU.EX2 R46, R46 ;  /* 0x0000002e002e7308 */ /* 0x000fe20000000800 */
[----:B------:R-:W-:Y:S01]  /*16f20*/  F2FP.PACK_AB R15, R177, R176 ;  /* 0x000000b0b10f723e */ /* 0x000fe200000000ff */
[----:B------:R-:W-:Y:S02]  /*16f30*/  FADD.FTZ R167, R167, R156 ;  /* 0x0000009ca7a77221 */ /* 0x000fe40000010000 */
[----:B------:R-:W-:Y:S02]  /*16f40*/  FADD.FTZ R159, R158, R159 ;  /* 0x0000009f9e9f7221 */ /* 0x000fe40000010000 */
[----:B------:R-:W-:Y:S02]  /*16f50*/  FADD.FTZ R167, R166, R167 ;  /* 0x000000a7a6a77221 */ /* 0x000fe40000010000 */
[C---:B---3--:R-:W-:Y:S02]  /*16f60*/  HMMA.16816.F32 R4, R12.reuse, R16, R4 ;  /* 0x000000100c04723c */ /* 0x048fe40000001804 */
[----:B------:R-:W-:Y:S01]  /*16f70*/  MUFU.EX2 R47, R47 ;  /* 0x0000002f002f7308 */ /* 0x000fe20000000800 */
[----:B------:R-:W-:Y:S02]  /*16f80*/  FADD.FTZ R164, R164, R159 ;  /* 0x0000009fa4a47221 */ /* 0x000fe40000010000 */
[----:B------:R-:W-:Y:S02]  /*16f90*/  FADD.FTZ R176, R176, R167 ;  /* 0x000000a7b0b07221 */ /* 0x000fe40000010000 */
[----:B------:R-:W-:Y:S01]  /*16fa0*/  FADD.FTZ R164, R165, R164 ;  /* 0x000000a4a5a47221 */ /* 0x000fe20000010000 */
[C---:B------:R-:W-:Y:S01]  /*16fb0*/  HMMA.16816.F32 R8, R12.reuse, R18, R8 ;  /* 0x000000120c08723c */ /* 0x040fe20000001808 */
[----:B------:R-:W1:Y:S03]  /*16fc0*/  LDSM.16.MT88.4 R16, [R191+0x4000] ;  /* 0x00400000bf10783b */ /* 0x000e660000004200 */
[----:B------:R-:W-:Y:S04]  /*16fd0*/  FADD.FTZ R176, R177, R176 ;  /* 0x000000b0b1b07221 */ /* 0x000fe80000010000 */
[C---:B------:R-:W-:Y:S08]  /*16fe0*/  HMMA.16816.F32 R68, R12.reuse, R20, R68 ;  /* 0x000000140c44723c */ /* 0x040ff00000001844 */
[C---:B------:R-:W-:Y:S01]  /*16ff0*/  HMMA.16816.F32 R72, R12.reuse, R22, R72 ;  /* 0x000000160c48723c */ /* 0x040fe20000001848 */
[----:B------:R-:W3:Y:S07]  /*17000*/  LDSM.16.MT88.4 R20, [R191+0x1800] ;  /* 0x00180000bf14783b */ /* 0x000eee0000004200 */
[C---:B------:R-:W-:Y:S08]  /*17010*/  HMMA.16816.F32 R76, R12.reuse, R24, R76 ;  /* 0x000000180c4c723c */ /* 0x040ff0000000184c */
[C---:B------:R-:W-:Y:S01]  /*17020*/  HMMA.16816.F32 R80, R12.reuse, R26, R80 ;  /* 0x0000001a0c50723c */ /* 0x040fe20000001850 */
[----:B------:R-:W5:Y:S07]  /*17030*/  LDSM.16.MT88.4 R24, [R189+0x1800] ;  /* 0x00180000bd18783b */ /* 0x000f6e0000004200 */
[C---:B----4-:R-:W-:Y:S08]  /*17040*/  HMMA.16816.F32 R84, R12.reuse, R108, R84 ;  /* 0x0000006c0c54723c */ /* 0x050ff00000001854 */
[C---:B------:R-:W-:Y:S01]  /*17050*/  HMMA.16816.F32 R88, R12.reuse, R110, R88 ;  /* 0x0000006e0c58723c */ /* 0x040fe20000001858 */
[----:B------:R-:W-:Y:S07]  /*17060*/  LDSM.16.MT88.4 R108, [R191+0x2800] ;  /* 0x00280000bf6c783b */ /* 0x000fee0000004200 */
[C---:B-1----:R-:W-:Y:S08]  /*17070*/  HMMA.16816.F32 R92, R12.reuse, R16, R92 ;  /* 0x000000100c5c723c */ /* 0x042ff0000000185c */
        /* <DEDUP_REMOVED lines=13> */
[----:B------:R-:W4:Y:S01]  /*17150*/  MUFU.EX2 R129, R129 ;  /* 0x0000008100817308 */ /* 0x000f220000000800 */
[----:B------:R-:W-:Y:S01]  /*17160*/  HMMA.16816.F32 R64, R12, R134, R64 ;  /* 0x000000860c40723c */ /* 0x000fe20000001840 */
[----:B------:R-:W-:Y:S03]  /*17170*/  LDSM.16.MT88.4 R36, [R189+0x2800] ;  /* 0x00280000bd24783b */ /* 0x000fe60000004200 */
[--C-:B------:R-:W-:Y:S02]  /*17180*/  FFMA.FTZ R49, R50, c[0x0][0x2d0], -R152.reuse ;  /* 0x0000b40032317a23 */ /* 0x100fe40000010898 */
[----:B------:R-:W-:Y:S01]  /*17190*/  FFMA.FTZ R152, R51, c[0x0][0x2d0], -R152 ;  /* 0x0000b40033987a23 */ /* 0x000fe20000010898 */
[----:B------:R-:W-:Y:S01]  /*171a0*/  F2FP.PACK_AB R12, R179, R178 ;  /* 0x000000b2b30c723e */ /* 0x000fe200000000ff */
[----:B------:R-:W-:Y:S01]  /*171b0*/  FADD.FTZ R178, R178, R164 ;  /* 0x000000a4b2b27221 */ /* 0x000fe20000010000 */
[----:B--2---:R-:W-:Y:S01]  /*171c0*/  F2FP.PACK_AB R14, R247, R246 ;  /* 0x000000f6f70e723e */ /* 0x004fe200000000ff */
[----:B------:R-:W-:Y:S02]  /*171d0*/  MUFU.EX2 R130, R130 ;  /* 0x0000008200827308 */ /* 0x000fe40000000800 */
[----:B------:R-:W-:Y:S01]  /*171e0*/  F2FP.PACK_AB R13, R249, R248 ;  /* 0x000000f8f90d723e */ /* 0x000fe200000000ff */
[----:B------:R-:W-:Y:S01]  /*171f0*/  FADD.FTZ R248, R248, R176 ;  /* 0x000000b0f8f87221 */ /* 0x000fe20000010000 */
[----:B------:R-:W-:Y:S01]  /*17200*/  F2FP.PACK_AB R15, R251, R250 ;  /* 0x000000fafb0f723e */ /* 0x000fe200000000ff */
[----:B------:R-:W-:Y:S02]  /*17210*/  FADD.FTZ R178, R179, R178 ;  /* 0x000000b2b3b27221 */ /* 0x000fe40000010000 */
[----:B------:R-:W-:Y:S02]  /*17220*/  FADD.FTZ R248, R249, R248 ;  /* 0x000000f8f9f87221 */ /* 0x000fe40000010000 */
[----:B------:R-:W-:Y:S01]  /*17230*/  FADD.FTZ R246, R246, R178 ;  /* 0x000000b2f6f67221 */ /* 0x000fe20000010000 */
[----:B------:R-:W2:Y:S01]  /*17240*/  MUFU.EX2 R131, R131 ;  /* 0x0000008300837308 */ /* 0x000ea20000000800 */
[C---:B---3--:R-:W-:Y:S03]  /*17250*/  HMMA.16816.F32 R4, R12.reuse, R20, R4 ;  /* 0x000000140c04723c */ /* 0x048fe60000001804 */
[----:B------:R-:W-:Y:S02]  /*17260*/  FADD.FTZ R250, R250, R248 ;  /* 0x000000f8fafa7221 */ /* 0x000fe40000010000 */
[----:B------:R-:W-:Y:S02]  /*17270*/  FADD.FTZ R246, R247, R246 ;  /* 0x000000f6f7f67221 */ /* 0x000fe40000010000 */
[----:B------:R-:W-:Y:S01]  /*17280*/  FADD.FTZ R250, R251, R250 ;  /* 0x000000fafbfa7221 */ /* 0x000fe20000010000 */
[C---:B------:R-:W-:Y:S01]  /*17290*/  HMMA.16816.F32 R8, R12.reuse, R22, R8 ;  /* 0x000000160c08723c */ /* 0x040fe20000001808 */
[----:B------:R-:W3:Y:S01]  /*172a0*/  LDSM.16.MT88.4 R20, [R191+0x4800] ;  /* 0x00480000bf14783b */ /* 0x000ee20000004200 */
[----:B------:R-:W1:Y:S06]  /*172b0*/  MUFU.EX2 R153, R153 ;  /* 0x0000009900997308 */ /* 0x000e6c0000000800 */
[C---:B------:R-:W-:Y:S04]  /*172c0*/  HMMA.16816.F32 R68, R12.reuse, R28, R68 ;  /* 0x0000001c0c44723c */ /* 0x040fe80000001844 */
[----:B------:R-:W-:Y:S04]  /*172d0*/  MUFU.EX2 R49, R49 ;  /* 0x0000003100317308 */ /* 0x000fe80000000800 */
[C---:B------:R-:W-:Y:S01]  /*172e0*/  HMMA.16816.F32 R72, R12.reuse, R30, R72 ;  /* 0x0000001e0c48723c */ /* 0x040fe20000001848 */
[----:B------:R-:W2:Y:S05]  /*172f0*/  LDSM.16.MT88.4 R28, [R190+0x4800] ;  /* 0x00480000be1c783b */ /* 0x000eaa0000004200 */
[----:B------:R-:W2:Y:S02]  /*17300*/  MUFU.EX2 R152, R152 ;  /* 0x0000009800987308 */ /* 0x000ea40000000800 */
[C---:B-----5:R-:W-:Y:S08]  /*17310*/  HMMA.16816.F32 R76, R12.reuse, R24, R76 ;  /* 0x000000180c4c723c */ /* 0x060ff0000000184c */
[C---:B------:R-:W-:Y:S01]  /*17320*/  HMMA.16816.F32 R80, R12.reuse, R26, R80 ;  /* 0x0000001a0c50723c */ /* 0x040fe20000001850 */
[----:B------:R-:W5:Y:S07]  /*17330*/  LDSM.16.MT88.4 R24, [R189+0x4800] ;  /* 0x00480000bd18783b */ /* 0x000f6e0000004200 */
        /* <DEDUP_REMOVED lines=9> */
[C---:B-----5:R-:W-:Y:S08]  /*173d0*/  HMMA.16816.F32 R52, R12.reuse, R24, R52 ;  /* 0x000000180c34723c */ /* 0x060ff00000001834 */
[C---:B------:R-:W-:Y:S01]  /*173e0*/  HMMA.16816.F32 R56, R12.reuse, R26, R56 ;  /* 0x0000001a0c38723c */ /* 0x040fe20000001838 */
[----:B------:R-:W5:Y:S07]  /*173f0*/  LDSM.16.MT88.4 R24, [R189+0x2000] ;  /* 0x00200000bd18783b */ /* 0x000f6e0000004200 */
[C---:B-1----:R-:W-:Y:S08]  /*17400*/  HMMA.16816.F32 R60, R12.reuse, R16, R60 ;  /* 0x000000100c3c723c */ /* 0x042ff0000000183c */
[----:B------:R-:W-:Y:S01]  /*17410*/  HMMA.16816.F32 R64, R12, R18, R64 ;  /* 0x000000120c40723c */ /* 0x000fe20000001840 */
[----:B------:R-:W1:Y:S06]  /*17420*/  LDSM.16.MT88.4 R16, [R188+0x2000] ;  /* 0x00200000bc10783b */ /* 0x000e6c0000004200 */
[----:B----4-:R-:W-:Y:S01]  /*17430*/  F2FP.PACK_AB R12, R129, R128 ;  /* 0x00000080810c723e */ /* 0x010fe200000000ff */
        /* <DEDUP_REMOVED lines=17> */
[C---:B-----5:R-:W-:Y:S08]  /*17550*/  HMMA.16816.F32 R76, R12.reuse, R24, R76 ;  /* 0x000000180c4c723c */ /* 0x060ff0000000184c */
        /* <DEDUP_REMOVED lines=48> */
.L_x_819:
[----:B------:R-:W-:-:S13]  /*17860*/  ISETP.GE.AND P0, PT, R119, R237, PT ;  /* 0x000000ed7700720c */ /* 0x000fda0003f06270 */
[----:B------:R-:W-:Y:S05]  /*17870*/  @!P0 BRA `(.L_x_821) ;  /* 0x00003d9000008947 */ /* 0x000fea0003800000 */
[----:B------:R-:W-:Y:S02]  /*17880*/  MOV R2, R12 ;  /* 0x0000000c00027202 */ /* 0x000fe40000000f00 */
[----:B------:R-:W-:Y:S02]  /*17890*/  MOV R3, R0 ;  /* 0x0000000000037202 */ /* 0x000fe40000000f00 */
.L_x_830:
[----:B------:R-:W-:Y:S04]  /*178a0*/  DEPBAR.LE SB0, 0x0 ;  /* 0x000080000000791a */ /* 0x000fe80000000000 */
[----:B------:R-:W-:Y:S01]  /*178b0*/  WARPSYNC 0xffffffff ;  /* 0xffffffff00007948 */ /* 0x000fe20003800000 */
[----:B------:R-:W-:Y:S01]  /*178c0*/  BAR.SYNC.DEFER_BLOCKING 0x0 ;  /* 0x0000000000007b1d */ /* 0x000fe20000010000 */
[----:B------:R-:W-:Y:S01]  /*178d0*/  IMAD.MOV.U32 R21, RZ, RZ, c[0x0][0x208] ;  /* 0x00008200ff157624 */ /* 0x000fe200078e00ff */
[----:B------:R-:W-:Y:S01]  /*178e0*/  SHF.R.S32.HI R20, RZ, 0x1f, R119 ;  /* 0x0000001fff147819 */ /* 0x000fe20000011477 */
[----:B------:R-:W-:Y:S01]  /*178f0*/  IMAD.MOV.U32 R0, RZ, RZ, 0x5 ;  /* 0x00000005ff007424 */ /* 0x000fe200078e00ff */
[----:B------:R-:W-:Y:S01]  /*17900*/  ISETP.GE.AND P4, PT, R116, c[0x0][0x1d4], PT ;  /* 0x0000750074007a0c */ /* 0x000fe20003f86270 */
[C---:B------:R-:W-:Y:S01]  /*17910*/  IMAD.SHL.U32 R148, R21.reuse, 0x20, RZ ;  /* 0x0000002015947824 */ /* 0x040fe200078e00ff */
[----:B------:R-:W-:Y:S01]  /*17920*/  LOP3.LUT P5, RZ, R230, 0x20000, RZ, 0xc0, !PT ;  /* 0x00020000e6ff7812 */ /* 0x000fe200078ac0ff */
[----:B------:R-:W-:Y:S01]  /*17930*/  IMAD R20, R20, c[0x0][0x208], RZ ;  /* 0x0000820014147a24 */ /* 0x000fe200078e02ff */
[----:B------:R-:W-:Y:S01]  /*17940*/  SHF.L.U64.HI R149, R21, R0, c[0x0][0x20c] ;  /* 0x0000830015957619 */ /* 0x000fe20000010200 */
[C---:B------:R-:W-:Y:S01]  /*17950*/  IMAD.WIDE.U32 R46, R119.reuse, c[0x0][0x208], RZ ;  /* 0x00008200772e7a25 */ /* 0x040fe200078e00ff */
[----:B------:R-:W-:Y:S02]  /*17960*/  IADD3 R30, P0, R148, R148, RZ ;  /* 0x00000094941e7210 */ /* 0x000fe40007f1e0ff */
[----:B------:R-:W-:Y:S01]  /*17970*/  ISETP.NE.AND P6, PT, R228, 0x1, PT ;  /* 0x00000001e400780c */ /* 0x000fe20003fc5270 */
[----:B------:R-:W-:Y:S02]  /*17980*/  IMAD R20, R119, c[0x0][0x20c], R20 ;  /* 0x0000830077147a24 */ /* 0x000fe400078e0214 */
[----:B------:R-:W-:Y:S02]  /*17990*/  IMAD.X R31, R149, 0x1, R149, P0 ;  /* 0x00000001951f7824 */ /* 0x000fe400000e0695 */
[----:B------:R-:W-:Y:S02]  /*179a0*/  IMAD.IADD R20, R47, 0x1, R20 ;  /* 0x000000012f147824 */ /* 0x000fe400078e0214 */
[----:B------:R-:W-:Y:S02]  /*179b0*/  IMAD.MOV.U32 R36, RZ, RZ, R238 ;  /* 0x000000ffff247224 */ /* 0x000fe400078e00ee */
[----:B------:R-:W-:Y:S02]  /*179c0*/  IMAD.MOV.U32 R37, RZ, RZ, R235 ;  /* 0x000000ffff257224 */ /* 0x000fe400078e00eb */
[C---:B------:R-:W-:Y:S01]  /*179d0*/  IMAD.WIDE.U32 R30, R46.reuse, 0x60, R30 ;  /* 0x000000602e1e7825 */ /* 0x040fe200078e001e */
[----:B------:R-:W1:Y:S01]  /*179e0*/  LDSM.16.M88.4 R8, [R192] ;  /* 0x00000000c008783b */ /* 0x000e620000000200 */
[----:B------:R-:W-:Y:S02]  /*179f0*/  ULDC UR4, c[0x0][0x324] ;  /* 0x0000c90000047ab9 */ /* 0x000fe40000000800 */
[C---:B------:R-:W-:Y:S01]  /*17a00*/  IMAD.WIDE.U32 R36, R46.reuse, 0x60, R36 ;  /* 0x000000602e247825 */ /* 0x040fe200078e0024 */
[----:B------:R-:W-:Y:S02]  /*17a10*/  ULOP3.LUT UR4, URZ, UR4, URZ, 0x33, !UPT ;  /* 0x000000043f047292 */ /* 0x000fe4000f8e333f */
[----:B------:R-:W2:Y:S01]  /*17a20*/  LDSM.16.M88.4 R16, [R192+0x800] ;  /* 0x00080000c010783b */ /* 0x000ea20000000200 */
[----:B------:R-:W-:Y:S01]  /*17a30*/  IMAD.WIDE.U32 R46, R46, 0x60, R148 ;  /* 0x000000602e2e7825 */ /* 0x000fe200078e0094 */
[----:B------:R-:W-:Y:S03]  /*17a40*/  LEA R44, P0, R36, c[0x0][0x1f8], 0x1 ;  /* 0x00007e00242c7a11 */ /* 0x000fe600078008ff */
[----:B------:R-:W-:Y:S01]  /*17a50*/  IMAD R38, R20, 0x60, RZ ;  /* 0x0000006014267824 */ /* 0x000fe200078e02ff */
[----:B------:R-:W3:Y:S03]  /*17a60*/  LDSM.16.M88.4 R24, [R192+0x1000] ;  /* 0x00100000c018783b */ /* 0x000ee60000000200 */
[----:B------:R-:W-:Y:S02]  /*17a70*/  IMAD.IADD R47, R38, 0x1, R47 ;  /* 0x00000001262f7824 */ /* 0x000fe400078e022f */
[----:B------:R-:W-:Y:S01]  /*17a80*/  IMAD.IADD R28, R37, 0x1, R38 ;  /* 0x00000001251c7824 */ /* 0x000fe200078e0226 */
[----:B------:R-:W4:Y:S01]  /*17a90*/  LDSM.16.M88.4 R32, [R192+0x1800] ;  /* 0x00180000c020783b */ /* 0x000f220000000200 */
[-C--:B------:R-:W-:Y:S03]  /*17aa0*/  IADD3 R37, P2, P1, R238, R46.reuse, R148 ;  /* 0x0000002eee257210 */ /* 0x080fe6000795e094 */
[----:B------:R-:W-:Y:S02]  /*17ab0*/  LEA.HI.X R45, R36, c[0x0][0x1fc], R28, 0x1, P0 ;  /* 0x00007f00242d7a11 */ /* 0x000fe400000f0c1c */
[----:B------:R-:W5:Y:S01]  /*17ac0*/  LDSM.16.M88.4 R40, [R192+0x2000] ;  /* 0x00200000c028783b */ /* 0x000f620000000200 */
[----:B------:R-:W-:Y:S02]  /*17ad0*/  IADD3.X R118, R235, R47, R149, P2, P1 ;  /* 0x0000002feb767210 */ /* 0x000fe400017e2495 */
[C---:B------:R-:W-:Y:S02]  /*17ae0*/  LEA R156, P1, R37.reuse, c[0x0][0x1f8], 0x1 ;  /* 0x00007e00259c7a11 */ /* 0x040fe400078208ff */
[----:B------:R-:W-:Y:S01]  /*17af0*/  IADD3 R36, P3, R238, R46, RZ ;  /* 0x0000002eee247210 */ /* 0x000fe20007f7e0ff */
[----:B------:R-:W3:Y:S01]  /*17b00*/  LDSM.16.M88.4 R48, [R192+0x2800] ;  /* 0x00280000c030783b */ /* 0x000ee20000000200 */
[----:B------:R-:W-:Y:S02]  /*17b10*/  LEA.HI.X R157, R37, c[0x0][0x1fc], R118, 0x1, P1 ;  /* 0x00007f00259d7a11 */ /* 0x000fe400008f0c76 */
[----:B------:R-:W-:Y:S01]  /*17b20*/  LEA R158, P2, R36, c[0x0][0x1f8], 0x1 ;  /* 0x00007e00249e7a11 */ /* 0x000fe200078408ff */
[----:B------:R-:W-:Y:S01]  /*17b30*/  IMAD.X R47, R47, 0x1, R235, P3 ;  /* 0x000000012f2f7824 */ /* 0x000fe200018e06eb */
[----:B------:R-:W-:Y:S01]  /*17b40*/  IADD3 R39, P0, R238, R30, RZ ;  /* 0x0000001eee277210 */ /* 0x000fe20007f1e0ff */
[----:B------:R-:W4:Y:S03]  /*17b50*/  LDSM.16.M88.4 R128, [R207] ;  /* 0x00000000cf80783b */ /* 0x000f260000000200 */
[----:B------:R-:W-:Y:S01]  /*17b60*/  LEA.HI.X R159, R36, c[0x0][0x1fc], R47, 0x1, P2 ;  /* 0x00007f00249f7a11 */ /* 0x000fe200010f0c2f */
[C---:B-1----:R-:W-:Y:S02]  /*17b70*/  HMMA.16816.F32 R4, R120.reuse, R8, RZ ;  /* 0x000000087804723c */ /* 0x042fe400000018ff */
[----:B------:R-:W1:Y:S01]  /*17b80*/  LDSM.16.M88.4 R132, [R194] ;  /* 0x00000000c284783b */ /* 0x000e620000000200 */
[----:B------:R-:W-:Y:S02]  /*17b90*/  IADD3.X R38, R235, R38, R31, P0, !PT ;  /* 0x00000026eb267210 */ /* 0x000fe400007fe41f */
[C---:B------:R-:W-:Y:S03]  /*17ba0*/  LEA R46, P0, R39.reuse, c[0x0][0x1f8], 0x1 ;  /* 0x00007e00272e7a11 */ /* 0x040fe600078008ff */
[C---:B------:R-:W-:Y:S01]  /*17bb0*/  HMMA.16816.F32 R8, R120.reuse, R10, RZ ;  /* 0x0000000a7808723c */ /* 0x040fe200000018ff */
[----:B------:R-:W1:Y:S03]  /*17bc0*/  LDSM.16.M88.4 R136, [R195] ;  /* 0x00000000c388783b */ /* 0x000e660000000200 */
[----:B------:R-:W-:Y:S02]  /*17bd0*/  LEA.HI.X R47, R39, c[0x0][0x1fc], R38, 0x1, P0 ;  /* 0x00007f00272f7a11 */ /* 0x000fe400000f0c26 */
[C---:B------:R-:W-:Y:S01]  /*17be0*/  ISETP.GT.AND P0, PT, R119.reuse, R237, PT ;  /* 0x000000ed7700720c */ /* 0x040fe20003f04270 */
[----:B------:R-:W1:Y:S01]  /*17bf0*/  LDSM.16.M88.4 R140, [R196] ;  /* 0x00000000c48c783b */ /* 0x000e620000000200 */
[C---:B--2---:R-:W-:Y:S05]  /*17c00*/  HMMA.16816.F32 R12, R120.reuse, R16, RZ ;  /* 0x00000010780c723c */ /* 0x044fea00000018ff */
[----:B------:R-:W2:Y:S03]  /*17c10*/  LDSM.16.M88.4 R148, [R197] ;  /* 0x00000000c594783b */ /* 0x000ea60000000200 */
[C---:B------:R-:W-:Y:S03]  /*17c20*/  HMMA.16816.F32 R16, R120.reuse, R18, RZ ;  /* 0x000000127810723c */ /* 0x040fe600000018ff */
[----:B------:R-:W1:Y:S01]  /*17c30*/  LDSM.16.M88.4 R152, [R198] ;  /* 0x00000000c698783b */ /* 0x000e620000000200 */
[----:B------:R-:W-:Y:S04]  /*17c40*/  @P0 IMAD.MOV.U32 R118, RZ, RZ, c[0x0][0x1e0] ;  /* 0x00007800ff760624 */ /* 0x000fe800078e00ff */
[C---:B---3--:R-:W-:Y:S01]  /*17c50*/  HMMA.16816.F32 R20, R120.reuse, R24, RZ ;  /* 0x000000187814723c */ /* 0x048fe200000018ff */
[----:B------:R-:W-:Y:S01]  /*17c60*/  @!PT LDS RZ, [RZ] ;  /* 0x00000000fffff984 */ /* 0x000fe20000000800 */
[----:B------:R-:W-:Y:S01]  /*17c70*/  @!PT LDS RZ, [RZ] ;  /* 0x00000000fffff984 */ /* 0x000fe20000000800 */
[----:B------:R-:W-:Y:S01]  /*17c80*/  @!PT LDS RZ, [RZ] ;  /* 0x00000000fffff984 */ /* 0x000fe20000000800 */
[----:B------:R3:W-:Y:S06]  /*17c90*/  LDGSTS.E.BYPASS.LTC128B.128 [R219+0x100], [R44.64], !P4 ;  /* 0x001000002cdb7fae */ /* 0x0007ec000e101d48 */
[----:B------:R3:W-:Y:S01]  /*17ca0*/  LDGSTS.E.BYPASS.LTC128B.128 [R219+0x3100], [R44.64+0x80], !P5 ;  /* 0x031000802cdb7fae */ /* 0x0007e2000e901d48 */
[C---:B------:R-:W-:Y:S05]  /*17cb0*/  HMMA.16816.F32 R24, R120.reuse, R26, RZ ;  /* 0x0000001a7818723c */ /* 0x040fea00000018ff */
[----:B------:R1:W-:Y:S03]  /*17cc0*/  LDGSTS.E.BYPASS.LTC128B.128 [R219+0x1100], [R158.64], !P4 ;  /* 0x011000009edb7fae */ /* 0x0003e6000e101d48 */
[C---:B----4-:R-:W-:Y:S03]  /*17cd0*/  HMMA.16816.F32 R28, R120.reuse, R32, RZ ;  /* 0x00000020781c723c */ /* 0x050fe600000018ff */
[----:B------:R1:W-:Y:S05]  /*17ce0*/  LDGSTS.E.BYPASS.LTC128B.128 [R219+0x4100], [R158.64+0x80], !P5 ;  /* 0x041000809edb7fae */ /* 0x0003ea000e901d48 */
[C---:B------:R-:W-:Y:S01]  /*17cf0*/  HMMA.16816.F32 R32, R120.reuse, R34, RZ ;  /* 0x000000227820723c */ /* 0x040fe200000018ff */
[----:B------:R1:W-:Y:S06]  /*17d00*/  LDGSTS.E.BYPASS.LTC128B.128 [R219+0x2100], [R156.64], !P4 ;  /* 0x021000009cdb7fae */ /* 0x0003ec000e101d48 */
[----:B------:R3:W-:Y:S01]  /*17d10*/  LDGSTS.E.BYPASS.LTC128B.128 [R219+0x5100], [R46.64+0x80], !P5 ;  /* 0x051000802edb7fae */ /* 0x0007e2000e901d48 */
[C---:B-----5:R-:W-:Y:S05]  /*17d20*/  HMMA.16816.F32 R36, R120.reuse, R40, RZ ;  /* 0x000000287824723c */ /* 0x060fea00000018ff */
[----:B------:R-:W-:Y:S03]  /*17d30*/  LDSM.16.M88.4 R164, [R206+0x800] ;  /* 0x00080000cea4783b */ /* 0x000fe60000000200 */
[C---:B------:R-:W-:Y:S03]  /*17d40*/  HMMA.16816.F32 R40, R120.reuse, R42, RZ ;  /* 0x0000002a7828723c */ /* 0x040fe600000018ff */
[----:B------:R-:W0:Y:S06]  /*17d50*/  LDGDEPBAR ;  /* 0x00000000000079af */ /* 0x000e2c0000000000 */
[----:B------:R-:W-:Y:S06]  /*17d60*/  LDSM.16.M88.4 R176, [R206+0x1000] ;  /* 0x00100000ceb0783b */ /* 0x000fec0000000200 */
[----:B-1----:R-:W1:Y:S01]  /*17d70*/  LDSM.16.M88.4 R156, [R206] ;  /* 0x00000000ce9c783b */ /* 0x002e620000000200 */
[C---:B---3--:R-:W-:Y:S08]  /*17d80*/  HMMA.16816.F32 R44, R120.reuse, R48, RZ ;  /* 0x00000030782c723c */ /* 0x048ff000000018ff */
[----:B------:R-:W-:Y:S08]  /*17d90*/  HMMA.16816.F32 R48, R120, R50, RZ ;  /* 0x000000327830723c */ /* 0x000ff000000018ff */
[C---:B------:R-:W-:Y:S08]  /*17da0*/  HMMA.16816.F32 R4, R124.reuse, R128, R4 ;  /* 0x000000807c04723c */ /* 0x040ff00000001804 */
[C---:B------:R-:W-:Y:S01]  /*17db0*/  HMMA.16816.F32 R8, R124.reuse, R130, R8 ;  /* 0x000000827c08723c */ /* 0x040fe20000001808 */
[----:B------:R-:W3:Y:S07]  /*17dc0*/  LDSM.16.M88.4 R128, [R206+0x1800] ;  /* 0x00180000ce80783b */ /* 0x000eee0000000200 */
[C---:B------:R-:W-:Y:S08]  /*17dd0*/  HMMA.16816.F32 R12, R124.reuse, R132, R12 ;  /* 0x000000847c0c723c */ /* 0x040ff0000000180c */
[C---:B------:R-:W-:Y:S01]  /*17de0*/  HMMA.16816.F32 R16, R124.reuse, R134, R16 ;  /* 0x000000867c10723c */ /* 0x040fe20000001810 */
[----:B------:R-:W4:Y:S07]  /*17df0*/  LDSM.16.M88.4 R132, [R206+0x2000] ;  /* 0x00200000ce84783b */ /* 0x000f2e0000000200 */
[C---:B------:R-:W-:Y:S08]  /*17e00*/  HMMA.16816.F32 R20, R124.reuse, R136, R20 ;  /* 0x000000887c14723c */ /* 0x040ff00000001814 */
[C---:B------:R-:W-:Y:S01]  /*17e10*/  HMMA.16816.F32 R24, R124.reuse, R138, R24 ;  /* 0x0000008a7c18723c */ /* 0x040fe20000001818 */
[----:B------:R-:W5:Y:S07]  /*17e20*/  LDSM.16.M88.4 R136, [R206+0x2800] ;  /* 0x00280000ce88783b */ /* 0x000f6e0000000200 */
[C---:B------:R-:W-:Y:S08]  /*17e30*/  HMMA.16816.F32 R28, R124.reuse, R140, R28 ;  /* 0x0000008c7c1c723c */ /* 0x040ff0000000181c */
[C---:B------:R-:W-:Y:S01]  /*17e40*/  HMMA.16816.F32 R32, R124.reuse, R142, R32 ;  /* 0x0000008e7c20723c */ /* 0x040fe20000001820 */
[----:B------:R-:W3:Y:S07]  /*17e50*/  LDSM.16.M88.4 R140, [R204+-0x3000] ;  /* 0xffd00000cc8c783b */ /* 0x000eee0000000200 */
[C---:B--2---:R-:W-:Y:S08]  /*17e60*/  HMMA.16816.F32 R36, R124.reuse, R148, R36 ;  /* 0x000000947c24723c */ /* 0x044ff00000001824 */
[C---:B------:R-:W-:Y:S01]  /*17e70*/  HMMA.16816.F32 R40, R124.reuse, R150, R40 ;  /* 0x000000967c28723c */ /* 0x040fe20000001828 */
[----:B------:R-:W2:Y:S07]  /*17e80*/  LDSM.16.M88.4 R148, [R204+-0x2800] ;  /* 0xffd80000cc94783b */ /* 0x000eae0000000200 */
[C---:B------:R-:W-:Y:S08]  /*17e90*/  HMMA.16816.F32 R44, R124.reuse, R152, R44 ;  /* 0x000000987c2c723c */ /* 0x040ff0000000182c */
[----:B------:R-:W-:Y:S01]  /*17ea0*/  HMMA.16816.F32 R48, R124, R154, R48 ;  /* 0x0000009a7c30723c */ /* 0x000fe20000001830 */
[----:B------:R-:W2:Y:S07]  /*17eb0*/  LDSM.16.M88.4 R152, [R204+-0x2000] ;  /* 0xffe00000cc98783b */ /* 0x000eae0000000200 */
[C---:B-1----:R-:W-:Y:S08]  /*17ec0*/  HMMA.16816.F32 R4, R144.reuse, R156, R4 ;  /* 0x0000009c9004723c */ /* 0x042ff00000001804 */
[C---:B------:R-:W-:Y:S01]  /*17ed0*/  HMMA.16816.F32 R8, R144.reuse, R158, R8 ;  /* 0x0000009e9008723c */ /* 0x040fe20000001808 */
[----:B------:R-:W-:Y:S07]  /*17ee0*/  LDSM.16.M88.4 R156, [R204+-0x1000] ;  /* 0xfff00000cc9c783b */ /* 0x000fee0000000200 */
[C---:B------:R-:W-:Y:S08]  /*17ef0*/  HMMA.16816.F32 R12, R144.reuse, R164, R12 ;  /* 0x000000a4900c723c */ /* 0x040ff0000000180c */
[C---:B------:R-:W-:Y:S01]  /*17f00*/  HMMA.16816.F32 R16, R144.reuse, R166, R16 ;  /* 0x000000a69010723c */ /* 0x040fe20000001810 */
[----:B------:R-:W-:Y:S07]  /*17f10*/  LDSM.16.M88.4 R164, [R204+-0x800] ;  /* 0xfff80000cca4783b */ /* 0x000fee0000000200 */
[C---:B------:R-:W-:Y:S08]  /*17f20*/  HMMA.16816.F32 R20, R144.reuse, R176, R20 ;  /* 0x000000b09014723c */ /* 0x040ff00000001814 */
[C---:B------:R-:W-:Y:S01]  /*17f30*/  HMMA.16816.F32 R24, R144.reuse, R178, R24 ;  /* 0x000000b29018723c */ /* 0x040fe20000001818 */
[----:B------:R-:W-:Y:S07]  /*17f40*/  LDSM.16.M88.4 R176, [R204] ;  /* 0x00000000ccb0783b */ /* 0x000fee0000000200 */
[C---:B---3--:R-:W-:Y:S08]  /*17f50*/  HMMA.16816.F32 R28, R144.reuse, R128, R28 ;  /* 0x00000080901c723c */ /* 0x048ff0000000181c */
[C---:B------:R-:W-:Y:S01]  /*17f60*/  HMMA.16816.F32 R32, R144.reuse, R130, R32 ;  /* 0x000000829020723c */ /* 0x040fe20000001820 */
[----:B------:R-:W1:Y:S07]  /*17f70*/  LDSM.16.M88.4 R128, [R204+-0x1800] ;  /* 0xffe80000cc80783b */ /* 0x000e6e0000000200 */
[C---:B----4-:R-:W-:Y:S08]  /*17f80*/  HMMA.16816.F32 R36, R144.reuse, R132, R36 ;  /* 0x000000849024723c */ /* 0x050ff00000001824 */
[C---:B------:R-:W-:Y:S01]  /*17f90*/  HMMA.16816.F32 R40, R144.reuse, R134, R40 ;  /* 0x000000869028723c */ /* 0x040fe20000001828 */
[----:B------:R-:W3:Y:S07]  /*17fa0*/  LDSM.16.M88.4 R132, [R192+0x3000] ;  /* 0x00300000c084783b */ /* 0x000eee0000000200 */
[C---:B-----5:R-:W-:Y:S08]  /*17fb0*/  HMMA.16816.F32 R44, R144.reuse, R136, R44 ;  /* 0x00000088902c723c */ /* 0x060ff0000000182c */
[----:B------:R-:W-:Y:S01]  /*17fc0*/  HMMA.16816.F32 R48, R144, R138, R48 ;  /* 0x0000008a9030723c */ /* 0x000fe20000001830 */
[----:B------:R-:W4:Y:S07]  /*17fd0*/  LDSM.16.M88.4 R136, [R192+0x3800] ;  /* 0x00380000c088783b */ /* 0x000f2e0000000200 */
        /* <DEDUP_REMOVED lines=20> */
[----:B------:R-:W3:Y:S07]  /*18120*/  LDSM.16.M88.4 R132, [R192+0x5800] ;  /* 0x00580000c084783b */ /* 0x000eee0000000200 */
[C---:B----4-:R-:W-:Y:S08]  /*18130*/  HMMA.16816.F32 R12, R168.reuse, R136, R12 ;  /* 0x00000088a80c723c */ /* 0x050ff0000000180c */
[C---:B------:R-:W-:Y:S01]  /*18140*/  HMMA.16816.F32 R16, R168.reuse, R138, R16 ;  /* 0x0000008aa810723c */ /* 0x040fe20000001810 */
[----:B------:R-:W4:Y:S07]  /*18150*/  LDSM.16.M88.4 R136, [R199] ;  /* 0x00000000c788783b */ /* 0x000f2e0000000200 */
[C---:B-----5:R-:W-:Y:S08]  /*18160*/  HMMA.16816.F32 R20, R168.reuse, R140, R20 ;  /* 0x0000008ca814723c */ /* 0x060ff00000001814 */
[C---:B------:R-:W-:Y:S01]  /*18170*/  HMMA.16816.F32 R24, R168.reuse, R142, R24 ;  /* 0x0000008ea818723c */ /* 0x040fe20000001818 */
[----:B------:R-:W5:Y:S07]  /*18180*/  LDSM.16.M88.4 R140, [R200] ;  /* 0x00000000c88c783b */ /* 0x000f6e0000000200 */
[C---:B--2---:R-:W-:Y:S08]  /*18190*/  HMMA.16816.F32 R28, R168.reuse, R148, R28 ;  /* 0x00000094a81c723c */ /* 0x044ff0000000181c */
[C---:B------:R-:W-:Y:S01]  /*181a0*/  HMMA.16816.F32 R32, R168.reuse, R150, R32 ;  /* 0x00000096a820723c */ /* 0x040fe20000001820 */
[----:B------:R-:W2:Y:S07]  /*181b0*/  LDSM.16.M88.4 R148, [R201] ;  /* 0x00000000c994783b */ /* 0x000eae0000000200 */
[C---:B-1----:R-:W-:Y:S08]  /*181c0*/  HMMA.16816.F32 R36, R168.reuse, R128, R36 ;  /* 0x00000080a824723c */ /* 0x042ff00000001824 */
[C---:B------:R-:W-:Y:S01]  /*181d0*/  HMMA.16816.F32 R40, R168.reuse, R130, R40 ;  /* 0x00000082a828723c */ /* 0x040fe20000001828 */
[----:B------:R-:W1:Y:S07]  /*181e0*/  LDSM.16.M88.4 R128, [R202] ;  /* 0x00000000ca80783b */ /* 0x000e6e0000000200 */
[C---:B---3--:R-:W-:Y:S08]  /*181f0*/  HMMA.16816.F32 R44, R168.reuse, R132, R44 ;  /* 0x00000084a82c723c */ /* 0x048ff0000000182c */
[----:B------:R-:W-:Y:S01]  /*18200*/  HMMA.16816.F32 R48, R168, R134, R48 ;  /* 0x00000086a830723c */ /* 0x000fe20000001830 */
[----:B------:R-:W3:Y:S07]  /*18210*/  LDSM.16.M88.4 R132, [R203] ;  /* 0x00000000cb84783b */ /* 0x000eee0000000200 */
[C---:B------:R-:W-:Y:S08]  /*18220*/  HMMA.16816.F32 R4, R172.reuse, R152, R4 ;  /* 0x00000098ac04723c */ /* 0x040ff00000001804 */
[C---:B------:R-:W-:Y:S01]  /*18230*/  HMMA.16816.F32 R8, R172.reuse, R154, R8 ;  /* 0x0000009aac08723c */ /* 0x040fe20000001808 */
[----:B------:R-:W-:Y:S07]  /*18240*/  LDSM.16.M88.4 R152, [R206+0x4000] ;  /* 0x00400000ce98783b */ /* 0x000fee0000000200 */
[C---:B----4-:R-:W-:Y:S08]  /*18250*/  HMMA.16816.F32 R12, R172.reuse, R136, R12 ;  /* 0x00000088ac0c723c */ /* 0x050ff0000000180c */
[C---:B------:R-:W-:Y:S01]  /*18260*/  HMMA.16816.F32 R16, R172.reuse, R138, R16 ;  /* 0x0000008aac10723c */ /* 0x040fe20000001810 */
[----:B------:R-:W4:Y:S07]  /*18270*/  LDSM.16.M88.4 R136, [R206+0x3000] ;  /* 0x00300000ce88783b */ /* 0x000f2e0000000200 */
[C---:B-----5:R-:W-:Y:S08]  /*18280*/  HMMA.16816.F32 R20, R172.reuse, R140, R20 ;  /* 0x0000008cac14723c */ /* 0x060ff00000001814 */
        /* <DEDUP_REMOVED lines=14> */
[C---:B-----5:R-:W-:Y:S07]  /*18370*/  HMMA.16816.F32 R12, R180.reuse, R140, R12 ;  /* 0x0000008cb40c723c */ /* 0x060fee000000180c */
[C---:B------:R-:W-:Y:S01]  /*18380*/  @P0 IMAD.SHL.U32 R140, R118.reuse, 0x20, RZ ;  /* 0x00000020768c0824 */ /* 0x040fe200078e00ff */
[C---:B------:R-:W-:Y:S04]  /*18390*/  HMMA.16816.F32 R16, R180.reuse, R142, R16 ;  /* 0x0000008eb410723c */ /* 0x040fe80000001810 */
[----:B------:R-:W-:Y:S03]  /*183a0*/  @P0 SHF.L.U64.HI R141, R118, R0, c[0x0][0x1e4] ;  /* 0x00007900768d0619 */ /* 0x000fe60000010200 */
[----:B------:R-:W-:Y:S01]  /*183b0*/  @P0 IADD3 R142, R119, -0x1, RZ ;  /* 0xffffffff778e0810 */ /* 0x000fe20007ffe0ff */
[C---:B------:R-:W-:Y:S04]  /*183c0*/  HMMA.16816.F32 R20, R180.reuse, R152, R20 ;  /* 0x00000098b414723c */ /* 0x040fe80000001814 */
[----:B------:R-:W-:Y:S03]  /*183d0*/  @P0 SHF.R.S32.HI R143, RZ, 0x1f, R142 ;  /* 0x0000001fff8f0819 */ /* 0x000fe6000001148e */
[----:B------:R-:W-:Y:S01]  /*183e0*/  @P0 IMAD.MOV.U32 R152, RZ, RZ, R240 ;  /* 0x000000ffff980224 */ /* 0x000fe200078e00f0 */
[C---:B------:R-:W-:Y:S04]  /*183f0*/  HMMA.16816.F32 R24, R180.reuse, R154, R24 ;  /* 0x0000009ab418723c */ /* 0x040fe80000001818 */
[----:B------:R-:W-:Y:S02]  /*18400*/  @P0 IMAD R143, R143, c[0x0][0x1e0], RZ ;  /* 0x000078008f8f0a24 */ /* 0x000fe400078e02ff */
[----:B------:R-:W-:Y:S02]  /*18410*/  @P0 IMAD.MOV.U32 R153, RZ, RZ, R236 ;  /* 0x000000ffff990224 */ /* 0x000fe400078e00ec */
[C---:B------:R-:W-:Y:S04]  /*18420*/  HMMA.16816.F32 R28, R180.reuse, R156, R28 ;  /* 0x0000009cb41c723c */ /* 0x040fe8000000181c */
[C---:B------:R-:W-:Y:S02]  /*18430*/  @P0 IMAD R0, R142.reuse, c[0x0][0x1e4], R143 ;  /* 0x000079008e000a24 */ /* 0x040fe400078e028f */
[----:B------:R-:W-:Y:S02]  /*18440*/  @P0 IMAD.WIDE.U32 R142, R142, c[0x0][0x1e0], RZ ;  /* 0x000078008e8e0a25 */ /* 0x000fe400078e00ff */
[C---:B------:R-:W-:Y:S04]  /*18450*/  HMMA.16816.F32 R32, R180.reuse, R158, R32 ;  /* 0x0000009eb420723c */ /* 0x040fe80000001820 */
[----:B------:R-:W-:Y:S02]  /*18460*/  @P0 IMAD.IADD R0, R143, 0x1, R0 ;  /* 0x000000018f000824 */ /* 0x000fe400078e0200 */
[----:B------:R-:W-:Y:S02]  /*18470*/  @P0 IMAD.WIDE.U32 R152, R142, 0x60, R152 ;  /* 0x000000608e980825 */ /* 0x000fe400078e0098 */
[C---:B------:R-:W-:Y:S04]  /*18480*/  HMMA.16816.F32 R36, R180.reuse, R164, R36 ;  /* 0x000000a4b424723c */ /* 0x040fe80000001824 */
[----:B------:R-:W-:Y:S04]  /*18490*/  @P0 IMAD R0, R0, 0x60, RZ ;  /* 0x0000006000000824 */ /* 0x000fe800078e02ff */
[C---:B------:R-:W-:Y:S08]  /*184a0*/  HMMA.16816.F32 R40, R180.reuse, R166, R40 ;  /* 0x000000a6b428723c */ /* 0x040ff00000001828 */
[C---:B--2---:R-:W-:Y:S07]  /*184b0*/  HMMA.16816.F32 R44, R180.reuse, R148, R44 ;  /* 0x00000094b42c723c */ /* 0x044fee000000182c */
[--C-:B------:R-:W-:Y:S01]  /*184c0*/  @P0 IMAD.WIDE.U32 R148, R142, 0x60, R140.reuse ;  /* 0x000000608e940825 */ /* 0x100fe200078e008c */
[----:B------:R-:W-:Y:S07]  /*184d0*/  HMMA.16816.F32 R48, R180, R150, R48 ;  /* 0x00000096b430723c */ /* 0x000fee0000001830 */
[----:B------:R-:W-:Y:S01]  /*184e0*/  @P0 IADD3 R150, P1, R140, R140, RZ ;  /* 0x0000008c8c960210 */ /* 0x000fe20007f3e0ff */
[C---:B------:R-:W-:Y:S05]  /*184f0*/  HMMA.16816.F32 R4, R184.reuse, R176, R4 ;  /* 0x000000b0b804723c */ /* 0x040fea0000001804 */
[----:B------:R-:W-:Y:S01]  /*18500*/  @P0 IMAD.X R151, R141, 0x1, R141, P1 ;  /* 0x000000018d970824 */ /* 0x000fe200008e068d */
[----:B------:R-:W-:Y:S01]  /*18510*/  @P0 IADD3 R118, P2, P1, R240, R148, R140 ;  /* 0x00000094f0760210 */ /* 0x000fe2000795e08c */
[----:B------:R-:W-:Y:S01]  /*18520*/  @P0 IMAD.IADD R140, R0, 0x1, R149 ;  /* 0x00000001008c0824 */ /* 0x000fe200078e0295 */
[C---:B------:R-:W-:Y:S04]  /*18530*/  HMMA.16816.F32 R8, R184.reuse, R178, R8 ;  /* 0x000000b2b808723c */ /* 0x040fe80000001808 */
[----:B------:R-:W-:Y:S01]  /*18540*/  @P0 IMAD.WIDE.U32 R150, R142, 0x60, R150 ;  /* 0x000000608e960825 */ /* 0x000fe200078e0096 */
[----:B------:R-:W-:Y:S02]  /*18550*/  @P0 LEA R142, P3, R152, c[0x0][0x1c8], 0x1 ;  /* 0x00007200988e0a11 */ /* 0x000fe400078608ff */
[----:B------:R-:W-:Y:S01]  /*18560*/  @P0 IADD3.X R141, R236, R140, R141, P2, P1 ;  /* 0x0000008cec8d0210 */ /* 0x000fe200017e248d */
[C---:B-1----:R-:W-:Y:S04]  /*18570*/  HMMA.16816.F32 R12, R184.reuse, R128, R12 ;  /* 0x00000080b80c723c */ /* 0x042fe8000000180c */
[----:B------:R-:W-:Y:S04]  /*18580*/  @P0 IADD3 R148, P2, R240, R148, RZ ;  /* 0x00000094f0940210 */ /* 0x000fe80007f5e0ff */
[C---:B------:R-:W-:Y:S01]  /*18590*/  HMMA.16816.F32 R16, R184.reuse, R130, R16 ;  /* 0x00000082b810723c */ /* 0x040fe20000001810 */
[----:B------:R-:W1:Y:S03]  /*185a0*/  LDSM.16.M88.4 R128, [R204+0x2000] ;  /* 0x00200000cc80783b */ /* 0x000e660000000200 */
[----:B------:R-:W-:Y:S04]  /*185b0*/  @P0 IMAD.X R140, R140, 0x1, R236, P2 ;  /* 0x000000018c8c0824 */ /* 0x000fe800010e06ec */
[C---:B---3--:R-:W-:Y:S08]  /*185c0*/  HMMA.16816.F32 R20, R184.reuse, R132, R20 ;  /* 0x00000084b814723c */ /* 0x048ff00000001814 */
[C---:B------:R-:W-:Y:S01]  /*185d0*/  HMMA.16816.F32 R24, R184.reuse, R134, R24 ;  /* 0x00000086b818723c */ /* 0x040fe20000001818 */
[----:B------:R-:W2:Y:S01]  /*185e0*/  LDSM.16.M88.4 R132, [R204+0x2800] ;  /* 0x00280000cc84783b */ /* 0x000ea20000000200 */
[----:B------:R-:W-:Y:S05]  /*185f0*/  DEPBAR.LE SB0, 0x0 ;  /* 0x000080000000791a */ /* 0x000fea0000000000 */
[----:B------:R-:W-:Y:S01]  /*18600*/  BAR.SYNC.DEFER_BLOCKING 0x0 ;  /* 0x0000000000007b1d */ /* 0x000fe20000010000 */
[C---:B----4-:R-:W-:Y:S07]  /*18610*/  HMMA.16816.F32 R28, R184.reuse, R136, R28 ;  /* 0x00000088b81c723c */ /* 0x050fee000000181c */
[----:B------:R-:W-:Y:S01]  /*18620*/  @P0 IADD3 R136, P1, R240, R150, RZ ;  /* 0x00000096f0880210 */ /* 0x000fe20007f3e0ff */
[C---:B------:R-:W-:Y:S04]  /*18630*/  HMMA.16816.F32 R32, R184.reuse, R138, R32 ;  /* 0x0000008ab820723c */ /* 0x040fe80000001820 */
[----:B------:R-:W-:Y:S03]  /*18640*/  @P0 IADD3.X R137, R236, R0, R151, P1, !PT ;  /* 0x00000000ec890210 */ /* 0x000fe60000ffe497 */
[----:B------:R-:W-:Y:S01]  /*18650*/  @P0 IMAD.IADD R139, R153, 0x1, R0 ;  /* 0x00000001998b0824 */ /* 0x000fe200078e0200 */
[----:B------:R-:W-:Y:S01]  /*18660*/  @P0 LEA R138, P1, R148, c[0x0][0x1c8], 0x1 ;  /* 0x00007200948a0a11 */ /* 0x000fe200078208ff */
[C---:B-1----:R-:W-:Y:S03]  /*18670*/  HMMA.16816.F32 R36, R184.reuse, R128, R36 ;  /* 0x00000080b824723c */ /* 0x042fe60000001824 */
[----:B------:R-:W-:Y:S01]  /*18680*/  @P0 LEA.HI.X R143, R152, c[0x0][0x1cc], R139, 0x1, P3 ;  /* 0x00007300988f0a11 */ /* 0x000fe200018f0c8b */
[----:B------:R-:W-:Y:S01]  /*18690*/  IMAD.IADD R0, R218, 0x1, R209 ;  /* 0x00000001da007824 */ /* 0x000fe200078e02d1 */
[----:B------:R-:W-:Y:S02]  /*186a0*/  @P0 LEA.HI.X R139, R148, c[0x0][0x1cc], R140, 0x1, P1 ;  /* 0x00007300948b0a11 */ /* 0x000fe400008f0c8c */
[----:B------:R-:W-:Y:S01]  /*186b0*/  @P0 LEA R140, P2, R118, c[0x0][0x1c8], 0x1 ;  /* 0x00007200768c0a11 */ /* 0x000fe200078408ff */
[----:B------:R-:W-:Y:S01]  /*186c0*/  @!PT LDS RZ, [RZ] ;  /* 0x00000000fffff984 */ /* 0x000fe20000000800 */
[----:B------:R-:W-:Y:S01]  /*186d0*/  @!PT LDS RZ, [RZ] ;  /* 0x00000000fffff984 */ /* 0x000fe20000000800 */
[----:B------:R-:W-:Y:S01]  /*186e0*/  @!PT LDS RZ, [RZ] ;  /* 0x00000000fffff984 */ /* 0x000fe20000000800 */
[----:B------:R1:W-:Y:S01]  /*186f0*/  @P0 LDGSTS.E.BYPASS.LTC128B.128 [R234+0x8100], [R142.64], !P4 ;  /* 0x081000008eea0fae */ /* 0x0003e2000e101d48 */
[----:B------:R-:W-:Y:S01]  /*18700*/  @P0 LEA R128, P1, R136, c[0x0][0x1c8], 0x1 ;  /* 0x0000720088800a11 */ /* 0x000fe200078208ff */
[C---:B------:R-:W-:Y:S03]  /*18710*/  HMMA.16816.F32 R40, R184.reuse, R130, R40 ;  /* 0x00000082b828723c */ /* 0x040fe60000001828 */
[----:B------:R-:W-:Y:S01]  /*18720*/  @P0 LEA.HI.X R141, R118, c[0x0][0x1cc], R141, 0x1, P2 ;  /* 0x00007300768d0a11 */ /* 0x000fe200010f0c8d */
[----:B------:R1:W-:Y:S01]  /*18730*/  @P0 LDGSTS.E.BYPASS.LTC128B.128 [R234+0xb100], [R142.64+0x80], !P5 ;  /* 0x0b1000808eea0fae */ /* 0x0003e2000e901d48 */
[----:B------:R-:W-:Y:S03]  /*18740*/  @P6 IMAD.HI.U32 R129, R0, c[0x0][0x2c8], RZ ;  /* 0x0000b20000816a27 */ /* 0x000fe600078e00ff */
[C---:B--2---:R-:W-:Y:S02]  /*18750*/  HMMA.16816.F32 R44, R184.reuse, R132, R44 ;  /* 0x00000084b82c723c */ /* 0x044fe4000000182c */
[----:B------:R1:W-:Y:S02]  /*18760*/  @P0 LDGSTS.E.BYPASS.LTC128B.128 [R234+0x9100], [R138.64], !P4 ;  /* 0x091000008aea0fae */ /* 0x0003e4000e101d48 */
[----:B------:R-:W-:Y:S02]  /*18770*/  @P6 SHF.R.U32.HI R0, RZ, c[0x0][0x2cc], R129 ;  /* 0x0000b300ff006a19 */ /* 0x000fe40000011681 */
[----:B------:R-:W-:Y:S02]  /*18780*/  @P0 LEA.HI.X R129, R136, c[0x0][0x1cc], R137, 0x1, P1 ;  /* 0x0000730088810a11 */ /* 0x000fe400008f0c89 */
[----:B------:R1:W-:Y:S01]  /*18790*/  @P0 LDGSTS.E.BYPASS.LTC128B.128 [R234+0xc100], [R138.64+0x80], !P5 ;  /* 0x0c1000808aea0fae */ /* 0x0003e2000e901d48 */
[----:B------:R-:W-:Y:S05]  /*187a0*/  HMMA.16816.F32 R48, R184, R134, R48 ;  /* 0x00000086b830723c */ /* 0x000fea0000001830 */
[----:B------:R1:W-:Y:S02]  /*187b0*/  @P0 LDGSTS.E.BYPASS.LTC128B.128 [R234+0xa100], [R140.64], !P4 ;  /* 0x0a1000008cea0fae */ /* 0x0003e4000e101d48 */
[----:B------:R-:W-:Y:S04]  /*187c0*/  IMAD R135, R119, -0x60, RZ ;  /* 0xffffffa077877824 */ /* 0x000fe800078e02ff */
[----:B------:R2:W-:Y:S01]  /*187d0*/  @P0 LDGSTS.E.BYPASS.LTC128B.128 [R234+0xd100], [R128.64+0x80], !P5 ;  /* 0x0d10008080ea0fae */ /* 0x0005e2000e901d48 */
[----:B------:R-:W-:Y:S02]  /*187e0*/  ISETP.GE.AND P5, PT, R232, 0x1, PT ;  /* 0x00000001e800780c */ /* 0x000fe40003fa6270 */
[----:B------:R-:W-:Y:S03]  /*187f0*/  IADD3 R118, -R217, 0x1, R135 ;  /* 0x00000001d9767810 */ /* 0x000fe60007ffe187 */
[----:B------:R-:W3:Y:S01]  /*18800*/  SHFL.IDX PT, R130, R0, RZ, 0x1c1f ;  /* 0x001c1fff00827589 */ /* 0x000ee200000e0000 */
[----:B------:R-:W-:Y:S05]  /*18810*/  IADD3 R118, -R229, R118, R231 ;  /* 0x00000076e5767210 */ /* 0x000fea0007ffe1e7 */
[----:B------:R-:W0:Y:S01]  /*18820*/  LDGDEPBAR ;  /* 0x00000000000079af */ /* 0x000e220000000000 */
[C---:B--2---:R-:W-:Y:S02]  /*18830*/  IADD3 R129, R118.reuse, c[0x0][0x328], RZ ;  /* 0x0000ca0076817a10 */ /* 0x044fe40007ffe0ff */
        /* <DEDUP_REMOVED lines=17> */
.L_x_824:
[----:B------:R-:W-:Y:S04]  /*18950*/  MOV R130, c[0x0][0x32c] ;  /* 0x0000cb0000827a02 */ /* 0x000fe80000000f00 */
[----:B------:R-:W-:Y:S11]  /*18960*/  ISETP.NE.AND P0, PT, R130, 0x1, PT ;  /* 0x000000018200780c */ /* 0x000ff60003f05270 */
[----:B------:R-:W-:Y:S02]  /*18970*/  @!UPT UIADD3 URZ, URZ, URZ, URZ ;  /* 0x0000003f3f3ff290 */ /* 0x000fe4000fffe03f */
[----:B------:R-:W-:Y:S05]  /*18980*/  @P0 IMAD.HI.U32 R130, R131, c[0x0][0x330], RZ ;  /* 0x0000cc0083820a27 */ /* 0x000fea00078e00ff */
[----:B------:R-:W-:Y:S02]  /*18990*/  @P0 SHF.R.U32.HI R131, RZ, c[0x0][0x334], R130 ;  /* 0x0000cd00ff830a19 */ /* 0x000fe40000011682 */
.L_x_825:
[----:B------:R-:W-:Y:S05]  /*189a0*/  BSYNC B0 ;  /* 0x0000000000007941 */ /* 0x000fea0003800000 */
.L_x_823:
[----:B------:R-:W-:Y:S04]  /*189b0*/  IMAD.IADD R130, R135, 0x1, -R217 ;  /* 0x0000000187827824 */ /* 0x000fe800078e0ad9 */
[----:B------:R-:W-:Y:S05]  /*189c0*/  IMAD R131, R131, c[0x0][0x32c], R130 ;  /* 0x0000cb0083837a24 */ /* 0x000fea00078e0282 */
[----:B------:R-:W-:Y:S02]  /*189d0*/  IADD3 R130, R131, c[0x0][0x32c], RZ ;  /* 0x0000cb0083827a10 */ /* 0x000fe40007ffe0ff */
[----:B------:R-:W-:Y:S02]  /*189e0*/  IMNMX R128, R128, R131, !PT ;  /* 0x0000008380807217 */ /* 0x000fe40007800200 */
[----:B------:R-:W-:Y:S02]  /*189f0*/  IMNMX R137, R137, R130, PT ;  /* 0x0000008289897217 */ /* 0x000fe40003800200 */
.L_x_822:
[C---:B-1----:R-:W-:Y:S02]  /*18a00*/  ISETP.GE.AND P1, PT, R135.reuse, 0x1, PT ;  /* 0x000000018700780c */ /* 0x042fe40003f26270 */
[C---:B------:R-:W-:Y:S02]  /*18a10*/  ISETP.GE.AND P0, PT, R135.reuse, 0x2, PT ;  /* 0x000000028700780c */ /* 0x040fe40003f06270 */
[----:B------:R-:W-:Y:S02]  /*18a20*/  LOP3.LUT R230, R230, 0xffffbfff, RZ, 0xc0, !PT ;  /* 0xffffbfffe6e67812 */ /* 0x000fe400078ec0ff */
[C---:B------:R-:W-:Y:S02]  /*18a30*/  ISETP.GE.AND P2, PT, R135.reuse, 0x9, PT ;  /* 0x000000098700780c */ /* 0x040fe40003f46270 */
[C---:B------:R-:W-:Y:S02]  /*18a40*/  ISETP.GE.AND P6, PT, R135.reuse, 0x42, PT ;  /* 0x000000428700780c */ /* 0x040fe40003fc6270 */
[C---:B------:R-:W-:Y:S02]  /*18a50*/  ISETP.GE.AND P5, PT, R135.reuse, 0x49, PT ;  /* 0x000000498700780c */ /* 0x040fe40003fa6270 */
[----:B------:R-:W-:Y:S02]  /*18a60*/  ISETP.GE.AND P4, PT, R135, 0x4a, PT ;  /* 0x0000004a8700780c */ /* 0x000fe40003f86270 */
[----:B------:R-:W-:Y:S02]  /*18a70*/  @P1 LOP3.LUT R230, R230, 0x4000, RZ, 0xfc, !PT ;  /* 0x00004000e6e61812 */ /* 0x000fe400078efcff */
[----:B------:R-:W-:Y:S02]  /*18a80*/  ISETP.GT.AND P1, PT, R128, RZ, !P1 ;  /* 0x000000ff8000720c */ /* 0x000fe40004f24270 */
[----:B------:R-:W-:Y:S02]  /*18a90*/  LOP3.LUT R230, R230, 0xfffeffff, RZ, 0xc0, !PT ;  /* 0xfffeffffe6e67812 */ /* 0x000fe400078ec0ff */
[----:B------:R-:W-:Y:S02]  /*18aa0*/  ISETP.LT.OR P1, PT, R137, 0x1, P1 ;  /* 0x000000018900780c */ /* 0x000fe40000f21670 */
[----:B------:R-:W-:Y:S02]  /*18ab0*/  @P0 LOP3.LUT R230, R230, 0x10000, RZ, 0xfc, !PT ;  /* 0x00010000e6e60812 */ /* 0x000fe400078efcff */
[----:B------:R-:W-:Y:S02]  /*18ac0*/  ISETP.GT.AND P0, PT, R128, 0x1, !P0 ;  /* 0x000000018000780c */ /* 0x000fe40004704270 */
[----:B------:R-:W-:Y:S02]  /*18ad0*/  FSEL R140, R4, -INF , !P1 ;  /* 0xff800000048c7808 */ /* 0x000fe40004800000 */
[----:B------:R-:W-:Y:S01]  /*18ae0*/  ISETP.GE.AND P1, PT, R135, 0xa, PT ;  /* 0x0000000a8700780c */ /* 0x000fe20003f26270 */
[----:B------:R-:W1:Y:S01]  /*18af0*/  SHFL.IDX PT, R4, R0, 0x1, 0x1c1f ;  /* 0x003c1f0000047f89 */ /* 0x000e6200000e0000 */
[----:B------:R-:W-:Y:S02]  /*18b00*/  ISETP.LT.OR P0, PT, R137, 0x2, P0 ;  /* 0x000000028900780c */ /* 0x000fe40000701670 */
        /* <DEDUP_REMOVED lines=10> */
[----:B------:R-:W-:Y:S01]  /*18bb0*/  ISETP.LT.OR P0, PT, R137, 0xa, P0 ;  /* 0x0000000a8900780c */ /* 0x000fe20000701670 */
[--C-:B-1----:R-:W-:Y:S01]  /*18bc0*/  IMAD.IADD R0, R129, 0x1, R4.reuse ;  /* 0x0000000181007824 */ /* 0x102fe200078e0204 */
[----:B------:R-:W-:Y:S01]  /*18bd0*/  LOP3.LUT R230, R230, 0xffffefff, RZ, 0xc0, !PT ;  /* 0xffffefffe6e67812 */ /* 0x000fe200078ec0ff */
[----:B------:R-:W-:Y:S01]  /*18be0*/  IMAD.IADD R118, R118, 0x1, R4 ;  /* 0x0000000176767824 */ /* 0x000fe200078e0204 */
[----:B------:R-:W-:Y:S02]  /*18bf0*/  FSEL R9, R9, -INF , !P0 ;  /* 0xff80000009097808 */ /* 0x000fe40004000000 */
[----:B------:R-:W-:Y:S02]  /*18c00*/  ISETP.GT.AND P0, PT, R128, 0x10, !P1 ;  /* 0x000000108000780c */ /* 0x000fe40004f04270 */
[----:B------:R-:W-:Y:S02]  /*18c10*/  ISETP.GE.AND P2, PT, R135, 0x52, PT ;  /* 0x000000528700780c */ /* 0x000fe40003f46270 */
[----:B------:R-:W-:Y:S02]  /*18c20*/  ISETP.LT.OR P0, PT, R137, 0x11, P0 ;  /* 0x000000118900780c */ /* 0x000fe40000701670 */
[----:B------:R-:W-:Y:S02]  /*18c30*/  @P1 LOP3.LUT R230, R230, 0x1000, RZ, 0xfc, !PT ;  /* 0x00001000e6e61812 */ /* 0x000fe400078efcff */
[C---:B------:R-:W-:Y:S02]  /*18c40*/  ISETP.GE.AND P1, PT, R135.reuse, 0x12, PT ;  /* 0x000000128700780c */ /* 0x040fe40003f26270 */
        /* <DEDUP_REMOVED lines=70> */
[C---:B------:R-:W-:Y:S04]  /*190b0*/  ISETP.LT.OR P0, PT, R137.reuse, 0x41, P0 ;  /* 0x000000418900780c */ /* 0x040fe80000701670 */
[----:B------:R-:W-:Y:S02]  /*190c0*/  FSEL R155, R36, -INF , !P0 ;  /* 0xff800000249b7808 */ /* 0x000fe40004000000 */
[----:B------:R-:W-:Y:S02]  /*190d0*/  ISETP.GT.AND P0, PT, R128, 0x41, !P6 ;  /* 0x000000418000780c */ /* 0x000fe40007704270 */
[----:B------:R-:W-:Y:S02]  /*190e0*/  @P1 LOP3.LUT R230, R230, 0x1, RZ, 0xfc, !PT ;  /* 0x00000001e6e61812 */ /* 0x000fe400078efcff */
[----:B------:R-:W-:Y:S02]  /*190f0*/  ISETP.LT.OR P0, PT, R137, 0x42, P0 ;  /* 0x000000428900780c */ /* 0x000fe40000701670 */
[----:B------:R-:W-:Y:S02]  /*19100*/  ISETP.GE.AND P1, PT, R135, 0x51, PT ;  /* 0x000000518700780c */ /* 0x000fe40003f26270 */
[----:B------:R-:W-:Y:S02]  /*19110*/  FSEL R151, R37, -INF , !P0 ;  /* 0xff80000025977808 */ /* 0x000fe40004000000 */
[----:B------:R-:W-:Y:S02]  /*19120*/  ISETP.GT.AND P0, PT, R128, 0x48, !P5 ;  /* 0x000000488000780c */ /* 0x000fe40006f04270 */
[----:B------:R-:W-:Y:S02]  /*19130*/  LOP3.LUT R230, R230, 0xfffbffff, RZ, 0xc0, !PT ;  /* 0xfffbffffe6e67812 */ /* 0x000fe400078ec0ff */
        /* <DEDUP_REMOVED lines=36> */
.L_x_828:
[----:B------:R-:W-:Y:S04]  /*19380*/  MOV R4, c[0x0][0x32c] ;  /* 0x0000cb0000047a02 */ /* 0x000fe80000000f00 */
[----:B------:R-:W-:Y:S11]  /*19390*/  ISETP.NE.AND P0, PT, R4, 0x1, PT ;  /* 0x000000010400780c */ /* 0x000ff60003f05270 */
[----:B------:R-:W-:Y:S02]  /*193a0*/  @!UPT UIADD3 URZ, URZ, URZ, URZ ;  /* 0x0000003f3f3ff290 */ /* 0x000fe4000fffe03f */
[----:B------:R-:W-:Y:S05]  /*193b0*/  @P0 IMAD.HI.U32 R4, R5, c[0x0][0x330], RZ ;  /* 0x0000cc0005040a27 */ /* 0x000fea00078e00ff */
[----:B------:R-:W-:Y:S02]  /*193c0*/  @P0 SHF.R.U32.HI R5, RZ, c[0x0][0x334], R4 ;  /* 0x0000cd00ff050a19 */ /* 0x000fe40000011604 */
.L_x_829:
[----:B------:R-:W-:Y:S05]  /*193d0*/  BSYNC B0 ;  /* 0x0000000000007941 */ /* 0x000fea0003800000 */
.L_x_827:
[----:B------:R-:W-:Y:S04]  /*193e0*/  IMAD.IADD R135, R135, 0x1, -R217 ;  /* 0x0000000187877824 */ /* 0x000fe800078e0ad9 */
[----:B------:R-:W-:Y:S05]  /*193f0*/  IMAD R135, R5, c[0x0][0x32c], R135 ;  /* 0x0000cb0005877a24 */ /* 0x000fea00078e0287 */
[----:B------:R-:W-:Y:S02]  /*19400*/  IADD3 R4, R135, c[0x0][0x32c], RZ ;  /* 0x0000cb0087047a10 */ /* 0x000fe40007ffe0ff */
[----:B------:R-:W-:Y:S02]  /*19410*/  IMNMX R118, R118, R135, !PT ;  /* 0x0000008776767217 */ /* 0x000fe40007800200 */
[----:B------:R-:W-:Y:S02]  /*19420*/  IMNMX R0, R0, R4, PT ;  /* 0x0000000400007217 */ /* 0x000fe40003800200 */
.L_x_826:
[----:B------:R-:W-:Y:S02]  /*19430*/  LOP3.LUT P0, RZ, R230, 0x4000, RZ, 0xc0, !PT ;  /* 0x00004000e6ff7812 */ /* 0x000fe4000780c0ff */
[----:B------:R-:W-:Y:S02]  /*19440*/  FMNMX.FTZ R4, R140, R3, !PT ;  /* 0x000000038c047209 */ /* 0x000fe40007810000 */
[----:B------:R-:W-:Y:S02]  /*19450*/  ISETP.GT.AND P0, PT, R118, RZ, !P0 ;  /* 0x000000ff7600720c */ /* 0x000fe40004704270 */
        /* <DEDUP_REMOVED lines=85> */
[C---:B------:R-:W-:Y:S01]  /*199b0*/  ISETP.GT.AND P0, PT, R118.reuse, 0x30, !P0 ;  /* 0x000000307600780c */ /* 0x040fe20004704270 */
[----:B------:R-:W-:Y:S01]  /*199c0*/  LDSM.16.MT88.4 R24, [R190] ;  /* 0x00000000be18783b */ /* 0x000fe20000004200 */
[----:B------:R-:W-:Y:S02]  /*199d0*/  ISETP.GT.AND P3, PT, R118, 0x58, !P3 ;  /* 0x000000587600780c */ /* 0x000fe40005f64270 */
[----:B------:R-:W-:Y:S04]  /*199e0*/  ISETP.LT.OR P0, PT, R0, 0x31, P0 ;  /* 0x000000310000780c */ /* 0x000fe80000701670 */
[----:B------:R-:W-:Y:S02]  /*199f0*/  FSEL R179, R30, -INF , !P0 ;  /* 0xff8000001eb37808 */ /* 0x000fe40004000000 */
[----:B------:R-:W-:Y:S02]  /*19a00*/  LOP3.LUT P0, RZ, R230, 0x8, RZ, 0xc0, !PT ;  /* 0x00000008e6ff7812 */ /* 0x000fe4000780c0ff */
[----:B------:R-:W-:Y:S02]  /*19a10*/  FMNMX.FTZ R5, R179, R5, !PT ;  /* 0x00000005b3057209 */ /* 0x000fe40007810000 */
[----:B------:R-:W-:Y:S04]  /*19a20*/  ISETP.GT.AND P0, PT, R118, 0x31, !P0 ;  /* 0x000000317600780c */ /* 0x000fe80004704270 */
[----:B------:R-:W-:Y:S04]  /*19a30*/  ISETP.LT.OR P0, PT, R0, 0x32, P0 ;  /* 0x000000320000780c */ /* 0x000fe80000701670 */
[----:B------:R-:W-:Y:S02]  /*19a40*/  FSEL R178, R31, -INF , !P0 ;  /* 0xff8000001fb27808 */ /* 0x000fe40004000000 */
[----:B------:R-:W-:Y:S01]  /*19a50*/  LOP3.LUT P0, RZ, R230, 0x4, RZ, 0xc0, !PT ;  /* 0x00000004e6ff7812 */ /* 0x000fe2000780c0ff */
[----:B------:R-:W-:Y:S01]  /*19a60*/  LDSM.16.MT88.4 R28, [R189] ;  /* 0x00000000bd1c783b */ /* 0x000fe20000004200 */
        /* <DEDUP_REMOVED lines=21> */
[----:B------:R-:W-:Y:S02]  /*19bc0*/  ISETP.LT.OR P0, PT, R0, 0x49, P0 ;  /* 0x000000490000780c */ /* 0x000fe40000701670 */
[----:B-1----:R-:W-:Y:S02]  /*19bd0*/  FMNMX.FTZ R6, R4, R6, !PT ;  /* 0x0000000604067209 */ /* 0x002fe40007810000 */
[----:B------:R-:W-:Y:S02]  /*19be0*/  FSEL R143, R42, -INF , !P0 ;  /* 0xff8000002a8f7808 */ /* 0x000fe40004000000 */
[----:B------:R-:W-:Y:S01]  /*19bf0*/  ISETP.GT.AND P0, PT, R118, 0x49, !P4 ;  /* 0x000000497600780c */ /* 0x000fe20006704270 */
[----:B------:R-:W1:Y:S01]  /*19c00*/  SHFL.BFLY PT, R12, R6, 0x1, 0x1f ;  /* 0x0c201f00060c7f89 */ /* 0x000e6200000e0000 */
        /* <DEDUP_REMOVED lines=9> */
[----:B------:R-:W-:Y:S02]  /*19ca0*/  ISETP.GT.AND P0, PT, R118, 0x59, !P6 ;  /* 0x000000597600780c */ /* 0x000fe40007704270 */
[C---:B------:R-:W-:Y:S02]  /*19cb0*/  ISETP.LT.OR P1, PT, R0.reuse, 0x59, P3 ;  /* 0x000000590000780c */ /* 0x040fe40001f21670 */
[----:B------:R-:W-:Y:S02]  /*19cc0*/  FMNMX.FTZ R5, R135, R5, !PT ;  /* 0x0000000587057209 */ /* 0x000fe40007810000 */
        /* <DEDUP_REMOVED lines=22> */
[----:B------:R-:W-:Y:S01]  /*19e30*/  LDSM.16.MT88.4 R40, [R188+0x4800] ;  /* 0x00480000bc28783b */ /* 0x000fe20000004200 */
[--C-:B------:R-:W-:Y:S02]  /*19e40*/  FFMA.FTZ R51, R138, c[0x0][0x2d0], -R137.reuse ;  /* 0x0000b4008a337a23 */ /* 0x100fe40000010889 */
[----:B------:R-:W1:Y:S01]  /*19e50*/  MUFU.EX2 R3, R3 ;  /* 0x0000000300037308 */ /* 0x000e620000000800 */
[--C-:B------:R-:W-:Y:S02]  /*19e60*/  FFMA.FTZ R131, R131, c[0x0][0x2d0], -R137.reuse ;  /* 0x0000b40083837a23 */ /* 0x100fe40000010889 */
[--C-:B------:R-:W-:Y:S02]  /*19e70*/  FFMA.FTZ R134, R134, c[0x0][0x2d0], -R137.reuse ;  /* 0x0000b40086867a23 */ /* 0x100fe40000010889 */
[--C-:B------:R-:W-:Y:S01]  /*19e80*/  FFMA.FTZ R136, R136, c[0x0][0x2d0], -R137.reuse ;  /* 0x0000b40088887a23 */ /* 0x100fe20000010889 */
[----:B------:R-:W2:Y:S01]  /*19e90*/  SHFL.BFLY PT, R4, R5, 0x1, 0x1f ;  /* 0x0c201f0005047f89 */ /* 0x000ea200000e0000 */
        /* <DEDUP_REMOVED lines=11> */
[C---:B-1----:R-:W-:Y:S02]  /*19f50*/  FMUL.FTZ R8, R3.reuse, R108 ;  /* 0x0000006c03087220 */ /* 0x042fe40000410000 */
[C---:B------:R-:W-:Y:S02]  /*19f60*/  FMUL.FTZ R9, R3.reuse, R109 ;  /* 0x0000006d03097220 */ /* 0x040fe40000410000 */
[----:B------:R-:W-:Y:S01]  /*19f70*/  FMUL.FTZ R68, R3, R68 ;  /* 0x0000004403447220 */ /* 0x000fe20000410000 */
[----:B--2---:R-:W-:Y:S01]  /*19f80*/  FMNMX.FTZ R12, R5, R4, !PT ;  /* 0x00000004050c7209 */ /* 0x004fe20007810000 */
[----:B------:R-:W1:Y:S01]  /*19f90*/  MUFU.EX2 R44, R44 ;  /* 0x0000002c002c7308 */ /* 0x000e620000000800 */
[C---:B------:R-:W-:Y:S02]  /*19fa0*/  FMUL.FTZ R5, R3.reuse, R113 ;  /* 0x0000007103057220 */ /* 0x040fe40000410000 */
[C---:B------:R-:W-:Y:S01]  /*19fb0*/  FSETP.NEU.FTZ.AND P0, PT, R12.reuse, -INF , PT ;  /* 0xff8000000c00780b */ /* 0x040fe20003f1d000 */
[C---:B------:R-:W-:Y:S02]  /*19fc0*/  FMUL.FTZ R50, R12.reuse, c[0x0][0x2d0] ;  /* 0x0000b4000c327a20 */ /* 0x040fe40000410000 */
[C---:B------:R-:W-:Y:S01]  /*19fd0*/  FMUL.FTZ R69, R3.reuse, R69 ;  /* 0x0000004503457220 */ /* 0x040fe20000410000 */
[----:B------:R-:W-:Y:S01]  /*19fe0*/  FSEL R4, R12, RZ, P0 ;  /* 0x000000ff0c047208 */ /* 0x000fe20000000000 */
[C---:B------:R-:W-:Y:S01]  /*19ff0*/  FMUL.FTZ R72, R3.reuse, R72 ;  /* 0x0000004803487220 */ /* 0x040fe20000410000 */
[----:B------:R-:W-:Y:S01]  /*1a000*/  FSEL R50, R50, RZ, P0 ;  /* 0x000000ff32327208 */ /* 0x000fe20000000000 */
[----:B------:R-:W-:Y:S01]  /*1a010*/  FMUL.FTZ R73, R3, R73 ;  /* 0x0000004903497220 */ /* 0x000fe20000410000 */
[----:B------:R-:W-:Y:S01]  /*1a020*/  MUFU.EX2 R51, R51 ;  /* 0x0000003300337308 */ /* 0x000fe20000000800 */
[----:B------:R-:W-:Y:S01]  /*1a030*/  FADD.FTZ R2, -R4, R2 ;  /* 0x0000000204027221 */ /* 0x000fe20000010100 */
[----:B------:R-:W-:Y:S01]  /*1a040*/  ISETP.GT.AND P0, PT, R119, R237, PT ;  /* 0x000000ed7700720c */ /* 0x000fe20003f04270 */
[--C-:B------:R-:W-:Y:S02]  /*1a050*/  FFMA.FTZ R47, R10, c[0x0][0x2d0], -R50.reuse ;  /* 0x0000b4000a2f7a23 */ /* 0x100fe40000010832 */
[--C-:B------:R-:W-:Y:S02]  /*1a060*/  FFMA.FTZ R46, R11, c[0x0][0x2d0], -R50.reuse ;  /* 0x0000b4000b2e7a23 */ /* 0x100fe40000010832 */
[--C-:B------:R-:W-:Y:S01]  /*1a070*/  FFMA.FTZ R49, R16, c[0x0][0x2d0], -R50.reuse ;  /* 0x0000b40010317a23 */ /* 0x100fe20000010832 */
[----:B---3--:R-:W-:Y:S01]  /*1a080*/  F2FP.PACK_AB R16, R15, R45 ;  /* 0x0000002d0f10723e */ /* 0x008fe200000000ff */
[--C-:B------:R-:W-:Y:S01]  /*1a090*/  FFMA.FTZ R48, R7, c[0x0][0x2d0], -R50.reuse ;  /* 0x0000b40007307a23 */ /* 0x100fe20000010832 */
[----:B------:R-:W-:Y:S01]  /*1a0a0*/  MUFU.EX2 R47, R47 ;  /* 0x0000002f002f7308 */ /* 0x000fe20000000800 */
[----:B------:R-:W-:Y:S01]  /*1a0b0*/  FMUL.FTZ R2, R2, c[0x0][0x2d0] ;  /* 0x0000b40002027a20 */ /* 0x000fe20000410000 */
[----:B-1----:R-:W-:Y:S01]  /*1a0c0*/  F2FP.PACK_AB R18, R44, R14 ;  /* 0x0000000e2c12723e */ /* 0x002fe200000000ff */
[C---:B------:R-:W-:Y:S02]  /*1a0d0*/  FMUL.FTZ R4, R3.reuse, R112 ;  /* 0x0000007003047220 */ /* 0x040fe40000410000 */
[C---:B------:R-:W-:Y:S02]  /*1a0e0*/  FMUL.FTZ R76, R3.reuse, R76 ;  /* 0x0000004c034c7220 */ /* 0x040fe40000410000 */
[C---:B------:R-:W-:Y:S03]  /*1a0f0*/  FMUL.FTZ R77, R3.reuse, R77 ;  /* 0x0000004d034d7220 */ /* 0x040fe60000410000 */
[----:B------:R-:W1:Y:S01]  /*1a100*/  MUFU.EX2 R2, R2 ;  /* 0x0000000200027308 */ /* 0x000e620000000800 */
[C---:B------:R-:W-:Y:S02]  /*1a110*/  FMUL.FTZ R80, R3.reuse, R80 ;  /* 0x0000005003507220 */ /* 0x040fe40000410000 */
[C---:B------:R-:W-:Y:S02]  /*1a120*/  FMUL.FTZ R81, R3.reuse, R81 ;  /* 0x0000005103517220 */ /* 0x040fe40000410000 */
[C---:B------:R-:W-:Y:S02]  /*1a130*/  FMUL.FTZ R84, R3.reuse, R84 ;  /* 0x0000005403547220 */ /* 0x040fe40000410000 */
[----:B------:R-:W-:Y:S02]  /*1a140*/  FMUL.FTZ R85, R3, R85 ;  /* 0x0000005503557220 */ /* 0x000fe40000410000 */
[--C-:B------:R-:W-:Y:S01]  /*1a150*/  FFMA.FTZ R138, R37, c[0x0][0x2d0], -R50.reuse ;  /* 0x0000b400258a7a23 */ /* 0x100fe20000010832 */
[----:B------:R-:W-:Y:S01]  /*1a160*/  MUFU.EX2 R49, R49 ;  /* 0x0000003100317308 */ /* 0x000fe20000000800 */
[--C-:B------:R-:W-:Y:S02]  /*1a170*/  FFMA.FTZ R139, R36, c[0x0][0x2d0], -R50.reuse ;  /* 0x0000b400248b7a23 */ /* 0x100fe40000010832 */
[----:B------:R-:W-:Y:S01]  /*1a180*/  LDSM.16.MT88.4 R36, [R188+0x800] ;  /* 0x00080000bc24783b */ /* 0x000fe20000004200 */
[--C-:B------:R-:W-:Y:S02]  /*1a190*/  FFMA.FTZ R140, R33, c[0x0][0x2d0], -R50.reuse ;  /* 0x0000b400218c7a23 */ /* 0x100fe40000010832 */
[--C-:B------:R-:W-:Y:S02]  /*1a1a0*/  FFMA.FTZ R141, R32, c[0x0][0x2d0], -R50.reuse ;  /* 0x0000b400208d7a23 */ /* 0x100fe40000010832 */
[C---:B------:R-:W-:Y:S02]  /*1a1b0*/  FMUL.FTZ R88, R3.reuse, R88 ;  /* 0x0000005803587220 */ /* 0x040fe40000410000 */
[----:B------:R-:W2:Y:S01]  /*1a1c0*/  MUFU.EX2 R48, R48 ;  /* 0x0000003000307308 */ /* 0x000ea20000000800 */
[----:B------:R-:W-:Y:S01]  /*1a1d0*/  LDSM.16.MT88.4 R32, [R189+0x800] ;  /* 0x00080000bd20783b */ /* 0x000fe20000004200 */
[C---:B------:R-:W-:Y:S02]  /*1a1e0*/  FMUL.FTZ R89, R3.reuse, R89 ;  /* 0x0000005903597220 */ /* 0x040fe40000410000 */
[C---:B-1----:R-:W-:Y:S02]  /*1a1f0*/  FMUL.FTZ R6, R2.reuse, R114 ;  /* 0x0000007202067220 */ /* 0x042fe40000410000 */
[C---:B------:R-:W-:Y:S02]  /*1a200*/  FMUL.FTZ R7, R2.reuse, R115 ;  /* 0x0000007302077220 */ /* 0x040fe40000410000 */
[C---:B------:R-:W-:Y:S02]  /*1a210*/  FMUL.FTZ R10, R2.reuse, R110 ;  /* 0x0000006e020a7220 */ /* 0x040fe40000410000 */
[----:B------:R-:W1:Y:S01]  /*1a220*/  MUFU.EX2 R46, R46 ;  /* 0x0000002e002e7308 */ /* 0x000e620000000800 */
[C---:B------:R-:W-:Y:S02]  /*1a230*/  FMUL.FTZ R11, R2.reuse, R111 ;  /* 0x0000006f020b7220 */ /* 0x040fe40000410000 */
[C---:B------:R-:W-:Y:S01]  /*1a240*/  FMUL.FTZ R70, R2.reuse, R70 ;  /* 0x0000004602467220 */ /* 0x040fe20000410000 */
[----:B------:R-:W-:Y:S01]  /*1a250*/  LDSM.16.MT88.4 R108, [R191+0x2800] ;  /* 0x00280000bf6c783b */ /* 0x000fe20000004200 */
[C---:B------:R-:W-:Y:S02]  /*1a260*/  FMUL.FTZ R71, R2.reuse, R71 ;  /* 0x0000004702477220 */ /* 0x040fe40000410000 */
[C---:B------:R-:W-:Y:S02]  /*1a270*/  FMUL.FTZ R74, R2.reuse, R74 ;  /* 0x0000004a024a7220 */ /* 0x040fe40000410000 */
[C---:B------:R-:W-:Y:S01]  /*1a280*/  FMUL.FTZ R75, R2.reuse, R75 ;  /* 0x0000004b024b7220 */ /* 0x040fe20000410000 */
[----:B------:R-:W3:Y:S01]  /*1a290*/  MUFU.EX2 R131, R131 ;  /* 0x0000008300837308 */ /* 0x000ee20000000800 */
[C---:B------:R-:W-:Y:S02]  /*1a2a0*/  FMUL.FTZ R78, R2.reuse, R78 ;  /* 0x0000004e024e7220 */ /* 0x040fe40000410000 */
[----:B------:R-:W-:Y:S01]  /*1a2b0*/  FMUL.FTZ R79, R2, R79 ;  /* 0x0000004f024f7220 */ /* 0x000fe20000410000 */
[----:B--2---:R-:W-:Y:S01]  /*1a2c0*/  F2FP.PACK_AB R17, R48, R49 ;  /* 0x000000313011723e */ /* 0x004fe200000000ff */
[C---:B------:R-:W-:Y:S02]  /*1a2d0*/  FMUL.FTZ R82, R2.reuse, R82 ;  /* 0x0000005202527220 */ /* 0x040fe40000410000 */
[C---:B------:R-:W-:Y:S02]  /*1a2e0*/  FMUL.FTZ R83, R2.reuse, R83 ;  /* 0x0000005302537220 */ /* 0x040fe40000410000 */
[C---:B------:R-:W-:Y:S01]  /*1a2f0*/  FMUL.FTZ R86, R2.reuse, R86 ;  /* 0x0000005602567220 */ /* 0x040fe20000410000 */
[----:B------:R-:W-:Y:S01]  /*1a300*/  MUFU.EX2 R134, R134 ;  /* 0x0000008600867308 */ /* 0x000fe20000000800 */
[C---:B------:R-:W-:Y:S02]  /*1a310*/  FMUL.FTZ R87, R2.reuse, R87 ;  /* 0x0000005702577220 */ /* 0x040fe40000410000 */
[----:B------:R-:W-:Y:S01]  /*1a320*/  FMUL.FTZ R90, R2, R90 ;  /* 0x0000005a025a7220 */ /* 0x000fe20000410000 */
[----:B-1----:R-:W-:Y:S01]  /*1a330*/  F2FP.PACK_AB R19, R46, R47 ;  /* 0x0000002f2e13723e */ /* 0x002fe200000000ff */
[C---:B------:R-:W-:Y:S02]  /*1a340*/  FMUL.FTZ R91, R2.reuse, R91 ;  /* 0x0000005b025b7220 */ /* 0x040fe40000410000 */
[C---:B------:R-:W-:Y:S02]  /*1a350*/  FMUL.FTZ R92, R3.reuse, R92 ;  /* 0x0000005c035c7220 */ /* 0x040fe40000410000 */
[C---:B------:R-:W-:Y:S01]  /*1a360*/  FMUL.FTZ R93, R3.reuse, R93 ;  /* 0x0000005d035d7220 */ /* 0x040fe20000410000 */
[----:B------:R-:W1:Y:S01]  /*1a370*/  MUFU.EX2 R136, R136 ;  /* 0x0000008800887308 */ /* 0x000e620000000800 */
[C---:B------:R-:W-:Y:S05]  /*1a380*/  HMMA.16816.F32 R4, R16.reuse, R20, R4 ;  /* 0x000000141004723c */ /* 0x040fea0000001804 */
[C---:B------:R-:W-:Y:S02]  /*1a390*/  FMUL.FTZ R94, R2.reuse, R94 ;  /* 0x0000005e025e7220 */ /* 0x040fe40000410000 */
[C---:B------:R-:W-:Y:S01]  /*1a3a0*/  FMUL.FTZ R95, R2.reuse, R95 ;  /* 0x0000005f025f7220 */ /* 0x040fe20000410000 */
[C---:B------:R-:W-:Y:S01]  /*1a3b0*/  HMMA.16816.F32 R8, R16.reuse, R22, R8 ;  /* 0x000000161008723c */ /* 0x040fe20000001808 */
[----:B------:R-:W2:Y:S01]  /*1a3c0*/  LDSM.16.MT88.4 R20, [R188] ;  /* 0x00000000bc14783b */ /* 0x000ea20000004200 */
[----:B------:R-:W-:Y:S02]  /*1a3d0*/  MUFU.EX2 R138, R138 ;  /* 0x0000008a008a7308 */ /* 0x000fe40000000800 */
[C---:B------:R-:W-:Y:S02]  /*1a3e0*/  FMUL.FTZ R96, R3.reuse, R96 ;  /* 0x0000006003607220 */ /* 0x040fe40000410000 */
[C---:B------:R-:W-:Y:S02]  /*1a3f0*/  FMUL.FTZ R97, R3.reuse, R97 ;  /* 0x0000006103617220 */ /* 0x040fe40000410000 */
[C---:B------:R-:W-:Y:S04]  /*1a400*/  HMMA.16816.F32 R68, R16.reuse, R24, R68 ;  /* 0x000000181044723c */ /* 0x040fe80000001844 */
[C---:B------:R-:W-:Y:S01]  /*1a410*/  FMUL.FTZ R98, R2.reuse, R98 ;  /* 0x0000006202627220 */ /* 0x040fe20000410000 */
[----:B------:R-:W4:Y:S01]  /*1a420*/  MUFU.EX2 R139, R139 ;  /* 0x0000008b008b7308 */ /* 0x000f220000000800 */
[C---:B------:R-:W-:Y:S02]  /*1a430*/  FMUL.FTZ R99, R2.reuse, R99 ;  /* 0x0000006302637220 */ /* 0x040fe40000410000 */
[C---:B------:R-:W-:Y:S01]  /*1a440*/  HMMA.16816.F32 R72, R16.reuse, R26, R72 ;  /* 0x0000001a1048723c */ /* 0x040fe20000001848 */
[----:B------:R-:W5:Y:S03]  /*1a450*/  LDSM.16.MT88.4 R24, [R191+0x3000] ;  /* 0x00300000bf18783b */ /* 0x000f660000004200 */
[C---:B------:R-:W-:Y:S02]  /*1a460*/  FMUL.FTZ R100, R3.reuse, R100 ;  /* 0x0000006403647220 */ /* 0x040fe40000410000 */
[C---:B------:R-:W-:Y:S01]  /*1a470*/  FMUL.FTZ R101, R3.reuse, R101 ;  /* 0x0000006503657220 */ /* 0x040fe20000410000 */
[----:B------:R-:W-:Y:S01]  /*1a480*/  MUFU.EX2 R140, R140 ;  /* 0x0000008c008c7308 */ /* 0x000fe20000000800 */
[C---:B------:R-:W-:Y:S04]  /*1a490*/  HMMA.16816.F32 R76, R16.reuse, R28, R76 ;  /* 0x0000001c104c723c */ /* 0x040fe8000000184c */
[C---:B------:R-:W-:Y:S02]  /*1a4a0*/  FMUL.FTZ R102, R2.reuse, R102 ;  /* 0x0000006602667220 */ /* 0x040fe40000410000 */
[C---:B------:R-:W-:Y:S02]  /*1a4b0*/  FMUL.FTZ R103, R2.reuse, R103 ;  /* 0x0000006702677220 */ /* 0x040fe40000410000 */
[C---:B------:R-:W-:Y:S01]  /*1a4c0*/  HMMA.16816.F32 R80, R16.reuse, R30, R80 ;  /* 0x0000001e1050723c */ /* 0x040fe20000001850 */
[----:B------:R-:W1:Y:S01]  /*1a4d0*/  LDSM.16.MT88.4 R28, [R190+0x3000] ;  /* 0x00300000be1c783b */ /* 0x000e620000004200 */
[----:B------:R-:W1:Y:S02]  /*1a4e0*/  MUFU.EX2 R141, R141 ;  /* 0x0000008d008d7308 */ /* 0x000e640000000800 */
        /* <DEDUP_REMOVED lines=13> */
[C---:B-----5:R-:W-:Y:S04]  /*1a5c0*/  HMMA.16816.F32 R92, R16.reuse, R24, R92 ;  /* 0x00000018105c723c */ /* 0x060fe8000000185c */
[C---:B------:R-:W-:Y:S02]  /*1a5d0*/  FMUL.FTZ R56, R3.reuse, R56 ;  /* 0x0000003803387220 */ /* 0x040fe40000410000 */
[C---:B------:R-:W-:Y:S02]  /*1a5e0*/  FMUL.FTZ R57, R3.reuse, R57 ;  /* 0x0000003903397220 */ /* 0x040fe40000410000 */
[C---:B------:R-:W-:Y:S01]  /*1a5f0*/  HMMA.16816.F32 R96, R16.reuse, R26, R96 ;  /* 0x0000001a1060723c */ /* 0x040fe20000001860 */
[----:B------:R-:W5:Y:S01]  /*1a600*/  LDSM.16.MT88.4 R24, [R188+0x3000] ;  /* 0x00300000bc18783b */ /* 0x000f620000004200 */
[----:B------:R-:W-:Y:S02]  /*1a610*/  MUFU.EX2 R152, R152 ;  /* 0x0000009800987308 */ /* 0x000fe40000000800 */
[C---:B------:R-:W-:Y:S02]  /*1a620*/  FMUL.FTZ R58, R2.reuse, R58 ;  /* 0x0000003a023a7220 */ /* 0x040fe40000410000 */
[C---:B------:R-:W-:Y:S02]  /*1a630*/  FMUL.FTZ R59, R2.reuse, R59 ;  /* 0x0000003b023b7220 */ /* 0x040fe40000410000 */
[C---:B-1----:R-:W-:Y:S04]  /*1a640*/  HMMA.16816.F32 R100, R16.reuse, R28, R100 ;  /* 0x0000001c1064723c */ /* 0x042fe80000001864 */
[C---:B------:R-:W-:Y:S01]  /*1a650*/  FMUL.FTZ R60, R3.reuse, R60 ;  /* 0x0000003c033c7220 */ /* 0x040fe20000410000 */
[----:B------:R-:W-:Y:S01]  /*1a660*/  MUFU.EX2 R153, R153 ;  /* 0x0000009900997308 */ /* 0x000fe20000000800 */
[C---:B------:R-:W-:Y:S02]  /*1a670*/  FMUL.FTZ R61, R3.reuse, R61 ;  /* 0x0000003d033d7220 */ /* 0x040fe40000410000 */
[C---:B------:R-:W-:Y:S01]  /*1a680*/  HMMA.16816.F32 R104, R16.reuse, R30, R104 ;  /* 0x0000001e1068723c */ /* 0x040fe20000001868 */
[----:B------:R-:W1:Y:S03]  /*1a690*/  LDSM.16.MT88.4 R28, [R191+0x800] ;  /* 0x00080000bf1c783b */ /* 0x000e660000004200 */
[C---:B------:R-:W-:Y:S02]  /*1a6a0*/  FMUL.FTZ R62, R2.reuse, R62 ;  /* 0x0000003e023e7220 */ /* 0x040fe40000410000 */
[C---:B------:R-:W-:Y:S01]  /*1a6b0*/  FMUL.FTZ R63, R2.reuse, R63 ;  /* 0x0000003f023f7220 */ /* 0x040fe20000410000 */
[----:B------:R-:W-:Y:S01]  /*1a6c0*/  MUFU.EX2 R164, R164 ;  /* 0x000000a400a47308 */ /* 0x000fe20000000800 */
[C---:B------:R-:W-:Y:S01]  /*1a6d0*/  FMUL.FTZ R64, R3.reuse, R64 ;  /* 0x0000004003407220 */ /* 0x040fe20000410000 */
[C---:B--2---:R-:W-:Y:S03]  /*1a6e0*/  HMMA.16816.F32 R52, R16.reuse, R20, R52 ;  /* 0x000000141034723c */ /* 0x044fe60000001834 */
[----:B------:R-:W-:Y:S02]  /*1a6f0*/  FMUL.FTZ R65, R3, R65 ;  /* 0x0000004103417220 */ /* 0x000fe40000410000 */
[C---:B------:R-:W-:Y:S02]  /*1a700*/  FMUL.FTZ R66, R2.reuse, R66 ;  /* 0x0000004202427220 */ /* 0x040fe40000410000 */
[----:B------:R-:W-:Y:S01]  /*1a710*/  FMUL.FTZ R67, R2, R67 ;  /* 0x0000004302437220 */ /* 0x000fe20000410000 */
[C---:B------:R-:W-:Y:S01]  /*1a720*/  HMMA.16816.F32 R56, R16.reuse, R22, R56 ;  /* 0x000000161038723c */ /* 0x040fe20000001838 */
[----:B------:R-:W2:Y:S01]  /*1a730*/  LDSM.16.MT88.4 R20, [R190+0x800] ;  /* 0x00080000be14783b */ /* 0x000ea20000004200 */
[----:B------:R-:W-:Y:S02]  /*1a740*/  MUFU.EX2 R165, R165 ;  /* 0x000000a500a57308 */ /* 0x000fe40000000800 */
[--C-:B------:R-:W-:Y:S02]  /*1a750*/  FFMA.FTZ R156, R156, c[0x0][0x2d0], -R50.reuse ;  /* 0x0000b4009c9c7a23 */ /* 0x100fe40000010832 */
[--C-:B------:R-:W-:Y:S02]  /*1a760*/  FFMA.FTZ R157, R157, c[0x0][0x2d0], -R50.reuse ;  /* 0x0000b4009d9d7a23 */ /* 0x100fe40000010832 */
[C---:B-----5:R-:W-:Y:S04]  /*1a770*/  HMMA.16816.F32 R60, R16.reuse, R24, R60 ;  /* 0x00000018103c723c */ /* 0x060fe8000000183c */
[----:B------:R-:W5:Y:S01]  /*1a780*/  MUFU.EX2 R156, R156 ;  /* 0x0000009c009c7308 */ /* 0x000f620000000800 */
[--C-:B------:R-:W-:Y:S02]  /*1a790*/  FFMA.FTZ R158, R158, c[0x0][0x2d0], -R50.reuse ;  /* 0x0000b4009e9e7a23 */ /* 0x100fe40000010832 */
[--C-:B------:R-:W-:Y:S01]  /*1a7a0*/  FFMA.FTZ R159, R159, c[0x0][0x2d0], -R50.reuse ;  /* 0x0000b4009f9f7a23 */ /* 0x100fe20000010832 */
[----:B------:R-:W-:Y:S01]  /*1a7b0*/  HMMA.16816.F32 R64, R16, R26, R64 ;  /* 0x0000001a1040723c */ /* 0x000fe20000001840 */
[----:B------:R-:W5:Y:S03]  /*1a7c0*/  LDSM.16.MT88.4 R24, [R191+0x3800] ;  /* 0x00380000bf18783b */ /* 0x000f660000004200 */
[--C-:B------:R-:W-:Y:S02]  /*1a7d0*/  FFMA.FTZ R179, R179, c[0x0][0x2d0], -R50.reuse ;  /* 0x0000b400b3b37a23 */ /* 0x100fe40000010832 */
[----:B------:R-:W2:Y:S01]  /*1a7e0*/  MUFU.EX2 R157, R157 ;  /* 0x0000009d009d7308 */ /* 0x000ea20000000800 */
[----:B---3--:R-:W-:Y:S01]  /*1a7f0*/  F2FP.PACK_AB R16, R131, R51 ;  /* 0x000000338310723e */ /* 0x008fe200000000ff */
[--C-:B------:R-:W-:Y:S01]  /*1a800*/  FFMA.FTZ R178, R178, c[0x0][0x2d0], -R50.reuse ;  /* 0x0000b400b2b27a23 */ /* 0x100fe20000010832 */
[----:B------:R-:W-:Y:S03]  /*1a810*/  F2FP.PACK_AB R18, R136, R134 ;  /* 0x000000868812723e */ /* 0x000fe600000000ff */
[----:B----4-:R-:W-:Y:S01]  /*1a820*/  F2FP.PACK_AB R17, R139, R138 ;  /* 0x0000008a8b11723e */ /* 0x010fe200000000ff */
[--C-:B------:R-:W-:Y:S01]  /*1a830*/  FFMA.FTZ R177, R177, c[0x0][0x2d0], -R50.reuse ;  /* 0x0000b400b1b17a23 */ /* 0x100fe20000010832 */
[----:B------:R-:W-:Y:S01]  /*1a840*/  F2FP.PACK_AB R19, R141, R140 ;  /* 0x0000008c8d13723e */ /* 0x000fe200000000ff */
[--C-:B------:R-:W-:Y:S01]  /*1a850*/  FFMA.FTZ R167, R167, c[0x0][0x2d0], -R50.reuse ;  /* 0x0000b400a7a77a23 */ /* 0x100fe20000010832 */
[----:B------:R-:W-:Y:S01]  /*1a860*/  MUFU.EX2 R158, R158 ;  /* 0x0000009e009e7308 */ /* 0x000fe20000000800 */
[--C-:B------:R-:W-:Y:S02]  /*1a870*/  FFMA.FTZ R151, R151, c[0x0][0x2d0], -R137.reuse ;  /* 0x0000b40097977a23 */ /* 0x100fe40000010889 */
[--C-:B------:R-:W-:Y:S02]  /*1a880*/  FFMA.FTZ R154, R154, c[0x0][0x2d0], -R50.reuse ;  /* 0x0000b4009a9a7a23 */ /* 0x100fe40000010832 */
[C---:B-1----:R-:W-:Y:S03]  /*1a890*/  HMMA.16816.F32 R4, R16.reuse, R28, R4 ;  /* 0x0000001c1004723c */ /* 0x042fe60000001804 */
[--C-:B------:R-:W-:Y:S02]  /*1a8a0*/  FFMA.FTZ R148, R148, c[0x0][0x2d0], -R50.reuse ;  /* 0x0000b40094947a23 */ /* 0x100fe40000010832 */
[----:B------:R-:W1:Y:S01]  /*1a8b0*/  MUFU.EX2 R159, R159 ;  /* 0x0000009f009f7308 */ /* 0x000e620000000800 */
[--C-:B------:R-:W-:Y:S02]  /*1a8c0*/  FFMA.FTZ R143, R143, c[0x0][0x2d0], -R50.reuse ;  /* 0x0000b4008f8f7a23 */ /* 0x100fe40000010832 */
[C---:B------:R-:W-:Y:S01]  /*1a8d0*/  HMMA.16816.F32 R8, R16.reuse, R30, R8 ;  /* 0x0000001e1008723c */ /* 0x040fe20000001808 */
[----:B------:R-:W-:Y:S03]  /*1a8e0*/  LDSM.16.MT88.4 R28, [R189+0x3800] ;  /* 0x00380000bd1c783b */ /* 0x000fe60000004200 */
[--C-:B------:R-:W-:Y:S02]  /*1a8f0*/  FFMA.FTZ R142, R142, c[0x0][0x2d0], -R50.reuse ;  /* 0x0000b4008e8e7a23 */ /* 0x100fe40000010832 */
[--C-:B------:R-:W-:Y:S01]  /*1a900*/  FFMA.FTZ R133, R133, c[0x0][0x2d0], -R137.reuse ;  /* 0x0000b40085857a23 */ /* 0x100fe20000010889 */
[----:B------:R-:W-:Y:S01]  /*1a910*/  MUFU.EX2 R166, R166 ;  /* 0x000000a600a67308 */ /* 0x000fe20000000800 */
[C---:B--2---:R-:W-:Y:S04]  /*1a920*/  HMMA.16816.F32 R68, R16.reuse, R20, R68 ;  /* 0x000000141044723c */ /* 0x044fe80000001844 */
[--C-:B------:R-:W-:Y:S02]  /*1a930*/  FFMA.FTZ R132, R132, c[0x0][0x2d0], -R137.reuse ;  /* 0x0000b40084847a23 */ /* 0x100fe40000010889 */
[--C-:B------:R-:W-:Y:S02]  /*1a940*/  FFMA.FTZ R130, R130, c[0x0][0x2d0], -R137.reuse ;  /* 0x0000b40082827a23 */ /* 0x100fe40000010889 */
[C---:B------:R-:W-:Y:S01]  /*1a950*/  HMMA.16816.F32 R72, R16.reuse, R22, R72 ;  /* 0x000000161048723c */ /* 0x040fe20000001848 */
[----:B------:R-:W2:Y:S01]  /*1a960*/  LDSM.16.MT88.4 R20, [R190+0x3800] ;  /* 0x00380000be14783b */ /* 0x000ea20000004200 */
[----:B------:R-:W-:Y:S02]  /*1a970*/  MUFU.EX2 R176, R176 ;  /* 0x000000b000b07308 */ /* 0x000fe40000000800 */
[----:B------:R-:W-:Y:S02]  /*1a980*/  FFMA.FTZ R137, R128, c[0x0][0x2d0], -R137 ;  /* 0x0000b40080897a23 */ /* 0x000fe40000010889 */
[--C-:B------:R-:W-:Y:S02]  /*1a990*/  FFMA.FTZ R128, R135, c[0x0][0x2d0], -R50.reuse ;  /* 0x0000b40087807a23 */ /* 0x100fe40000010832 */
[C---:B------:R-:W-:Y:S04]  /*1a9a0*/  HMMA.16816.F32 R76, R16.reuse, R32, R76 ;  /* 0x00000020104c723c */ /* 0x040fe8000000184c */
[----:B------:R-:W3:Y:S01]  /*1a9b0*/  MUFU.EX2 R179, R179 ;  /* 0x000000b300b37308 */ /* 0x000ee20000000800 */
[--C-:B------:R-:W-:Y:S02]  /*1a9c0*/  FFMA.FTZ R129, R129, c[0x0][0x2d0], -R50.reuse ;  /* 0x0000b40081817a23 */ /* 0x100fe40000010832 */
[--C-:B------:R-:W-:Y:S01]  /*1a9d0*/  FFMA.FTZ R118, R118, c[0x0][0x2d0], -R50.reuse ;  /* 0x0000b40076767a23 */ /* 0x100fe20000010832 */
[C---:B------:R-:W-:Y:S01]  /*1a9e0*/  HMMA.16816.F32 R80, R16.reuse, R34, R80 ;  /* 0x000000221050723c */ /* 0x040fe20000001850 */
[----:B------:R-:W4:Y:S03]  /*1a9f0*/  LDSM.16.MT88.4 R32, [R188+0x3800] ;  /* 0x00380000bc20783b */ /* 0x000f260000004200 */
[----:B------:R-:W-:Y:S02]  /*1aa00*/  FFMA.FTZ R50, R13, c[0x0][0x2d0], -R50 ;  /* 0x0000b4000d327a23 */ /* 0x000fe40000010832 */
[----:B------:R-:W1:Y:S01]  /*1aa10*/  MUFU.EX2 R178, R178 ;  /* 0x000000b200b27308 */ /* 0x000e620000000800 */
[----:B------:R-:W-:Y:S01]  /*1aa20*/  FFMA.FTZ R45, R3, R243, R45 ;  /* 0x000000f3032d7223 */ /* 0x000fe2000001002d */
[C---:B------:R-:W-:Y:S04]  /*1aa30*/  HMMA.16816.F32 R84, R16.reuse, R36, R84 ;  /* 0x000000241054723c */ /* 0x040fe80000001854 */
[----:B------:R-:W-:Y:S01]  /*1aa40*/  FFMA.FTZ R49, R2, R242, R49 ;  /* 0x000000f202317223 */ /* 0x000fe20000010031 */
[----:B------:R-:W-:Y:S01]  /*1aa50*/  IADD3 R2, R119, -0x1, RZ ;  /* 0xffffffff77027810 */ /* 0x000fe20007ffe0ff */
[----:B------:R-:W-:Y:S02]  /*1aa60*/  FADD.FTZ R45, R15, R45 ;  /* 0x0000002d0f2d7221 */ /* 0x000fe40000010000 */
[C---:B------:R-:W-:Y:S01]  /*1aa70*/  HMMA.16816.F32 R88, R16.reuse, R38, R88 ;  /* 0x000000261058723c */ /* 0x040fe20000001858 */
[----:B------:R-:W-:Y:S01]  /*1aa80*/  LDSM.16.MT88.4 R36, [R188+0x4000] ;  /* 0x00400000bc24783b */ /* 0x000fe20000004200 */
[----:B------:R-:W-:Y:S02]  /*1aa90*/  MUFU.EX2 R177, R177 ;  /* 0x000000b100b17308 */ /* 0x000fe40000000800 */
[----:B------:R-:W-:Y:S02]  /*1aaa0*/  FADD.FTZ R49, R48, R49 ;  /* 0x0000003130317221 */ /* 0x000fe40000010000 */
[----:B------:R-:W-:Y:S02]  /*1aab0*/  FADD.FTZ R14, R14, R45 ;  /* 0x0000002d0e0e7221 */ /* 0x000fe40000010000 */
[C---:B-----5:R-:W-:Y:S04]  /*1aac0*/  HMMA.16816.F32 R92, R16.reuse, R24, R92 ;  /* 0x00000018105c723c */ /* 0x060fe8000000185c */
[----:B------:R-:W5:Y:S01]  /*1aad0*/  MUFU.EX2 R167, R167 ;  /* 0x000000a700a77308 */ /* 0x000f620000000800 */
[----:B------:R-:W-:Y:S02]  /*1aae0*/  FADD.FTZ R49, R47, R49 ;  /* 0x000000312f317221 */ /* 0x000fe40000010000 */
[----:B------:R-:W-:Y:S01]  /*1aaf0*/  FADD.FTZ R14, R44, R14 ;  /* 0x0000000e2c0e7221 */ /* 0x000fe20000010000 */
[C---:B------:R-:W-:Y:S01]  /*1ab00*/  HMMA.16816.F32 R96, R16.reuse, R26, R96 ;  /* 0x0000001a1060723c */ /* 0x040fe20000001860 */
[----:B------:R-:W-:Y:S03]  /*1ab10*/  LDSM.16.MT88.4 R24, [R190+0x1000] ;  /* 0x00100000be18783b */ /* 0x000fe60000004200 */
[----:B------:R-:W-:Y:S02]  /*1ab20*/  FADD.FTZ R46, R46, R49 ;  /* 0x000000312e2e7221 */ /* 0x000fe40000010000 */
[----:B------:R-:W-:Y:S01]  /*1ab30*/  MUFU.EX2 R155, R155 ;  /* 0x0000009b009b7308 */ /* 0x000fe20000000800 */
[----:B------:R-:W-:Y:S01]  /*1ab40*/  FADD.FTZ R51, R51, R14 ;  /* 0x0000000e33337221 */ /* 0x000fe20000010000 */
[C---:B--2---:R-:W-:Y:S04]  /*1ab50*/  HMMA.16816.F32 R100, R16.reuse, R20, R100 ;  /* 0x000000141064723c */ /* 0x044fe80000001864 */
[----:B------:R-:W-:Y:S02]  /*1ab60*/  FADD.FTZ R46, R138, R46 ;  /* 0x0000002e8a2e7221 */ /* 0x000fe40000010000 */
[----:B------:R-:W-:Y:S02]  /*1ab70*/  FADD.FTZ R51, R131, R51 ;  /* 0x0000003383337221 */ /* 0x000fe40000010000 */
[C---:B------:R-:W-:Y:S01]  /*1ab80*/  HMMA.16816.F32 R104, R16.reuse, R22, R104 ;  /* 0x000000161068723c */ /* 0x040fe20000001868 */
[----:B------:R-:W2:Y:S01]  /*1ab90*/  LDSM.16.MT88.4 R20, [R191+0x1000] ;  /* 0x00100000bf14783b */ /* 0x000ea20000004200 */
[----:B------:R-:W-:Y:S02]  /*1aba0*/  MUFU.EX2 R151, R151 ;  /* 0x0000009700977308 */ /* 0x000fe40000000800 */
[----:B------:R-:W-:Y:S02]  /*1abb0*/  FADD.FTZ R139, R139, R46 ;  /* 0x0000002e8b8b7221 */ /* 0x000fe40000010000 */
[----:B------:R-:W-:Y:S02]  /*1abc0*/  FADD.FTZ R134, R134, R51 ;  /* 0x0000003386867221 */ /* 0x000fe40000010000 */
[C---:B------:R-:W-:Y:S04]  /*1abd0*/  HMMA.16816.F32 R52, R16.reuse, R28, R52 ;  /* 0x0000001c1034723c */ /* 0x040fe80000001834 */
[----:B------:R-:W-:Y:S01]  /*1abe0*/  MUFU.EX2 R244, R244 ;  /* 0x000000f400f47308 */ /* 0x000fe20000000800 */
[----:B------:R-:W-:Y:S02]  /*1abf0*/  FADD.FTZ R139, R140, R139 ;  /* 0x0000008b8c8b7221 */ /* 0x000fe40000010000 */
[----:B------:R-:W-:Y:S01]  /*1ac00*/  FADD.FTZ R134, R136, R134 ;  /* 0x0000008688867221 */ /* 0x000fe20000010000 */
[C---:B------:R-:W-:Y:S01]  /*1ac10*/  HMMA.16816.F32 R56, R16.reuse, R30, R56 ;  /* 0x0000001e1038723c */ /* 0x040fe20000001838 */
[----:B------:R-:W3:Y:S03]  /*1ac20*/  LDSM.16.MT88.4 R28, [R189+0x1000] ;  /* 0x00100000bd1c783b */ /* 0x000ee60000004200 */
[----:B------:R-:W-:Y:S02]  /*1ac30*/  FADD.FTZ R141, R141, R139 ;  /* 0x0000008b8d8d7221 */ /* 0x000fe40000010000 */
[----:B------:R-:W-:Y:S01]  /*1ac40*/  MUFU.EX2 R245, R245 ;  /* 0x000000f500f57308 */ /* 0x000fe20000000800 */
[----:B------:R-:W-:Y:S01]  /*1ac50*/  IMAD.MOV.U32 R119, RZ, RZ, R2 ;  /* 0x000000ffff777224 */ /* 0x000fe200078e0002 */
[C---:B----4-:R-:W-:Y:S04]  /*1ac60*/  HMMA.16816.F32 R60, R16.reuse, R32, R60 ;  /* 0x00000020103c723c */ /* 0x050fe8000000183c */
[----:B------:R-:W-:Y:S02]  /*1ac70*/  FADD.FTZ R141, R156, R141 ;  /* 0x0000008d9c8d7221 */ /* 0x000fe40000010000 */
[----:B------:R-:W-:Y:S02]  /*1ac80*/  IMAD.MOV.U32 R3, RZ, RZ, R0 ;  /* 0x000000ffff037224 */ /* 0x000fe400078e0000 */
[----:B------:R-:W-:Y:S01]  /*1ac90*/  HMMA.16816.F32 R64, R16, R34, R64 ;  /* 0x000000221040723c */ /* 0x000fe20000001840 */
[----:B------:R-:W4:Y:S01]  /*1aca0*/  LDSM.16.MT88.4 R32, [R188+0x1000] ;  /* 0x00100000bc20783b */ /* 0x000f220000004200 */
[----:B------:R-:W3:Y:S02]  /*1acb0*/  MUFU.EX2 R154, R154 ;  /* 0x0000009a009a7308 */ /* 0x000ee40000000800 */
[----:B------:R-:W-:Y:S03]  /*1acc0*/  IMAD.MOV.U32 R2, RZ, RZ, R12 ;  /* 0x000000ffff027224 */ /* 0x000fe600078e000c */
[----:B------:R-:W-:Y:S01]  /*1acd0*/  F2FP.PACK_AB R16, R149, R150 ;  /* 0x000000969510723e */ /* 0x000fe200000000ff */
[----:B------:R-:W-:Y:S01]  /*1ace0*/  FADD.FTZ R150, R150, R134 ;  /* 0x0000008696967221 */ /* 0x000fe20000010000 */
[----:B------:R-:W-:Y:S03]  /*1acf0*/  F2FP.PACK_AB R18, R153, R152 ;  /* 0x000000989912723e */ /* 0x000fe600000000ff */
[----:B------:R-:W-:Y:S01]  /*1ad00*/  F2FP.PACK_AB R17, R157, R156 ;  /* 0x0000009c9d11723e */ /* 0x000fe200000000ff */
[----:B------:R-:W4:Y:S01]  /*1ad10*/  MUFU.EX2 R148, R148 ;  /* 0x0000009400947308 */ /* 0x000f220000000800 */
[----:B-1----:R-:W-:Y:S01]  /*1ad20*/  F2FP.PACK_AB R19, R159, R158 ;  /* 0x0000009e9f13723e */ /* 0x002fe200000000ff */
[----:B------:R-:W-:Y:S02]  /*1ad30*/  FADD.FTZ R150, R149, R150 ;  /* 0x0000009695967221 */ /* 0x000fe40000010000 */
[----:B------:R-:W-:Y:S02]  /*1ad40*/  FADD.FTZ R157, R157, R141 ;  /* 0x0000008d9d9d7221 */ /* 0x000fe40000010000 */
[----:B------:R-:W-:Y:S02]  /*1ad50*/  FADD.FTZ R152, R152, R150 ;  /* 0x0000009698987221 */ /* 0x000fe40000010000 */
[C---:B--2---:R-:W-:Y:S02]  /*1ad60*/  HMMA.16816.F32 R4, R16.reuse, R20, R4 ;  /* 0x000000141004723c */ /* 0x044fe40000001804 */
[----:B------:R-:W-:Y:S01]  /*1ad70*/  MUFU.EX2 R143, R143 ;  /* 0x0000008f008f7308 */ /* 0x000fe20000000800 */
[----:B------:R-:W-:Y:S02]  /*1ad80*/  FADD.FTZ R157, R158, R157 ;  /* 0x0000009d9e9d7221 */ /* 0x000fe40000010000 */
[----:B------:R-:W-:Y:S02]  /*1ad90*/  FADD.FTZ R152, R153, R152 ;  /* 0x0000009899987221 */ /* 0x000fe40000010000 */
[----:B------:R-:W-:Y:S01]  /*1ada0*/  FADD.FTZ R159, R159, R157 ;  /* 0x0000009d9f9f7221 */ /* 0x000fe20000010000 */
[C---:B------:R-:W-:Y:S01]  /*1adb0*/  HMMA.16816.F32 R8, R16.reuse, R22, R8 ;  /* 0x000000161008723c */ /* 0x040fe20000001808 */
[----:B------:R-:W1:Y:S03]  /*1adc0*/  LDSM.16.MT88.4 R20, [R191+0x4000] ;  /* 0x00400000bf14783b */ /* 0x000e660000004200 */
[----:B------:R-:W2:Y:S01]  /*1add0*/  MUFU.EX2 R142, R142 ;  /* 0x0000008e008e7308 */ /* 0x000ea20000000800 */
[----:B---3--:R-:W-:Y:S03]  /*1ade0*/  FADD.FTZ R159, R179, R159 ;  /* 0x0000009fb39f7221 */ /* 0x008fe60000010000 */
[C---:B------:R-:W-:Y:S06]  /*1adf0*/  HMMA.16816.F32 R68, R16.reuse, R24, R68 ;  /* 0x000000181044723c */ /* 0x040fec0000001844 */
[----:B------:R-:W-:Y:S02]  /*1ae00*/  MUFU.EX2 R133, R133 ;  /* 0x0000008500857308 */ /* 0x000fe40000000800 */
[C---:B------:R-:W-:Y:S01]  /*1ae10*/  HMMA.16816.F32 R72, R16.reuse, R26, R72 ;  /* 0x0000001a1048723c */ /* 0x040fe20000001848 */
[----:B------:R-:W3:Y:S07]  /*1ae20*/  LDSM.16.MT88.4 R24, [R190+0x4000] ;  /* 0x00400000be18783b */ /* 0x000eee0000004200 */
[C---:B------:R-:W-:Y:S01]  /*1ae30*/  HMMA.16816.F32 R76, R16.reuse, R28, R76 ;  /* 0x0000001c104c723c */ /* 0x040fe2000000184c */
[----:B------:R-:W-:Y:S07]  /*1ae40*/  MUFU.EX2 R132, R132 ;  /* 0x0000008400847308 */ /* 0x000fee0000000800 */
[C---:B------:R-:W-:Y:S01]  /*1ae50*/  HMMA.16816.F32 R80, R16.reuse, R30, R80 ;  /* 0x0000001e1050723c */ /* 0x040fe20000001850 */
[----:B------:R-:W2:Y:S02]  /*1ae60*/  LDSM.16.MT88.4 R28, [R189+0x4000] ;  /* 0x00400000bd1c783b */ /* 0x000ea40000004200 */
[----:B------:R-:W-:Y:S05]  /*1ae70*/  MUFU.EX2 R130, R130 ;  /* 0x0000008200827308 */ /* 0x000fea0000000800 */
[C---:B----4-:R-:W-:Y:S05]  /*1ae80*/  HMMA.16816.F32 R84, R16.reuse, R32, R84 ;  /* 0x000000201054723c */ /* 0x050fea0000001854 */
[----:B------:R-:W-:Y:S03]  /*1ae90*/  MUFU.EX2 R137, R137 ;  /* 0x0000008900897308 */ /* 0x000fe60000000800 */
[C---:B------:R-:W-:Y:S01]  /*1aea0*/  HMMA.16816.F32 R88, R16.reuse, R34, R88 ;  /* 0x000000221058723c */ /* 0x040fe20000001858 */
[----:B------:R-:W4:Y:S06]  /*1aeb0*/  LDSM.16.MT88.4 R32, [R191+0x1800] ;  /* 0x00180000bf20783b */ /* 0x000f2c0000004200 */
[----:B------:R-:W2:Y:S01]  /*1aec0*/  MUFU.EX2 R128, R128 ;  /* 0x0000008000807308 */ /* 0x000ea20000000800 */
[C---:B-1----:R-:W-:Y:S08]  /*1aed0*/  HMMA.16816.F32 R92, R16.reuse, R20, R92 ;  /* 0x00000014105c723c */ /* 0x042ff0000000185c */
[C---:B------:R-:W-:Y:S01]  /*1aee0*/  HMMA.16816.F32 R96, R16.reuse, R22, R96 ;  /* 0x000000161060723c */ /* 0x040fe20000001860 */
[----:B------:R-:W1:Y:S01]  /*1aef0*/  LDSM.16.MT88.4 R20, [R190+0x1800] ;  /* 0x00180000be14783b */ /* 0x000e620000004200 */
[----:B------:R-:W1:Y:S06]  /*1af00*/  MUFU.EX2 R129, R129 ;  /* 0x0000008100817308 */ /* 0x000e6c0000000800 */
[C---:B---3--:R-:W-:Y:S04]  /*1af10*/  HMMA.16816.F32 R100, R16.reuse, R24, R100 ;  /* 0x000000181064723c */ /* 0x048fe80000001864 */
[----:B------:R-:W3:Y:S04]  /*1af20*/  MUFU.EX2 R118, R118 ;  /* 0x0000007600767308 */ /* 0x000ee80000000800 */
[C---:B------:R-:W-:Y:S01]  /*1af30*/  HMMA.16816.F32 R104, R16.reuse, R26, R104 ;  /* 0x0000001a1068723c */ /* 0x040fe20000001868 */
[----:B------:R-:W1:Y:S05]  /*1af40*/  LDSM.16.MT88.4 R24, [R189+0x1800] ;  /* 0x00180000bd18783b */ /* 0x000e6a0000004200 */
[----:B------:R-:W1:Y:S02]  /*1af50*/  MUFU.EX2 R50, R50 ;  /* 0x0000003200327308 */ /* 0x000e640000000800 */
[C---:B--2---:R-:W-:Y:S08]  /*1af60*/  HMMA.16816.F32 R52, R16.reuse, R28, R52 ;  /* 0x0000001c1034723c */ /* 0x044ff00000001834 */
[C---:B------:R-:W-:Y:S01]  /*1af70*/  HMMA.16816.F32 R56, R16.reuse, R30, R56 ;  /* 0x0000001e1038723c */ /* 0x040fe20000001838 */
[----:B------:R-:W2:Y:S07]  /*1af80*/  LDSM.16.MT88.4 R28, [R188+0x1800] ;  /* 0x00180000bc1c783b */ /* 0x000eae0000004200 */
[C---:B------:R-:W-:Y:S08]  /*1af90*/  HMMA.16816.F32 R60, R16.reuse, R36, R60 ;  /* 0x00000024103c723c */ /* 0x040ff0000000183c */
[----:B------:R-:W-:Y:S01]  /*1afa0*/  HMMA.16816.F32 R64, R16, R38, R64 ;  /* 0x000000261040723c */ /* 0x000fe20000001840 */
[----:B------:R-:W-:Y:S06]  /*1afb0*/  LDSM.16.MT88.4 R36, [R189+0x4800] ;  /* 0x00480000bd24783b */ /* 0x000fec0000004200 */
[C---:B------:R-:W-:Y:S01]  /*1afc0*/  F2FP.PACK_AB R16, R165.reuse, R164 ;  /* 0x000000a4a510723e */ /* 0x040fe200000000ff */
[----:B------:R-:W-:Y:S01]  /*1afd0*/  FADD.FTZ R164, R164, R152 ;  /* 0x00000098a4a47221 */ /* 0x000fe20000010000 */
[----:B------:R-:W-:Y:S03]  /*1afe0*/  F2FP.PACK_AB R18, R176, R166 ;  /* 0x000000a6b012723e */ /* 0x000fe600000000ff */
[C---:B------:R-:W-:Y:S01]  /*1aff0*/  F2FP.PACK_AB R17, R178.reuse, R179 ;  /* 0x000000b3b211723e */ /* 0x040fe200000000ff */
[----:B------:R-:W-:Y:S01]  /*1b000*/  FADD.FTZ R164, R165, R164 ;  /* 0x000000a4a5a47221 */ /* 0x000fe20000010000 */
[----:B-----5:R-:W-:Y:S01]  /*1b010*/  F2FP.PACK_AB R19, R167, R177 ;  /* 0x000000b1a713723e */ /* 0x020fe200000000ff */
[----:B------:R-:W-:Y:S02]  /*1b020*/  FADD.FTZ R178, R178, R159 ;  /* 0x0000009fb2b27221 */ /* 0x000fe40000010000 */
[----:B------:R-:W-:Y:S02]  /*1b030*/  FADD.FTZ R166, R166, R164 ;  /* 0x000000a4a6a67221 */ /* 0x000fe40000010000 */
[----:B------:R-:W-:Y:S02]  /*1b040*/  FADD.FTZ R178, R177, R178 ;  /* 0x000000b2b1b27221 */ /* 0x000fe40000010000 */
[C---:B----4-:R-:W-:Y:S03]  /*1b050*/  HMMA.16816.F32 R4, R16.reuse, R32, R4 ;  /* 0x000000201004723c */ /* 0x050fe60000001804 */
[----:B------:R-:W-:Y:S02]  /*1b060*/  FADD.FTZ R166, R176, R166 ;  /* 0x000000a6b0a67221 */ /* 0x000fe40000010000 */
[----:B------:R-:W-:Y:S03]  /*1b070*/  FADD.FTZ R167, R167, R178 ;  /* 0x000000b2a7a77221 */ /* 0x000fe60000010000 */
[C---:B------:R-:W-:Y:S01]  /*1b080*/  HMMA.16816.F32 R8, R16.reuse, R34, R8 ;  /* 0x000000221008723c */ /* 0x040fe20000001808 */
[----:B------:R-:W4:Y:S03]  /*1b090*/  LDSM.16.MT88.4 R32, [R191+0x4800] ;  /* 0x00480000bf20783b */ /* 0x000f260000004200 */
[----:B------:R-:W-:Y:S04]  /*1b0a0*/  FADD.FTZ R167, R154, R167 ;  /* 0x000000a79aa77221 */ /* 0x000fe80000010000 */
[C---:B-1----:R-:W-:Y:S08]  /*1b0b0*/  HMMA.16816.F32 R68, R16.reuse, R20, R68 ;  /* 0x000000141044723c */ /* 0x042ff00000001844 */
[C---:B------:R-:W-:Y:S01]  /*1b0c0*/  HMMA.16816.F32 R72, R16.reuse, R22, R72 ;  /* 0x000000161048723c */ /* 0x040fe20000001848 */
[----:B------:R-:W1:Y:S07]  /*1b0d0*/  LDSM.16.MT88.4 R20, [R190+0x4800] ;  /* 0x00480000be14783b */ /* 0x000e6e0000004200 */
[C---:B------:R-:W-:Y:S08]  /*1b0e0*/  HMMA.16816.F32 R76, R16.reuse, R24, R76 ;  /* 0x00000018104c723c */ /* 0x040ff0000000184c */
[C---:B------:R-:W-:Y:S01]  /*1b0f0*/  HMMA.16816.F32 R80, R16.reuse, R26, R80 ;  /* 0x0000001a1050723c */ /* 0x040fe20000001850 */
[----:B------:R-:W5:Y:S07]  /*1b100*/  LDSM.16.MT88.4 R24, [R191+0x2000] ;  /* 0x00200000bf18783b */ /* 0x000f6e0000004200 */
[C---:B--2---:R-:W-:Y:S08]  /*1b110*/  HMMA.16816.F32 R84, R16.reuse, R28, R84 ;  /* 0x0000001c1054723c */ /* 0x044ff00000001854 */
[C---:B------:R-:W-:Y:S01]  /*1b120*/  HMMA.16816.F32 R88, R16.reuse, R30, R88 ;  /* 0x0000001e1058723c */ /* 0x040fe20000001858 */
[----:B------:R-:W2:Y:S07]  /*1b130*/  LDSM.16.MT88.4 R28, [R190+0x2000] ;  /* 0x00200000be1c783b */ /* 0x000eae0000004200 */
[C---:B----4-:R-:W-:Y:S08]  /*1b140*/  HMMA.16816.F32 R92, R16.reuse, R32, R92 ;  /* 0x00000020105c723c */ /* 0x050ff0000000185c */
[C---:B------:R-:W-:Y:S01]  /*1b150*/  HMMA.16816.F32 R96, R16.reuse, R34, R96 ;  /* 0x000000221060723c */ /* 0x040fe20000001860 */
[----:B------:R-:W-:Y:S07]  /*1b160*/  LDSM.16.MT88.4 R32, [R188+0x2000] ;  /* 0x00200000bc20783b */ /* 0x000fee0000004200 */
[C---:B-1----:R-:W-:Y:S08]  /*1b170*/  HMMA.16816.F32 R100, R16.reuse, R20, R100 ;  /* 0x000000141064723c */ /* 0x042ff00000001864 */
        /* <DEDUP_REMOVED lines=17> */
[C---:B-----5:R-:W-:Y:S03]  /*1b290*/  HMMA.16816.F32 R4, R16.reuse, R24, R4 ;  /* 0x000000181004723c */ /* 0x060fe60000001804 */
[----:B------:R-:W-:Y:S02]  /*1b2a0*/  FADD.FTZ R244, R245, R244 ;  /* 0x000000f4f5f47221 */ /* 0x000fe40000010000 */
[----:B------:R-:W-:Y:S03]  /*1b2b0*/  FADD.FTZ R142, R142, R148 ;  /* 0x000000948e8e7221 */ /* 0x000fe60000010000 */
[C---:B------:R-:W-:Y:S01]  /*1b2c0*/  HMMA.16816.F32 R8, R16.reuse, R26, R8 ;  /* 0x0000001a1008723c */ /* 0x040fe20000001808 */
[----:B------:R-:W4:Y:S03]  /*1b2d0*/  LDSM.16.MT88.4 R24, [R191+0x5000] ;  /* 0x00500000bf18783b */ /* 0x000f260000004200 */
[----:B------:R-:W-:Y:S04]  /*1b2e0*/  FADD.FTZ R142, R128, R142 ;  /* 0x0000008e808e7221 */ /* 0x000fe80000010000 */
[C---:B--2---:R-:W-:Y:S04]  /*1b2f0*/  HMMA.16816.F32 R68, R16.reuse, R28, R68 ;  /* 0x0000001c1044723c */ /* 0x044fe80000001844 */
[----:B------:R-:W-:Y:S04]  /*1b300*/  FADD.FTZ R142, R129, R142 ;  /* 0x0000008e818e7221 */ /* 0x000fe80000010000 */
[C---:B------:R-:W-:Y:S01]  /*1b310*/  HMMA.16816.F32 R72, R16.reuse, R30, R72 ;  /* 0x0000001e1048723c */ /* 0x040fe20000001848 */
[----:B------:R-:W2:Y:S03]  /*1b320*/  LDSM.16.MT88.4 R28, [R190+0x5000] ;  /* 0x00500000be1c783b */ /* 0x000ea60000004200 */
[----:B---3--:R-:W-:Y:S04]  /*1b330*/  FADD.FTZ R142, R118, R142 ;  /* 0x0000008e768e7221 */ /* 0x008fe80000010000 */
[C---:B-1----:R-:W-:Y:S04]  /*1b340*/  HMMA.16816.F32 R76, R16.reuse, R20, R76 ;  /* 0x00000014104c723c */ /* 0x042fe8000000184c */
[----:B------:R-:W-:Y:S04]  /*1b350*/  FADD.FTZ R242, R50, R142 ;  /* 0x0000008e32f27221 */ /* 0x000fe80000010000 */
[C---:B------:R-:W-:Y:S01]  /*1b360*/  HMMA.16816.F32 R80, R16.reuse, R22, R80 ;  /* 0x000000161050723c */ /* 0x040fe20000001850 */
[----:B------:R-:W1:Y:S07]  /*1b370*/  LDSM.16.MT88.4 R20, [R188+0x5000] ;  /* 0x00500000bc14783b */ /* 0x000e6e0000004200 */
[C---:B------:R-:W-:Y:S08]  /*1b380*/  HMMA.16816.F32 R84, R16.reuse, R32, R84 ;  /* 0x000000201054723c */ /* 0x040ff00000001854 */
[C---:B------:R-:W-:Y:S01]  /*1b390*/  HMMA.16816.F32 R88, R16.reuse, R34, R88 ;  /* 0x000000221058723c */ /* 0x040fe20000001858 */
[----:B------:R-:W3:Y:S07]  /*1b3a0*/  LDSM.16.MT88.4 R32, [R190+0x2800] ;  /* 0x00280000be20783b */ /* 0x000eee0000004200 */
[C---:B----4-:R-:W-:Y:S08]  /*1b3b0*/  HMMA.16816.F32 R92, R16.reuse, R24, R92 ;  /* 0x00000018105c723c */ /* 0x050ff0000000185c */
[C---:B------:R-:W-:Y:S01]  /*1b3c0*/  HMMA.16816.F32 R96, R16.reuse, R26, R96 ;  /* 0x0000001a1060723c */ /* 0x040fe20000001860 */
[----:B------:R-:W4:Y:S07]  /*1b3d0*/  LDSM.16.MT88.4 R24, [R188+0x2800] ;  /* 0x00280000bc18783b */ /* 0x000f2e0000004200 */
[C---:B--2---:R-:W-:Y:S08]  /*1b3e0*/  HMMA.16816.F32 R100, R16.reuse, R28, R100 ;  /* 0x0000001c1064723c */ /* 0x044ff00000001864 */
[C---:B------:R-:W-:Y:S08]  /*1b3f0*/  HMMA.16816.F32 R104, R16.reuse, R30, R104 ;  /* 0x0000001e1068723c */ /* 0x040ff00000001868 */
[C---:B------:R-:W-:Y:S08]  /*1b400*/  HMMA.16816.F32 R52, R16.reuse, R36, R52 ;  /* 0x000000241034723c */ /* 0x040ff00000001834 */
[C---:B------:R-:W-:Y:S08]  /*1b410*/  HMMA.16816.F32 R56, R16.reuse, R38, R56 ;  /* 0x000000261038723c */ /* 0x040ff00000001838 */
[C---:B-1----:R-:W-:Y:S08]  /*1b420*/  HMMA.16816.F32 R60, R16.reuse, R20, R60 ;  /* 0x00000014103c723c */ /* 0x042ff0000000183c */
[----:B------:R-:W-:Y:S01]  /*1b430*/  HMMA.16816.F32 R64, R16, R22, R64 ;  /* 0x000000161040723c */ /* 0x000fe20000001840 */
[----:B------:R-:W1:Y:S06]  /*1b440*/  LDSM.16.MT88.4 R20, [R191+0x5800] ;  /* 0x00580000bf14783b */ /* 0x000e6c0000004200 */
[C---:B------:R-:W-:Y:S01]  /*1b450*/  F2FP.PACK_AB R16, R132.reuse, R133 ;  /* 0x000000858410723e */ /* 0x040fe200000000ff */
[----:B------:R-:W-:Y:S01]  /*1b460*/  FADD.FTZ R133, R133, R244 ;  /* 0x000000f485857221 */ /* 0x000fe20000010000 */
[----:B------:R-:W-:Y:S03]  /*1b470*/  F2FP.PACK_AB R18, R137, R130 ;  /* 0x000000828912723e */ /* 0x000fe600000000ff */
[----:B------:R-:W-:Y:S01]  /*1b480*/  F2FP.PACK_AB R17, R129, R128 ;  /* 0x000000808111723e */ /* 0x000fe200000000ff */
[----:B------:R-:W-:Y:S01]  /*1b490*/  FADD.FTZ R133, R132, R133 ;  /* 0x0000008584857221 */ /* 0x000fe20000010000 */
[----:B------:R-:W-:Y:S03]  /*1b4a0*/  F2FP.PACK_AB R19, R50, R118 ;  /* 0x000000763213723e */ /* 0x000fe600000000ff */
[----:B------:R-:W-:Y:S04]  /*1b4b0*/  FADD.FTZ R133, R130, R133 ;  /* 0x0000008582857221 */ /* 0x000fe80000010000 */
[C---:B------:R-:W-:Y:S01]  /*1b4c0*/  HMMA.16816.F32 R112, R16.reuse, R108, R4 ;  /* 0x0000006c1070723c */ /* 0x040fe20000001804 */
[----:B------:R-:W2:Y:S02]  /*1b4d0*/  LDSM.16.MT88.4 R4, [R190+0x5800] ;  /* 0x00580000be04783b */ /* 0x000ea40000004200 */
[----:B------:R-:W-:Y:S05]  /*1b4e0*/  FADD.FTZ R243, R137, R133 ;  /* 0x0000008589f37221 */ /* 0x000fea0000010000 */
[C---:B------:R-:W-:Y:S01]  /*1b4f0*/  HMMA.16816.F32 R108, R16.reuse, R110, R8 ;  /* 0x0000006e106c723c */ /* 0x040fe20000001808 */
[----:B------:R-:W5:Y:S07]  /*1b500*/  LDSM.16.MT88.4 R8, [R189+0x5800] ;  /* 0x00580000bd08783b */ /* 0x000f6e0000004200 */
[C---:B---3--:R-:W-:Y:S08]  /*1b510*/  HMMA.16816.F32 R68, R16.reuse, R32, R68 ;  /* 0x000000201044723c */ /* 0x048ff00000001844 */
[C---:B------:R-:W-:Y:S08]  /*1b520*/  HMMA.16816.F32 R72, R16.reuse, R34, R72 ;  /* 0x000000221048723c */ /* 0x040ff00000001848 */
[C---:B------:R-:W-:Y:S08]  /*1b530*/  HMMA.16816.F32 R76, R16.reuse, R40, R76 ;  /* 0x00000028104c723c */ /* 0x040ff0000000184c */
[C---:B------:R-:W-:Y:S08]  /*1b540*/  HMMA.16816.F32 R80, R16.reuse, R42, R80 ;  /* 0x0000002a1050723c */ /* 0x040ff00000001850 */
[C---:B----4-:R-:W-:Y:S08]  /*1b550*/  HMMA.16816.F32 R84, R16.reuse, R24, R84 ;  /* 0x000000181054723c */ /* 0x050ff00000001854 */
[C---:B------:R-:W-:Y:S08]  /*1b560*/  HMMA.16816.F32 R88, R16.reuse, R26, R88 ;  /* 0x0000001a1058723c */ /* 0x040ff00000001858 */
[C---:B-1----:R-:W-:Y:S08]  /*1b570*/  HMMA.16816.F32 R92, R16.reuse, R20, R92 ;  /* 0x00000014105c723c */ /* 0x042ff0000000185c */
[C---:B------:R-:W-:Y:S01]  /*1b580*/  HMMA.16816.F32 R96, R16.reuse, R22, R96 ;  /* 0x000000161060723c */ /* 0x040fe20000001860 */
[----:B------:R-:W1:Y:S07]  /*1b590*/  LDSM.16.MT88.4 R20, [R188+0x5800] ;  /* 0x00580000bc14783b */ /* 0x000e6e0000004200 */
[C---:B--2---:R-:W-:Y:S08]  /*1b5a0*/  HMMA.16816.F32 R100, R16.reuse, R4, R100 ;  /* 0x000000041064723c */ /* 0x044ff00000001864 */
[C---:B------:R-:W-:Y:S08]  /*1b5b0*/  HMMA.16816.F32 R104, R16.reuse, R6, R104 ;  /* 0x000000061068723c */ /* 0x040ff00000001868 */
[C---:B-----5:R-:W-:Y:S08]  /*1b5c0*/  HMMA.16816.F32 R52, R16.reuse, R8, R52 ;  /* 0x000000081034723c */ /* 0x060ff00000001834 */
[C---:B------:R-:W-:Y:S08]  /*1b5d0*/  HMMA.16816.F32 R56, R16.reuse, R10, R56 ;  /* 0x0000000a1038723c */ /* 0x040ff00000001838 */
[C---:B-1----:R-:W-:Y:S08]  /*1b5e0*/  HMMA.16816.F32 R60, R16.reuse, R20, R60 ;  /* 0x00000014103c723c */ /* 0x042ff0000000183c */
[----:B------:R-:W-:Y:S01]  /*1b5f0*/  HMMA.16816.F32 R64, R16, R22, R64 ;  /* 0x000000161040723c */ /* 0x000fe20000001840 */
[----:B------:R-:W-:-:S07]  /*1b600*/  @P0 BRA `(.L_x_830) ;  /* 0xffffc29000000947 */ /* 0x000fce000383ffff */
.L_x_821:
[----:B------:R-:W-:Y:S07]  /*1b610*/  @!UPT UIADD3 URZ, URZ, URZ, URZ ;  /* 0x0000003f3f3ff290 */ /* 0x000fee000fffe03f */
[----:B------:R-:W-:Y:S02]  /*1b620*/  MOV R4, 0x1f ;  /* 0x0000001f00047802 */ /* 0x000fe40000000f00 */
[----:B------:R-:W-:Y:S01]  /*1b630*/  MOV R3, 0xffffffff ;  /* 0xffffffff00037802 */ /* 0x000fe20000000f00 */
[----:B------:R-:W-:Y:S06]  /*1b640*/  BRA.DIV ~URZ, `(.L_x_831) ;  /* 0x000043c27f007947 */ /* 0x000fec000b800000 */
[----:B------:R1:W2:Y:S02]  /*1b650*/  SHFL.BFLY PT, R2, R243, 0x2, 0x1f ;  /* 0x0c401f00f3027f89 */ /* 0x0002a400000e0000 */
.L_x_898:
[----:B--2---:R-:W-:Y:S01]  /*1b660*/  FADD.FTZ R2, R2, R243 ;  /* 0x000000f302027221 */ /* 0x004fe20000010000 */
[----:B------:R-:W-:Y:S05]  /*1b670*/  BRA.DIV ~URZ, `(.L_x_832) ;  /* 0x000043f27f007947 */ /* 0x000fea000b800000 */
[----:B------:R-:W2:Y:S04]  /*1b680*/  SHFL.BFLY PT, R4, R242, 0x2, 0x1f ;  /* 0x0c401f00f2047f89 */ /* 0x000ea800000e0000 */
[----:B------:R-:W3:Y:S01]  /*1b690*/  SHFL.BFLY PT, R3, R2, 0x1, 0x1f ;  /* 0x0c201f0002037f89 */ /* 0x000ee200000e0000 */
[----:B--2---:R-:W-:-:S02]  /*1b6a0*/  FADD.FTZ R242, R4, R242 ;  /* 0x000000f204f27221 */ /* 0x004fc40000010000 */
[----:B---3--:R-:W-:-:S03]  /*1b6b0*/  FADD.FTZ R2, R2, R3 ;  /* 0x0000000302027221 */ /* 0x008fc60000010000 */
[----:B------:R2:W3:Y:S04]  /*1b6c0*/  SHFL.BFLY PT, R10, R242, 0x1, 0x1f ;  /* 0x0c201f00f20a7f89 */ /* 0x0004e800000e0000 */
.L_x_899:
[----:B---3--:R-:W-:Y:S01]  /*1b6d0*/  FADD.FTZ R10, R10, R242 ;  /* 0x000000f20a0a7221 */ /* 0x008fe20000010000 */
[----:B------:R-:W-:Y:S02]  /*1b6e0*/  FSETP.NE.FTZ.AND P1, PT, R2, RZ, PT ;  /* 0x000000ff0200720b */ /* 0x000fe40003f35000 */
[----:B------:R-:W-:Y:S02]  /*1b6f0*/  MOV R27, RZ ;  /* 0x000000ff001b7202 */ /* 0x000fe40000000f00 */
[----:B------:R-:W-:Y:S02]  /*1b700*/  FSETP.NE.FTZ.AND P0, PT, R10, RZ, PT ;  /* 0x000000ff0a00720b */ /* 0x000fe40003f15000 */
[----:B------:R-:W-:Y:S02]  /*1b710*/  MOV R17, RZ ;  /* 0x000000ff00117202 */ /* 0x000fe40000000f00 */
[----:B------:R-:W-:Y:S02]  /*1b720*/  MOV R11, 0xff800000 ;  /* 0xff800000000b7802 */ /* 0x000fe40000000f00 */
[----:B------:R-:W-:-:S03]  /*1b730*/  MOV R28, 0x1 ;  /* 0x00000001001c7802 */ /* 0x000fc60000000f00 */
[----:B------:R-:W3:Y:S04]  /*1b740*/  @P1 MUFU.LG2 R3, R2 ;  /* 0x0000000200031308 */ /* 0x000ee80000000c00 */
[----:B------:R-:W-:-:S04]  /*1b750*/  @P0 MOV R14, 0x3f317218 ;  /* 0x3f317218000e0802 */ /* 0x000fc80000000f00 */
[----:B------:R-:W4:Y:S08]  /*1b760*/  @P0 MUFU.RCP R27, R10 ;  /* 0x0000000a001b0308 */ /* 0x000f300000001000 */
[----:B------:R-:W5:Y:S01]  /*1b770*/  @P0 MUFU.LG2 R10, R10 ;  /* 0x0000000a000a0308 */ /* 0x000f620000000c00 */
[----:B---3--:R-:W-:-:S07]  /*1b780*/  @P1 FMUL.FTZ R3, R3, 0.69314718246459960938 ;  /* 0x3f31721803031820 */ /* 0x008fce0000410000 */
[----:B------:R3:W1:Y:S01]  /*1b790*/  @P1 MUFU.RCP R17, R2 ;  /* 0x0000000200111308 */ /* 0x0006620000001000 */
[C---:B----4-:R-:W-:Y:S02]  /*1b7a0*/  FMUL.FTZ R114, R27.reuse, R114 ;  /* 0x000000721b727220 */ /* 0x050fe40000410000 */
[C---:B------:R-:W-:Y:S02]  /*1b7b0*/  FMUL.FTZ R115, R27.reuse, R115 ;  /* 0x000000731b737220 */ /* 0x040fe40000410000 */
[C---:B------:R-:W-:Y:S02]  /*1b7c0*/  FMUL.FTZ R110, R27.reuse, R110 ;  /* 0x0000006e1b6e7220 */ /* 0x040fe40000410000 */
[----:B------:R-:W-:Y:S02]  /*1b7d0*/  FMUL.FTZ R111, R27, R111 ;  /* 0x0000006f1b6f7220 */ /* 0x000fe40000410000 */
[----:B-----5:R-:W-:Y:S02]  /*1b7e0*/  @P0 FMUL.FTZ R13, R10, 0.69314718246459960938 ;  /* 0x3f3172180a0d0820 */ /* 0x020fe40000410000 */
[----:B------:R-:W-:-:S02]  /*1b7f0*/  @P0 FMUL.FTZ R10, R14, c[0x0][0x2d0] ;  /* 0x0000b4000e0a0a20 */ /* 0x000fc40000410000 */
[C---:B------:R-:W-:Y:S02]  /*1b800*/  FMUL.FTZ R18, R27.reuse, R70 ;  /* 0x000000461b127220 */ /* 0x040fe40000410000 */
[----:B------:R-:W-:Y:S01]  /*1b810*/  FMUL.FTZ R19, R27, R71 ;  /* 0x000000471b137220 */ /* 0x000fe20000410000 */
[----:B---3--:R-:W-:Y:S01]  /*1b820*/  @P1 MOV R2, 0x3f317218 ;  /* 0x3f31721800021802 */ /* 0x008fe20000000f00 */
[C---:B-1----:R-:W-:Y:S02]  /*1b830*/  FMUL.FTZ R112, R17.reuse, R112 ;  /* 0x0000007011707220 */ /* 0x042fe40000410000 */
[C---:B------:R-:W-:Y:S02]  /*1b840*/  FMUL.FTZ R113, R17.reuse, R113 ;  /* 0x0000007111717220 */ /* 0x040fe40000410000 */
[----:B------:R-:W-:Y:S02]  /*1b850*/  @P1 FMUL.FTZ R2, R2, c[0x0][0x2d0] ;  /* 0x0000b40002021a20 */ /* 0x000fe40000410000 */
[----:B------:R-:W-:-:S02]  /*1b860*/  FMUL.FTZ R108, R17, R108 ;  /* 0x0000006c116c7220 */ /* 0x000fc40000410000 */
[----:B------:R-:W-:Y:S01]  /*1b870*/  @P1 FFMA.FTZ R11, R2, R0, R3 ;  /* 0x00000000020b1223 */ /* 0x000fe20000010003 */
[----:B------:R-:W-:Y:S01]  /*1b880*/  MOV R0, 0xff800000 ;  /* 0xff80000000007802 */ /* 0x000fe20000000f00 */
        /* <DEDUP_REMOVED lines=27> */
[----:B------:R-:W-:Y:S02]  /*1ba40*/  FMUL.FTZ R16, R17, R64 ;  /* 0x0000004011107220 */ /* 0x000fe40000410000 */
        /* <DEDUP_REMOVED lines=25> */
[----:B------:R-:W-:Y:S02]  /*1bbe0*/  FMUL.FTZ R17, R17, R65 ;  /* 0x0000004111117220 */ /* 0x000fe40000410000 */
[----:B------:R-:W-:Y:S02]  /*1bbf0*/  FMUL.FTZ R27, R27, R67 ;  /* 0x000000431b1b7220 */ /* 0x000fe40000410000 */
[----:B------:R-:W-:Y:S02]  /*1bc00*/  @P0 FFMA.FTZ R0, R10, R12, R13 ;  /* 0x0000000c0a000223 */ /* 0x000fe4000001000d */
.L_x_754:
[----:B------:R-:W1:Y:S01]  /*1bc10*/  S2R R10, SR_TID.X ;  /* 0x00000000000a7919 */ /* 0x000e620000002100 */
[----:B------:R-:W-:Y:S01]  /*1bc20*/  BSSY B0, `(.L_x_833) ;  /* 0x0000010000007945 */ /* 0x000fe20003800000 */
[----:B-1----:R-:W-:-:S13]  /*1bc30*/  LOP3.LUT P0, RZ, R10, 0xff, RZ, 0xc0, !PT ;  /* 0x000000ff0aff7812 */ /* 0x002fda000780c0ff */
[----:B------:R-:W-:Y:S05]  /*1bc40*/  @P0 BRA `(.L_x_834) ;  /* 0x000000d000000947 */ /* 0x000fea0003800000 */
[----:B------:R-:W1:Y:S01]  /*1bc50*/  S2R R12, SR_LANEID ;  /* 0x00000000000c7919 */ /* 0x000e620000000000 */
[----:B------:R-:W-:Y:S01]  /*1bc60*/  VOTEU.ANY UR4, UPT, PT ;  /* 0x0000000000047886 */ /* 0x000fe200038e0100 */
[----:B------:R-:W-:Y:S01]  /*1bc70*/  IMAD.MOV.U32 R30, RZ, RZ, c[0x0][0x560] ;  /* 0x00015800ff1e7624 */ /* 0x000fe200078e00ff */
[----:B------:R-:W1:Y:S01]  /*1bc80*/  FLO.U32 R14, UR4 ;  /* 0x00000004000e7d00 */ /* 0x000e6200080e0000 */
[----:B------:R-:W-:-:S07]  /*1bc90*/  IMAD.MOV.U32 R31, RZ, RZ, c[0x0][0x564] ;  /* 0x00015900ff1f7624 */ /* 0x000fce00078e00ff */
[----:B------:R-:W3:Y:S01]  /*1bca0*/  POPC R13, UR4 ;  /* 0x00000004000d7d09 */ /* 0x000ee20008000000 */
[----:B-1----:R-:W-:-:S13]  /*1bcb0*/  ISETP.EQ.U32.AND P0, PT, R14, R12, PT ;  /* 0x0000000c0e00720c */ /* 0x002fda0003f02070 */
[----:B---3--:R-:W3:Y:S04]  /*1bcc0*/  @P0 ATOMG.E.ADD.STRONG.GPU PT, R13, [R30.64], R13 ;  /* 0x0000000d1e0d09a8 */ /* 0x008ee800081ee1c8 */
[----:B------:R-:W1:Y:S02]  /*1bcd0*/  S2R R12, SR_LTMASK ;  /* 0x00000000000c7919 */ /* 0x000e640000003900 */
[----:B-1----:R-:W-:-:S04]  /*1bce0*/  LOP3.LUT R12, R12, UR4, RZ, 0xc0, !PT ;  /* 0x000000040c0c7c12 */ /* 0x002fc8000f8ec0ff */
[----:B------:R-:W1:Y:S01]  /*1bcf0*/  POPC R208, R12 ;  /* 0x0000000c00d07309 */ /* 0x000e620000000000 */
[----:B---3--:R-:W1:Y:S02]  /*1bd00*/  SHFL.IDX PT, R13, R13, R14, 0x1f ;  /* 0x00001f0e0d0d7589 */ /* 0x008e6400000e0000 */
[----:B-1----:R-:W-:-:S05]  /*1bd10*/  IADD3 R208, R13, c[0x0][0xc], R208 ;  /* 0x000003000dd07a10 */ /* 0x002fca0007ffe0d0 */
.L_x_834:
[----:B------:R-:W-:Y:S05]  /*1bd20*/  BSYNC B0 ;  /* 0x0000000000007941 */ /* 0x000fea0003800000 */
.L_x_833:
[----:B------:R-:W-:Y:S01]  /*1bd30*/  PRMT R12, R28, 0x9910, RZ ;  /* 0x000099101c0c7816 */ /* 0x000fe200000000ff */
[----:B------:R-:W-:Y:S01]  /*1bd40*/  BSSY B1, `(.L_x_835) ;  /* 0x00002a0000017945 */ /* 0x000fe20003800000 */
[----:B------:R-:W-:Y:S02]  /*1bd50*/  SHF.R.S32.HI R32, RZ, 0x1f, R10 ;  /* 0x0000001fff207819 */ /* 0x000fe4000001140a */
[----:B------:R-:W-:Y:S01]  /*1bd60*/  ISETP.NE.AND P0, PT, R12, RZ, PT ;  /* 0x000000ff0c00720c */ /* 0x000fe20003f05270 */
[----:B------:R-:W-:Y:S01]  /*1bd70*/  IMAD.MOV.U32 R12, RZ, RZ, R208 ;  /* 0x000000ffff0c7224 */ /* 0x000fe200078e00d0 */
[----:B------:R-:W-:Y:S02]  /*1bd80*/  LEA.HI R29, R32, R10, RZ, 0x3 ;  /* 0x0000000a201d7211 */ /* 0x000fe400078f18ff */
[----:B------:R-:W-:-:S02]  /*1bd90*/  IADD3 R13, R116, 0x40, RZ ;  /* 0x00000040740d7810 */ /* 0x000fc40007ffe0ff */
[----:B------:R-:W-:Y:S02]  /*1bda0*/  LOP3.LUT R28, R29, 0xfffffff8, RZ, 0xc0, !PT ;  /* 0xfffffff81d1c7812 */ /* 0x000fe400078ec0ff */
[----:B------:R-:W-:Y:S02]  /*1bdb0*/  SHF.R.S32.HI R14, RZ, 0x1f, R116 ;  /* 0x0000001fff0e7819 */ /* 0x000fe40000011474 */
[----:B------:R-:W-:Y:S01]  /*1bdc0*/  SHF.R.S32.HI R15, RZ, 0x1f, R13 ;  /* 0x0000001fff0f7819 */ /* 0x000fe2000001140d */
[----:B------:R-:W-:Y:S01]  /*1bdd0*/  IMAD.IADD R28, R10, 0x1, -R28 ;  /* 0x000000010a1c7824 */ /* 0x000fe200078e0a1c */
[----:B------:R-:W-:Y:S01]  /*1bde0*/  SHF.R.S32.HI R29, RZ, 0x3, R29 ;  /* 0x00000003ff1d7819 */ /* 0x000fe2000001141d */
[----:B------:R-:W-:Y:S05]  /*1bdf0*/  @!P0 BRA `(.L_x_836) ;  /* 0x00001e6000008947 */ /* 0x000fea0003800000 */
[CC--:B------:R-:W-:Y:S01]  /*1be00*/  LEA.HI R33, R32.reuse, R10.reuse, RZ, 0x2 ;  /* 0x0000000a20217211 */ /* 0x0c0fe200078f10ff */
[----:B------:R-:W-:Y:S01]  /*1be10*/  WARPSYNC 0xffffffff ;  /* 0xffffffff00007948 */ /* 0x000fe20003800000 */
[----:B------:R-:W-:Y:S01]  /*1be20*/  LEA.HI R32, R32, R10, RZ, 0x5 ;  /* 0x0000000a20207211 */ /* 0x000fe200078f28ff */
[----:B------:R-:W-:Y:S01]  /*1be30*/  BAR.SYNC.DEFER_BLOCKING 0x1, 0x100 ;  /* 0x0044000000007b1d */ /* 0x000fe20000010000 */
[--C-:B------:R-:W-:Y:S01]  /*1be40*/  SHF.R.S32.HI R30, RZ, 0x2, R33.reuse ;  /* 0x00000002ff1e7819 */ /* 0x100fe20000011421 */
[----:B------:R-:W-:Y:S01]  /*1be50*/  IMAD.MOV.U32 R36, RZ, RZ, c[0x0][0x388] ;  /* 0x0000e200ff247624 */ /* 0x000fe200078e00ff */
[----:B------:R-:W-:-:S02]  /*1be60*/  SHF.R.S32.HI R34, RZ, 0x1f, R33 ;  /* 0x0000001fff227819 */ /* 0x000fc40000011421 */
[----:B------:R-:W-:Y:S02]  /*1be70*/  LOP3.LUT R33, R33, 0xfffffffc, RZ, 0xc0, !PT ;  /* 0xfffffffc21217812 */ /* 0x000fe400078ec0ff */
[----:B------:R-:W-:Y:S02]  /*1be80*/  LEA.HI R34, R34, R30, RZ, 0x3 ;  /* 0x0000001e22227211 */ /* 0x000fe400078f18ff */
[----:B------:R-:W-:Y:S01]  /*1be90*/  SHF.R.S32.HI R31, RZ, 0x5, R32 ;  /* 0x00000005ff1f7819 */ /* 0x000fe20000011420 */
[----:B------:R-:W-:Y:S01]  /*1bea0*/  IMAD.IADD R33, R10, 0x1, -R33 ;  /* 0x000000010a217824 */ /* 0x000fe200078e0a21 */
[----:B------:R-:W-:Y:S02]  /*1beb0*/  LOP3.LUT R34, R34, 0xfffffff8, RZ, 0xc0, !PT ;  /* 0xfffffff822227812 */ /* 0x000fe400078ec0ff */
[----:B------:R-:W-:Y:S02]  /*1bec0*/  F2FP.PACK_AB R35, R109, R108 ;  /* 0x0000006c6d23723e */ /* 0x000fe400000000ff */
[----:B------:R-:W-:Y:S01]  /*1bed0*/  ISETP.NE.U32.AND P0, PT, RZ, c[0x0][0x508], PT ;  /* 0x00014200ff007a0c */ /* 0x000fe20003f05070 */
[----:B------:R-:W-:Y:S01]  /*1bee0*/  IMAD.IADD R34, R30, 0x1, -R34 ;  /* 0x000000011e227824 */ /* 0x000fe200078e0a22 */
[----:B------:R-:W-:Y:S01]  /*1bef0*/  ISETP.NE.U32.AND P2, PT, RZ, c[0x0][0x500], PT ;  /* 0x00014000ff007a0c */ /* 0x000fe20003f45070 */
[----:B------:R-:W-:Y:S01]  /*1bf00*/  IMAD.SHL.U32 R30, R31, 0x400, RZ ;  /* 0x000004001f1e7824 */ /* 0x000fe200078e00ff */
[----:B------:R-:W-:Y:S01]  /*1bf10*/  ISETP.NE.AND.EX P1, PT, RZ, c[0x0][0x50c], PT, P0 ;  /* 0x00014300ff007a0c */ /* 0x000fe20003f25300 */
[----:B------:R-:W-:Y:S01]  /*1bf20*/  IMAD.SHL.U32 R34, R34, 0x40, RZ ;  /* 0x0000004022227824 */ /* 0x000fe200078e00ff */
[----:B------:R-:W-:Y:S01]  /*1bf30*/  ISETP.NE.AND.EX P2, PT, RZ, c[0x0][0x504], PT, P2 ;  /* 0x00014100ff007a0c */ /* 0x000fe20003f45320 */
[----:B------:R-:W-:Y:S01]  /*1bf40*/  IMAD R33, R33, 0x2, R30 ;  /* 0x0000000221217824 */ /* 0x000fe200078e021e */
[----:B------:R-:W-:-:S02]  /*1bf50*/  F2FP.PACK_AB R30, R113, R112 ;  /* 0x00000070711e723e */ /* 0x000fc400000000ff */
[----:B------:R-:W-:-:S04]  /*1bf60*/  LOP3.LUT R34, R34, 0x1c0, RZ, 0xc0, !PT ;  /* 0x000001c022227812 */ /* 0x000fc800078ec0ff */
[----:B------:R-:W-:-:S05]  /*1bf70*/  LEA.HI R34, R34, R34, RZ, 0x1d ;  /* 0x0000002222227211 */ /* 0x000fca00078fe8ff */
[----:B------:R-:W-:Y:S01]  /*1bf80*/  IMAD.IADD R33, R33, 0x1, R34 ;  /* 0x0000000121217824 */ /* 0x000fe200078e0222 */
[----:B------:R-:W-:-:S03]  /*1bf90*/  F2FP.PACK_AB R34, R115, R114 ;  /* 0x000000727322723e */ /* 0x000fc600000000ff */
[----:B------:R-:W-:-:S05]  /*1bfa0*/  IMAD.SHL.U32 R33, R33, 0x2, RZ ;  /* 0x0000000221217824 */ /* 0x000fca00078e00ff */
[----:B------:R1:W-:Y:S04]  /*1bfb0*/  STS [R33+0x80], R30 ;  /* 0x0000801e21007388 */ /* 0x0003e80000000800 */
[----:B------:R3:W-:Y:S04]  /*1bfc0*/  STS [R33+0x480], R34 ;  /* 0x0004802221007388 */ /* 0x0007e80000000800 */
[----:B------:R4:W-:Y:S01]  /*1bfd0*/  STS [R216], R35 ;  /* 0x00000023d8007388 */ /* 0x0009e20000000800 */
[----:B-1----:R-:W-:Y:S02]  /*1bfe0*/  F2FP.PACK_AB R30, R111, R110 ;  /* 0x0000006e6f1e723e */ /* 0x002fe400000000ff */
[----:B---3--:R-:W-:-:S03]  /*1bff0*/  F2FP.PACK_AB R34, R3, R2 ;  /* 0x000000020322723e */ /* 0x008fc600000000ff */
[----:B------:R1:W-:Y:S01]  /*1c000*/  STS [R216+0x400], R30 ;  /* 0x0004001ed8007388 */ /* 0x0003e20000000800 */
[----:B----4-:R-:W-:-:S03]  /*1c010*/  F2FP.PACK_AB R35, R19, R18 ;  /* 0x000000121323723e */ /* 0x010fc600000000ff */
[----:B------:R3:W-:Y:S04]  /*1c020*/  STS [R222+0x80], R34 ;  /* 0x00008022de007388 */ /* 0x0007e80000000800 */
[----:B------:R4:W-:Y:S01]  /*1c030*/  STS [R222+0x480], R35 ;  /* 0x00048023de007388 */ /* 0x0009e20000000800 */
[----:B-1----:R-:W-:Y:S02]  /*1c040*/  F2FP.PACK_AB R30, R5, R4 ;  /* 0x00000004051e723e */ /* 0x002fe400000000ff */
[----:B---3--:R-:W-:-:S03]  /*1c050*/  F2FP.PACK_AB R34, R21, R20 ;  /* 0x000000141522723e */ /* 0x008fc600000000ff */
[----:B------:R1:W-:Y:S01]  /*1c060*/  STS [R224], R30 ;  /* 0x0000001ee0007388 */ /* 0x0003e20000000800 */
[----:B----4-:R-:W-:-:S03]  /*1c070*/  F2FP.PACK_AB R35, R7, R6 ;  /* 0x000000060723723e */ /* 0x010fc600000000ff */
[----:B------:R3:W-:Y:S04]  /*1c080*/  STS [R224+0x400], R34 ;  /* 0x00040022e0007388 */ /* 0x0007e80000000800 */
[----:B------:R4:W-:Y:S01]  /*1c090*/  STS [R221+0x80], R35 ;  /* 0x00008023dd007388 */ /* 0x0009e20000000800 */
[----:B-1----:R-:W-:Y:S02]  /*1c0a0*/  F2FP.PACK_AB R30, R23, R22 ;  /* 0x00000016171e723e */ /* 0x002fe400000000ff */
[----:B---3--:R-:W-:-:S03]  /*1c0b0*/  F2FP.PACK_AB R34, R9, R8 ;  /* 0x000000080922723e */ /* 0x008fc600000000ff */
[----:B------:R1:W-:Y:S01]  /*1c0c0*/  STS [R221+0x480], R30 ;  /* 0x0004801edd007388 */ /* 0x0003e20000000800 */
[----:B----4-:R-:W-:-:S03]  /*1c0d0*/  F2FP.PACK_AB R35, R25, R24 ;  /* 0x000000181923723e */ /* 0x010fc600000000ff */
[----:B------:R3:W-:Y:S04]  /*1c0e0*/  STS [R223], R34 ;  /* 0x00000022df007388 */ /* 0x0007e80000000800 */
[----:B------:R4:W-:Y:S01]  /*1c0f0*/  STS [R223+0x400], R35 ;  /* 0x00040023df007388 */ /* 0x0009e20000000800 */
[----:B-1----:R-:W-:Y:S02]  /*1c100*/  F2FP.PACK_AB R30, R85, R84 ;  /* 0x00000054551e723e */ /* 0x002fe400000000ff */
[----:B---3--:R-:W-:-:S03]  /*1c110*/  F2FP.PACK_AB R34, R87, R86 ;  /* 0x000000565722723e */ /* 0x008fc600000000ff */
[----:B------:R1:W-:Y:S01]  /*1c120*/  STS [R225+0x80], R30 ;  /* 0x0000801ee1007388 */ /* 0x0003e20000000800 */
[----:B----4-:R-:W-:-:S03]  /*1c130*/  F2FP.PACK_AB R35, R89, R88 ;  /* 0x000000585923723e */ /* 0x010fc600000000ff */
        /* <DEDUP_REMOVED lines=10> */
[----:B------:R1:W-:Y:S01]  /*1c1e0*/  STS [R216+0x4000], R30 ;  /* 0x0040001ed8007388 */ /* 0x0003e20000000800 */
[----:B----4-:R-:W-:-:S03]  /*1c1f0*/  F2FP.PACK_AB R33, R101, R100 ;  /* 0x000000646521723e */ /* 0x010fc600000000ff */
[----:B------:R3:W-:Y:S01]  /*1c200*/  STS [R216+0x4400], R34 ;  /* 0x00440022d8007388 */ /* 0x0007e20000000800 */
[----:B------:R-:W-:-:S03]  /*1c210*/  F2FP.PACK_AB R35, R105, R104 ;  /* 0x000000686923723e */ /* 0x000fc600000000ff */
[----:B------:R4:W-:Y:S01]  /*1c220*/  STS [R222+0x4080], R33 ;  /* 0x00408021de007388 */ /* 0x0009e20000000800 */
[----:B-1----:R-:W-:Y:S02]  /*1c230*/  F2FP.PACK_AB R30, R103, R102 ;  /* 0x00000066671e723e */ /* 0x002fe400000000ff */
[----:B---3--:R-:W-:-:S03]  /*1c240*/  F2FP.PACK_AB R34, R107, R106 ;  /* 0x0000006a6b22723e */ /* 0x008fc600000000ff */
[----:B------:R1:W-:Y:S01]  /*1c250*/  STS [R222+0x4480], R30 ;  /* 0x0044801ede007388 */ /* 0x0003e20000000800 */
[----:B----4-:R-:W-:-:S03]  /*1c260*/  F2FP.PACK_AB R33, R53, R52 ;  /* 0x000000343521723e */ /* 0x010fc600000000ff */
[----:B------:R3:W-:Y:S04]  /*1c270*/  STS [R224+0x4000], R35 ;  /* 0x00400023e0007388 */ /* 0x0007e80000000800 */
[----:B------:R4:W-:Y:S04]  /*1c280*/  STS [R224+0x4400], R34 ;  /* 0x00440022e0007388 */ /* 0x0009e80000000800 */
[----:B------:R2:W-:Y:S01]  /*1c290*/  STS [R221+0x4080], R33 ;  /* 0x00408021dd007388 */ /* 0x0005e20000000800 */
[----:B-1----:R-:W-:Y:S02]  /*1c2a0*/  F2FP.PACK_AB R30, R55, R54 ;  /* 0x00000036371e723e */ /* 0x002fe400000000ff */
[----:B---3--:R-:W-:-:S03]  /*1c2b0*/  F2FP.PACK_AB R35, R57, R56 ;  /* 0x000000383923723e */ /* 0x008fc600000000ff */
[----:B------:R1:W-:Y:S01]  /*1c2c0*/  STS [R221+0x4480], R30 ;  /* 0x0044801edd007388 */ /* 0x0003e20000000800 */
[----:B----4-:R-:W-:-:S03]  /*1c2d0*/  F2FP.PACK_AB R34, R59, R58 ;  /* 0x0000003a3b22723e */ /* 0x010fc600000000ff */
[----:B------:R3:W-:Y:S01]  /*1c2e0*/  STS [R223+0x4000], R35 ;  /* 0x00400023df007388 */ /* 0x0007e20000000800 */
[----:B--2---:R-:W-:-:S03]  /*1c2f0*/  F2FP.PACK_AB R33, R61, R60 ;  /* 0x0000003c3d21723e */ /* 0x004fc600000000ff */
[----:B------:R2:W-:Y:S04]  /*1c300*/  STS [R223+0x4400], R34 ;  /* 0x00440022df007388 */ /* 0x0005e80000000800 */
[----:B------:R4:W-:Y:S01]  /*1c310*/  STS [R225+0x4080], R33 ;  /* 0x00408021e1007388 */ /* 0x0009e20000000800 */
[----:B-1----:R-:W-:Y:S02]  /*1c320*/  F2FP.PACK_AB R30, R63, R62 ;  /* 0x0000003e3f1e723e */ /* 0x002fe400000000ff */
[----:B---3--:R-:W-:-:S03]  /*1c330*/  F2FP.PACK_AB R35, R17, R16 ;  /* 0x000000101123723e */ /* 0x008fc600000000ff */
[----:B------:R1:W-:Y:S01]  /*1c340*/  STS [R225+0x4480], R30 ;  /* 0x0044801ee1007388 */ /* 0x0003e20000000800 */
[----:B--2---:R-:W-:-:S03]  /*1c350*/  F2FP.PACK_AB R34, R27, R26 ;  /* 0x0000001a1b22723e */ /* 0x004fc600000000ff */
[----:B------:R2:W-:Y:S01]  /*1c360*/  STS [R226+0x4000], R35 ;  /* 0x00400023e2007388 */ /* 0x0005e20000000800 */
[----:B----4-:R-:W-:-:S03]  /*1c370*/  IMAD.MOV.U32 R33, RZ, RZ, 0x4 ;  /* 0x00000004ff217424 */ /* 0x010fc600078e00ff */
[----:B------:R2:W-:Y:S01]  /*1c380*/  STS [R226+0x4400], R34 ;  /* 0x00440022e2007388 */ /* 0x0005e20000000800 */
[----:B------:R-:W-:-:S03]  /*1c390*/  @P1 IMAD.WIDE R38, R211, R33, c[0x0][0x508] ;  /* 0x00014200d3261625 */ /* 0x000fc600078e0221 */
[----:B------:R-:W-:Y:S01]  /*1c3a0*/  BAR.SYNC.DEFER_BLOCKING 0x1, 0x100 ;  /* 0x0044000000007b1d */ /* 0x000fe20000010000 */
[----:B------:R-:W-:-:S04]  /*1c3b0*/  IMAD.WIDE R40, R211, R33, c[0x0][0x500] ;  /* 0x00014000d3287625 */ /* 0x000fc800078e0221 */
[----:B-1----:R-:W-:Y:S01]  /*1c3c0*/  IMAD.MOV.U32 R30, RZ, RZ, RZ ;  /* 0x000000ffff1e7224 */ /* 0x002fe200078e00ff */
[----:B------:R2:W5:Y:S05]  /*1c3d0*/  @P1 LDG.E R36, [R38.64] ;  /* 0x0000000826241981 */ /* 0x00056a000c1e1900 */
[----:B------:R2:W5:Y:S01]  /*1c3e0*/  @P2 LDG.E R30, [R40.64] ;  /* 0x00000008281e2981 */ /* 0x000562000c1e1900 */
[----:B------:R-:W-:-:S04]  /*1c3f0*/  ISETP.NE.AND P0, PT, R210, RZ, PT ;  /* 0x000000ffd200720c */ /* 0x000fc80003f05270 */
[----:B------:R-:W-:Y:S01]  /*1c400*/  SEL R210, R210, c[0x0][0x3d4], P0 ;  /* 0x0000f500d2d27a07 */ /* 0x000fe20000000000 */
[----:B------:R-:W-:Y:S05]  /*1c410*/  @P1 BRA `(.L_x_837) ;  /* 0x0000004000001947 */ /* 0x000fea0003800000 */
[----:B------:R-:W-:Y:S05]  /*1c420*/  @!P2 BRA `(.L_x_837) ;  /* 0x000000300000a947 */ /* 0x000fea0003800000 */
[----:B-----5:R1:W3:Y:S04]  /*1c430*/  LDG.E R36, [R40.64] ;  /* 0x0000000828247981 */ /* 0x0202e8000c1e1900 */
[----:B-12---:R-:W3:Y:S02]  /*1c440*/  LDG.E R40, [R40.64+0x4] ;  /* 0x0000040828287981 */ /* 0x006ee4000c1e1900 */
[----:B---3--:R-:W-:Y:S02]  /*1c450*/  IADD3 R36, -R36, R40, RZ ;  /* 0x0000002824247210 */ /* 0x008fe40007ffe1ff */
.L_x_837:
[----:B------:R-:W-:Y:S01]  /*1c460*/  IMAD.MOV.U32 R43, RZ, RZ, 0x368 ;  /* 0x00000368ff2b7424 */ /* 0x000fe200078e00ff */
[----:B------:R-:W-:Y:S01]  /*1c470*/  ISETP.GT.AND P2, PT, R210, 0x1, PT ;  /* 0x00000001d200780c */ /* 0x000fe20003f44270 */
[----:B------:R-:W-:Y:S01]  /*1c480*/  IMAD.MOV.U32 R33, RZ, RZ, c[0x0][0x4e8] ;  /* 0x00013a00ff217624 */ /* 0x000fe200078e00ff */
[----:B------:R-:W-:-:S02]  /*1c490*/  ISETP.NE.U32.AND P0, PT, RZ, c[0x0][0x500], PT ;  /* 0x00014000ff007a0c */ /* 0x000fc40003f05070 */
[----:B------:R-:W-:Y:S02]  /*1c4a0*/  SEL R43, R43, 0x328, P2 ;  /* 0x000003282b2b7807 */ /* 0x000fe40001000000 */
[----:B------:R-:W-:Y:S02]  /*1c4b0*/  ISETP.NE.AND.EX P0, PT, RZ, c[0x0][0x504], PT, P0 ;  /* 0x00014100ff007a0c */ /* 0x000fe40003f05300 */
[----:B--2---:R-:W1:Y:S01]  /*1c4c0*/  LDC.64 R40, c[0x0][R43+0x170] ;  /* 0x00005c002b287b82 */ /* 0x004e620000000a00 */
[----:B------:R-:W-:Y:S01]  /*1c4d0*/  ISETP.NE.AND P3, PT, R33, 0x1, PT ;  /* 0x000000012100780c */ /* 0x000fe20003f65270 */
[----:B------:R-:W-:Y:S01]  /*1c4e0*/  IMAD.IADD R33, R218, 0x1, R209 ;  /* 0x00000001da217824 */ /* 0x000fe200078e02d1 */
[----:B------:R-:W-:Y:S02]  /*1c4f0*/  SHF.R.S32.HI R34, RZ, 0x1f, R211 ;  /* 0x0000001fff227819 */ /* 0x000fe400000114d3 */
[----:B------:R-:W-:Y:S01]  /*1c500*/  SEL R35, R211, RZ, !P0 ;  /* 0x000000ffd3237207 */ /* 0x000fe20004000000 */
[----:B------:R-:W-:Y:S01]  /*1c510*/  IMAD.MOV.U32 R42, RZ, RZ, R33 ;  /* 0x000000ffff2a7224 */ /* 0x000fe200078e0021 */
[----:B------:R-:W-:Y:S01]  /*1c520*/  SEL R34, R34, RZ, !P0 ;  /* 0x000000ff22227207 */ /* 0x000fe20004000000 */
[----:B------:R-:W2:Y:S01]  /*1c530*/  LDC.64 R38, c[0x0][R43+0x168] ;  /* 0x00005a002b267b82 */ /* 0x000ea20000000a00 */
[----:B------:R-:W-:-:S07]  /*1c540*/  SEL R44, R233, RZ, P2 ;  /* 0x000000ffe92c7207 */ /* 0x000fce0001000000 */
[----:B------:R-:W3:Y:S08]  /*1c550*/  LDC.64 R48, c[0x0][R43+0x178] ;  /* 0x00005e002b307b82 */ /* 0x000ef00000000a00 */
[----:B------:R-:W4:Y:S01]  /*1c560*/  LDC.64 R46, c[0x0][R43+0x160] ;  /* 0x000058002b2e7b82 */ /* 0x000f220000000a00 */
[----:B-1----:R-:W-:-:S04]  /*1c570*/  IMAD R37, R41, R35, RZ ;  /* 0x0000002329257224 */ /* 0x002fc800078e02ff */
[C---:B------:R-:W-:Y:S02]  /*1c580*/  IMAD R37, R40.reuse, R34, R37 ;  /* 0x0000002228257224 */ /* 0x040fe400078e0225 */
[----:B------:R-:W-:-:S04]  /*1c590*/  IMAD.WIDE.U32 R40, R40, R35, RZ ;  /* 0x0000002328287225 */ /* 0x000fc800078e00ff */
[----:B--2---:R-:W-:-:S04]  /*1c5a0*/  IMAD.WIDE.U32 R50, R38, R227, RZ ;  /* 0x000000e326327225 */ /* 0x004fc800078e00ff */
[----:B------:R-:W-:-:S04]  /*1c5b0*/  @P3 IMAD.HI.U32 R34, R33, c[0x0][0x4ec], RZ ;  /* 0x00013b0021223a27 */ /* 0x000fc800078e00ff */
[----:B------:R-:W-:Y:S01]  /*1c5c0*/  IMAD R38, R39, R227, RZ ;  /* 0x000000e327267224 */ /* 0x000fe200078e02ff */
[----:B------:R-:W-:Y:S01]  /*1c5d0*/  @P3 SHF.R.U32.HI R42, RZ, c[0x0][0x4f0], R34 ;  /* 0x00013c00ff2a3a19 */ /* 0x000fe20000011622 */
[----:B------:R-:W-:Y:S01]  /*1c5e0*/  IMAD.IADD R37, R41, 0x1, R37 ;  /* 0x0000000129257824 */ /* 0x000fe200078e0225 */
[----:B-----5:R-:W-:Y:S01]  /*1c5f0*/  IADD3 R41, P1, P0, R40, R50, R30 ;  /* 0x0000003228297210 */ /* 0x020fe2000783e01e */
[----:B------:R-:W-:Y:S01]  /*1c600*/  IMAD.IADD R38, R51, 0x1, R38 ;  /* 0x0000000133267824 */ /* 0x000fe200078e0226 */
[----:B------:R-:W-:Y:S01]  /*1c610*/  SHF.R.S32.HI R34, RZ, 0x1f, R30 ;  /* 0x0000001fff227819 */ /* 0x000fe2000001141e */
[-C--:B---3--:R-:W-:Y:S02]  /*1c620*/  IMAD R40, R49, R44.reuse, RZ ;  /* 0x0000002c31287224 */ /* 0x088fe400078e02ff */
        /* <DEDUP_REMOVED lines=8> */
[-C--:B----4-:R-:W-:Y:S01]  /*1c6b0*/  IMAD R38, R47, R39.reuse, RZ ;  /* 0x000000272f267224 */ /* 0x090fe200078e02ff */
[----:B------:R-:W-:Y:S01]  /*1c6c0*/  LOP3.LUT R37, R32, 0xffffffe0, RZ, 0xc0, !PT ;  /* 0xffffffe020257812 */ /* 0x000fe200078ec0ff */
[----:B------:R-:W-:Y:S01]  /*1c6d0*/  IMAD.MOV.U32 R40, RZ, RZ, c[0x0][0x4a8] ;  /* 0x00012a00ff287624 */ /* 0x000fe200078e00ff */
[----:B------:R-:W-:Y:S01]  /*1c6e0*/  SHF.R.S32.HI R42, RZ, 0x1f, R39 ;  /* 0x0000001fff2a7819 */ /* 0x000fe20000011427 */
[----:B------:R-:W-:Y:S01]  /*1c6f0*/  IMAD.WIDE.U32 R44, R46, R39, R44 ;  /* 0x000000272e2c7225 */ /* 0x000fe200078e002c */
[----:B------:R-:W-:Y:S02]  /*1c700*/  SHF.R.S32.HI R32, RZ, 0x1f, R32 ;  /* 0x0000001fff207819 */ /* 0x000fe40000011420 */
[----:B------:R-:W-:Y:S01]  /*1c710*/  SEL R40, R40, c[0x0][0x450], P2 ;  /* 0x0001140028287a07 */ /* 0x000fe20001000000 */
[----:B------:R-:W-:Y:S01]  /*1c720*/  IMAD.IADD R37, R10, 0x1, -R37 ;  /* 0x000000010a257824 */ /* 0x000fe200078e0a25 */
[----:B------:R-:W-:Y:S01]  /*1c730*/  LEA.HI R41, R32, R31, RZ, 0x3 ;  /* 0x0000001f20297211 */ /* 0x000fe200078f18ff */
[----:B------:R-:W-:Y:S01]  /*1c740*/  IMAD R38, R46, R42, R38 ;  /* 0x0000002a2e267224 */ /* 0x000fe200078e0226 */
[----:B------:R-:W-:Y:S01]  /*1c750*/  LEA R40, P0, R44, R40, 0x2 ;  /* 0x000000282c287211 */ /* 0x000fe200078010ff */
[----:B------:R-:W-:Y:S01]  /*1c760*/  IMAD.MOV.U32 R39, RZ, RZ, c[0x0][0x4ac] ;  /* 0x00012b00ff277624 */ /* 0x000fe200078e00ff */
[----:B------:R-:W-:Y:S01]  /*1c770*/  SHF.R.S32.HI R32, RZ, 0x1f, R37 ;  /* 0x0000001fff207819 */ /* 0x000fe20000011425 */
[----:B------:R-:W-:Y:S01]  /*1c780*/  IMAD.IADD R38, R45, 0x1, R38 ;  /* 0x000000012d267824 */ /* 0x000fe200078e0226 */
[----:B------:R-:W-:Y:S01]  /*1c790*/  LOP3.LUT R41, R41, 0xffffff8, RZ, 0xc0, !PT ;  /* 0x0ffffff829297812 */ /* 0x000fe200078ec0ff */
[----:B------:R-:W-:Y:S01]  /*1c7a0*/  SHFL.IDX PT, R42, R40, RZ, 0x1c1f ;  /* 0x001c1fff282a7589 */ /* 0x000fe200000e0000 */
[----:B------:R-:W-:-:S02]  /*1c7b0*/  SEL R39, R39, c[0x0][0x454], P2 ;  /* 0x0001150027277a07 */ /* 0x000fc40001000000 */
[----:B------:R-:W-:Y:S01]  /*1c7c0*/  LEA.HI R32, R32, R37, RZ, 0x2 ;  /* 0x0000002520207211 */ /* 0x000fe200078f10ff */
[----:B------:R-:W-:Y:S01]  /*1c7d0*/  IMAD.IADD R41, R31, 0x1, -R41 ;  /* 0x000000011f297824 */ /* 0x000fe200078e0a29 */
[----:B------:R-:W-:Y:S01]  /*1c7e0*/  LEA.HI.X R38, R44, R39, R38, 0x2, P0 ;  /* 0x000000272c267211 */ /* 0x000fe200000f1426 */
[----:B------:R-:W-:Y:S01]  /*1c7f0*/  IMAD R31, R36, c[0x0][0x4e8], RZ ;  /* 0x00013a00241f7a24 */ /* 0x000fe200078e02ff */
[----:B------:R-:W-:Y:S01]  /*1c800*/  SHF.R.S32.HI R32, RZ, 0x2, R32 ;  /* 0x00000002ff207819 */ /* 0x000fe20000011420 */
[----:B------:R-:W-:Y:S01]  /*1c810*/  SHFL.IDX PT, R44, R40, 0x1, 0x1c1f ;  /* 0x003c1f00282c7f89 */ /* 0x000fe200000e0000 */
[----:B------:R-:W-:-:S03]  /*1c820*/  LOP3.LUT P0, RZ, R37, 0x3, RZ, 0xc0, !PT ;  /* 0x0000000325ff7812 */ /* 0x000fc6000780c0ff */
[----:B------:R-:W1:Y:S01]  /*1c830*/  SHFL.IDX PT, R43, R38, RZ, 0x1c1f ;  /* 0x001c1fff262b7589 */ /* 0x000e6200000e0000 */
[----:B------:R-:W-:-:S03]  /*1c840*/  IMAD R32, R41, 0x10, R32 ;  /* 0x0000001029207824 */ /* 0x000fc600078e0220 */
[----:B------:R-:W2:Y:S01]  /*1c850*/  SHFL.IDX PT, R45, R38, 0x1, 0x1c1f ;  /* 0x003c1f00262d7f89 */ /* 0x000ea200000e0000 */
[----:B------:R-:W-:-:S05]  /*1c860*/  IMAD.IADD R32, R32, 0x1, R209 ;  /* 0x0000000120207824 */ /* 0x000fca00078e02d1 */
[C---:B------:R-:W-:Y:S02]  /*1c870*/  IADD3 R36, R32.reuse, 0x8, RZ ;  /* 0x0000000820247810 */ /* 0x040fe40007ffe0ff */
[-C--:B------:R-:W-:Y:S02]  /*1c880*/  ISETP.GE.OR P1, PT, R32, R31.reuse, P0 ;  /* 0x0000001f2000720c */ /* 0x080fe40000726670 */
[----:B------:R-:W-:-:S11]  /*1c890*/  ISETP.GE.OR P0, PT, R36, R31, P0 ;  /* 0x0000001f2400720c */ /* 0x000fd60000706670 */
[----:B-1----:R-:W-:Y:S01]  /*1c8a0*/  @!P1 ST.E [R42.64], R11 ;  /* 0x0000000b2a009985 */ /* 0x002fe2000c101908 */
[----:B------:R-:W-:-:S03]  /*1c8b0*/  ISETP.GE.AND P1, PT, R36, R31, PT ;  /* 0x0000001f2400720c */ /* 0x000fc60003f26270 */
[----:B--2---:R1:W-:Y:S01]  /*1c8c0*/  @!P0 ST.E [R44.64], R0 ;  /* 0x000000002c008985 */ /* 0x0043e2000c101908 */
[----:B------:R-:W-:Y:S02]  /*1c8d0*/  ISETP.GE.AND P0, PT, R32, R31, PT ;  /* 0x0000001f2000720c */ /* 0x000fe40003f06270 */
[----:B-1----:R-:W-:Y:S01]  /*1c8e0*/  P2R R0, PR, RZ, 0x2 ;  /* 0x00000002ff007803 */ /* 0x002fe20000000000 */
[----:B------:R-:W-:Y:S05]  /*1c8f0*/  @P2 BRA `(.L_x_838) ;  /* 0x0000069000002947 */ /* 0x000fea0003800000 */
[----:B------:R-:W-:Y:S01]  /*1c900*/  IMAD R34, R34, c[0x0][0x3a0], RZ ;  /* 0x0000e80022227a24 */ /* 0x000fe200078e02ff */
[----:B------:R-:W-:Y:S01]  /*1c910*/  LEA R0, R28, R29, 0x5 ;  /* 0x0000001d1c007211 */ /* 0x000fe200078e28ff */
[C---:B------:R-:W-:Y:S01]  /*1c920*/  IMAD.WIDE.U32 R2, R30.reuse, c[0x0][0x3a0], RZ ;  /* 0x0000e8001e027a25 */ /* 0x040fe200078e00ff */
[----:B------:R1:W2:Y:S01]  /*1c930*/  LDS.128 R40, [R234+0x80] ;  /* 0x00008000ea287984 */ /* 0x0002a20000000c00 */
[----:B------:R-:W-:Y:S02]  /*1c940*/  IADD3 R29, R29, R209, RZ ;  /* 0x000000d11d1d7210 */ /* 0x000fe40007ffe0ff */
[----:B------:R-:W-:Y:S01]  /*1c950*/  IMAD R30, R30, c[0x0][0x3a4], R34 ;  /* 0x0000e9001e1e7a24 */ /* 0x000fe200078e0222 */
[----:B------:R-:W-:Y:S01]  /*1c960*/  MOV R6, R2 ;  /* 0x0000000200067202 */ /* 0x000fe20000000f00 */
[----:B------:R1:W3:Y:S01]  /*1c970*/  LDS.128 R36, [R234+0x1080] ;  /* 0x00108000ea247984 */ /* 0x0002e20000000c00 */
[----:B------:R-:W-:-:S02]  /*1c980*/  IADD3 R0, R209, R0, RZ ;  /* 0x00000000d1007210 */ /* 0x000fc40007ffe0ff */
[----:B------:R-:W-:Y:S01]  /*1c990*/  IADD3 R7, R3, R30, RZ ;  /* 0x0000001e03077210 */ /* 0x000fe20007ffe0ff */
[----:B------:R1:W4:Y:S01]  /*1c9a0*/  LDS.128 R24, [R234+0x3080] ;  /* 0x00308000ea187984 */ /* 0x0003220000000c00 */
[----:B------:R-:W-:Y:S01]  /*1c9b0*/  SHF.R.S32.HI R3, RZ, 0x1f, R35 ;  /* 0x0000001fff037819 */ /* 0x000fe20000011423 */
[----:B------:R-:W-:Y:S01]  /*1c9c0*/  @P3 IMAD.HI.U32 R4, R0, c[0x0][0x4ec], RZ ;  /* 0x00013b0000043a27 */ /* 0x000fe200078e00ff */
[----:B------:R-:W-:Y:S01]  /*1c9d0*/  MOV R2, R0 ;  /* 0x0000000000027202 */ /* 0x000fe20000000f00 */
[----:B------:R1:W1:Y:S02]  /*1c9e0*/  LDS.128 R20, [R234+0x4080] ;  /* 0x00408000ea147984 */ /* 0x0002640000000c00 */
[C---:B------:R-:W-:Y:S01]  /*1c9f0*/  IMAD.WIDE.U32 R6, R227.reuse, c[0x0][0x3e8], R6 ;  /* 0x0000fa00e3067a25 */ /* 0x040fe200078e0006 */
[----:B------:R-:W-:Y:S01]  /*1ca00*/  @P3 SHF.R.U32.HI R2, RZ, c[0x0][0x4f0], R4 ;  /* 0x00013c00ff023a19 */ /* 0x000fe20000011604 */
[----:B------:R1:W1:Y:S02]  /*1ca10*/  LDS.128 R16, [R234+0x5080] ;  /* 0x00508000ea107984 */ /* 0x0002640000000c00 */
[----:B------:R-:W-:Y:S01]  /*1ca20*/  IMAD R7, R227, c[0x0][0x3ec], R7 ;  /* 0x0000fb00e3077a24 */ /* 0x000fe200078e0207 */
[----:B------:R-:W-:Y:S01]  /*1ca30*/  SHF.R.S32.HI R9, RZ, 0x1f, R2 ;  /* 0x0000001fff097819 */ /* 0x000fe20000011402 */
[----:B------:R-:W-:Y:S01]  /*1ca40*/  IMAD R3, R3, c[0x0][0x3f0], RZ ;  /* 0x0000fc0003037a24 */ /* 0x000fe200078e02ff */
[----:B------:R-:W-:Y:S01]  /*1ca50*/  IADD3 R8, -R2, RZ, RZ ;  /* 0x000000ff02087210 */ /* 0x000fe20007ffe1ff */
[----:B------:R-:W-:-:S02]  /*1ca60*/  IMAD.WIDE.U32 R44, R35, c[0x0][0x3f0], R6 ;  /* 0x0000fc00232c7a25 */ /* 0x000fc400078e0006 */
[----:B------:R1:W1:Y:S02]  /*1ca70*/  LDS.128 R4, [R234+0x6080] ;  /* 0x00608000ea047984 */ /* 0x0002640000000c00 */
[----:B------:R-:W-:Y:S02]  /*1ca80*/  IMAD R3, R35, c[0x0][0x3f4], R3 ;  /* 0x0000fd0023037a24 */ /* 0x000fe400078e0203 */
[----:B------:R1:W1:Y:S01]  /*1ca90*/  LDS.128 R32, [R234+0x2080] ;  /* 0x00208000ea207984 */ /* 0x0002620000000c00 */
[----:B------:R-:W-:Y:S02]  /*1caa0*/  IMAD R9, R9, c[0x0][0x3e0], RZ ;  /* 0x0000f80009097a24 */ /* 0x000fe400078e02ff */
[----:B------:R-:W-:Y:S01]  /*1cab0*/  IADD3 R45, R45, R3, RZ ;  /* 0x000000032d2d7210 */ /* 0x000fe20007ffe0ff */
[----:B------:R-:W1:Y:S01]  /*1cac0*/  LDS.128 R232, [R234+0x7080] ;  /* 0x00708000eae87984 */ /* 0x000e620000000c00 */
[----:B------:R-:W-:Y:S02]  /*1cad0*/  IMAD R8, R8, c[0x0][0x4e8], R0 ;  /* 0x00013a0008087a24 */ /* 0x000fe400078e0200 */
[----:B------:R-:W-:-:S02]  /*1cae0*/  IMAD R9, R2, c[0x0][0x3e4], R9 ;  /* 0x0000f90002097a24 */ /* 0x000fc400078e0209 */
        /* <DEDUP_REMOVED lines=11> */
.L_x_900:
[----:B------:R-:W-:Y:S05]  /*1cba0*/  BRA.DIV ~URZ, `(.L_x_840) ;  /* 0x000030327f007947 */ /* 0x000fea000b800000 */
[----:B------:R4:W2:Y:S02]  /*1cbb0*/  SHFL.IDX PT, R8, R0, RZ, 0x181f ;  /* 0x00181fff00087589 */ /* 0x0008a400000e0000 */
.L_x_901:
        /* <DEDUP_REMOVED lines=11> */
.L_x_842:
[----:B------:R-:W-:Y:S05]  /*1cc70*/  BSYNC B0 ;  /* 0x0000000000007941 */ /* 0x000fea0003800000 */
.L_x_841:
[----:B------:R-:W-:Y:S05]  /*1cc80*/  BRA.DIV ~URZ, `(.L_x_843) ;  /* 0x00002fc27f007947 */ /* 0x000fea000b800000 */
[----:B---3--:R3:W4:Y:S04]  /*1cc90*/  SHFL.IDX PT, R3, R2, 0x1, 0x181f ;  /* 0x00381f0002037f89 */ /* 0x00872800000e0000 */
[----:B--2---:R3:W2:Y:S02]  /*1cca0*/  SHFL.IDX PT, R9, R0, 0x1, 0x181f ;  /* 0x00381f0000097f89 */ /* 0x0046a400000e0000 */
.L_x_902:
[----:B------:R-:W-:Y:S01]  /*1ccb0*/  IADD3 R8, R29, 0x20, RZ ;  /* 0x000000201d087810 */ /* 0x000fe20007ffe0ff */
[----:B------:R-:W-:Y:S03]  /*1ccc0*/  BSSY B0, `(.L_x_844) ;  /* 0x000000b000007945 */ /* 0x000fe60003800000 */
[----:B------:R-:W-:-:S13]  /*1ccd0*/  ISETP.GE.AND P0, PT, R8, R31, PT ;  /* 0x0000001f0800720c */ /* 0x000fda0003f06270 */
[----:B------:R-:W-:Y:S05]  /*1cce0*/  @P0 BRA `(.L_x_845) ;  /* 0x0000008000000947 */ /* 0x000fea0003800000 */
[----:B------:R-:W-:Y:S02]  /*1ccf0*/  ISETP.GE.AND P1, PT, R116, c[0x0][0x3c8], PT ;  /* 0x0000f20074007a0c */ /* 0x000fe40003f26270 */
[----:B------:R-:W-:-:S11]  /*1cd00*/  ISETP.GE.AND P0, PT, R13, c[0x0][0x3c8], PT ;  /* 0x0000f2000d007a0c */ /* 0x000fd60003f06270 */
[CC--:B--2---:R-:W-:Y:S02]  /*1cd10*/  @!P1 LEA R8, P3, R116.reuse, R9.reuse, 0x1 ;  /* 0x0000000974089211 */ /* 0x0c4fe400078608ff */
[C---:B-1----:R-:W-:Y:S02]  /*1cd20*/  @!P0 LEA R20, P2, R13.reuse, R9, 0x1 ;  /* 0x000000090d148211 */ /* 0x042fe400078408ff */
[-C--:B----4-:R-:W-:Y:S02]  /*1cd30*/  @!P1 LEA.HI.X R9, R116, R3.reuse, R14, 0x1, P3 ;  /* 0x0000000374099211 */ /* 0x090fe400018f0c0e */
[----:B------:R-:W-:-:S03]  /*1cd40*/  @!P0 LEA.HI.X R21, R13, R3, R15, 0x1, P2 ;  /* 0x000000030d158211 */ /* 0x000fc600010f0c0f */
[----:B------:R1:W-:Y:S04]  /*1cd50*/  @!P1 ST.E.128 [R8.64], R36 ;  /* 0x0000002408009985 */ /* 0x0003e8000c101d08 */
[----:B------:R1:W-:Y:S02]  /*1cd60*/  @!P0 ST.E.128 [R20.64], R16 ;  /* 0x0000001014008985 */ /* 0x0003e4000c101d08 */
.L_x_845:
[----:B------:R-:W-:Y:S05]  /*1cd70*/  BSYNC B0 ;  /* 0x0000000000007941 */ /* 0x000fea0003800000 */
.L_x_844:
[----:B------:R-:W-:Y:S05]  /*1cd80*/  BRA.DIV ~URZ, `(.L_x_846) ;  /* 0x00002f927f007947 */ /* 0x000fea000b800000 */
[----:B----4-:R4:W3:Y:S02]  /*1cd90*/  SHFL.IDX PT, R3, R2, 0x2, 0x181f ;  /* 0x00581f0002037f89 */ /* 0x0108e400000e0000 */
.L_x_903:
[----:B------:R-:W-:Y:S05]  /*1cda0*/  BRA.DIV ~URZ, `(.L_x_847) ;  /* 0x00002fe27f007947 */ /* 0x000fea000b800000 */
[----:B-12---:R1:W2:Y:S02]  /*1cdb0*/  SHFL.IDX PT, R9, R0, 0x2, 0x181f ;  /* 0x00581f0000097f89 */ /* 0x0062a400000e0000 */
.L_x_904:
        /* <DEDUP_REMOVED lines=11> */
[----:B------:R2:W-:Y:S02]  /*1ce70*/  @!P0 ST.E.128 [R16.64], R4 ;  /* 0x0000000410008985 */ /* 0x0005e4000c101d08 */
.L_x_849:
[----:B------:R-:W-:Y:S05]  /*1ce80*/  BSYNC B0 ;  /* 0x0000000000007941 */ /* 0x000fea0003800000 */
.L_x_848:
[----:B------:R-:W-:Y:S05]  /*1ce90*/  BRA.DIV ~URZ, `(.L_x_850) ;  /* 0x00002f627f007947 */ /* 0x000fea000b800000 */
[----:B---34-:R-:W3:Y:S04]  /*1cea0*/  SHFL.IDX PT, R2, R2, 0x3, 0x181f ;  /* 0x00781f0002027f89 */ /* 0x018ee800000e0000 */
[----:B-1----:R-:W1:Y:S02]  /*1ceb0*/  SHFL.IDX PT, R0, R0, 0x3, 0x181f ;  /* 0x00781f0000007f89 */ /* 0x002e6400000e0000 */
.L_x_905:
[----:B------:R-:W-:-:S04]  /*1cec0*/  IADD3 R29, R29, 0x60, RZ ;  /* 0x000000601d1d7810 */ /* 0x000fc80007ffe0ff */
[----:B------:R-:W-:-:S13]  /*1ced0*/  ISETP.GE.AND P0, PT, R29, R31, PT ;  /* 0x0000001f1d00720c */ /* 0x000fda0003f06270 */
[----:B------:R-:W-:Y:S05]  /*1cee0*/  @P0 BRA `(.L_x_851) ;  /* 0x0000185000000947 */ /* 0x000fea0003800000 */
[----:B------:R-:W-:-:S13]  /*1cef0*/  ISETP.GE.AND P0, PT, R116, c[0x0][0x3c8], PT ;  /* 0x0000f20074007a0c */ /* 0x000fda0003f06270 */
[----:B-12---:R-:W-:-:S04]  /*1cf00*/  @!P0 LEA R4, P1, R116, R0, 0x1 ;  /* 0x0000000074048211 */ /* 0x006fc800078208ff */
[----:B---3--:R-:W-:-:S05]  /*1cf10*/  @!P0 LEA.HI.X R5, R116, R2, R14, 0x1, P1 ;  /* 0x0000000274058211 */ /* 0x008fca00008f0c0e */
[----:B------:R1:W-:Y:S01]  /*1cf20*/  @!P0 ST.E.128 [R4.64], R24 ;  /* 0x0000001804008985 */ /* 0x0003e2000c101d08 */
[----:B------:R-:W-:-:S13]  /*1cf30*/  ISETP.GE.AND P0, PT, R13, c[0x0][0x3c8], PT ;  /* 0x0000f2000d007a0c */ /* 0x000fda0003f06270 */
[----:B------:R-:W-:Y:S05]  /*1cf40*/  @P0 BRA `(.L_x_851) ;  /* 0x000017f000000947 */ /* 0x000fea0003800000 */
[----:B-1----:R-:W-:-:S04]  /*1cf50*/  LEA R4, P0, R13, R0, 0x1 ;  /* 0x000000000d047211 */ /* 0x002fc800078008ff */
[----:B------:R-:W-:-:S05]  /*1cf60*/  LEA.HI.X R5, R13, R2, R15, 0x1, P0 ;  /* 0x000000020d057211 */ /* 0x000fca00000f0c0f */
[----:B------:R1:W-:Y:S01]  /*1cf70*/  ST.E.128 [R4.64], R232 ;  /* 0x000000e804007985 */ /* 0x0003e2000c101d08 */
[----:B------:R-:W-:Y:S05]  /*1cf80*/  BRA `(.L_x_851) ;  /* 0x000017b000007947 */ /* 0x000fea0003800000 */
.L_x_838:
[----:B------:R-:W-:Y:S01]  /*1cf90*/  IMAD R34, R34, c[0x0][0x408], RZ ;  /* 0x0001020022227a24 */ /* 0x000fe200078e02ff */
[----:B------:R-:W-:Y:S01]  /*1cfa0*/  SHF.R.S32.HI R11, RZ, 0x1f, R35 ;  /* 0x0000001fff0b7819 */ /* 0x000fe20000011423 */
[----:B------:R-:W-:-:S04]  /*1cfb0*/  IMAD.WIDE.U32 R14, R30, c[0x0][0x408], RZ ;  /* 0x000102001e0e7a25 */ /* 0x000fc800078e00ff */
[----:B------:R-:W-:Y:S02]  /*1cfc0*/  IMAD R34, R30, c[0x0][0x40c], R34 ;  /* 0x000103001e227a24 */ /* 0x000fe400078e0222 */
[----:B------:R-:W-:Y:S02]  /*1cfd0*/  IMAD R11, R11, c[0x0][0x440], RZ ;  /* 0x000110000b0b7a24 */ /* 0x000fe400078e02ff */
[----:B------:R-:W-:Y:S01]  /*1cfe0*/  @P3 IMAD.HI.U32 R13, R33, c[0x0][0x4ec], RZ ;  /* 0x00013b00210d3a27 */ /* 0x000fe200078e00ff */
[----:B------:R-:W-:-:S03]  /*1cff0*/  IADD3 R15, R15, R34, RZ ;  /* 0x000000220f0f7210 */ /* 0x000fc60007ffe0ff */
[----:B------:R-:W-:Y:S02]  /*1d000*/  IMAD R11, R35, c[0x0][0x444], R11 ;  /* 0x00011100230b7a24 */ /* 0x000fe400078e020b */
[----:B------:R-:W-:-:S04]  /*1d010*/  IMAD.WIDE.U32 R14, R227, c[0x0][0x438], R14 ;  /* 0x00010e00e30e7a25 */ /* 0x000fc800078e000e */
[----:B------:R-:W-:-:S04]  /*1d020*/  IMAD R15, R227, c[0x0][0x43c], R15 ;  /* 0x00010f00e30f7a24 */ /* 0x000fc800078e020f */
[----:B------:R-:W-:Y:S01]  /*1d030*/  IMAD.WIDE.U32 R28, R35, c[0x0][0x440], R14 ;  /* 0x00011000231c7a25 */ /* 0x000fe200078e000e */
[----:B------:R-:W-:Y:S02]  /*1d040*/  MOV R14, R33 ;  /* 0x00000021000e7202 */ /* 0x000fe40000000f00 */
[----:B------:R-:W-:Y:S02]  /*1d050*/  @P3 SHF.R.U32.HI R14, RZ, c[0x0][0x4f0], R13 ;  /* 0x00013c00ff0e3a19 */ /* 0x000fe4000001160d */
[----:B------:R-:W-:Y:S02]  /*1d060*/  IADD3 R29, R29, R11, RZ ;  /* 0x0000000b1d1d7210 */ /* 0x000fe40007ffe0ff */
[----:B------:R-:W-:Y:S02]  /*1d070*/  SHF.R.S32.HI R13, RZ, 0x1f, R14 ;  /* 0x0000001fff0d7819 */ /* 0x000fe4000001140e */
[----:B------:R-:W-:Y:S01]  /*1d080*/  IADD3 R11, -R14, RZ, RZ ;  /* 0x000000ff0e0b7210 */ /* 0x000fe20007ffe1ff */
[----:B------:R-:W-:-:S04]  /*1d090*/  IMAD.WIDE.U32 R28, R233, c[0x0][0x448], R28 ;  /* 0x00011200e91c7a25 */ /* 0x000fc800078e001c */
[----:B------:R-:W-:Y:S02]  /*1d0a0*/  IMAD R13, R13, c[0x0][0x430], RZ ;  /* 0x00010c000d0d7a24 */ /* 0x000fe400078e02ff */
[----:B------:R-:W-:Y:S02]  /*1d0b0*/  IMAD R29, R233, c[0x0][0x44c], R29 ;  /* 0x00011300e91d7a24 */ /* 0x000fe400078e021d */
[----:B------:R-:W-:Y:S02]  /*1d0c0*/  IMAD R11, R11, c[0x0][0x4e8], R33 ;  /* 0x00013a000b0b7a24 */ /* 0x000fe400078e0221 */
[C---:B------:R-:W-:Y:S02]  /*1d0d0*/  IMAD R13, R14.reuse, c[0x0][0x434], R13 ;  /* 0x00010d000e0d7a24 */ /* 0x040fe400078e020d */
[----:B------:R-:W-:Y:S01]  /*1d0e0*/  IMAD.WIDE.U32 R28, R14, c[0x0][0x430], R28 ;  /* 0x00010c000e1c7a25 */ /* 0x000fe200078e001c */
[----:B------:R-:W-:-:S04]  /*1d0f0*/  SHF.R.S32.HI R14, RZ, 0x1f, R11 ;  /* 0x0000001fff0e7819 */ /* 0x000fc8000001140b */
[----:B------:R-:W-:Y:S01]  /*1d100*/  IADD3 R15, R29, R13, RZ ;  /* 0x0000000d1d0f7210 */ /* 0x000fe20007ffe0ff */
[----:B------:R-:W-:Y:S01]  /*1d110*/  IMAD R13, R14, c[0x0][0x428], RZ ;  /* 0x00010a000e0d7a24 */ /* 0x000fe200078e02ff */
[----:B------:R-:W-:-:S05]  /*1d120*/  MOV R14, R28 ;  /* 0x0000001c000e7202 */ /* 0x000fca0000000f00 */
[----:B------:R-:W-:-:S04]  /*1d130*/  IMAD.WIDE.U32 R14, R11, c[0x0][0x428], R14 ;  /* 0x00010a000b0e7a25 */ /* 0x000fc800078e000e */
[----:B------:R-:W-:Y:S01]  /*1d140*/  IMAD R11, R11, c[0x0][0x42c], R13 ;  /* 0x00010b000b0b7a24 */ /* 0x000fe200078e020d */
[----:B------:R-:W-:-:S04]  /*1d150*/  LEA R67, P1, R14, c[0x0][0x400], 0x2 ;  /* 0x000100000e437a11 */ /* 0x000fc800078210ff */
[----:B------:R-:W-:-:S04]  /*1d160*/  IADD3 R11, R15, R11, RZ ;  /* 0x0000000b0f0b7210 */ /* 0x000fc80007ffe0ff */
[----:B------:R-:W-:Y:S01]  /*1d170*/  LEA.HI.X R66, R14, c[0x0][0x404], R11, 0x2, P1 ;  /* 0x000101000e427a11 */ /* 0x000fe200008f140b */
[----:B------:R-:W-:Y:S05]  /*1d180*/  BRA.DIV ~URZ, `(.L_x_852) ;  /* 0x00002d427f007947 */ /* 0x000fea000b800000 */
[----:B------:R1:W2:Y:S02]  /*1d190*/  SHFL.IDX PT, R72, R66, RZ, 0x1c1f ;  /* 0x001c1fff42487589 */ /* 0x0002a400000e0000 */
.L_x_906:
[----:B------:R-:W-:Y:S05]  /*1d1a0*/  BRA.DIV ~URZ, `(.L_x_853) ;  /* 0x00002d927f007947 */ /* 0x000fea000b800000 */
[----:B------:R3:W4:Y:S02]  /*1d1b0*/  SHFL.IDX PT, R68, R67, RZ, 0x1c1f ;  /* 0x001c1fff43447589 */ /* 0x00072400000e0000 */
.L_x_907:
        /* <DEDUP_REMOVED lines=37> */
[----:B--2---:R-:W-:Y:S02]  /*1d410*/  @!P1 IMAD.MOV.U32 R69, RZ, RZ, R72 ;  /* 0x000000ffff459224 */ /* 0x004fe400078e0048 */
[----:B----4-:R-:W-:Y:S02]  /*1d420*/  @!P0 LEA R70, P2, R15, R68, 0x2 ;  /* 0x000000440f468211 */ /* 0x010fe400078410ff */
[----:B------:R-:W-:Y:S02]  /*1d430*/  @!P1 IMAD.WIDE R74, R217, 0x4, R68 ;  /* 0x00000004d94a9825 */ /* 0x000fe400078e0244 */
[----:B------:R-:W-:Y:S02]  /*1d440*/  @!P0 LEA.HI.X R71, R15, R72, R14, 0x2, P2 ;  /* 0x000000480f478211 */ /* 0x000fe400010f140e */
[----:B------:R-:W-:Y:S01]  /*1d450*/  ISETP.GE.AND P2, PT, R46, c[0x0][0x3c8], PT ;  /* 0x0000f2002e007a0c */ /* 0x000fe20003f46270 */
[----:B------:R2:W-:Y:S01]  /*1d460*/  @!P1 ST.E.64 [R74.64], R112 ;  /* 0x000000704a009985 */ /* 0x0005e2000c101b08 */
[----:B------:R-:W-:-:S03]  /*1d470*/  ISETP.GE.AND P1, PT, R42, c[0x0][0x3c8], PT ;  /* 0x0000f2002a007a0c */ /* 0x000fc60003f26270 */
[----:B------:R4:W-:Y:S01]  /*1d480*/  @!P0 ST.E.64 [R70.64], R108 ;  /* 0x0000006c46008985 */ /* 0x0009e2000c101b08 */
        /* <DEDUP_REMOVED lines=16> */
[----:B--2---:R-:W-:-:S04]  /*1d590*/  @!P3 LEA R2, P5, R40, R68, 0x2 ;  /* 0x000000442802b211 */ /* 0x004fc800078a10ff */
[----:B------:R-:W-:Y:S02]  /*1d5a0*/  @!P3 LEA.HI.X R3, R40, R72, R39, 0x2, P5 ;  /* 0x000000482803b211 */ /* 0x000fe400028f1427 */
[C---:B----4-:R-:W-:Y:S02]  /*1d5b0*/  @!P4 LEA R4, P0, R38.reuse, R68, 0x2 ;  /* 0x000000442604c211 */ /* 0x050fe400078010ff */
[----:B------:R-:W-:Y:S01]  /*1d5c0*/  ISETP.GE.AND P5, PT, R29, c[0x0][0x3c8], PT ;  /* 0x0000f2001d007a0c */ /* 0x000fe20003fa6270 */
[----:B------:R2:W-:Y:S01]  /*1d5d0*/  @!P3 ST.E.64 [R2.64], R84 ;  /* 0x000000540200b985 */ /* 0x0005e2000c101b08 */
[----:B------:R-:W-:Y:S02]  /*1d5e0*/  @!P4 LEA.HI.X R5, R38, R72, R37, 0x2, P0 ;  /* 0x000000482605c211 */ /* 0x000fe400000f1425 */
[----:B------:R-:W-:-:S03]  /*1d5f0*/  @!P1 LEA R6, P3, R34, R68, 0x2 ;  /* 0x0000004422069211 */ /* 0x000fc600078610ff */
[----:B------:R4:W-:Y:S01]  /*1d600*/  @!P4 ST.E.64 [R4.64], R88 ;  /* 0x000000580400c985 */ /* 0x0009e2000c101b08 */
[----:B------:R-:W-:Y:S02]  /*1d610*/  @!P1 LEA.HI.X R7, R34, R72, R11, 0x2, P3 ;  /* 0x0000004822079211 */ /* 0x000fe400018f140b */
[----:B------:R-:W-:Y:S02]  /*1d620*/  ISETP.GE.AND P4, PT, R65, c[0x0][0x3c8], PT ;  /* 0x0000f20041007a0c */ /* 0x000fe40003f86270 */
[----:B--2---:R-:W-:-:S04]  /*1d630*/  @!P2 LEA R2, P0, R31, R68, 0x2 ;  /* 0x000000441f02a211 */ /* 0x004fc800078010ff */
[----:B------:R-:W-:Y:S02]  /*1d640*/  @!P2 LEA.HI.X R3, R31, R72, R30, 0x2, P0 ;  /* 0x000000481f03a211 */ /* 0x000fe400000f141e */
[----:B----4-:R-:W-:-:S03]  /*1d650*/  @!P6 LEA R4, P0, R33, R68, 0x2 ;  /* 0x000000442104e211 */ /* 0x010fc600078010ff */
[----:B------:R2:W-:Y:S01]  /*1d660*/  @!P2 ST.E.64 [R2.64], R92 ;  /* 0x0000005c0200a985 */ /* 0x0005e2000c101b08 */
[----:B------:R-:W-:Y:S02]  /*1d670*/  ISETP.GE.AND P2, PT, R48, c[0x0][0x3c8], PT ;  /* 0x0000f20030007a0c */ /* 0x000fe40003f46270 */
[----:B------:R-:W-:Y:S01]  /*1d680*/  @!P6 LEA.HI.X R5, R33, R72, R32, 0x2, P0 ;  /* 0x000000482105e211 */ /* 0x000fe200000f1420 */
[----:B------:R4:W-:Y:S01]  /*1d690*/  @!P1 ST.E.64 [R6.64], R96 ;  /* 0x0000006006009985 */ /* 0x0009e2000c101b08 */
[----:B------:R-:W-:Y:S02]  /*1d6a0*/  ISETP.GE.AND P1, PT, R44, c[0x0][0x3c8], PT ;  /* 0x0000f2002c007a0c */ /* 0x000fe40003f26270 */
[----:B------:R-:W-:Y:S01]  /*1d6b0*/  ISETP.GE.AND P0, PT, R36, c[0x0][0x3c8], PT ;  /* 0x0000f20024007a0c */ /* 0x000fe20003f06270 */
[----:B------:R5:W-:Y:S01]  /*1d6c0*/  @!P6 ST.E.64 [R4.64], R100 ;  /* 0x000000640400e985 */ /* 0x000be2000c101b08 */
[----:B--2---:R-:W-:-:S04]  /*1d6d0*/  @!P5 LEA R2, P3, R29, R68, 0x2 ;  /* 0x000000441d02d211 */ /* 0x004fc800078610ff */
[----:B------:R-:W-:Y:S02]  /*1d6e0*/  @!P5 LEA.HI.X R3, R29, R72, R28, 0x2, P3 ;  /* 0x000000481d03d211 */ /* 0x000fe400018f141c */
[CC--:B----4-:R-:W-:Y:S02]  /*1d6f0*/  @!P2 LEA R6, P3, R48.reuse, R68.reuse, 0x2 ;  /* 0x000000443006a211 */ /* 0x0d0fe400078610ff */
[C---:B-----5:R-:W-:Y:S01]  /*1d700*/  @!P4 LEA R4, P6, R65.reuse, R68, 0x2 ;  /* 0x000000444104c211 */ /* 0x060fe200078c10ff */
[----:B------:R2:W-:Y:S01]  /*1d710*/  @!P5 ST.E.64 [R2.64], R104 ;  /* 0x000000680200d985 */ /* 0x0005e2000c101b08 */
[-C--:B------:R-:W-:Y:S02]  /*1d720*/  @!P2 LEA.HI.X R7, R48, R72.reuse, R47, 0x2, P3 ;  /* 0x000000483007a211 */ /* 0x080fe400018f142f */
[----:B------:R-:W-:-:S05]  /*1d730*/  @!P4 LEA.HI.X R5, R65, R72, R64, 0x2, P6 ;  /* 0x000000484105c211 */ /* 0x000fca00030f1440 */
[----:B------:R4:W-:Y:S04]  /*1d740*/  @!P4 ST.E.64 [R4.64], R52 ;  /* 0x000000340400c985 */ /* 0x0009e8000c101b08 */
[----:B------:R4:W-:Y:S01]  /*1d750*/  @!P2 ST.E.64 [R6.64], R56 ;  /* 0x000000380600a985 */ /* 0x0009e2000c101b08 */
[-C--:B--2---:R-:W-:Y:S02]  /*1d760*/  @!P1 LEA R2, P5, R44, R68.reuse, 0x2 ;  /* 0x000000442c029211 */ /* 0x084fe400078a10ff */
[----:B------:R-:W-:Y:S02]  /*1d770*/  @!P0 LEA R68, P3, R36, R68, 0x2 ;  /* 0x0000004424448211 */ /* 0x000fe400078610ff */
[-C--:B------:R-:W-:Y:S02]  /*1d780*/  @!P1 LEA.HI.X R3, R44, R72.reuse, R43, 0x2, P5 ;  /* 0x000000482c039211 */ /* 0x080fe400028f142b */
[----:B------:R-:W-:-:S03]  /*1d790*/  @!P0 LEA.HI.X R69, R36, R72, R35, 0x2, P3 ;  /* 0x0000004824458211 */ /* 0x000fc600018f1423 */
[----:B------:R4:W-:Y:S04]  /*1d7a0*/  @!P1 ST.E.64 [R2.64], R60 ;  /* 0x0000003c02009985 */ /* 0x0009e8000c101b08 */
[----:B------:R4:W-:Y:S02]  /*1d7b0*/  @!P0 ST.E.64 [R68.64], R16 ;  /* 0x0000001044008985 */ /* 0x0009e4000c101b08 */
.L_x_855:
[----:B------:R-:W-:Y:S05]  /*1d7c0*/  BSYNC B0 ;  /* 0x0000000000007941 */ /* 0x000fea0003800000 */
.L_x_854:
[----:B------:R-:W-:Y:S05]  /*1d7d0*/  BRA.DIV ~URZ, `(.L_x_856) ;  /* 0x000027d27f007947 */ /* 0x000fea000b800000 */
[----:B-1----:R-:W1:Y:S04]  /*1d7e0*/  SHFL.IDX PT, R66, R66, 0x1, 0x1c1f ;  /* 0x003c1f0042427f89 */ /* 0x002e6800000e0000 */
[----:B---3--:R-:W3:Y:S02]  /*1d7f0*/  SHFL.IDX PT, R67, R67, 0x1, 0x1c1f ;  /* 0x003c1f0043437f89 */ /* 0x008ee400000e0000 */
.L_x_908:
[----:B------:R-:W-:-:S13]  /*1d800*/  ISETP.NE.AND P0, PT, R0, RZ, PT ;  /* 0x000000ff0000720c */ /* 0x000fda0003f05270 */
[----:B------:R-:W-:Y:S05]  /*1d810*/  @P0 BRA `(.L_x_851) ;  /* 0x00000f2000000947 */ /* 0x000fea0003800000 */
[----:B------:R-:W-:Y:S02]  /*1d820*/  ISETP.GE.AND P1, PT, R15, c[0x0][0x3c8], PT ;  /* 0x0000f2000f007a0c */ /* 0x000fe40003f26270 */
[----:B------:R-:W-:Y:S02]  /*1d830*/  ISETP.GE.AND P2, PT, R217, c[0x0][0x3c8], PT ;  /* 0x0000f200d9007a0c */ /* 0x000fe40003f46270 */
[----:B------:R-:W-:Y:S02]  /*1d840*/  ISETP.GE.AND P0, PT, R51, c[0x0][0x3c8], PT ;  /* 0x0000f20033007a0c */ /* 0x000fe40003f06270 */
[----:B------:R-:W-:Y:S02]  /*1d850*/  ISETP.GE.AND P5, PT, R50, c[0x0][0x3c8], PT ;  /* 0x0000f20032007a0c */ /* 0x000fe40003fa6270 */
[----:B------:R-:W-:-:S05]  /*1d860*/  ISETP.GE.AND P6, PT, R46, c[0x0][0x3c8], PT ;  /* 0x0000f2002e007a0c */ /* 0x000fca0003fc6270 */
[-C--:B---34-:R-:W-:Y:S02]  /*1d870*/  @!P1 LEA R4, P4, R15, R67.reuse, 0x2 ;  /* 0x000000430f049211 */ /* 0x098fe400078810ff */
[----:B------:R-:W-:Y:S02]  /*1d880*/  @!P2 IMAD.MOV.U32 R6, RZ, RZ, R67 ;  /* 0x000000ffff06a224 */ /* 0x000fe400078e0043 */
[----:B-1----:R-:W-:Y:S01]  /*1d890*/  @!P2 IMAD.MOV.U32 R7, RZ, RZ, R66 ;  /* 0x000000ffff07a224 */ /* 0x002fe200078e0042 */
[----:B------:R-:W-:Y:S02]  /*1d8a0*/  @!P0 LEA R2, P3, R51, R67, 0x2 ;  /* 0x0000004333028211 */ /* 0x000fe400078610ff */
[-C--:B------:R-:W-:Y:S01]  /*1d8b0*/  @!P1 LEA.HI.X R5, R15, R66.reuse, R14, 0x2, P4 ;  /* 0x000000420f059211 */ /* 0x080fe200020f140e */
[----:B------:R-:W-:Y:S01]  /*1d8c0*/  @!P2 IMAD.WIDE R6, R217, 0x4, R6 ;  /* 0x00000004d906a825 */ /* 0x000fe200078e0206 */
[----:B------:R-:W-:Y:S02]  /*1d8d0*/  ISETP.GE.AND P4, PT, R42, c[0x0][0x3c8], PT ;  /* 0x0000f2002a007a0c */ /* 0x000fe40003f86270 */
[----:B------:R-:W-:-:S02]  /*1d8e0*/  @!P0 LEA.HI.X R3, R51, R66, R13, 0x2, P3 ;  /* 0x0000004233038211 */ /* 0x000fc400018f140d */
[----:B------:R-:W-:Y:S01]  /*1d8f0*/  @!P2 ST.E.64 [R6.64], R114 ;  /* 0x000000720600a985 */ /* 0x000fe2000c101b08 */
[----:B------:R-:W-:Y:S02]  /*1d900*/  ISETP.GE.AND P3, PT, R40, c[0x0][0x3c8], PT ;  /* 0x0000f20028007a0c */ /* 0x000fe40003f66270 */
[----:B------:R-:W-:Y:S01]  /*1d910*/  ISETP.GE.AND P2, PT, R38, c[0x0][0x3c8], PT ;  /* 0x0000f20026007a0c */ /* 0x000fe20003f46270 */
[----:B------:R1:W-:Y:S04]  /*1d920*/  @!P1 ST.E.64 [R4.64], R110 ;  /* 0x0000006e04009985 */ /* 0x0003e8000c101b08 */
[----:B------:R3:W-:Y:S01]  /*1d930*/  @!P0 ST.E.64 [R2.64], R18 ;  /* 0x0000001202008985 */ /* 0x0007e2000c101b08 */
[-C--:B-1----:R-:W-:Y:S02]  /*1d940*/  @!P5 LEA R4, P0, R50, R67.reuse, 0x2 ;  /* 0x000000433204d211 */ /* 0x082fe400078010ff */
[----:B---3--:R-:W-:-:S02]  /*1d950*/  @!P6 LEA R2, P1, R46, R67, 0x2 ;  /* 0x000000432e02e211 */ /* 0x008fc400078210ff */
[-C--:B------:R-:W-:Y:S02]  /*1d960*/  @!P5 LEA.HI.X R5, R50, R66.reuse, R49, 0x2, P0 ;  /* 0x000000423205d211 */ /* 0x080fe400000f1431 */
[-C--:B------:R-:W-:Y:S02]  /*1d970*/  @!P4 LEA R6, P0, R42, R67.reuse, 0x2 ;  /* 0x000000432a06c211 */ /* 0x080fe400078010ff */
[-C--:B------:R-:W-:Y:S01]  /*1d980*/  @!P6 LEA.HI.X R3, R46, R66.reuse, R45, 0x2, P1 ;  /* 0x000000422e03e211 */ /* 0x080fe200008f142d */
[----:B------:R1:W-:Y:S01]  /*1d990*/  @!P5 ST.E.64 [R4.64], R20 ;  /* 0x000000140400d985 */ /* 0x0003e2000c101b08 */
[----:B------:R-:W-:Y:S02]  /*1d9a0*/  ISETP.GE.AND P1, PT, R31, c[0x0][0x3c8], PT ;  /* 0x0000f2001f007a0c */ /* 0x000fe40003f26270 */
[----:B------:R-:W-:Y:S02]  /*1d9b0*/  @!P4 LEA.HI.X R7, R42, R66, R41, 0x2, P0 ;  /* 0x000000422a07c211 */ /* 0x000fe400000f1429 */
[----:B------:R-:W-:-:S02]  /*1d9c0*/  @!P3 LEA R8, P0, R40, R67, 0x2 ;  /* 0x000000432808b211 */ /* 0x000fc400078010ff */
[----:B------:R-:W-:Y:S02]  /*1d9d0*/  ISETP.GE.AND P6, PT, R34, c[0x0][0x3c8], PT ;  /* 0x0000f20022007a0c */ /* 0x000fe40003fc6270 */
[-C--:B------:R-:W-:Y:S02]  /*1d9e0*/  @!P3 LEA.HI.X R9, R40, R66.reuse, R39, 0x2, P0 ;  /* 0x000000422809b211 */ /* 0x080fe400000f1427 */
[CC--:B------:R-:W-:Y:S02]  /*1d9f0*/  @!P2 LEA R14, P0, R38.reuse, R67.reuse, 0x2 ;  /* 0x00000043260ea211 */ /* 0x0c0fe400078010ff */
[----:B------:R-:W-:Y:S02]  /*1da00*/  ISETP.GE.AND P5, PT, R33, c[0x0][0x3c8], PT ;  /* 0x0000f20021007a0c */ /* 0x000fe40003fa6270 */
[----:B------:R-:W-:Y:S02]  /*1da10*/  @!P2 LEA.HI.X R15, R38, R66, R37, 0x2, P0 ;  /* 0x00000042260fa211 */ /* 0x000fe400000f1425 */
[----:B------:R-:W-:-:S04]  /*1da20*/  @!P1 LEA R16, P0, R31, R67, 0x2 ;  /* 0x000000431f109211 */ /* 0x000fc800078010ff */
[----:B------:R-:W-:Y:S02]  /*1da30*/  @!P1 LEA.HI.X R17, R31, R66, R30, 0x2, P0 ;  /* 0x000000421f119211 */ /* 0x000fe400000f141e */
[----:B------:R-:W-:-:S13]  /*1da40*/  ISETP.GE.AND P0, PT, R46, c[0x0][0x3c8], PT ;  /* 0x0000f2002e007a0c */ /* 0x000fda0003f06270 */
[----:B------:R3:W-:Y:S01]  /*1da50*/  @!P0 ST.E.64 [R2.64], R22 ;  /* 0x0000001602008985 */ /* 0x0007e2000c101b08 */
[----:B-1----:R-:W-:-:S03]  /*1da60*/  @!P6 LEA R4, P0, R34, R67, 0x2 ;  /* 0x000000432204e211 */ /* 0x002fc600078010ff */
        /* <DEDUP_REMOVED lines=9> */
[-C--:B---3--:R-:W-:Y:S02]  /*1db00*/  @!P5 LEA R2, P1, R33, R67.reuse, 0x2 ;  /* 0x000000432102d211 */ /* 0x088fe400078210ff */
[----:B-1----:R-:W-:Y:S02]  /*1db10*/  @!P4 LEA R6, P0, R29, R67, 0x2 ;  /* 0x000000431d06c211 */ /* 0x002fe400078010ff */
        /* <DEDUP_REMOVED lines=10> */
[----:B--2---:R-:W-:-:S03]  /*1dbc0*/  @!P1 LEA R16, P0, R44, R67, 0x2 ;  /* 0x000000432c109211 */ /* 0x004fc600078010ff */
        /* <DEDUP_REMOVED lines=9> */
.L_x_836:
[----:B------:R-:W-:Y:S01]  /*1dc60*/  ISETP.NE.U32.AND P0, PT, RZ, c[0x0][0x508], PT ;  /* 0x00014200ff007a0c */ /* 0x000fe20003f05070 */
[----:B------:R-:W-:Y:S01]  /*1dc70*/  IMAD.MOV.U32 R3, RZ, RZ, 0x4 ;  /* 0x00000004ff037424 */ /* 0x000fe200078e00ff */
[----:B------:R-:W-:Y:S01]  /*1dc80*/  ISETP.NE.U32.AND P2, PT, RZ, c[0x0][0x500], PT ;  /* 0x00014000ff007a0c */ /* 0x000fe20003f45070 */
[----:B------:R-:W-:Y:S01]  /*1dc90*/  IMAD.MOV.U32 R0, RZ, RZ, c[0x0][0x388] ;  /* 0x0000e200ff007624 */ /* 0x000fe200078e00ff */
[----:B------:R-:W-:Y:S01]  /*1dca0*/  ISETP.NE.AND.EX P0, PT, RZ, c[0x0][0x50c], PT, P0 ;  /* 0x00014300ff007a0c */ /* 0x000fe20003f05300 */
[----:B------:R-:W-:Y:S01]  /*1dcb0*/  IMAD.MOV.U32 R2, RZ, RZ, RZ ;  /* 0x000000ffff027224 */ /* 0x000fe200078e00ff */
[----:B------:R-:W-:Y:S01]  /*1dcc0*/  ISETP.NE.AND.EX P2, PT, RZ, c[0x0][0x504], PT, P2 ;  /* 0x00014100ff007a0c */ /* 0x000fe20003f45320 */
[----:B------:R-:W-:-:S10]  /*1dcd0*/  IMAD.WIDE R4, R211, R3, c[0x0][0x500] ;  /* 0x00014000d3047625 */ /* 0x000fd400078e0203 */
[----:B------:R-:W-:Y:S02]  /*1dce0*/  @P0 IMAD.WIDE R6, R211, R3, c[0x0][0x508] ;  /* 0x00014200d3060625 */ /* 0x000fe400078e0203 */
[----:B------:R1:W5:Y:S04]  /*1dcf0*/  @P2 LDG.E R2, [R4.64] ;  /* 0x0000000804022981 */ /* 0x000368000c1e1900 */
[----:B------:R1:W5:Y:S01]  /*1dd00*/  @P0 LDG.E R0, [R6.64] ;  /* 0x0000000806000981 */ /* 0x000362000c1e1900 */
[----:B------:R-:W-:-:S04]  /*1dd10*/  ISETP.NE.AND P1, PT, R210, RZ, PT ;  /* 0x000000ffd200720c */ /* 0x000fc80003f25270 */
[----:B------:R-:W-:Y:S01]  /*1dd20*/  SEL R210, R210, c[0x0][0x3d4], P1 ;  /* 0x0000f500d2d27a07 */ /* 0x000fe20000800000 */
[----:B------:R-:W-:Y:S05]  /*1dd30*/  @P0 BRA `(.L_x_857) ;  /* 0x0000004000000947 */ /* 0x000fea0003800000 */
[----:B------:R-:W-:Y:S05]  /*1dd40*/  @!P2 BRA `(.L_x_857) ;  /* 0x000000300000a947 */ /* 0x000fea0003800000 */
[----:B-----5:R3:W4:Y:S04]  /*1dd50*/  LDG.E R0, [R4.64] ;  /* 0x0000000804007981 */ /* 0x020728000c1e1900 */
[----:B-1-3--:R-:W4:Y:S02]  /*1dd60*/  LDG.E R4, [R4.64+0x4] ;  /* 0x0000040804047981 */ /* 0x00af24000c1e1900 */
[----:B----4-:R-:W-:Y:S02]  /*1dd70*/  IADD3 R0, -R0, R4, RZ ;  /* 0x0000000400007210 */ /* 0x010fe40007ffe1ff */
.L_x_857:
[----:B------:R-:W-:Y:S01]  /*1dd80*/  ISETP.GT.AND P0, PT, R10, 0x7f, PT ;  /* 0x0000007f0a00780c */ /* 0x000fe20003f04270 */
[----:B------:R-:W-:Y:S01]  /*1dd90*/  BSSY B0, `(.L_x_858) ;  /* 0x0000035000007945 */ /* 0x000fe20003800000 */
[----:B-1----:R-:W-:Y:S02]  /*1dda0*/  SHF.R.S32.HI R4, RZ, 0x1f, R211 ;  /* 0x0000001fff047819 */ /* 0x002fe400000114d3 */
[----:B-----5:R-:W-:-:S02]  /*1ddb0*/  SHF.R.S32.HI R6, RZ, 0x1f, R2 ;  /* 0x0000001fff067819 */ /* 0x020fc40000011402 */
[----:B------:R-:W-:Y:S02]  /*1ddc0*/  SEL R5, R211, RZ, !P2 ;  /* 0x000000ffd3057207 */ /* 0x000fe40005000000 */
[----:B------:R-:W-:-:S05]  /*1ddd0*/  SEL R4, R4, RZ, !P2 ;  /* 0x000000ff04047207 */ /* 0x000fca0005000000 */
[----:B------:R-:W-:Y:S05]  /*1dde0*/  @P0 BRA `(.L_x_859) ;  /* 0x000002f000000947 */ /* 0x000fea0003800000 */
[----:B------:R-:W-:Y:S01]  /*1ddf0*/  IMAD R7, R0, c[0x0][0x4e8], RZ ;  /* 0x00013a0000077a24 */ /* 0x000fe200078e02ff */
[----:B------:R-:W-:-:S04]  /*1de00*/  IADD3 R3, R209, R10, RZ ;  /* 0x0000000ad1037210 */ /* 0x000fc80007ffe0ff */
[----:B------:R-:W-:-:S13]  /*1de10*/  ISETP.GE.AND P0, PT, R3, R7, PT ;  /* 0x000000070300720c */ /* 0x000fda0003f06270 */
[----:B------:R-:W-:Y:S05]  /*1de20*/  @P0 BRA `(.L_x_859) ;  /* 0x000002b000000947 */ /* 0x000fea0003800000 */
[----:B------:R-:W-:Y:S01]  /*1de30*/  IMAD.MOV.U32 R26, RZ, RZ, 0x368 ;  /* 0x00000368ff1a7424 */ /* 0x000fe200078e00ff */
[----:B------:R-:W-:Y:S01]  /*1de40*/  ISETP.GT.AND P2, PT, R210, 0x1, PT ;  /* 0x00000001d200780c */ /* 0x000fe20003f44270 */
[----:B------:R-:W-:Y:S01]  /*1de50*/  IMAD.MOV.U32 R7, RZ, RZ, c[0x0][0x4e8] ;  /* 0x00013a00ff077624 */ /* 0x000fe200078e00ff */
[----:B------:R-:W-:Y:S02]  /*1de60*/  MOV R11, R3 ;  /* 0x00000003000b7202 */ /* 0x000fe40000000f00 */
[----:B------:R-:W-:Y:S02]  /*1de70*/  SEL R26, R26, 0x328, P2 ;  /* 0x000003281a1a7807 */ /* 0x000fe40001000000 */
[----:B------:R-:W-:Y:S02]  /*1de80*/  ISETP.NE.AND P0, PT, R7, 0x1, PT ;  /* 0x000000010700780c */ /* 0x000fe40003f05270 */
[----:B------:R-:W1:Y:S01]  /*1de90*/  LDC.64 R24, c[0x0][R26+0x170] ;  /* 0x00005c001a187b82 */ /* 0x000e620000000a00 */
[----:B------:R-:W-:-:S07]  /*1dea0*/  SEL R233, R233, RZ, P2 ;  /* 0x000000ffe9e97207 */ /* 0x000fce0001000000 */
[----:B------:R-:W3:Y:S03]  /*1deb0*/  LDC.64 R18, c[0x0][R26+0x168] ;  /* 0x00005a001a127b82 */ /* 0x000ee60000000a00 */
[----:B------:R-:W-:-:S05]  /*1dec0*/  @P0 IMAD.HI.U32 R9, R3, c[0x0][0x4ec], RZ ;  /* 0x00013b0003090a27 */ /* 0x000fca00078e00ff */
[----:B------:R-:W4:Y:S01]  /*1ded0*/  LDC.64 R22, c[0x0][R26+0x178] ;  /* 0x00005e001a167b82 */ /* 0x000f220000000a00 */
[----:B------:R-:W-:-:S05]  /*1dee0*/  @P0 SHF.R.U32.HI R11, RZ, c[0x0][0x4f0], R9 ;  /* 0x00013c00ff0b0a19 */ /* 0x000fca0000011609 */
[----:B------:R-:W-:Y:S02]  /*1def0*/  IMAD.MOV R9, RZ, RZ, -R11 ;  /* 0x000000ffff097224 */ /* 0x000fe400078e0a0b */
[----:B------:R-:W5:Y:S02]  /*1df00*/  LDC.64 R20, c[0x0][R26+0x160] ;  /* 0x000058001a147b82 */ /* 0x000f640000000a00 */
[----:B------:R-:W-:Y:S02]  /*1df10*/  IMAD R9, R9, c[0x0][0x4e8], R3 ;  /* 0x00013a0009097a24 */ /* 0x000fe400078e0203 */
[-C--:B-1----:R-:W-:Y:S02]  /*1df20*/  IMAD R7, R25, R5.reuse, RZ ;  /* 0x0000000519077224 */ /* 0x082fe400078e02ff */
[----:B------:R-:W-:-:S04]  /*1df30*/  IMAD.WIDE.U32 R16, R24, R5, RZ ;  /* 0x0000000518107225 */ /* 0x000fc800078e00ff */
[----:B------:R-:W-:Y:S02]  /*1df40*/  IMAD R7, R24, R4, R7 ;  /* 0x0000000418077224 */ /* 0x000fe400078e0207 */
[-C--:B---3--:R-:W-:Y:S02]  /*1df50*/  IMAD R8, R19, R227.reuse, RZ ;  /* 0x000000e313087224 */ /* 0x088fe400078e02ff */
[----:B------:R-:W-:Y:S01]  /*1df60*/  IMAD.WIDE.U32 R18, R18, R227, RZ ;  /* 0x000000e312127225 */ /* 0x000fe200078e00ff */
[----:B------:R-:W-:-:S03]  /*1df70*/  IADD3 R7, R17, R7, RZ ;  /* 0x0000000711077210 */ /* 0x000fc60007ffe0ff */
[----:B------:R-:W-:Y:S01]  /*1df80*/  IMAD.IADD R8, R19, 0x1, R8 ;  /* 0x0000000113087824 */ /* 0x000fe200078e0208 */
[----:B------:R-:W-:Y:S01]  /*1df90*/  IADD3 R18, P1, P0, R16, R18, R2 ;  /* 0x0000001210127210 */ /* 0x000fe2000783e002 */
[-C--:B----4-:R-:W-:Y:S02]  /*1dfa0*/  IMAD R16, R23, R233.reuse, RZ ;  /* 0x000000e917107224 */ /* 0x090fe400078e02ff */
[----:B------:R-:W-:Y:S01]  /*1dfb0*/  IMAD.WIDE.U32 R22, R22, R233, RZ ;  /* 0x000000e916167225 */ /* 0x000fe200078e00ff */
[----:B------:R-:W-:Y:S02]  /*1dfc0*/  IADD3.X R7, R7, R8, R6, P1, P0 ;  /* 0x0000000807077210 */ /* 0x000fe40000fe0406 */
[----:B------:R-:W-:Y:S02]  /*1dfd0*/  SHF.R.S32.HI R8, RZ, 0x1f, R9 ;  /* 0x0000001fff087819 */ /* 0x000fe40000011409 */
[----:B------:R-:W-:Y:S01]  /*1dfe0*/  IADD3 R18, P1, P0, R11, R18, R22 ;  /* 0x000000120b127210 */ /* 0x000fe2000783e016 */
[----:B-----5:R-:W-:Y:S01]  /*1dff0*/  IMAD R3, R21, R9, RZ ;  /* 0x0000000915037224 */ /* 0x020fe200078e02ff */
[----:B------:R-:W-:-:S02]  /*1e000*/  IADD3 R16, R23, R16, RZ ;  /* 0x0000001017107210 */ /* 0x000fc40007ffe0ff */
[----:B------:R-:W-:Y:S01]  /*1e010*/  SHF.R.S32.HI R11, RZ, 0x1f, R11 ;  /* 0x0000001fff0b7819 */ /* 0x000fe2000001140b */
[----:B------:R-:W-:Y:S01]  /*1e020*/  IMAD R3, R20, R8, R3 ;  /* 0x0000000814037224 */ /* 0x000fe200078e0203 */
[----:B------:R-:W-:Y:S02]  /*1e030*/  MOV R8, c[0x0][0x4ac] ;  /* 0x00012b0000087a02 */ /* 0x000fe40000000f00 */
[----:B------:R-:W-:Y:S01]  /*1e040*/  IADD3.X R19, R11, R7, R16, P1, P0 ;  /* 0x000000070b137210 */ /* 0x000fe20000fe0410 */
[----:B------:R-:W-:Y:S01]  /*1e050*/  IMAD.MOV.U32 R7, RZ, RZ, c[0x0][0x4a8] ;  /* 0x00012a00ff077624 */ /* 0x000fe200078e00ff */
[----:B------:R-:W-:-:S03]  /*1e060*/  SEL R8, R8, c[0x0][0x454], P2 ;  /* 0x0001150008087a07 */ /* 0x000fc60001000000 */
[----:B------:R-:W-:Y:S01]  /*1e070*/  IMAD.WIDE.U32 R18, R20, R9, R18 ;  /* 0x0000000914127225 */ /* 0x000fe200078e0012 */
[----:B------:R-:W-:-:S03]  /*1e080*/  SEL R7, R7, c[0x0][0x450], P2 ;  /* 0x0001140007077a07 */ /* 0x000fc60001000000 */
[----:B------:R-:W-:Y:S01]  /*1e090*/  IMAD.IADD R3, R19, 0x1, R3 ;  /* 0x0000000113037824 */ /* 0x000fe200078e0203 */
[----:B------:R-:W-:-:S04]  /*1e0a0*/  LEA R16, P0, R18, R7, 0x2 ;  /* 0x0000000712107211 */ /* 0x000fc800078010ff */
[----:B------:R-:W-:Y:S02]  /*1e0b0*/  LEA.HI.X R17, R18, R8, R3, 0x2, P0 ;  /* 0x0000000812117211 */ /* 0x000fe400000f1403 */
[----:B------:R-:W-:-:S05]  /*1e0c0*/  MOV R3, 0xff800000 ;  /* 0xff80000000037802 */ /* 0x000fca0000000f00 */
[----:B------:R1:W-:Y:S02]  /*1e0d0*/  STG.E [R16.64], R3 ;  /* 0x0000000310007986 */ /* 0x0003e4000c101908 */
.L_x_859:
[----:B------:R-:W-:Y:S05]  /*1e0e0*/  BSYNC B0 ;  /* 0x0000000000007941 */ /* 0x000fea0003800000 */
.L_x_858:
[----:B------:R-:W-:-:S13]  /*1e0f0*/  ISETP.GT.AND P0, PT, R210, 0x1, PT ;  /* 0x00000001d200780c */ /* 0x000fda0003f04270 */
[----:B------:R-:W-:Y:S05]  /*1e100*/  @P0 BRA `(.L_x_851) ;  /* 0x0000063000000947 */ /* 0x000fea0003800000 */
[----:B-1----:R-:W-:Y:S01]  /*1e110*/  MOV R3, c[0x0][0x4e8] ;  /* 0x00013a0000037a02 */ /* 0x002fe20000000f00 */
[----:B------:R-:W-:Y:S01]  /*1e120*/  IMAD R6, R6, c[0x0][0x3a0], RZ ;  /* 0x0000e80006067a24 */ /* 0x000fe200078e02ff */
[----:B------:R-:W-:Y:S01]  /*1e130*/  LEA R28, R28, R29, 0x5 ;  /* 0x0000001d1c1c7211 */ /* 0x000fe200078e28ff */
[----:B------:R-:W-:Y:S01]  /*1e140*/  IMAD R4, R4, c[0x0][0x3f0], RZ ;  /* 0x0000fc0004047a24 */ /* 0x000fe200078e02ff */
[----:B------:R-:W-:Y:S01]  /*1e150*/  ISETP.NE.AND P0, PT, R3, 0x1, PT ;  /* 0x000000010300780c */ /* 0x000fe20003f05270 */
[C---:B------:R-:W-:Y:S01]  /*1e160*/  IMAD R6, R2.reuse, c[0x0][0x3a4], R6 ;  /* 0x0000e90002067a24 */ /* 0x040fe200078e0206 */
[----:B------:R-:W-:Y:S01]  /*1e170*/  IADD3 R28, R209, R28, RZ ;  /* 0x0000001cd11c7210 */ /* 0x000fe20007ffe0ff */
[----:B------:R-:W-:Y:S01]  /*1e180*/  IMAD.WIDE.U32 R2, R2, c[0x0][0x3a0], RZ ;  /* 0x0000e80002027a25 */ /* 0x000fe200078e00ff */
[----:B------:R-:W-:-:S03]  /*1e190*/  IADD3 R29, R29, R209, RZ ;  /* 0x000000d11d1d7210 */ /* 0x000fc60007ffe0ff */
[----:B------:R-:W-:Y:S01]  /*1e1a0*/  IMAD R4, R5, c[0x0][0x3f4], R4 ;  /* 0x0000fd0005047a24 */ /* 0x000fe200078e0204 */
[----:B------:R-:W-:Y:S02]  /*1e1b0*/  IADD3 R9, R3, R6, RZ ;  /* 0x0000000603097210 */ /* 0x000fe40007ffe0ff */
[----:B------:R-:W-:Y:S02]  /*1e1c0*/  MOV R8, R2 ;  /* 0x0000000200087202 */ /* 0x000fe40000000f00 */
        /* <DEDUP_REMOVED lines=10> */
[----:B------:R-:W-:Y:S01]  /*1e270*/  IMAD R3, R3, c[0x0][0x4e8], R28 ;  /* 0x00013a0003037a24 */ /* 0x000fe200078e021c */
[----:B------:R-:W-:Y:S01]  /*1e280*/  MOV R4, R8 ;  /* 0x0000000800047202 */ /* 0x000fe20000000f00 */
[----:B------:R-:W-:-:S04]  /*1e290*/  IMAD R2, R6, c[0x0][0x3e4], R2 ;  /* 0x0000f90006027a24 */ /* 0x000fc800078e0202 */
        /* <DEDUP_REMOVED lines=11> */
[----:B------:R1:W3:Y:S02]  /*1e350*/  SHFL.IDX PT, R4, R3, RZ, 0x181f ;  /* 0x00181fff03047589 */ /* 0x0002e400000e0000 */
.L_x_909:
[----:B------:R-:W-:Y:S05]  /*1e360*/  BRA.DIV ~URZ, `(.L_x_861) ;  /* 0x00001d827f007947 */ /* 0x000fea000b800000 */
[----:B------:R4:W1:Y:S02]  /*1e370*/  SHFL.IDX PT, R5, R2, RZ, 0x181f ;  /* 0x00181fff02057589 */ /* 0x00086400000e0000 */
.L_x_910:
[----:B------:R-:W-:Y:S01]  /*1e380*/  IMAD R0, R0, c[0x0][0x4e8], RZ ;  /* 0x00013a0000007a24 */ /* 0x000fe200078e02ff */
[----:B------:R-:W-:Y:S04]  /*1e390*/  BSSY B0, `(.L_x_862) ;  /* 0x000000b000007945 */ /* 0x000fe80003800000 */
[----:B------:R-:W-:-:S13]  /*1e3a0*/  ISETP.GE.AND P0, PT, R29, R0, PT ;  /* 0x000000001d00720c */ /* 0x000fda0003f06270 */
[----:B------:R-:W-:Y:S05]  /*1e3b0*/  @P0 BRA `(.L_x_863) ;  /* 0x0000008000000947 */ /* 0x000fea0003800000 */
[----:B------:R-:W-:Y:S02]  /*1e3c0*/  ISETP.GE.AND P1, PT, R116, c[0x0][0x3c8], PT ;  /* 0x0000f20074007a0c */ /* 0x000fe40003f26270 */
[----:B------:R-:W-:-:S11]  /*1e3d0*/  ISETP.GE.AND P0, PT, R13, c[0x0][0x3c8], PT ;  /* 0x0000f2000d007a0c */ /* 0x000fd60003f06270 */
[CC--:B-1----:R-:W-:Y:S02]  /*1e3e0*/  @!P1 LEA R6, P3, R116.reuse, R5.reuse, 0x1 ;  /* 0x0000000574069211 */ /* 0x0c2fe400078608ff */
[C---:B------:R-:W-:Y:S02]  /*1e3f0*/  @!P0 LEA R8, P2, R13.reuse, R5, 0x1 ;  /* 0x000000050d088211 */ /* 0x040fe400078408ff */
[-C--:B---3--:R-:W-:Y:S02]  /*1e400*/  @!P1 LEA.HI.X R7, R116, R4.reuse, R14, 0x1, P3 ;  /* 0x0000000474079211 */ /* 0x088fe400018f0c0e */
[----:B------:R-:W-:-:S03]  /*1e410*/  @!P0 LEA.HI.X R9, R13, R4, R15, 0x1, P2 ;  /* 0x000000040d098211 */ /* 0x000fc600010f0c0f */
[----:B------:R1:W-:Y:S04]  /*1e420*/  @!P1 ST.E.128 [R6.64], RZ ;  /* 0x000000ff06009985 */ /* 0x0003e8000c101d08 */
[----:B------:R1:W-:Y:S02]  /*1e430*/  @!P0 ST.E.128 [R8.64], RZ ;  /* 0x000000ff08008985 */ /* 0x0003e4000c101d08 */
.L_x_863:
[----:B------:R-:W-:Y:S05]  /*1e440*/  BSYNC B0 ;  /* 0x0000000000007941 */ /* 0x000fea0003800000 */
.L_x_862:
[----:B------:R-:W-:Y:S05]  /*1e450*/  BRA.DIV ~URZ, `(.L_x_864) ;  /* 0x00001d027f007947 */ /* 0x000fea000b800000 */
[----:B---3--:R3:W2:Y:S04]  /*1e460*/  SHFL.IDX PT, R4, R3, 0x1, 0x181f ;  /* 0x00381f0003047f89 */ /* 0x0086a800000e0000 */
[----:B-1----:R3:W1:Y:S02]  /*1e470*/  SHFL.IDX PT, R6, R2, 0x1, 0x181f ;  /* 0x00381f0002067f89 */ /* 0x00266400000e0000 */
.L_x_911:
        /* <DEDUP_REMOVED lines=12> */
.L_x_866:
[----:B------:R-:W-:Y:S05]  /*1e540*/  BSYNC B0 ;  /* 0x0000000000007941 */ /* 0x000fea0003800000 */
.L_x_865:
[----:B------:R-:W-:Y:S05]  /*1e550*/  BRA.DIV ~URZ, `(.L_x_867) ;  /* 0x00001cd27f007947 */ /* 0x000fea000b800000 */
[----:B--2---:R2:W3:Y:S02]  /*1e560*/  SHFL.IDX PT, R4, R3, 0x2, 0x181f ;  /* 0x00581f0003047f89 */ /* 0x0044e400000e0000 */
.L_x_912:
[----:B------:R-:W-:Y:S05]  /*1e570*/  BRA.DIV ~URZ, `(.L_x_868) ;  /* 0x00001d227f007947 */ /* 0x000fea000b800000 */
[----:B-1----:R1:W2:Y:S02]  /*1e580*/  SHFL.IDX PT, R6, R2, 0x2, 0x181f ;  /* 0x00581f0002067f89 */ /* 0x0022a400000e0000 */
.L_x_913:
        /* <DEDUP_REMOVED lines=10> */
[----:B------:R2:W-:Y:S04]  /*1e630*/  @!P1 ST.E.128 [R8.64], RZ ;  /* 0x000000ff08009985 */ /* 0x0005e8000c101d08 */
[----:B------:R2:W-:Y:S02]  /*1e640*/  @!P0 ST.E.128 [R6.64], RZ ;  /* 0x000000ff06008985 */ /* 0x0005e4000c101d08 */
.L_x_870:
[----:B------:R-:W-:Y:S05]  /*1e650*/  BSYNC B0 ;  /* 0x0000000000007941 */ /* 0x000fea0003800000 */
.L_x_869:
[----:B------:R-:W-:Y:S05]  /*1e660*/  BRA.DIV ~URZ, `(.L_x_871) ;  /* 0x00001ca27f007947 */ /* 0x000fea000b800000 */
[----:B--23--:R-:W2:Y:S04]  /*1e670*/  SHFL.IDX PT, R3, R3, 0x3, 0x181f ;  /* 0x00781f0003037f89 */ /* 0x00cea800000e0000 */
[----:B-1--4-:R-:W1:Y:S02]  /*1e680*/  SHFL.IDX PT, R2, R2, 0x3, 0x181f ;  /* 0x00781f0002027f89 */ /* 0x012e6400000e0000 */
.L_x_914:
[----:B------:R-:W-:-:S04]  /*1e690*/  IADD3 R29, R29, 0x60, RZ ;  /* 0x000000601d1d7810 */ /* 0x000fc80007ffe0ff */
        /* <DEDUP_REMOVED lines=10> */
.L_x_851:
[----:B------:R-:W-:Y:S05]  /*1e740*/  BSYNC B1 ;  /* 0x0000000000017941 */ /* 0x000fea0003800000 */
.L_x_835:
[----:B------:R-:W-:-:S13]  /*1e750*/  ISETP.NE.AND P0, PT, R220, RZ, PT ;  /* 0x000000ffdc00720c */ /* 0x000fda0003f05270 */
[----:B------:R-:W-:Y:S01]  /*1e760*/  @P0 WARPSYNC 0xffffffff ;  /* 0xffffffff00000948 */ /* 0x000fe20003800000 */
[----:B------:R-:W-:Y:S06]  /*1e770*/  @P0 BAR.SYNC.DEFER_BLOCKING 0x5, 0x100 ;  /* 0x0144000000000b1d */ /* 0x000fec0000010000 */
[----:B------:R-:W4:Y:S04]  /*1e780*/  @P0 LDS.128 R208, [0xe100] ;  /* 0x00e10000ffd00984 */ /* 0x000f280000000c00 */
[----:B------:R-:W-:Y:S06]  /*1e790*/  @P0 BAR.ARV 0x4, 0x100 ;  /* 0x0104000000000b1d */ /* 0x000fec0000002000 */
[----:B------:R-:W-:Y:S05]  /*1e7a0*/  @P0 BRA `(.L_x_872) ;  /* 0x00000ea000000947 */ /* 0x000fea0003800000 */
[----:B------:R-:W-:Y:S01]  /*1e7b0*/  LOP3.LUT R10, R10, 0x1f, RZ, 0xc0, !PT ;  /* 0x0000001f0a0a7812 */ /* 0x000fe200078ec0ff */
[----:B-1-34-:R-:W-:-:S03]  /*1e7c0*/  IMAD.MOV.U32 R2, RZ, RZ, RZ ;  /* 0x000000ffff027224 */ /* 0x01afc600078e00ff */
[----:B------:R-:W-:Y:S01]  /*1e7d0*/  ISETP.NE.AND P6, PT, R10, 0x1f, PT ;  /* 0x0000001f0a00780c */ /* 0x000fe20003fc5270 */
[----:B------:R-:W-:Y:S10]  /*1e7e0*/  BRA.DIV ~URZ, `(.L_x_873) ;  /* 0x00001bf27f007947 */ /* 0x000ff4000b800000 */
[----:B------:R1:W3:Y:S02]  /*1e7f0*/  SHFL.IDX PT, R0, R12, RZ, 0x1f ;  /* 0x00001fff0c007589 */ /* 0x0002e400000e0000 */
.L_x_915:
[----:B------:R-:W-:Y:S05]  /*1e800*/  BRA.DIV ~URZ, `(.L_x_874) ;  /* 0x00001c427f007947 */ /* 0x000fea000b800000 */
[----:B-1----:R-:W1:Y:S02]  /*1e810*/  SHFL.IDX PT, R12, R12, 0x1, 0x1f ;  /* 0x00201f000c0c7f89 */ /* 0x002e6400000e0000 */
.L_x_916:
[----:B--2---:R-:W-:Y:S02]  /*1e820*/  IMAD.IADD R5, R211, 0x1, R10 ;  /* 0x00000001d3057824 */ /* 0x004fe400078e020a */
[----:B------:R-:W-:-:S03]  /*1e830*/  IMAD.MOV.U32 R209, RZ, RZ, RZ ;  /* 0x000000ffffd17224 */ /* 0x000fc600078e00ff */
[----:B------:R-:W-:-:S13]  /*1e840*/  ISETP.GE.OR P0, PT, R5, c[0x0][0x53c], !P6 ;  /* 0x00014f0005007a0c */ /* 0x000fda0007706670 */
[----:B------:R-:W-:Y:S01]  /*1e850*/  @!P0 IMAD.MOV.U32 R4, RZ, RZ, 0x4 ;  /* 0x00000004ff048424 */ /* 0x000fe200078e00ff */
[----:B------:R-:W-:-:S03]  /*1e860*/  @!P0 MOV R3, 0x4 ;  /* 0x0000000400038802 */ /* 0x000fc60000000f00 */
[----:B------:R-:W-:-:S04]  /*1e870*/  @!P0 IMAD.WIDE R6, R5, R4, c[0x0][0x580] ;  /* 0x0001600005068625 */ /* 0x000fc800078e0204 */
[----:B------:R-:W-:Y:S01]  /*1e880*/  @!P0 IMAD.WIDE R4, R5, R3, c[0x0][0x578] ;  /* 0x00015e0005048625 */ /* 0x000fe200078e0203 */
[----:B------:R-:W2:Y:S04]  /*1e890*/  @!P0 LDG.E R209, [R6.64] ;  /* 0x0000000806d18981 */ /* 0x000ea8000c1e1900 */
[----:B------:R4:W2:Y:S01]  /*1e8a0*/  @!P0 LDG.E R2, [R4.64] ;  /* 0x0000000804028981 */ /* 0x0008a2000c1e1900 */
[C---:B------:R-:W-:Y:S02]  /*1e8b0*/  ISETP.GE.U32.AND P4, PT, R10.reuse, 0x10, PT ;  /* 0x000000100a00780c */ /* 0x040fe40003f86070 */
[C---:B------:R-:W-:Y:S02]  /*1e8c0*/  ISETP.GE.U32.AND P3, PT, R10.reuse, 0x8, PT ;  /* 0x000000080a00780c */ /* 0x040fe40003f66070 */
[----:B------:R-:W-:-:S02]  /*1e8d0*/  ISETP.GE.U32.AND P2, PT, R10, 0x4, PT ;  /* 0x000000040a00780c */ /* 0x000fc40003f46070 */
[C---:B------:R-:W-:Y:S02]  /*1e8e0*/  ISETP.GE.U32.AND P1, PT, R10.reuse, 0x2, PT ;  /* 0x000000020a00780c */ /* 0x040fe40003f26070 */
[----:B------:R-:W-:Y:S02]  /*1e8f0*/  ISETP.NE.AND P5, PT, R10, RZ, PT ;  /* 0x000000ff0a00720c */ /* 0x000fe40003fa5270 */
[----:B----4-:R-:W-:Y:S01]  /*1e900*/  MOV R5, RZ ;  /* 0x000000ff00057202 */ /* 0x010fe20000000f00 */
[----:B--2---:R-:W-:Y:S01]  /*1e910*/  IMAD R6, R2, R209, RZ ;  /* 0x000000d102067224 */ /* 0x004fe200078e02ff */
[----:B------:R-:W-:Y:S07]  /*1e920*/  BRA.DIV ~URZ, `(.L_x_875) ;  /* 0x00001b927f007947 */ /* 0x000fee000b800000 */
[----:B------:R2:W4:Y:S02]  /*1e930*/  SHFL.UP PT, R3, R6, 0x1, RZ ;  /* 0x0420000006037989 */ /* 0x00052400000e00ff */
.L_x_917:
[----:B----4-:R-:W-:-:S04]  /*1e940*/  SEL R3, R3, RZ, P5 ;  /* 0x000000ff03037207 */ /* 0x010fc80002800000 */
[----:B--2---:R-:W-:Y:S01]  /*1e950*/  IADD3 R6, R6, R3, RZ ;  /* 0x0000000306067210 */ /* 0x004fe20007ffe0ff */
[----:B------:R-:W-:Y:S05]  /*1e960*/  BRA.DIV ~URZ, `(.L_x_876) ;  /* 0x00001ba27f007947 */ /* 0x000fea000b800000 */
        /* <DEDUP_REMOVED lines=12> */
[----:B------:R2:W4:Y:S02]  /*1ea30*/  SHFL.IDX PT, R3, R4, 0x1f, 0x1f ;  /* 0x03e01f0004037f89 */ /* 0x00052400000e0000 */
.L_x_918:
[----:B----4-:R-:W-:Y:S01]  /*1ea40*/  IMAD R3, R3, c[0x0][0x538], RZ ;  /* 0x00014e0003037a24 */ /* 0x010fe200078e02ff */
[----:B------:R-:W-:Y:S04]  /*1ea50*/  BSSY B1, `(.L_x_877) ;  /* 0x00000ba000017945 */ /* 0x000fe80003800000 */
[----:B-1----:R-:W-:-:S04]  /*1ea60*/  IADD3 R208, R3, R12, RZ ;  /* 0x0000000c03d07210 */ /* 0x002fc80007ffe0ff */
[----:B---3--:R-:W-:-:S13]  /*1ea70*/  ISETP.GT.AND P0, PT, R208, R0, PT ;  /* 0x00000000d000720c */ /* 0x008fda0003f04270 */
[----:B------:R-:W-:Y:S05]  /*1ea80*/  @P0 BRA `(.L_x_878) ;  /* 0x0000024000000947 */ /* 0x000fea0003800000 */
.L_x_882:
[----:B------:R-:W-:-:S04]  /*1ea90*/  IADD3 R211, R211, 0x1f, RZ ;  /* 0x0000001fd3d37810 */ /* 0x000fc80007ffe0ff */
[----:B------:R-:W-:-:S13]  /*1eaa0*/  ISETP.GE.AND P0, PT, R211, c[0x0][0x53c], PT ;  /* 0x00014f00d3007a0c */ /* 0x000fda0003f06270 */
[----:B------:R-:W-:Y:S05]  /*1eab0*/  @P0 BRA `(.L_x_879) ;  /* 0x00000af000000947 */ /* 0x000fea0003800000 */
[----:B------:R-:W-:Y:S02]  /*1eac0*/  IADD3 R6, R211, R10, RZ ;  /* 0x0000000ad3067210 */ /* 0x000fe40007ffe0ff */
[----:B------:R-:W-:Y:S02]  /*1ead0*/  MOV R209, RZ ;  /* 0x000000ff00d17202 */ /* 0x000fe40000000f00 */
[----:B------:R-:W-:Y:S02]  /*1eae0*/  ISETP.GE.OR P0, PT, R6, c[0x0][0x53c], !P6 ;  /* 0x00014f0006007a0c */ /* 0x000fe40007706670 */
[----:B------:R-:W-:-:S11]  /*1eaf0*/  MOV R2, RZ ;  /* 0x000000ff00027202 */ /* 0x000fd60000000f00 */
[----:B--2---:R-:W-:Y:S02]  /*1eb00*/  @!P0 MOV R4, 0x4 ;  /* 0x0000000400048802 */ /* 0x004fe40000000f00 */
        /* <DEDUP_REMOVED lines=8> */
.L_x_919:
        /* <DEDUP_REMOVED lines=16> */
.L_x_920:
[----:B--2---:R-:W-:-:S05]  /*1ec90*/  IMAD R3, R3, c[0x0][0x538], RZ ;  /* 0x00014e0003037a24 */ /* 0x004fca00078e02ff */
[----:B------:R-:W-:-:S04]  /*1eca0*/  IADD3 R208, R3, R208, RZ ;  /* 0x000000d003d07210 */ /* 0x000fc80007ffe0ff */
[----:B------:R-:W-:-:S13]  /*1ecb0*/  ISETP.GT.AND P0, PT, R208, R0, PT ;  /* 0x00000000d000720c */ /* 0x000fda0003f04270 */
[----:B-1----:R-:W-:Y:S05]  /*1ecc0*/  @!P0 BRA `(.L_x_882) ;  /* 0xfffffdc000008947 */ /* 0x002fea000383ffff */
.L_x_878:
[----:B------:R-:W-:-:S05]  /*1ecd0*/  IADD3 R208, -R3, R208, RZ ;  /* 0x000000d003d07210 */ /* 0x000fca0007ffe1ff */
[----:B------:R-:W-:-:S05]  /*1ece0*/  IMAD R3, R4, c[0x0][0x538], R208 ;  /* 0x00014e0004037a24 */ /* 0x000fca00078e02d0 */
[----:B------:R-:W-:Y:S01]  /*1ecf0*/  ISETP.GT.AND P0, PT, R3, R0, PT ;  /* 0x000000000300720c */ /* 0x000fe20003f04270 */
[----:B------:R-:W-:-:S12]  /*1ed00*/  BRA.DIV ~URZ, `(.L_x_883) ;  /* 0x00001bb27f007947 */ /* 0x000fd8000b800000 */
[----:B------:R-:W-:-:S04]  /*1ed10*/  VOTE.ANY R3, PT, !P0 ;  /* 0x0000000000037806 */ /* 0x000fc800040e0100 */
.L_x_921:
[----:B------:R-:W1:Y:S02]  /*1ed20*/  POPC R6, R3 ;  /* 0x0000000300067309 */ /* 0x000e640000000000 */
[----:B-1----:R-:W-:Y:S01]  /*1ed30*/  IADD3 R211, R6, R211, RZ ;  /* 0x000000d306d37210 */ /* 0x002fe20007ffe0ff */
[----:B------:R-:W-:Y:S05]  /*1ed40*/  BRA.DIV ~URZ, `(.L_x_884) ;  /* 0x00001bc27f007947 */ /* 0x000fea000b800000 */
[----:B------:R1:W3:Y:S04]  /*1ed50*/  SHFL.IDX PT, R209, R209, R6, 0x1f ;  /* 0x00001f06d1d17589 */ /* 0x0002e800000e0000 */
[----:B------:R1:W4:Y:S02]  /*1ed60*/  SHFL.IDX PT, R2, R2, R6, 0x1f ;  /* 0x00001f0602027589 */ /* 0x00032400000e0000 */
.L_x_922:
[----:B------:R-:W-:Y:S01]  /*1ed70*/  ISETP.NE.AND P0, PT, R3, RZ, PT ;  /* 0x000000ff0300720c */ /* 0x000fe20003f05270 */
[----:B------:R-:W-:-:S12]  /*1ed80*/  BSSY B0, `(.L_x_885) ;  /* 0x0000005000007945 */ /* 0x000fd80003800000 */
[----:B------:R-:W-:Y:S05]  /*1ed90*/  @!P0 BRA `(.L_x_886) ;  /* 0x0000003000008947 */ /* 0x000fea0003800000 */
[----:B------:R-:W-:Y:S01]  /*1eda0*/  IADD3 R5, R6, -0x1, RZ ;  /* 0xffffffff06057810 */ /* 0x000fe20007ffe0ff */
[----:B------:R-:W-:Y:S05]  /*1edb0*/  BRA.DIV ~URZ, `(.L_x_887) ;  /* 0x00001c227f007947 */ /* 0x000fea000b800000 */
[----:B------:R1:W2:Y:S02]  /*1edc0*/  SHFL.IDX PT, R5, R4, R5, 0x1f ;  /* 0x00001f0504057589 */ /* 0x0002a400000e0000 */
.L_x_886:
[----:B------:R-:W-:Y:S05]  /*1edd0*/  BSYNC B0 ;  /* 0x0000000000007941 */ /* 0x000fea0003800000 */
.L_x_885:
[----:B----4-:R-:W-:Y:S01]  /*1ede0*/  ISETP.NE.AND P0, PT, R2, 0x1, PT ;  /* 0x000000010200780c */ /* 0x010fe20003f05270 */
[----:B--2---:R-:W-:Y:S01]  /*1edf0*/  IMAD R208, R5, c[0x0][0x538], R208 ;  /* 0x00014e0005d07a24 */ /* 0x004fe200078e02d0 */
[----:B------:R-:W-:Y:S04]  /*1ee00*/  BSSY B0, `(.L_x_888) ;  /* 0x0000077000007945 */ /* 0x000fe80003800000 */
[----:B------:R-:W-:-:S07]  /*1ee10*/  IADD3 R5, -R208, R0, RZ ;  /* 0x00000000d0057210 */ /* 0x000fce0007ffe1ff */
[----:B------:R-:W-:Y:S05]  /*1ee20*/  @!P0 BRA `(.L_x_889) ;  /* 0x0000037000008947 */ /* 0x000fea0003800000 */
[----:B-1-3--:R-:W-:Y:S02]  /*1ee30*/  IABS R6, R209 ;  /* 0x000000d100067213 */ /* 0x00afe40000000000 */
[----:B------:R-:W-:Y:S02]  /*1ee40*/  IABS R7, R2 ;  /* 0x0000000200077213 */ /* 0x000fe40000000000 */
[----:B------:R-:W1:Y:S01]  /*1ee50*/  I2F.RP R12, R6 ;  /* 0x00000006000c7306 */ /* 0x000e620000209400 */
[----:B------:R-:W-:Y:S02]  /*1ee60*/  IABS R3, R5 ;  /* 0x0000000500037213 */ /* 0x000fe40000000000 */
[----:B------:R-:W-:-:S05]  /*1ee70*/  IABS R0, R209 ;  /* 0x000000d100007213 */ /* 0x000fca0000000000 */
[----:B------:R-:W2:Y:S01]  /*1ee80*/  I2F.RP R8, R7 ;  /* 0x0000000700087306 */ /* 0x000ea20000209400 */
[----:B------:R-:W-:-:S07]  /*1ee90*/  IMAD.MOV R0, RZ, RZ, -R0 ;  /* 0x000000ffff007224 */ /* 0x000fce00078e0a00 */
[----:B-1----:R-:W1:Y:S08]  /*1eea0*/  MUFU.RCP R12, R12 ;  /* 0x0000000c000c7308 */ /* 0x002e700000001000 */
[----:B--2---:R-:W2:Y:S01]  /*1eeb0*/  MUFU.RCP R8, R8 ;  /* 0x0000000800087308 */ /* 0x004ea20000001000 */
[----:B-1----:R-:W-:-:S07]  /*1eec0*/  IADD3 R12, R12, 0xffffffe, RZ ;  /* 0x0ffffffe0c0c7810 */ /* 0x002fce0007ffe0ff */
[----:B------:R-:W1:Y:S01]  /*1eed0*/  F2I.FTZ.U32.TRUNC.NTZ R13, R12 ;  /* 0x0000000c000d7305 */ /* 0x000e62000021f000 */
[----:B--2---:R-:W-:-:S07]  /*1eee0*/  IADD3 R8, R8, 0xffffffe, RZ ;  /* 0x0ffffffe08087810 */ /* 0x004fce0007ffe0ff */
[----:B------:R2:W3:Y:S01]  /*1eef0*/  F2I.FTZ.U32.TRUNC.NTZ R9, R8 ;  /* 0x0000000800097305 */ /* 0x0004e2000021f000 */
[----:B-1----:R-:W-:Y:S02]  /*1ef00*/  IMAD.MOV R4, RZ, RZ, -R13 ;  /* 0x000000ffff047224 */ /* 0x002fe400078e0a0d */
[----:B------:R-:W-:Y:S02]  /*1ef10*/  IMAD.MOV.U32 R12, RZ, RZ, RZ ;  /* 0x000000ffff0c7224 */ /* 0x000fe400078e00ff */
[----:B------:R-:W-:-:S04]  /*1ef20*/  IMAD R4, R4, R6, RZ ;  /* 0x0000000604047224 */ /* 0x000fc800078e02ff */
[----:B------:R-:W-:-:S04]  /*1ef30*/  IMAD.HI.U32 R4, R13, R4, R12 ;  /* 0x000000040d047227 */ /* 0x000fc800078e000c */
[----:B--2---:R-:W-:Y:S02]  /*1ef40*/  IMAD.MOV.U32 R8, RZ, RZ, RZ ;  /* 0x000000ffff087224 */ /* 0x004fe400078e00ff */
[----:B------:R-:W-:-:S04]  /*1ef50*/  IMAD.HI.U32 R4, R4, R3, RZ ;  /* 0x0000000304047227 */ /* 0x000fc800078e00ff */
[----:B------:R-:W-:-:S05]  /*1ef60*/  IMAD R0, R4, R0, R3 ;  /* 0x0000000004007224 */ /* 0x000fca00078e0203 */
[----:B------:R-:W-:-:S13]  /*1ef70*/  ISETP.GT.U32.AND P0, PT, R6, R0, PT ;  /* 0x000000000600720c */ /* 0x000fda0003f04070 */
[----:B------:R-:W-:Y:S01]  /*1ef80*/  @!P0 IMAD.IADD R0, R0, 0x1, -R6 ;  /* 0x0000000100008824 */ /* 0x000fe200078e0a06 */
[----:B------:R-:W-:Y:S02]  /*1ef90*/  @!P0 IADD3 R4, R4, 0x1, RZ ;  /* 0x0000000104048810 */ /* 0x000fe40007ffe0ff */
[----:B------:R-:W-:Y:S02]  /*1efa0*/  ISETP.NE.AND P0, PT, R209, RZ, PT ;  /* 0x000000ffd100720c */ /* 0x000fe40003f05270 */
[----:B------:R-:W-:Y:S01]  /*1efb0*/  ISETP.GE.U32.AND P2, PT, R0, R6, PT ;  /* 0x000000060000720c */ /* 0x000fe20003f46070 */
[----:B---3--:R-:W-:Y:S01]  /*1efc0*/  IMAD.MOV R6, RZ, RZ, -R9 ;  /* 0x000000ffff067224 */ /* 0x008fe200078e0a09 */
        /* <DEDUP_REMOVED lines=29> */
.L_x_889:
[----:B------:R-:W-:-:S04]  /*1f1a0*/  IMAD.MOV.U32 R0, RZ, RZ, 0x4 ;  /* 0x00000004ff007424 */ /* 0x000fc800078e00ff */
[----:B------:R-:W-:-:S06]  /*1f1b0*/  IMAD.WIDE R2, R211, R0, c[0x0][0x590] ;  /* 0x00016400d3027625 */ /* 0x000fcc00078e0200 */
[----:B------:R-:W2:Y:S01]  /*1f1c0*/  LDG.E R3, [R2.64] ;  /* 0x0000000802037981 */ /* 0x000ea2000c1e1900 */
        /* <DEDUP_REMOVED lines=31> */
[----:B------:R-:W-:Y:S01]  /*1f3c0*/  IABS R7, R3 ;  /* 0x0000000300077213 */ /* 0x000fe20000000000 */
[----:B------:R-:W-:Y:S01]  /*1f3d0*/  IMAD.MOV R210, RZ, RZ, -R3 ;  /* 0x000000ffffd27224 */ /* 0x000fe200078e0a03 */
[----:B------:R-:W-:Y:S02]  /*1f3e0*/  IADD3 R4, R4, 0x1000000, R5 ;  /* 0x0100000004047810 */ /* 0x000fe40007ffe005 */
[----:B------:R-:W1:Y:S08]  /*1f3f0*/  I2F.RP R8, R7 ;  /* 0x0000000700087306 */ /* 0x000e700000209400 */
[----:B-1----:R-:W1:Y:S02]  /*1f400*/  MUFU.RCP R8, R8 ;  /* 0x0000000800087308 */ /* 0x002e640000001000 */
[----:B-1----:R-:W-:-:S06]  /*1f410*/  IADD3 R8, R8, 0xffffffe, RZ ;  /* 0x0ffffffe08087810 */ /* 0x002fcc0007ffe0ff */
[----:B------:R-:W1:Y:S02]  /*1f420*/  F2I.FTZ.U32.TRUNC.NTZ R9, R8 ;  /* 0x0000000800097305 */ /* 0x000e64000021f000 */
[----:B-1----:R-:W-:Y:S02]  /*1f430*/  IMAD.MOV R0, RZ, RZ, -R9 ;  /* 0x000000ffff007224 */ /* 0x002fe400078e0a09 */
[----:B------:R-:W-:Y:S02]  /*1f440*/  IMAD.MOV.U32 R8, RZ, RZ, RZ ;  /* 0x000000ffff087224 */ /* 0x000fe400078e00ff */
        /* <DEDUP_REMOVED lines=16> */
[----:B------:R-:W-:Y:S02]  /*1f550*/  IMAD R210, R6, R210, R4 ;  /* 0x000000d206d27224 */ /* 0x000fe400078e0204 */
[----:B------:R-:W-:Y:S02]  /*1f560*/  IMAD.MOV.U32 R3, RZ, RZ, R6 ;  /* 0x000000ffff037224 */ /* 0x000fe400078e0006 */
.L_x_890:
[----:B------:R-:W-:Y:S05]  /*1f570*/  BSYNC B0 ;  /* 0x0000000000007941 */ /* 0x000fea0003800000 */
.L_x_888:
[----:B------:R-:W-:-:S04]  /*1f580*/  LOP3.LUT R3, RZ, R3, RZ, 0x33, !PT ;  /* 0x00000003ff037212 */ /* 0x000fc800078e33ff */
[----:B------:R-:W-:Y:S01]  /*1f590*/  IADD3 R209, R3, R209, RZ ;  /* 0x000000d103d17210 */ /* 0x000fe20007ffe0ff */
[----:B------:R-:W-:Y:S05]  /*1f5a0*/  BRA `(.L_x_891) ;  /* 0x0000004000007947 */ /* 0x000fea0003800000 */
.L_x_879:
[----:B------:R-:W-:Y:S01]  /*1f5b0*/  IMAD.MOV.U32 R208, RZ, RZ, R0 ;  /* 0x000000ffffd07224 */ /* 0x000fe200078e0000 */
[----:B------:R-:W-:Y:S01]  /*1f5c0*/  MOV R210, RZ ;  /* 0x000000ff00d27202 */ /* 0x000fe20000000f00 */
[----:B------:R-:W-:Y:S01]  /*1f5d0*/  IMAD.MOV.U32 R209, RZ, RZ, RZ ;  /* 0x000000ffffd17224 */ /* 0x000fe200078e00ff */
[----:B------:R-:W-:Y:S02]  /*1f5e0*/  MOV R211, c[0x0][0x53c] ;  /* 0x00014f0000d37a02 */ /* 0x000fe40000000f00 */
.L_x_891:
[----:B------:R-:W-:Y:S05]  /*1f5f0*/  BSYNC B1 ;  /* 0x0000000000017941 */ /* 0x000fea0003800000 */
.L_x_877:
[----:B------:R-:W-:Y:S01]  /*1f600*/  WARPSYNC 0xffffffff ;  /* 0xffffffff00007948 */ /* 0x000fe20003800000 */
[----:B------:R-:W-:Y:S01]  /*1f610*/  BAR.SYNC.DEFER_BLOCKING 0x4, 0x100 ;  /* 0x0104000000007b1d */ /* 0x000fe20000010000 */
[----:B------:R-:W-:-:S13]  /*1f620*/  ISETP.NE.AND P0, PT, R10, RZ, PT ;  /* 0x000000ff0a00720c */ /* 0x000fda0003f05270 */
[----:B------:R1:W-:Y:S04]  /*1f630*/  @!P0 STS.128 [0xe100], R208 ;  /* 0x00e100d0ff008388 */ /* 0x0003e80000000c00 */
[----:B------:R-:W-:Y:S06]  /*1f640*/  BAR.ARV 0x5, 0x100 ;  /* 0x0144000000007b1d */ /* 0x000fec0000002000 */
.L_x_872:
[----:B----4-:R-:W-:-:S13]  /*1f650*/  ISETP.GE.AND P0, PT, R211, c[0x0][0x53c], PT ;  /* 0x00014f00d3007a0c */ /* 0x010fda0003f06270 */
[----:B-123--:R-:W-:Y:S01]  /*1f660*/  @P0 CALL.REL.NOINC `(.L_x_892) ;  /* 0x0000001000000944 */ /* 0x00efe20003c00000 */
[----:B------:R-:W-:Y:S05]  /*1f670*/  BRA `(.L_x_893) ;  /* 0xfffe1f3000007947 */ /* 0x000fea000383ffff */
.L_x_892:
[----:B------:R-:W-:Y:S05]  /*1f680*/  EXIT ;  /* 0x000000000000794d */ /* 0x000fea0003800000 */
.L_x_683:
[----:B------:R-:W-:Y:S02]  /*1f690*/  MOV R4, 0x1 ;  /* 0x0000000100047802 */ /* 0x000fe40000000f00 */
[----:B------:R-:W-:Y:S02]  /*1f6a0*/  MOV R3, 0x1f6c0 ;  /* 0x0001f6c000037802 */ /* 0x000fe40000000f00 */
[----:B------:R-:W-:Y:S05]  /*1f6b0*/  CALL.REL.NOINC `($__internal_16_$__cuda_sm70_shflsync_up_p) ;  /* 0x0000143000007944 */ /* 0x000fea0003c00000 */
[----:B--2---:R-:W-:Y:S01]  /*1f6c0*/  MOV R3, R4 ;  /* 0x0000000400037202 */ /* 0x004fe20000000f00 */
[----:B-1----:R-:W-:Y:S05]  /*1f6d0*/  BRA `(.L_x_894) ;  /* 0xfffe0d9000007947 */ /* 0x002fea000383ffff */
.L_x_684:
[----:B------:R-:W-:Y:S02]  /*1f6e0*/  MOV R4, 0x2 ;  /* 0x0000000200047802 */ /* 0x000fe40000000f00 */
[----:B------:R-:W-:Y:S02]  /*1f6f0*/  MOV R3, 0x1f710 ;  /* 0x0001f71000037802 */ /* 0x000fe40000000f00 */
[----:B------:R-:W-:Y:S05]  /*1f700*/  CALL.REL.NOINC `($__internal_16_$__cuda_sm70_shflsync_up_p) ;  /* 0x000013e000007944 */ /* 0x000fea0003c00000 */
[----:B--2---:R-:W-:Y:S02]  /*1f710*/  SEL R4, R4, RZ, P4 ;  /* 0x000000ff04047207 */ /* 0x004fe40002000000 */
[----:B------:R-:W-:-:S03]  /*1f720*/  MOV R3, 0x1f760 ;  /* 0x0001f76000037802 */ /* 0x000fc60000000f00 */
[----:B-1----:R-:W-:Y:S02]  /*1f730*/  IMAD.IADD R6, R6, 0x1, R4 ;  /* 0x0000000106067824 */ /* 0x002fe400078e0204 */
[----:B------:R-:W-:Y:S02]  /*1f740*/  IMAD.MOV.U32 R4, RZ, RZ, 0x4 ;  /* 0x00000004ff047424 */ /* 0x000fe400078e00ff */
        /* <DEDUP_REMOVED lines=11> */
[----:B--2---:R-:W-:Y:S01]  /*1f800*/  SEL R4, R4, RZ, P1 ;  /* 0x000000ff04047207 */ /* 0x004fe20000800000 */
[----:B------:R-:W-:Y:S01]  /*1f810*/  IMAD.MOV.U32 R70, RZ, RZ, 0x1f ;  /* 0x0000001fff467424 */ /* 0x000fe200078e00ff */
[----:B------:R-:W-:Y:S02]  /*1f820*/  MOV R69, 0x1f ;  /* 0x0000001f00457802 */ /* 0x000fe40000000f00 */
[----:B------:R-:W-:Y:S01]  /*1f830*/  MOV R68, 0x1f870 ;  /* 0x0001f87000447802 */ /* 0x000fe20000000f00 */
[----:B------:R-:W-:-:S04]  /*1f840*/  IMAD.IADD R4, R6, 0x1, R4 ;  /* 0x0000000106047824 */ /* 0x000fc800078e0204 */
[----:B------:R-:W-:Y:S02]  /*1f850*/  IMAD.MOV.U32 R71, RZ, RZ, R4 ;  /* 0x000000ffff477224 */ /* 0x000fe400078e0004 */
[----:B-1----:R-:W-:Y:S05]  /*1f860*/  CALL.REL.NOINC `($__internal_15_$__cuda_sm70_shflsync_idx_p) ;  /* 0x0000123000007944 */ /* 0x002fea0003c00000 */
[----:B------:R-:W-:Y:S05]  /*1f870*/  BRA `(.L_x_895) ;  /* 0xfffe0cf000007947 */ /* 0x000fea000383ffff */
.L_x_686:
[----:B------:R-:W-:Y:S02]  /*1f880*/  SEL R6, RZ, 0x1, P0 ;  /* 0x00000001ff067807 */ /* 0x000fe40000000000 */
[----:B------:R-:W-:Y:S02]  /*1f890*/  MOV R3, 0x1f8b0 ;  /* 0x0001f8b000037802 */ /* 0x000fe40000000f00 */
[----:B------:R-:W-:Y:S05]  /*1f8a0*/  CALL.REL.NOINC `($__internal_17_$__cuda_sm70_votesync_ballot) ;  /* 0x0000129000007944 */ /* 0x000fea0003c00000 */
[----:B------:R-:W-:Y:S05]  /*1f8b0*/  BRA `(.L_x_896) ;  /* 0xfffe0d4000007947 */ /* 0x000fea000383ffff */
.L_x_687:
[----:B------:R-:W-:Y:S01]  /*1f8c0*/  IMAD.MOV.U32 R71, RZ, RZ, R7 ;  /* 0x000000ffff477224 */ /* 0x000fe200078e0007 */
[----:B------:R-:W-:Y:S01]  /*1f8d0*/  MOV R70, R3 ;  /* 0x0000000300467202 */ /* 0x000fe20000000f00 */
[----:B------:R-:W-:Y:S01]  /*1f8e0*/  IMAD.MOV.U32 R69, RZ, RZ, 0x1f ;  /* 0x0000001fff457424 */ /* 0x000fe200078e00ff */
[----:B------:R-:W-:Y:S02]  /*1f8f0*/  MOV R68, 0x1f910 ;  /* 0x0001f91000447802 */ /* 0x000fe40000000f00 */
[----:B------:R-:W-:Y:S05]  /*1f900*/  CALL.REL.NOINC `($__internal_15_$__cuda_sm70_shflsync_idx_p) ;  /* 0x0000119000007944 */ /* 0x000fea0003c00000 */
[----:B------:R-:W-:Y:S01]  /*1f910*/  IMAD.MOV.U32 R7, RZ, RZ, R69 ;  /* 0x000000ffff077224 */ /* 0x000fe200078e0045 */
[----:B------:R-:W-:Y:S01]  /*1f920*/  MOV R71, R5 ;  /* 0x0000000500477202 */ /* 0x000fe20000000f00 */
[----:B------:R-:W-:Y:S01]  /*1f930*/  IMAD.MOV.U32 R8, RZ, RZ, RZ ;  /* 0x000000ffff087224 */ /* 0x000fe200078e00ff */
[----:B------:R-:W-:Y:S01]  /*1f940*/  MOV R70, R3 ;  /* 0x0000000300467202 */ /* 0x000fe20000000f00 */
[----:B------:R-:W-:Y:S01]  /*1f950*/  IMAD.MOV.U32 R69, RZ, RZ, 0x1f ;  /* 0x0000001fff457424 */ /* 0x000fe200078e00ff */
[----:B------:R-:W-:-:S02]  /*1f960*/  MOV R68, 0x1f980 ;  /* 0x0001f98000447802 */ /* 0x000fc40000000f00 */
[----:B------:R-:W-:Y:S05]  /*1f970*/  CALL.REL.NOINC `($__internal_15_$__cuda_sm70_shflsync_idx_p) ;  /* 0x0000112000007944 */ /* 0x000fea0003c00000 */
[----:B------:R-:W-:Y:S01]  /*1f980*/  MOV R5, R69 ;  /* 0x0000004500057202 */ /* 0x000fe20000000f00 */
[----:B------:R-:W-:Y:S05]  /*1f990*/  BRA `(.L_x_897) ;  /* 0xfffe0cc000007947 */ /* 0x000fea000383ffff */
.L_x_690:
[----:B------:R-:W-:Y:S01]  /*1f9a0*/  IMAD.MOV.U32 R71, RZ, RZ, R4 ;  /* 0x000000ffff477224 */ /* 0x000fe200078e0004 */
[----:B------:R-:W-:Y:S01]  /*1f9b0*/  MOV R70, R3 ;  /* 0x0000000300467202 */ /* 0x000fe20000000f00 */
[----:B------:R-:W-:Y:S01]  /*1f9c0*/  IMAD.MOV.U32 R69, RZ, RZ, 0x1f ;  /* 0x0000001fff457424 */ /* 0x000fe200078e00ff */
[----:B------:R-:W-:-:S02]  /*1f9d0*/  MOV R68, 0x1f9f0 ;  /* 0x0001f9f000447802 */ /* 0x000fc40000000f00 */
[----:B--23--:R-:W-:Y:S05]  /*1f9e0*/  CALL.REL.NOINC `($__internal_15_$__cuda_sm70_shflsync_idx_p) ;  /* 0x000010b000007944 */ /* 0x00cfea0003c00000 */
[----:B------:R-:W-:Y:S01]  /*1f9f0*/  MOV R8, R69 ;  /* 0x0000004500087202 */ /* 0x000fe20000000f00 */
[----:B------:R-:W-:Y:S05]  /*1fa00*/  BRA `(.L_x_689) ;  /* 0xfffe0cb000007947 */ /* 0x000fea000383ffff */
.L_x_831:
[----:B------:R-:W-:Y:S01]  /*1fa10*/  IMAD.MOV.U32 R7, RZ, RZ, R243 ;  /* 0x000000ffff077224 */ /* 0x000fe200078e00f3 */
[----:B------:R-:W-:-:S02]  /*1fa20*/  MOV R6, 0x2 ;  /* 0x0000000200067802 */ /* 0x000fc40000000f00 */
[----:B------:R-:W-:Y:S02]  /*1fa30*/  MOV R5, 0x1fa50 ;  /* 0x0001fa5000057802 */ /* 0x000fe40000000f00 */
[----:B------:R-:W-:Y:S05]  /*1fa40*/  CALL.REL.NOINC `($__internal_14_$__cuda_sm70_shflsync_bfly_p) ;  /* 0x0000100000007944 */ /* 0x000fea0003c00000 */
[----:B--2---:R-:W-:Y:S01]  /*1fa50*/  MOV R2, R6 ;  /* 0x0000000600027202 */ /* 0x004fe20000000f00 */
[----:B-1----:R-:W-:Y:S05]  /*1fa60*/  BRA `(.L_x_898) ;  /* 0xffffbbf000007947 */ /* 0x002fea000383ffff */
.L_x_832:
[----:B------:R-:W-:Y:S01]  /*1fa70*/  IMAD.MOV.U32 R7, RZ, RZ, R2 ;  /* 0x000000ffff077224 */ /* 0x000fe200078e0002 */
[----:B------:R-:W-:Y:S02]  /*1fa80*/  MOV R6, 0x1 ;  /* 0x0000000100067802 */ /* 0x000fe40000000f00 */
[----:B------:R-:W-:Y:S02]  /*1fa90*/  MOV R5, 0x1fab0 ;  /* 0x0001fab000057802 */ /* 0x000fe40000000f00 */
[----:B-1----:R-:W-:Y:S05]  /*1faa0*/  CALL.REL.NOINC `($__internal_14_$__cuda_sm70_shflsync_bfly_p) ;  /* 0x00000fa000007944 */ /* 0x002fea0003c00000 */
[----:B--2---:R-:W-:Y:S01]  /*1fab0*/  FADD.FTZ R2, R2, R6 ;  /* 0x0000000602027221 */ /* 0x004fe20000010000 */
[----:B-1----:R-:W-:Y:S02]  /*1fac0*/  MOV R7, R242 ;  /* 0x000000f200077202 */ /* 0x002fe40000000f00 */
[----:B------:R-:W-:Y:S02]  /*1fad0*/  MOV R6, 0x2 ;  /* 0x0000000200067802 */ /* 0x000fe40000000f00 */
[----:B------:R-:W-:Y:S02]  /*1fae0*/  MOV R5, 0x1fb00 ;  /* 0x0001fb0000057802 */ /* 0x000fe40000000f00 */
[----:B------:R-:W-:Y:S05]  /*1faf0*/  CALL.REL.NOINC `($__internal_14_$__cuda_sm70_shflsync_bfly_p) ;  /* 0x00000f5000007944 */ /* 0x000fea0003c00000 */
[----:B--2---:R-:W-:Y:S01]  /*1fb00*/  FADD.FTZ R242, R242, R6 ;  /* 0x00000006f2f27221 */ /* 0x004fe20000010000 */
[----:B------:R-:W-:-:S02]  /*1fb10*/  MOV R6, 0x1 ;  /* 0x0000000100067802 */ /* 0x000fc40000000f00 */
[----:B------:R-:W-:Y:S02]  /*1fb20*/  MOV R5, 0x1fb50 ;  /* 0x0001fb5000057802 */ /* 0x000fe40000000f00 */
[----:B-1----:R-:W-:Y:S02]  /*1fb30*/  MOV R7, R242 ;  /* 0x000000f200077202 */ /* 0x002fe40000000f00 */
[----:B------:R-:W-:Y:S05]  /*1fb40*/  CALL.REL.NOINC `($__internal_14_$__cuda_sm70_shflsync_bfly_p) ;  /* 0x00000f0000007944 */ /* 0x000fea0003c00000 */
[----:B--2---:R-:W-:Y:S01]  /*1fb50*/  MOV R10, R6 ;  /* 0x00000006000a7202 */ /* 0x004fe20000000f00 */
[----:B-1----:R-:W-:Y:S05]  /*1fb60*/  BRA `(.L_x_899) ;  /* 0xffffbb6000007947 */ /* 0x002fea000383ffff */
.L_x_839:
[----:B--234-:R-:W-:Y:S01]  /*1fb70*/  IMAD.MOV.U32 R71, RZ, RZ, R2 ;  /* 0x000000ffff477224 */ /* 0x01cfe200078e0002 */
[----:B------:R-:W-:Y:S01]  /*1fb80*/  MOV R70, RZ ;  /* 0x000000ff00467202 */ /* 0x000fe20000000f00 */
[----:B------:R-:W-:Y:S01]  /*1fb90*/  IMAD.MOV.U32 R69, RZ, RZ, 0x181f ;  /* 0x0000181fff457424 */ /* 0x000fe200078e00ff */
[----:B------:R-:W-:Y:S02]  /*1fba0*/  MOV R68, 0x1fbc0 ;  /* 0x0001fbc000447802 */ /* 0x000fe40000000f00 */
[----:B-1----:R-:W-:Y:S05]  /*1fbb0*/  CALL.REL.NOINC `($__internal_15_$__cuda_sm70_shflsync_idx_p) ;  /* 0x00000ee000007944 */ /* 0x002fea0003c00000 */
[----:B------:R-:W-:Y:S01]  /*1fbc0*/  MOV R3, R69 ;  /* 0x0000004500037202 */ /* 0x000fe20000000f00 */
[----:B------:R-:W-:Y:S05]  /*1fbd0*/  BRA `(.L_x_900) ;  /* 0xffffcfc000007947 */ /* 0x000fea000383ffff */
.L_x_840:
[----:B------:R-:W-:Y:S01]  /*1fbe0*/  IMAD.MOV.U32 R71, RZ, RZ, R0 ;  /* 0x000000ffff477224 */ /* 0x000fe200078e0000 */
[----:B------:R-:W-:Y:S01]  /*1fbf0*/  MOV R70, RZ ;  /* 0x000000ff00467202 */ /* 0x000fe20000000f00 */
[----:B------:R-:W-:Y:S01]  /*1fc00*/  IMAD.MOV.U32 R69, RZ, RZ, 0x181f ;  /* 0x0000181fff457424 */ /* 0x000fe200078e00ff */
[----:B------:R-:W-:-:S02]  /*1fc10*/  MOV R68, 0x1fc30 ;  /* 0x0001fc3000447802 */ /* 0x000fc40000000f00 */
[----:B-123--:R-:W-:Y:S05]  /*1fc20*/  CALL.REL.NOINC `($__internal_15_$__cuda_sm70_shflsync_idx_p) ;  /* 0x00000e7000007944 */ /* 0x00efea0003c00000 */
[----:B------:R-:W-:Y:S01]  /*1fc30*/  MOV R8, R69 ;  /* 0x0000004500087202 */ /* 0x000fe20000000f00 */
[----:B------:R-:W-:Y:S05]  /*1fc40*/  BRA `(.L_x_901) ;  /* 0xffffcf7000007947 */ /* 0x000fea000383ffff */
.L_x_843:
[----:B------:R-:W-:Y:S01]  /*1fc50*/  IMAD.MOV.U32 R71, RZ, RZ, R2 ;  /* 0x000000ffff477224 */ /* 0x000fe200078e0002 */
[----:B------:R-:W-:Y:S01]  /*1fc60*/  MOV R70, 0x1 ;  /* 0x0000000100467802 */ /* 0x000fe20000000f00 */
[----:B------:R-:W-:Y:S01]  /*1fc70*/  IMAD.MOV.U32 R69, RZ, RZ, 0x181f ;  /* 0x0000181fff457424 */ /* 0x000fe200078e00ff */
[----:B------:R-:W-:-:S02]  /*1fc80*/  MOV R68, 0x1fca0 ;  /* 0x0001fca000447802 */ /* 0x000fc40000000f00 */
[----:B-1234-:R-:W-:Y:S05]  /*1fc90*/  CALL.REL.NOINC `($__internal_15_$__cuda_sm70_shflsync_idx_p) ;  /* 0x00000e0000007944 */ /* 0x01efea0003c00000 */
[----:B------:R-:W-:Y:S01]  /*1fca0*/  IMAD.MOV.U32 R3, RZ, RZ, R69 ;  /* 0x000000ffff037224 */ /* 0x000fe200078e0045 */
[----:B------:R-:W-:Y:S01]  /*1fcb0*/  MOV R70, 0x1 ;  /* 0x0000000100467802 */ /* 0x000fe20000000f00 */
[----:B------:R-:W-:Y:S01]  /*1fcc0*/  IMAD.MOV.U32 R71, RZ, RZ, R0 ;  /* 0x000000ffff477224 */ /* 0x000fe200078e0000 */
[----:B------:R-:W-:-:S02]  /*1fcd0*/  MOV R69, 0x181f ;  /* 0x0000181f00457802 */ /* 0x000fc40000000f00 */
[----:B------:R-:W-:Y:S02]  /*1fce0*/  MOV R68, 0x1fd00 ;  /* 0x0001fd0000447802 */ /* 0x000fe40000000f00 */
[----:B------:R-:W-:Y:S05]  /*1fcf0*/  CALL.REL.NOINC `($__internal_15_$__cuda_sm70_shflsync_idx_p) ;  /* 0x00000da000007944 */ /* 0x000fea0003c00000 */
[----:B------:R-:W-:Y:S01]  /*1fd00*/  MOV R9, R69 ;  /* 0x0000004500097202 */ /* 0x000fe20000000f00 */
[----:B------:R-:W-:Y:S05]  /*1fd10*/  BRA `(.L_x_902) ;  /* 0xffffcf9000007947 */ /* 0x000fea000383ffff */
.L_x_846:
[----:B------:R-:W-:Y:S01]  /*1fd20*/  IMAD.MOV.U32 R71, RZ, RZ, R2 ;  /* 0x000000ffff477224 */ /* 0x000fe200078e0002 */
[----:B------:R-:W-:Y:S01]  /*1fd30*/  MOV R70, 0x2 ;  /* 0x0000000200467802 */ /* 0x000fe20000000f00 */
[----:B------:R-:W-:Y:S01]  /*1fd40*/  IMAD.MOV.U32 R69, RZ, RZ, 0x181f ;  /* 0x0000181fff457424 */ /* 0x000fe200078e00ff */
[----:B------:R-:W-:Y:S02]  /*1fd50*/  MOV R68, 0x1fd70 ;  /* 0x0001fd7000447802 */ /* 0x000fe40000000f00 */
[----:B-1234-:R-:W-:Y:S05]  /*1fd60*/  CALL.REL.NOINC `($__internal_15_$__cuda_sm70_shflsync_idx_p) ;  /* 0x00000d3000007944 */ /* 0x01efea0003c00000 */
[----:B------:R-:W-:Y:S01]  /*1fd70*/  MOV R3, R69 ;  /* 0x0000004500037202 */ /* 0x000fe20000000f00 */
[----:B------:R-:W-:Y:S05]  /*1fd80*/  BRA `(.L_x_903) ;  /* 0xffffd01000007947 */ /* 0x000fea000383ffff */
.L_x_847:
[----:B------:R-:W-:Y:S01]  /*1fd90*/  IMAD.MOV.U32 R71, RZ, RZ, R0 ;  /* 0x000000ffff477224 */ /* 0x000fe200078e0000 */
[----:B------:R-:W-:Y:S01]  /*1fda0*/  MOV R70, 0x2 ;  /* 0x0000000200467802 */ /* 0x000fe20000000f00 */
[----:B------:R-:W-:Y:S01]  /*1fdb0*/  IMAD.MOV.U32 R69, RZ, RZ, 0x181f ;  /* 0x0000181fff457424 */ /* 0x000fe200078e00ff */
[----:B------:R-:W-:Y:S02]  /*1fdc0*/  MOV R68, 0x1fde0 ;  /* 0x0001fde000447802 */ /* 0x000fe40000000f00 */
[----:B-1234-:R-:W-:Y:S05]  /*1fdd0*/  CALL.REL.NOINC `($__internal_15_$__cuda_sm70_shflsync_idx_p) ;  /* 0x00000cc000007944 */ /* 0x01efea0003c00000 */
[----:B------:R-:W-:Y:S01]  /*1fde0*/  MOV R9, R69 ;  /* 0x0000004500097202 */ /* 0x000fe20000000f00 */
[----:B------:R-:W-:Y:S05]  /*1fdf0*/  BRA `(.L_x_904) ;  /* 0xffffcfc000007947 */ /* 0x000fea000383ffff */
.L_x_850:
        /* <DEDUP_REMOVED lines=13> */
.L_x_852:
[----:B------:R-:W-:Y:S01]  /*1fed0*/  IMAD.MOV.U32 R71, RZ, RZ, R66 ;  /* 0x000000ffff477224 */ /* 0x000fe200078e0042 */
[----:B------:R-:W-:Y:S01]  /*1fee0*/  MOV R70, RZ ;  /* 0x000000ff00467202 */ /* 0x000fe20000000f00 */
[----:B------:R-:W-:Y:S01]  /*1fef0*/  IMAD.MOV.U32 R69, RZ, RZ, 0x1c1f ;  /* 0x00001c1fff457424 */ /* 0x000fe200078e00ff */
[----:B------:R-:W-:Y:S02]  /*1ff00*/  MOV R68, 0x1ff20 ;  /* 0x0001ff2000447802 */ /* 0x000fe40000000f00 */
[----:B------:R-:W-:Y:S05]  /*1ff10*/  CALL.REL.NOINC `($__internal_15_$__cuda_sm70_shflsync_idx_p) ;  /* 0x00000b8000007944 */ /* 0x000fea0003c00000 */
[----:B------:R-:W-:Y:S01]  /*1ff20*/  MOV R72, R69 ;  /* 0x0000004500487202 */ /* 0x000fe20000000f00 */
[----:B------:R-:W-:Y:S05]  /*1ff30*/  BRA `(.L_x_906) ;  /* 0xffffd26000007947 */ /* 0x000fea000383ffff */
.L_x_853:
[----:B------:R-:W-:Y:S01]  /*1ff40*/  IMAD.MOV.U32 R71, RZ, RZ, R67 ;  /* 0x000000ffff477224 */ /* 0x000fe200078e0043 */
[----:B------:R-:W-:Y:S01]  /*1ff50*/  MOV R70, RZ ;  /* 0x000000ff00467202 */ /* 0x000fe20000000f00 */
[----:B------:R-:W-:Y:S01]  /*1ff60*/  IMAD.MOV.U32 R69, RZ, RZ, 0x1c1f ;  /* 0x00001c1fff457424 */ /* 0x000fe200078e00ff */
[----:B------:R-:W-:Y:S02]  /*1ff70*/  MOV R68, 0x1ff90 ;  /* 0x0001ff9000447802 */ /* 0x000fe40000000f00 */
[----:B-12---:R-:W-:Y:S05]  /*1ff80*/  CALL.REL.NOINC `($__internal_15_$__cuda_sm70_shflsync_idx_p) ;  /* 0x00000b1000007944 */ /* 0x006fea0003c00000 */
[----:B------:R-:W-:Y:S01]  /*1ff90*/  MOV R68, R69 ;  /* 0x0000004500447202 */ /* 0x000fe20000000f00 */
[----:B------:R-:W-:Y:S05]  /*1ffa0*/  BRA `(.L_x_907) ;  /* 0xffffd21000007947 */ /* 0x000fea000383ffff */
.L_x_856:
[----:B------:R-:W-:Y:S01]  /*1ffb0*/  IMAD.MOV.U32 R71, RZ, RZ, R66 ;  /* 0x000000ffff477224 */ /* 0x000fe200078e0042 */
[----:B------:R-:W-:Y:S01]  /*1ffc0*/  MOV R70, 0x1 ;  /* 0x0000000100467802 */ /* 0x000fe20000000f00 */
[----:B----4-:R-:W-:Y:S01]  /*1ffd0*/  IMAD.MOV.U32 R69, RZ, RZ, 0x1c1f ;  /* 0x00001c1fff457424 */ /* 0x010fe200078e00ff */
[----:B------:R-:W-:-:S02]  /*1ffe0*/  MOV R68, 0x20000 ;  /* 0x0002000000447802 */ /* 0x000fc40000000f00 */
[----:B-123--:R-:W-:Y:S05]  /*1fff0*/  CALL.REL.NOINC `($__internal_15_$__cuda_sm70_shflsync_idx_p) ;  /* 0x00000aa000007944 */ /* 0x00efea0003c00000 */
        /* <DEDUP_REMOVED lines=8> */
.L_x_860:
[----:B------:R-:W-:Y:S01]  /*20080*/  IMAD.MOV.U32 R71, RZ, RZ, R3 ;  /* 0x000000ffff477224 */ /* 0x000fe200078e0003 */
[----:B------:R-:W-:Y:S01]  /*20090*/  MOV R70, RZ ;  /* 0x000000ff00467202 */ /* 0x000fe20000000f00 */
[----:B------:R-:W-:Y:S01]  /*200a0*/  IMAD.MOV.U32 R69, RZ, RZ, 0x181f ;  /* 0x0000181fff457424 */ /* 0x000fe200078e00ff */
[----:B------:R-:W-:Y:S02]  /*200b0*/  MOV R68, 0x200d0 ;  /* 0x000200d000447802 */ /* 0x000fe40000000f00 */
[----:B--2---:R-:W-:Y:S05]  /*200c0*/  CALL.REL.NOINC `($__internal_15_$__cuda_sm70_shflsync_idx_p) ;  /* 0x000009d000007944 */ /* 0x004fea0003c00000 */
[----:B------:R-:W-:Y:S01]  /*200d0*/  MOV R4, R69 ;  /* 0x0000004500047202 */ /* 0x000fe20000000f00 */
[----:B------:R-:W-:Y:S05]  /*200e0*/  BRA `(.L_x_909) ;  /* 0xffffe27000007947 */ /* 0x000fea000383ffff */
.L_x_861:
[----:B------:R-:W-:Y:S01]  /*200f0*/  IMAD.MOV.U32 R71, RZ, RZ, R2 ;  /* 0x000000ffff477224 */ /* 0x000fe200078e0002 */
[----:B------:R-:W-:Y:S01]  /*20100*/  MOV R70, RZ ;  /* 0x000000ff00467202 */ /* 0x000fe20000000f00 */
[----:B------:R-:W-:Y:S01]  /*20110*/  IMAD.MOV.U32 R69, RZ, RZ, 0x181f ;  /* 0x0000181fff457424 */ /* 0x000fe200078e00ff */
[----:B------:R-:W-:Y:S02]  /*20120*/  MOV R68, 0x20140 ;  /* 0x0002014000447802 */ /* 0x000fe40000000f00 */
[----:B-123--:R-:W-:Y:S05]  /*20130*/  CALL.REL.NOINC `($__internal_15_$__cuda_sm70_shflsync_idx_p) ;  /* 0x0000096000007944 */ /* 0x00efea0003c00000 */
[----:B------:R-:W-:Y:S01]  /*20140*/  MOV R5, R69 ;  /* 0x0000004500057202 */ /* 0x000fe20000000f00 */
[----:B------:R-:W-:Y:S05]  /*20150*/  BRA `(.L_x_910) ;  /* 0xffffe22000007947 */ /* 0x000fea000383ffff */
.L_x_864:
        /* <DEDUP_REMOVED lines=13> */
.L_x_867:
[----:B------:R-:W-:Y:S01]  /*20230*/  IMAD.MOV.U32 R71, RZ, RZ, R3 ;  /* 0x000000ffff477224 */ /* 0x000fe200078e0003 */
[----:B------:R-:W-:Y:S01]  /*20240*/  MOV R70, 0x2 ;  /* 0x0000000200467802 */ /* 0x000fe20000000f00 */
[----:B------:R-:W-:Y:S01]  /*20250*/  IMAD.MOV.U32 R69, RZ, RZ, 0x181f ;  /* 0x0000181fff457424 */ /* 0x000fe200078e00ff */
[----:B------:R-:W-:Y:S02]  /*20260*/  MOV R68, 0x20280 ;  /* 0x0002028000447802 */ /* 0x000fe40000000f00 */
[----:B-1234-:R-:W-:Y:S05]  /*20270*/  CALL.REL.NOINC `($__internal_15_$__cuda_sm70_shflsync_idx_p) ;  /* 0x0000082000007944 */ /* 0x01efea0003c00000 */
[----:B------:R-:W-:Y:S01]  /*20280*/  MOV R4, R69 ;  /* 0x0000004500047202 */ /* 0x000fe20000000f00 */
[----:B------:R-:W-:Y:S05]  /*20290*/  BRA `(.L_x_912) ;  /* 0xffffe2d000007947 */ /* 0x000fea000383ffff */
.L_x_868:
[----:B------:R-:W-:Y:S01]  /*202a0*/  IMAD.MOV.U32 R71, RZ, RZ, R2 ;  /* 0x000000ffff477224 */ /* 0x000fe200078e0002 */
[----:B------:R-:W-:Y:S01]  /*202b0*/  MOV R70, 0x2 ;  /* 0x0000000200467802 */ /* 0x000fe20000000f00 */
[----:B------:R-:W-:Y:S01]  /*202c0*/  IMAD.MOV.U32 R69, RZ, RZ, 0x181f ;  /* 0x0000181fff457424 */ /* 0x000fe200078e00ff */
[----:B------:R-:W-:Y:S02]  /*202d0*/  MOV R68, 0x202f0 ;  /* 0x000202f000447802 */ /* 0x000fe40000000f00 */
[----:B-1234-:R-:W-:Y:S05]  /*202e0*/  CALL.REL.NOINC `($__internal_15_$__cuda_sm70_shflsync_idx_p) ;  /* 0x000007b000007944 */ /* 0x01efea0003c00000 */
[----:B------:R-:W-:Y:S01]  /*202f0*/  MOV R6, R69 ;  /* 0x0000004500067202 */ /* 0x000fe20000000f00 */
[----:B------:R-:W-:Y:S05]  /*20300*/  BRA `(.L_x_913) ;  /* 0xffffe28000007947 */ /* 0x000fea000383ffff */
.L_x_871:
        /* <DEDUP_REMOVED lines=13> */
.L_x_873:
[----:B------:R-:W-:Y:S01]  /*203e0*/  IMAD.MOV.U32 R71, RZ, RZ, R12 ;  /* 0x000000ffff477224 */ /* 0x000fe200078e000c */
[----:B------:R-:W-:Y:S01]  /*203f0*/  MOV R70, RZ ;  /* 0x000000ff00467202 */ /* 0x000fe20000000f00 */
[----:B------:R-:W-:Y:S01]  /*20400*/  IMAD.MOV.U32 R69, RZ, RZ, 0x1f ;  /* 0x0000001fff457424 */ /* 0x000fe200078e00ff */
[----:B------:R-:W-:Y:S02]  /*20410*/  MOV R68, 0x20430 ;  /* 0x0002043000447802 */ /* 0x000fe40000000f00 */
[----:B--2---:R-:W-:Y:S05]  /*20420*/  CALL.REL.NOINC `($__internal_15_$__cuda_sm70_shflsync_idx_p) ;  /* 0x0000067000007944 */ /* 0x004fea0003c00000 */
[----:B------:R-:W-:Y:S01]  /*20430*/  MOV R0, R69 ;  /* 0x0000004500007202 */ /* 0x000fe20000000f00 */
[----:B------:R-:W-:Y:S05]  /*20440*/  BRA `(.L_x_915) ;  /* 0xffffe3b000007947 */ /* 0x000fea000383ffff */
.L_x_874:
[----:B------:R-:W-:Y:S01]  /*20450*/  IMAD.MOV.U32 R71, RZ, RZ, R12 ;  /* 0x000000ffff477224 */ /* 0x000fe200078e000c */
[----:B------:R-:W-:Y:S01]  /*20460*/  MOV R70, 0x1 ;  /* 0x0000000100467802 */ /* 0x000fe20000000f00 */
[----:B------:R-:W-:Y:S01]  /*20470*/  IMAD.MOV.U32 R69, RZ, RZ, 0x1f ;  /* 0x0000001fff457424 */ /* 0x000fe200078e00ff */
[----:B------:R-:W-:Y:S02]  /*20480*/  MOV R68, 0x204a0 ;  /* 0x000204a000447802 */ /* 0x000fe40000000f00 */
[----:B-123--:R-:W-:Y:S05]  /*20490*/  CALL.REL.NOINC `($__internal_15_$__cuda_sm70_shflsync_idx_p) ;  /* 0x0000060000007944 */ /* 0x00efea0003c00000 */
[----:B------:R-:W-:Y:S01]  /*204a0*/  MOV R12, R69 ;  /* 0x00000045000c7202 */ /* 0x000fe20000000f00 */
[----:B------:R-:W-:Y:S05]  /*204b0*/  BRA `(.L_x_916) ;  /* 0xffffe36000007947 */ /* 0x000fea000383ffff */
.L_x_875:
[----:B------:R-:W-:Y:S02]  /*204c0*/  MOV R4, 0x1 ;  /* 0x0000000100047802 */ /* 0x000fe40000000f00 */
[----:B------:R-:W-:-:S02]  /*204d0*/  MOV R3, 0x204f0 ;  /* 0x000204f000037802 */ /* 0x000fc40000000f00 */
[----:B-1-3--:R-:W-:Y:S05]  /*204e0*/  CALL.REL.NOINC `($__internal_16_$__cuda_sm70_shflsync_up_p) ;  /* 0x0000060000007944 */ /* 0x00afea0003c00000 */
[----:B--2---:R-:W-:Y:S01]  /*204f0*/  MOV R3, R4 ;  /* 0x0000000400037202 */ /* 0x004fe20000000f00 */
[----:B-1----:R-:W-:Y:S05]  /*20500*/  BRA `(.L_x_917) ;  /* 0xffffe43000007947 */ /* 0x002fea000383ffff */
.L_x_876:
[----:B------:R-:W-:Y:S02]  /*20510*/  MOV R4, 0x2 ;  /* 0x0000000200047802 */ /* 0x000fe40000000f00 */
[----:B------:R-:W-:-:S02]  /*20520*/  MOV R3, 0x20540 ;  /* 0x0002054000037802 */ /* 0x000fc40000000f00 */
[----:B-1-3--:R-:W-:Y:S05]  /*20530*/  CALL.REL.NOINC `($__internal_16_$__cuda_sm70_shflsync_up_p) ;  /* 0x000005b000007944 */ /* 0x00afea0003c00000 */
        /* <DEDUP_REMOVED lines=22> */
[----:B------:R-:W-:Y:S01]  /*206a0*/  MOV R3, R69 ;  /* 0x0000004500037202 */ /* 0x000fe20000000f00 */
[----:B------:R-:W-:Y:S05]  /*206b0*/  BRA `(.L_x_918) ;  /* 0xffffe38000007947 */ /* 0x000fea000383ffff */
.L_x_880:
[----:B------:R-:W-:Y:S02]  /*206c0*/  MOV R4, 0x1 ;  /* 0x0000000100047802 */ /* 0x000fe40000000f00 */
[----:B------:R-:W-:Y:S02]  /*206d0*/  MOV R3, 0x206f0 ;  /* 0x000206f000037802 */ /* 0x000fe40000000f00 */
[----:B------:R-:W-:Y:S05]  /*206e0*/  CALL.REL.NOINC `($__internal_16_$__cuda_sm70_shflsync_up_p) ;  /* 0x0000040000007944 */ /* 0x000fea0003c00000 */
[----:B--2---:R-:W-:Y:S01]  /*206f0*/  MOV R3, R4 ;  /* 0x0000000400037202 */ /* 0x004fe20000000f00 */
[----:B-1----:R-:W-:Y:S05]  /*20700*/  BRA `(.L_x_919) ;  /* 0xffffe48000007947 */ /* 0x002fea000383ffff */
.L_x_881:
        /* <DEDUP_REMOVED lines=27> */
.L_x_883:
[----:B------:R-:W-:Y:S02]  /*208c0*/  SEL R6, RZ, 0x1, P0 ;  /* 0x00000001ff067807 */ /* 0x000fe40000000000 */
[----:B------:R-:W-:Y:S02]  /*208d0*/  MOV R3, 0x208f0 ;  /* 0x000208f000037802 */ /* 0x000fe40000000f00 */
[----:B--2---:R-:W-:Y:S05]  /*208e0*/  CALL.REL.NOINC `($__internal_17_$__cuda_sm70_votesync_ballot) ;  /* 0x0000025000007944 */ /* 0x004fea0003c00000 */
[----:B------:R-:W-:Y:S01]  /*208f0*/  MOV R3, R6 ;  /* 0x0000000600037202 */ /* 0x000fe20000000f00 */
[----:B------:R-:W-:Y:S05]  /*20900*/  BRA `(.L_x_921) ;  /* 0xffffe41000007947 */ /* 0x000fea000383ffff */
.L_x_884:
[----:B------:R-:W-:Y:S01]  /*20910*/  IMAD.MOV.U32 R71, RZ, RZ, R209 ;  /* 0x000000ffff477224 */ /* 0x000fe200078e00d1 */
[----:B------:R-:W-:Y:S01]  /*20920*/  MOV R70, R6 ;  /* 0x0000000600467202 */ /* 0x000fe20000000f00 */
[----:B------:R-:W-:Y:S01]  /*20930*/  IMAD.MOV.U32 R69, RZ, RZ, 0x1f ;  /* 0x0000001fff457424 */ /* 0x000fe200078e00ff */
[----:B------:R-:W-:Y:S02]  /*20940*/  MOV R68, 0x20960 ;  /* 0x0002096000447802 */ /* 0x000fe40000000f00 */
[----:B--2---:R-:W-:Y:S05]  /*20950*/  CALL.REL.NOINC `($__internal_15_$__cuda_sm70_shflsync_idx_p) ;  /* 0x0000014000007944 */ /* 0x004fea0003c00000 */
[----:B------:R-:W-:Y:S01]  /*20960*/  IMAD.MOV.U32 R209, RZ, RZ, R69 ;  /* 0x000000ffffd17224 */ /* 0x000fe200078e0045 */
[----:B------:R-:W-:Y:S01]  /*20970*/  MOV R70, R6 ;  /* 0x0000000600467202 */ /* 0x000fe20000000f00 */
[----:B------:R-:W-:Y:S01]  /*20980*/  IMAD.MOV.U32 R71, RZ, RZ, R2 ;  /* 0x000000ffff477224 */ /* 0x000fe200078e0002 */
[----:B------:R-:W-:-:S02]  /*20990*/  MOV R69, 0x1f ;  /* 0x0000001f00457802 */ /* 0x000fc40000000f00 */
[----:B------:R-:W-:Y:S02]  /*209a0*/  MOV R68, 0x209c0 ;  /* 0x000209c000447802 */ /* 0x000fe40000000f00 */
[----:B------:R-:W-:Y:S05]  /*209b0*/  CALL.REL.NOINC `($__internal_15_$__cuda_sm70_shflsync_idx_p) ;  /* 0x000000e000007944 */ /* 0x000fea0003c00000 */
[----:B------:R-:W-:Y:S01]  /*209c0*/  MOV R2, R69 ;  /* 0x0000004500027202 */ /* 0x000fe20000000f00 */
[----:B------:R-:W-:Y:S05]  /*209d0*/  BRA `(.L_x_922) ;  /* 0xffffe39000007947 */ /* 0x000fea000383ffff */
.L_x_887:
[----:B------:R-:W-:Y:S01]  /*209e0*/  IMAD.MOV.U32 R71, RZ, RZ, R4 ;  /* 0x000000ffff477224 */ /* 0x000fe200078e0004 */
[----:B------:R-:W-:Y:S01]  /*209f0*/  MOV R70, R5 ;  /* 0x0000000500467202 */ /* 0x000fe20000000f00 */
[----:B------:R-:W-:Y:S01]  /*20a00*/  IMAD.MOV.U32 R69, RZ, RZ, 0x1f ;  /* 0x0000001fff457424 */ /* 0x000fe200078e00ff */
[----:B------:R-:W-:Y:S02]  /*20a10*/  MOV R68, 0x20a30 ;  /* 0x00020a3000447802 */ /* 0x000fe40000000f00 */
[----:B-1234-:R-:W-:Y:S05]  /*20a20*/  CALL.REL.NOINC `($__internal_15_$__cuda_sm70_shflsync_idx_p) ;  /* 0x0000007000007944 */ /* 0x01efea0003c00000 */
[----:B------:R-:W-:Y:S01]  /*20a30*/  MOV R5, R69 ;  /* 0x0000004500057202 */ /* 0x000fe20000000f00 */
[----:B------:R-:W-:Y:S05]  /*20a40*/  BRA `(.L_x_886) ;  /* 0xffffe38000007947 */ /* 0x000fea000383ffff */
        .weak           $__internal_14_$__cuda_sm70_shflsync_bfly_p
        .type           $__internal_14_$__cuda_sm70_shflsync_bfly_p,@function
        .size           $__internal_14_$__cuda_sm70_shflsync_bfly_p,($__internal_15_$__cuda_sm70_shflsync_idx_p - $__internal_14_$__cuda_sm70_shflsync_bfly_p)
$__internal_14_$__cuda_sm70_shflsync_bfly_p:
[----:B------:R-:W-:Y:S01]  /*20a50*/  MOV R8, R5 ;  /* 0x0000000500087202 */ /* 0x000fe20000000f00 */
[----:B------:R-:W-:Y:S04]  /*20a60*/  WARPSYNC R3 ;  /* 0x0000000300007348 */ /* 0x000fe80003800000 */
[----:B------:R-:W-:Y:S01]  /*20a70*/  MOV R9, 0x0 ;  /* 0x0000000000097802 */ /* 0x000fe20000000f00 */
[----:B------:R1:W2:Y:S03]  /*20a80*/  SHFL.BFLY PT, R6, R7, R6, R4 ;  /* 0x0c00000607067389 */ /* 0x0002a600000e0004 */
[----:B------:R-:W-:Y:S05]  /*20a90*/  RET.REL.NODEC R8 `(_ZN7cutlass13device_kernelIN5flash19enable_sm80_to_sm89INS1_16FlashAttnFwdSm80INS1_25CollectiveMainloopFwdSm80ILi8ELi1ELb1EN4cute5tupleIJNS5_1CILi128EEENS7_ILi96EEES8_EEELi128ENS_6half_tEfNS_4arch4Sm80ELb0ELb1ELb0ELb1ELb0ELb1ELb1ELb1EEENS1_21CollectiveEpilogueFwdINS6_IJS8_S8_S9_EEENS6_IJNS7_ILi1EEESH_SH_EEESB_SD_Li256ELb1ELb1ELb1ELb0EEENS1_36VarlenDynamicPersistentTileSchedulerILi128ELi96ELi256ELi256ELb1ELb1ELb0ELb1ELb0ELb1EEEEEEEEEvNT_6ParamsE) ;  /* 0xfffdf56008007950 */ /* 0x000fea0003c3ffff */
        .weak           $__internal_15_$__cuda_sm70_shflsync_idx_p
        .type           $__internal_15_$__cuda_sm70_shflsync_idx_p,@function
        .size           $__internal_15_$__cuda_sm70_shflsync_idx_p,($__internal_16_$__cuda_sm70_shflsync_up_p - $__internal_15_$__cuda_sm70_shflsync_idx_p)
$__internal_15_$__cuda_sm70_shflsync_idx_p:
[----:B------:R-:W-:Y:S04]  /*20aa0*/  WARPSYNC R213 ;  /* 0x000000d500007348 */ /* 0x000fe80003800000 */
[----:B------:R1:W2:Y:S02]  /*20ab0*/  SHFL.IDX PT, R69, R71, R70, R69 ;  /* 0x0000004647457389 */ /* 0x0002a400000e0045 */
[----:B-1----:R-:W-:-:S02]  /*20ac0*/  MOV R70, R68 ;  /* 0x0000004400467202 */ /* 0x002fc40000000f00 */
[----:B------:R-:W-:-:S04]  /*20ad0*/  MOV R71, 0x0 ;  /* 0x0000000000477802 */ /* 0x000fc80000000f00 */
[----:B--2---:R-:W-:Y:S05]  /*20ae0*/  RET.REL.NODEC R70 `(_ZN7cutlass13device_kernelIN5flash19enable_sm80_to_sm89INS1_16FlashAttnFwdSm80INS1_25CollectiveMainloopFwdSm80ILi8ELi1ELb1EN4cute5tupleIJNS5_1CILi128EEENS7_ILi96EEES8_EEELi128ENS_6half_tEfNS_4arch4Sm80ELb0ELb1ELb0ELb1ELb0ELb1ELb1ELb1EEENS1_21CollectiveEpilogueFwdINS6_IJS8_S8_S9_EEENS6_IJNS7_ILi1EEESH_SH_EEESB_SD_Li256ELb1ELb1ELb1ELb0EEENS1_36VarlenDynamicPersistentTileSchedulerILi128ELi96ELi256ELi256ELb1ELb1ELb0ELb1ELb0ELb1EEEEEEEEEvNT_6ParamsE) ;  /* 0xfffdf51046007950 */ /* 0x004fea0003c3ffff */
        .weak           $__internal_16_$__cuda_sm70_shflsync_up_p
        .type           $__internal_16_$__cuda_sm70_shflsync_up_p,@function
        .size           $__internal_16_$__cuda_sm70_shflsync_up_p,($__internal_17_$__cuda_sm70_votesync_ballot - $__internal_16_$__cuda_sm70_shflsync_up_p)
$__internal_16_$__cuda_sm70_shflsync_up_p:
[----:B------:R-:W-:Y:S01]  /*20af0*/  MOV R8, R3 ;  /* 0x0000000300087202 */ /* 0x000fe20000000f00 */
[----:B------:R-:W-:Y:S04]  /*20b00*/  WARPSYNC R214 ;  /* 0x000000d600007348 */ /* 0x000fe80003800000 */
[----:B------:R-:W-:Y:S01]  /*20b10*/  MOV R9, 0x0 ;  /* 0x0000000000097802 */ /* 0x000fe20000000f00 */
[----:B------:R1:W2:Y:S03]  /*20b20*/  SHFL.UP PT, R4, R6, R4, R215 ;  /* 0x0400000406047389 */ /* 0x0002a600000e00d7 */
[----:B------:R-:W-:Y:S05]  /*20b30*/  RET.REL.NODEC R8 `(_ZN7cutlass13device_kernelIN5flash19enable_sm80_to_sm89INS1_16FlashAttnFwdSm80INS1_25CollectiveMainloopFwdSm80ILi8ELi1ELb1EN4cute5tupleIJNS5_1CILi128EEENS7_ILi96EEES8_EEELi128ENS_6half_tEfNS_4arch4Sm80ELb0ELb1ELb0ELb1ELb0ELb1ELb1ELb1EEENS1_21CollectiveEpilogueFwdINS6_IJS8_S8_S9_EEENS6_IJNS7_ILi1EEESH_SH_EEESB_SD_Li256ELb1ELb1ELb1ELb0EEENS1_36VarlenDynamicPersistentTileSchedulerILi128ELi96ELi256ELi256ELb1ELb1ELb0ELb1ELb0ELb1EEEEEEEEEvNT_6ParamsE) ;  /* 0xfffdf4c008007950 */ /* 0x000fea0003c3ffff */
        .weak           $__internal_17_$__cuda_sm70_votesync_ballot
        .type           $__internal_17_$__cuda_sm70_votesync_ballot,@function
        .size           $__internal_17_$__cuda_sm70_votesync_ballot,(.L_x_1358 - $__internal_17_$__cuda_sm70_votesync_ballot)
$__internal_17_$__cuda_sm70_votesync_ballot:
[----:B------:R-:W-:Y:S01]  /*20b40*/  ISETP.NE.U32.AND P0, PT, R6, 0x1, PT ;  /* 0x000000010600780c */ /* 0x000fe20003f05070 */
[----:B------:R-:W-:Y:S01]  /*20b50*/  IMAD.MOV.U32 R8, RZ, RZ, R3 ;  /* 0x000000ffff087224 */ /* 0x000fe200078e0003 */
[----:B------:R-:W-:Y:S04]  /*20b60*/  WARPSYNC R212 ;  /* 0x000000d400007348 */ /* 0x000fe80003800000 */
[----:B------:R-:W-:-:S07]  /*20b70*/  IMAD.MOV.U32 R9, RZ, RZ, 0x0 ;  /* 0x00000000ff097424 */ /* 0x000fce00078e00ff */
[----:B------:R-:W-:-:S04]  /*20b80*/  VOTE.ANY R6, PT, !P0 ;  /* 0x0000000000067806 */ /* 0x000fc800040e0100 */
[----:B------:R-:W-:Y:S01]  /*20b90*/  LOP3.LUT R6, R6, R212, RZ, 0xc0, !PT ;  /* 0x000000d406067212 */ /* 0x000fe200078ec0ff */
[----:B------:R-:W-:Y:S06]  /*20ba0*/  RET.REL.NODEC R8 `(_ZN7cutlass13device_kernelIN5flash19enable_sm80_to_sm89INS1_16FlashAttnFwdSm80INS1_25CollectiveMainloopFwdSm80ILi8ELi1ELb1EN4cute5tupleIJNS5_1CILi128EEENS7_ILi96EEES8_EEELi128ENS_6half_tEfNS_4arch4Sm80ELb0ELb1ELb0ELb1ELb0ELb1ELb1ELb1EEENS1_21CollectiveEpilogueFwdINS6_IJS8_S8_S9_EEENS6_IJNS7_ILi1EEESH_SH_EEESB_SD_Li256ELb1ELb1ELb1ELb0EEENS1_36VarlenDynamicPersistentTileSchedulerILi128ELi96ELi256ELi256ELb1ELb1ELb0ELb1ELb0ELb1EEEEEEEEEvNT_6ParamsE) ;  /* 0xfffdf45008007950 */ /* 0x000fec0003c3ffff */
.L_x_923:
        /* <DEDUP_REMOVED lines=13> */
.L_x_1358:


//--------------------- .text._ZN7cutlass13device_kernelIN5flash19enable_sm80_to_sm89INS1_16FlashAttnFwdSm80INS1_25CollectiveMainloopFwdSm80ILi4ELi1ELb0EN4cute5tupleIJNS5_1CILi128EEENS7_ILi64EEES8_EEELi128ENS_6half_tEfNS_4arch4Sm80ELb1ELb0ELb0ELb0ELb0ELb0ELb1ELb1EEENS1_21CollectiveEpilogueFwdINS6_IJS8_S8_S9_EEENS6_IJNS7_ILi1EEESH_SH_EEESB_SD_Li128ELb0ELb1ELb1ELb0EEENS1_30DynamicPersistentTileSchedulerILi128ELi128ELb1ELb1ELb0EEEEEEEEEvNT_6ParamsE --------------------------
	.section	.text._ZN7cutlass13device_kernelIN5flash19enable_sm80_to_sm89INS1_16FlashAttnFwdSm80INS1_25CollectiveMainloopFwdSm80ILi4ELi1ELb0EN4cute5tupleIJNS5_1CILi128EEENS7_ILi64EEES8_EEELi128ENS_6half_tEfNS_4arch4Sm80ELb1ELb0ELb0ELb0ELb0ELb0ELb1ELb1EEENS1_21CollectiveEpilogueFwdINS6_IJS8_S8_S9_EEENS6_IJNS7_ILi1EEESH_SH_EEESB_SD_Li128ELb0ELb1ELb1ELb0EEENS1_30DynamicPersistentTileSchedulerILi128ELi128ELb1ELb1ELb0EEEEEEEEEvNT_6ParamsE,"ax",@progbits
	.sectioninfo	@"SHI_REGISTERS=255"
	.align	128
.text._ZN7cutlass13device_kernelIN5flash19enable_sm80_to_sm89INS1_16FlashAttnFwdSm80INS1_25CollectiveMainloopFwdSm80ILi4ELi1ELb0EN4cute5tupleIJNS5_1CILi128EEENS7_ILi64EEES8_EEELi128ENS_6half_tEfNS_4arch4Sm80ELb1ELb0ELb0ELb0ELb0ELb0ELb1ELb1EEENS1_21CollectiveEpilogueFwdINS6_IJS8_S8_S9_EEENS6_IJNS7_ILi1EEESH_SH_EEESB_SD_Li128ELb0ELb1ELb1ELb0EEENS1_30DynamicPersistentTileSchedulerILi128ELi128ELb1ELb1ELb0EEEEEEEEEvNT_6ParamsE:
        .type           _ZN7cutlass13device_kernelIN5flash19enable_sm80_to_sm89INS1_16FlashAttnFwdSm80INS1_25CollectiveMainloopFwdSm80ILi4ELi1ELb0EN4cute5tupleIJNS5_1CILi128EEENS7_ILi64EEES8_EEELi128ENS_6half_tEfNS_4arch4Sm80ELb1ELb0ELb0ELb0ELb0ELb0ELb1ELb1EEENS1_21CollectiveEpilogueFwdINS6_IJS8_S8_S9_EEENS6_IJNS7_ILi1EEESH_SH_EEESB_SD_Li128ELb0ELb1ELb1ELb0EEENS1_30DynamicPersistentTileSchedulerILi128ELi128ELb1ELb1ELb0EEEEEEEEEvNT_6ParamsE,@function
        .size           _ZN7cutlass13device_kernelIN5flash19enable_sm80_to_sm89INS1_16FlashAttnFwdSm80INS1_25CollectiveMainloopFwdSm80ILi4ELi1ELb0EN4cute5tupleIJNS5_1CILi128EEENS7_ILi64EEES8_EEELi128ENS_6half_tEfNS_4arch4Sm80ELb1ELb0ELb0ELb0ELb0ELb0ELb1ELb1EEENS1_21CollectiveEpilogueFwdINS6_IJS8_S8_S9_EEENS6_IJNS7_ILi1EEESH_SH_EEESB_SD_Li128ELb0ELb1ELb1ELb0EEENS1_30DynamicPersistentTileSchedulerILi128ELi128ELb1ELb1ELb0EEEEEEEEEvNT_6ParamsE,(.L_x_1363 - _ZN7cutlass13device_kernelIN5flash19enable_sm80_to_sm89INS1_16FlashAttnFwdSm80INS1_25CollectiveMainloopFwdSm80ILi4ELi1ELb0EN4cute5tupleIJNS5_1CILi128EEENS7_ILi64EEES8_EEELi128ENS_6half_tEfNS_4arch4Sm80ELb1ELb0ELb0ELb0ELb0ELb0ELb1ELb1EEENS1_21CollectiveEpilogueFwdINS6_IJS8_S8_S9_EEENS6_IJNS7_ILi1EEESH_SH_EEESB_SD_Li128ELb0ELb1ELb1ELb0EEENS1_30DynamicPersistentTileSchedulerILi128ELi128ELb1ELb1ELb0EEEEEEEEEvNT_6ParamsE)
        .other          _ZN7cutlass13device_kernelIN5flash19enable_sm80_to_sm89INS1_16FlashAttnFwdSm80INS1_25CollectiveMainloopFwdSm80ILi4ELi1ELb0EN4cute5tupleIJNS5_1CILi128EEENS7_ILi64EEES8_EEELi128ENS_6half_tEfNS_4arch4Sm80ELb1ELb0ELb0ELb0ELb0ELb0ELb1ELb1EEENS1_21CollectiveEpilogueFwdINS6_IJS8_S8_S9_EEENS6_IJNS7_ILi1EEESH_SH_EEESB_SD_Li128ELb0ELb1ELb1ELb0EEENS1_30DynamicPersistentTileSchedulerILi128ELi128ELb1ELb1ELb0EEEEEEEEEvNT_6ParamsE,@"STO_CUDA_ENTRY STV_DEFAULT"
_ZN7cutlass13device_kernelIN5flash19enable_sm80_to_sm89INS1_16FlashAttnFwdSm80INS1_25CollectiveMainloopFwdSm80ILi4ELi1ELb0EN4cute5tupleIJNS5_1CILi128EEENS7_ILi64EEES8_EEELi128ENS_6half_tEfNS_4arch4Sm80ELb1ELb0ELb0ELb0ELb0ELb0ELb1ELb1EEENS1_21CollectiveEpilogueFwdINS6_IJS8_S8_S9_EEENS6_IJNS7_ILi1EEESH_SH_EEESB_SD_Li128ELb0ELb1ELb1ELb0EEENS1_30DynamicPersistentTileSchedulerILi128ELi128ELb1ELb1ELb0EEEEEEEEEvNT_6ParamsE:
[----:B------:R-:W-:-:S03]  /*0000*/  MOV R1, c[0x0][0x28] ;  /* 0x00000a0000017a02 */ /* 0x000fc60000000f00 */
[----:B------:R-:W1:Y:S01]  /*0010*/  S2R R17, SR_TID.X ;  /* 0x0000000000117919 */ /* 0x000e620000002100 */
[----:B------:R-:W-:-:S03]  /*0020*/  IADD3 R1, R1, -0x90, RZ ;  /* 0xffffff7001017810 */ /* 0x000fc60007ffe0ff */
[----:B------:R-:W2:Y:S01]  /*0030*/  S2R R16, SR_CTAID.X ;  /* 0x0000000000107919 */ /* 0x000ea20000002500 */
[----:B-1----:R-:W-:-:S05]  /*0040*/  SHF.R.U32.HI R0, RZ, 0x5, R17 ;  /* 0x00000005ff007819 */ /* 0x002fca0000011611 */
[----:B------:R-:W1:Y:S04]  /*0050*/  SHFL.IDX PT, R2, R0, RZ, 0x1f ;  /* 0x00001fff00027589 */ /* 0x000e6800000e0000 */
[----:B------:R-:W3:Y:S01]  /*0060*/  SHFL.IDX PT, R0, R0, RZ, 0x1f ;  /* 0x00001fff00007589 */ /* 0x000ee200000e0000 */
[----:B-1----:R-:W-:Y:S01]  /*0070*/  ISETP.GE.AND P0, PT, R2, 0x1, PT ;  /* 0x000000010200780c */ /* 0x002fe20003f06270 */
[----:B---3--:R1:W3:-:S12]  /*0080*/  R2UR UR6, R0 ;  /* 0x00000000000673c2 */ /* 0x0082d800000e0000 */
[----:B------:R-:W-:Y:S06]  /*0090*/  @P0 BAR.ARV 0x4, 0x80 ;  /* 0x0102000000000b1d */ /* 0x000fec0000002000 */
[----:B--2---:R-:W-:-:S13]  /*00a0*/  ISETP.GE.AND P0, PT, R16, c[0x0][0x538], PT ;  /* 0x00014e0010007a0c */ /* 0x004fda0003f06270 */
[----:B------:R-:W-:Y:S05]  /*00b0*/  @P0 EXIT ;  /* 0x000000000000094d */ /* 0x000fea0003800000 */
[----:B-1-3--:R-:W-:Y:S01]  /*00c0*/  SHF.R.S32.HI R15, RZ, 0x1f, R17 ;  /* 0x0000001fff0f7819 */ /* 0x00afe20000011411 */
[----:B------:R-:W-:Y:S01]  /*00d0*/  IMAD.MOV.U32 R228, RZ, RZ, 0x40 ;  /* 0x00000040ffe47424 */ /* 0x000fe200078e00ff */
[----:B------:R-:W-:Y:S02]  /*00e0*/  ULDC.64 UR8, c[0x0][0x118] ;  /* 0x0000460000087ab9 */ /* 0x000fe40000000a00 */
[CC--:B------:R-:W-:Y:S02]  /*00f0*/  LEA.HI R12, R15.reuse, R17.reuse, RZ, 0x3 ;  /* 0x000000110f0c7211 */ /* 0x0c0fe400078f18ff */
[CC--:B------:R-:W-:Y:S02]  /*0100*/  LEA.HI R4, R15.reuse, R17.reuse, RZ, 0x4 ;  /* 0x000000110f047211 */ /* 0x0c0fe400078f20ff */
[----:B------:R-:W-:Y:S02]  /*0110*/  LEA.HI R0, R15, R17, RZ, 0x2 ;  /* 0x000000110f007211 */ /* 0x000fe400078f10ff */
[----:B------:R-:W-:-:S02]  /*0120*/  SHF.R.S32.HI R20, RZ, 0x3, R12 ;  /* 0x00000003ff147819 */ /* 0x000fc4000001140c */
[----:B------:R-:W-:Y:S02]  /*0130*/  LOP3.LUT R2, R4, 0xfffffff0, RZ, 0xc0, !PT ;  /* 0xfffffff004027812 */ /* 0x000fe400078ec0ff */
[----:B------:R-:W-:Y:S01]  /*0140*/  LOP3.LUT R3, R12, 0xfffffff8, RZ, 0xc0, !PT ;  /* 0xfffffff80c037812 */ /* 0x000fe200078ec0ff */
[----:B------:R-:W-:Y:S01]  /*0150*/  IMAD.SHL.U32 R6, R20, 0x40, RZ ;  /* 0x0000004014067824 */ /* 0x000fe200078e00ff */
[----:B------:R-:W-:Y:S01]  /*0160*/  LOP3.LUT R0, R0, 0xfffffffc, RZ, 0xc0, !PT ;  /* 0xfffffffc00007812 */ /* 0x000fe200078ec0ff */
[C---:B------:R-:W-:Y:S01]  /*0170*/  IMAD.IADD R2, R17.reuse, 0x1, -R2 ;  /* 0x0000000111027824 */ /* 0x040fe200078e0a02 */
[----:B------:R-:W-:Y:S01]  /*0180*/  SHF.R.S32.HI R5, RZ, 0x4, R4 ;  /* 0x00000004ff057819 */ /* 0x000fe20000011404 */
[C---:B------:R-:W-:Y:S02]  /*0190*/  IMAD.IADD R9, R17.reuse, 0x1, -R3 ;  /* 0x0000000111097824 */ /* 0x040fe400078e0a03 */
[----:B------:R-:W-:Y:S01]  /*01a0*/  IMAD.IADD R3, R17, 0x1, -R0 ;  /* 0x0000000111037824 */ /* 0x000fe200078e0a00 */
[----:B------:R-:W-:Y:S01]  /*01b0*/  LEA.HI R4, R4, R5, RZ, 0x1 ;  /* 0x0000000504047211 */ /* 0x000fe200078f08ff */
[----:B------:R-:W-:Y:S01]  /*01c0*/  IMAD.SHL.U32 R18, R9, 0x8, RZ ;  /* 0x0000000809127824 */ /* 0x000fe200078e00ff */
[----:B------:R-:W-:-:S02]  /*01d0*/  LOP3.LUT R0, R6, 0x1c0, RZ, 0xc0, !PT ;  /* 0x000001c006007812 */ /* 0x000fc400078ec0ff */
[----:B------:R-:W-:Y:S02]  /*01e0*/  LOP3.LUT R6, R4, 0xfffffffe, RZ, 0xc0, !PT ;  /* 0xfffffffe04067812 */ /* 0x000fe400078ec0ff */
[----:B------:R-:W-:Y:S01]  /*01f0*/  SHF.R.S32.HI R4, RZ, 0x1f, R2 ;  /* 0x0000001fff047819 */ /* 0x000fe20000011402 */
[----:B------:R-:W-:Y:S01]  /*0200*/  STL [R1+0x40], R18 ;  /* 0x0000401201007387 */ /* 0x000fe20000100800 */
[----:B------:R-:W-:Y:S01]  /*0210*/  LEA.HI R8, R3, R3, RZ, 0x1 ;  /* 0x0000000303087211 */ /* 0x000fe200078f08ff */
[----:B------:R-:W-:Y:S01]  /*0220*/  IMAD.IADD R13, R5, 0x1, -R6 ;  /* 0x00000001050d7824 */ /* 0x000fe200078e0a06 */
[----:B------:R-:W-:Y:S02]  /*0230*/  LOP3.LUT R7, R0, 0x38, R18, 0xf8, !PT ;  /* 0x0000003800077812 */ /* 0x000fe400078ef812 */
[----:B------:R-:W-:Y:S02]  /*0240*/  LEA.HI R11, R4, R2, RZ, 0x3 ;  /* 0x00000002040b7211 */ /* 0x000fe400078f18ff */
[----:B------:R-:W-:-:S02]  /*0250*/  SHF.R.U32.HI R0, RZ, 0x3, R0 ;  /* 0x00000003ff007819 */ /* 0x000fc40000011600 */
[----:B------:R-:W-:Y:S02]  /*0260*/  LOP3.LUT R4, R8, 0x1ffffffe, RZ, 0xc0, !PT ;  /* 0x1ffffffe08047812 */ /* 0x000fe400078ec0ff */
[----:B------:R-:W-:Y:S02]  /*0270*/  LOP3.LUT R10, R7, R0, RZ, 0x3c, !PT ;  /* 0x00000000070a7212 */ /* 0x000fe400078e3cff */
[----:B------:R-:W-:Y:S01]  /*0280*/  LOP3.LUT R0, R11, 0xfffffff8, RZ, 0xc0, !PT ;  /* 0xfffffff80b007812 */ /* 0x000fe200078ec0ff */
[----:B------:R-:W-:Y:S01]  /*0290*/  IMAD.IADD R14, R3, 0x1, -R4 ;  /* 0x00000001030e7824 */ /* 0x000fe200078e0a04 */
[-C--:B------:R-:W-:Y:S01]  /*02a0*/  LEA.HI R5, R15, R17.reuse, RZ, 0x5 ;  /* 0x000000110f057211 */ /* 0x080fe200078f28ff */
[----:B------:R-:W-:Y:S01]  /*02b0*/  IMAD.SHL.U32 R3, R9, 0x40, RZ ;  /* 0x0000004009037824 */ /* 0x000fe200078e00ff */
[----:B------:R-:W-:Y:S01]  /*02c0*/  LEA.HI R4, R15, R17, RZ, 0x6 ;  /* 0x000000110f047211 */ /* 0x000fe200078f30ff */
[----:B------:R-:W-:Y:S01]  /*02d0*/  IMAD.IADD R7, R2, 0x1, -R0 ;  /* 0x0000000102077824 */ /* 0x000fe200078e0a00 */
[----:B------:R-:W-:-:S02]  /*02e0*/  SHF.R.S32.HI R231, RZ, 0x5, R5 ;  /* 0x00000005ffe77819 */ /* 0x000fc40000011405 */
[----:B------:R-:W-:Y:S01]  /*02f0*/  LOP3.LUT R0, R3, 0x1c0, RZ, 0xc0, !PT ;  /* 0x000001c003007812 */ /* 0x000fe200078ec0ff */
[----:B------:R-:W-:Y:S01]  /*0300*/  IMAD.SHL.U32 R4, R4, 0x8, RZ ;  /* 0x0000000804047824 */ /* 0x000fe200078e00ff */
[----:B------:R-:W-:Y:S02]  /*0310*/  SHF.R.S32.HI R2, RZ, 0x1f, R5 ;  /* 0x0000001fff027819 */ /* 0x000fe40000011405 */
[----:B------:R-:W-:Y:S02]  /*0320*/  LOP3.LUT R6, R0, 0x8, R12, 0xf8, !PT ;  /* 0x0000000800067812 */ /* 0x000fe400078ef80c */
[----:B------:R-:W-:Y:S02]  /*0330*/  SHF.R.U32.HI R3, RZ, 0x3, R0 ;  /* 0x00000003ff037819 */ /* 0x000fe40000011600 */
[----:B------:R-:W-:Y:S01]  /*0340*/  LEA.HI R0, R2, R231, RZ, 0x2 ;  /* 0x000000e702007211 */ /* 0x000fe200078f10ff */
[----:B------:R-:W-:Y:S01]  /*0350*/  IMAD.SHL.U32 R2, R13, 0x8, RZ ;  /* 0x000000080d027824 */ /* 0x000fe200078e00ff */
[----:B------:R-:W-:-:S02]  /*0360*/  LOP3.LUT R5, R5, 0xffffffe0, RZ, 0xc0, !PT ;  /* 0xffffffe005057812 */ /* 0x000fc400078ec0ff */
[----:B------:R-:W-:Y:S01]  /*0370*/  LOP3.LUT R12, R6, R3, RZ, 0x3c, !PT ;  /* 0x00000003060c7212 */ /* 0x000fe200078e3cff */
[----:B------:R-:W-:Y:S01]  /*0380*/  IMAD.SHL.U32 R3, R7, 0x40, RZ ;  /* 0x0000004007037824 */ /* 0x000fe200078e00ff */
[----:B------:R-:W-:Y:S01]  /*0390*/  LOP3.LUT R0, R0, 0xffffffc, RZ, 0xc0, !PT ;  /* 0x0ffffffc00007812 */ /* 0x000fe200078ec0ff */
[----:B------:R-:W-:Y:S01]  /*03a0*/  IMAD.IADD R17, R17, 0x1, -R5 ;  /* 0x0000000111117824 */ /* 0x000fe200078e0a05 */
[----:B------:R-:W-:Y:S01]  /*03b0*/  LOP3.LUT R10, R10, 0x7ffffe00, R4, 0xf8, !PT ;  /* 0x7ffffe000a0a7812 */ /* 0x000fe200078ef804 */
[----:B------:R-:W-:Y:S01]  /*03c0*/  IMAD.SHL.U32 R4, R8, 0x20, RZ ;  /* 0x0000002008047824 */ /* 0x000fe200078e00ff */
[----:B------:R-:W-:Y:S01]  /*03d0*/  LOP3.LUT P3, RZ, R7, 0x2, RZ, 0xc0, !PT ;  /* 0x0000000207ff7812 */ /* 0x000fe2000786c0ff */
[----:B------:R-:W-:Y:S01]  /*03e0*/  IMAD.IADD R8, R231, 0x1, -R0 ;  /* 0x00000001e7087824 */ /* 0x000fe200078e0a00 */
[----:B------:R-:W-:Y:S01]  /*03f0*/  LOP3.LUT R0, R3, 0x1c0, RZ, 0xc0, !PT ;  /* 0x000001c003007812 */ /* 0x000fe200078ec0ff */
[----:B------:R-:W-:Y:S01]  /*0400*/  IMAD.SHL.U32 R3, R11, 0x40, RZ ;  /* 0x000000400b037824 */ /* 0x000fe200078e00ff */
[----:B------:R-:W-:Y:S01]  /*0410*/  SHF.R.S32.HI R6, RZ, 0x1f, R17 ;  /* 0x0000001fff067819 */ /* 0x000fe20000011411 */
[----:B------:R-:W-:Y:S01]  /*0420*/  IMAD.SHL.U32 R244, R10, 0x2, RZ ;  /* 0x000000020af47824 */ /* 0x000fe200078e00ff */
[----:B------:R-:W-:-:S02]  /*0430*/  LOP3.LUT R2, R0, 0x8, R2, 0xf8, !PT ;  /* 0x0000000800027812 */ /* 0x000fc400078ef802 */
[----:B------:R-:W-:Y:S02]  /*0440*/  SHF.R.U32.HI R0, RZ, 0x3, R0 ;  /* 0x00000003ff007819 */ /* 0x000fe40000011600 */
[----:B------:R-:W-:Y:S02]  /*0450*/  LOP3.LUT R3, R3, 0xfffffe00, RZ, 0xc0, !PT ;  /* 0xfffffe0003037812 */ /* 0x000fe400078ec0ff */
[----:B------:R-:W-:Y:S02]  /*0460*/  LEA.HI R6, R6, R17, RZ, 0x2 ;  /* 0x0000001106067211 */ /* 0x000fe400078f10ff */
[----:B------:R-:W-:Y:S01]  /*0470*/  LOP3.LUT R225, R2, R0, RZ, 0x3c, !PT ;  /* 0x0000000002e17212 */ /* 0x000fe200078e3cff */
[----:B------:R-:W-:Y:S01]  /*0480*/  IMAD R231, R231, 0x400, R3 ;  /* 0x00000400e7e77824 */ /* 0x000fe200078e0203 */
[----:B------:R-:W-:Y:S01]  /*0490*/  SHF.R.S32.HI R5, RZ, 0x2, R6 ;  /* 0x00000002ff057819 */ /* 0x000fe20000011406 */
[----:B------:R-:W-:Y:S01]  /*04a0*/  IMAD R0, R13, 0x200, R12 ;  /* 0x000002000d007824 */ /* 0x000fe200078e020c */
[----:B------:R-:W-:Y:S01]  /*04b0*/  IADD3 R2, R18, 0x40, RZ ;  /* 0x0000004012027810 */ /* 0x000fe20007ffe0ff */
[----:B------:R-:W-:Y:S01]  /*04c0*/  IMAD.IADD R231, R231, 0x1, R225 ;  /* 0x00000001e7e77824 */ /* 0x000fe200078e02e1 */
[----:B------:R-:W-:Y:S01]  /*04d0*/  LOP3.LUT R4, R4, 0xffffffc0, RZ, 0xc0, !PT ;  /* 0xffffffc004047812 */ /* 0x000fe200078ec0ff */
[----:B------:R-:W-:Y:S01]  /*04e0*/  IMAD R15, R8, 0x10, R5 ;  /* 0x00000010080f7824 */ /* 0x000fe200078e0205 */
[----:B------:R-:W-:Y:S01]  /*04f0*/  LOP3.LUT R225, R225, R3, RZ, 0xfc, !PT ;  /* 0x00000003e1e17212 */ /* 0x000fe200078efcff */
[----:B------:R-:W-:Y:S01]  /*0500*/  IMAD.MOV.U32 R5, RZ, RZ, 0x20 ;  /* 0x00000020ff057424 */ /* 0x000fe200078e00ff */
[----:B------:R-:W-:Y:S01]  /*0510*/  LOP3.LUT P0, RZ, R7, 0x4, RZ, 0xc0, !PT ;  /* 0x0000000407ff7812 */ /* 0x000fe2000780c0ff */
[----:B------:R-:W-:Y:S01]  /*0520*/  IMAD R7, R9, 0x10, R20 ;  /* 0x0000001009077824 */ /* 0x000fe200078e0214 */
[----:B------:R-:W-:Y:S01]  /*0530*/  LOP3.LUT R3, R6, 0x7ffffffc, RZ, 0xc0, !PT ;  /* 0x7ffffffc06037812 */ /* 0x000fe200078ec0ff */
[----:B------:R-:W-:Y:S01]  /*0540*/  IMAD R4, R14, 0x8, R4 ;  /* 0x000000080e047824 */ /* 0x000fe200078e0204 */
[----:B------:R-:W-:Y:S01]  /*0550*/  SHF.R.S32.HI R2, RZ, 0x1f, R2 ;  /* 0x0000001fff027819 */ /* 0x000fe20000011402 */
[----:B------:R-:W-:Y:S01]  /*0560*/  STL [R1+0x64], R15 ;  /* 0x0000640f01007387 */ /* 0x000fe20000100800 */
[----:B------:R-:W-:Y:S01]  /*0570*/  LEA R224, R0, 0x4100, 0x1 ;  /* 0x0000410000e07811 */ /* 0x000fe200078e08ff */
[----:B------:R-:W-:Y:S01]  /*0580*/  IMAD.IADD R0, R17, 0x1, -R3 ;  /* 0x0000000111007824 */ /* 0x000fe200078e0a03 */
[----:B------:R-:W-:Y:S01]  /*0590*/  R2P PR, R9, 0x6 ;  /* 0x0000000609007804 */ /* 0x000fe20000000000 */
[----:B------:R-:W-:Y:S01]  /*05a0*/  STL [R1+0x58], R16 ;  /* 0x0000581001007387 */ /* 0x000fe20000100800 */
[----:B------:R-:W-:Y:S01]  /*05b0*/  LEA R231, R231, 0x8100, 0x1 ;  /* 0x00008100e7e77811 */ /* 0x000fe200078e08ff */
[----:B------:R-:W-:Y:S01]  /*05c0*/  IMAD.SHL.U32 R0, R0, 0x2, RZ ;  /* 0x0000000200007824 */ /* 0x000fe200078e00ff */
[----:B------:R-:W-:Y:S01]  /*05d0*/  LEA R225, R225, 0x100, 0x1 ;  /* 0x00000100e1e17811 */ /* 0x000fe200078e08ff */
[----:B------:R-:W-:Y:S01]  /*05e0*/  STL [R1+0x68], R7 ;  /* 0x0000680701007387 */ /* 0x000fe20000100800 */
[----:B------:R-:W-:-:S02]  /*05f0*/  SEL R227, R228, 0xffffffc0, !P2 ;  /* 0xffffffc0e4e37807 */ /* 0x000fc40005000000 */
[----:B------:R-:W-:Y:S01]  /*0600*/  SEL R228, R228, 0xffffffc0, !P0 ;  /* 0xffffffc0e4e47807 */ /* 0x000fe20004000000 */
[----:B------:R1:W-:Y:S01]  /*0610*/  STL [R1+0x5c], R2 ;  /* 0x00005c0201007387 */ /* 0x0003e20000100800 */
[C---:B------:R-:W-:Y:S01]  /*0620*/  IADD3 R235, R224.reuse, 0x20, RZ ;  /* 0x00000020e0eb7810 */ /* 0x040fe20007ffe0ff */
[C---:B------:R-:W-:Y:S02]  /*0630*/  IMAD.IADD R230, R224.reuse, 0x1, R227 ;  /* 0x00000001e0e67824 */ /* 0x040fe400078e02e3 */
[----:B------:R-:W-:Y:S01]  /*0640*/  @P1 IADD3 R235, R224, -0x20, RZ ;  /* 0xffffffe0e0eb1810 */ /* 0x000fe20007ffe0ff */
[----:B------:R-:W-:Y:S02]  /*0650*/  IMAD.IADD R232, R231, 0x1, R228 ;  /* 0x00000001e7e87824 */ /* 0x000fe400078e02e4 */
[----:B------:R-:W-:Y:S01]  /*0660*/  IMAD.IADD R229, R228, 0x1, R225 ;  /* 0x00000001e4e57824 */ /* 0x000fe200078e02e1 */
[----:B------:R-:W-:Y:S01]  /*0670*/  IADD3 R243, R235, 0x800, RZ ;  /* 0x00000800ebf37810 */ /* 0x000fe20007ffe0ff */
[----:B------:R-:W-:Y:S01]  /*0680*/  IMAD.IADD R227, R227, 0x1, R235 ;  /* 0x00000001e3e37824 */ /* 0x000fe200078e02eb */
[----:B------:R-:W-:-:S02]  /*0690*/  IADD3 R242, R235, 0x1000, RZ ;  /* 0x00001000ebf27810 */ /* 0x000fc40007ffe0ff */
[C---:B------:R-:W-:Y:S02]  /*06a0*/  IADD3 R241, R235.reuse, 0x1800, RZ ;  /* 0x00001800ebf17810 */ /* 0x040fe40007ffe0ff */
[C---:B------:R-:W-:Y:S02]  /*06b0*/  IADD3 R240, R235.reuse, 0x2000, RZ ;  /* 0x00002000ebf07810 */ /* 0x040fe40007ffe0ff */
[C---:B------:R-:W-:Y:S02]  /*06c0*/  IADD3 R239, R235.reuse, 0x2800, RZ ;  /* 0x00002800ebef7810 */ /* 0x040fe40007ffe0ff */
[C---:B------:R-:W-:Y:S02]  /*06d0*/  IADD3 R238, R235.reuse, 0x3000, RZ ;  /* 0x00003000ebee7810 */ /* 0x040fe40007ffe0ff */
[----:B------:R-:W-:Y:S01]  /*06e0*/  IADD3 R237, R235, 0x3800, RZ ;  /* 0x00003800ebed7810 */ /* 0x000fe20007ffe0ff */
[----:B-1----:R-:W-:-:S05]  /*06f0*/  IMAD.IADD R2, R15, 0x1, R4 ;  /* 0x000000010f027824 */ /* 0x002fca00078e0204 */
[----:B------:R-:W-:Y:S04]  /*0700*/  STL [R1+0x60], R2 ;  /* 0x0000600201007387 */ /* 0x000fe80000100800 */
[----:B------:R1:W-:Y:S02]  /*0710*/  STL [R1+0x3c], R0 ;  /* 0x00003c0001007387 */ /* 0x0003e40000100800 */
[----:B-1----:R-:W-:-:S05]  /*0720*/  SEL R0, R5, 0xffffffe0, !P3 ;  /* 0xffffffe005007807 */ /* 0x002fca0005800000 */
[----:B------:R-:W-:Y:S02]  /*0730*/  IMAD.IADD R233, R231, 0x1, R0 ;  /* 0x00000001e7e97824 */ /* 0x000fe400078e0200 */
[C---:B------:R-:W-:Y:S02]  /*0740*/  IMAD.IADD R226, R0.reuse, 0x1, R225 ;  /* 0x0000000100e27824 */ /* 0x040fe400078e02e1 */
[----:B------:R-:W-:Y:S02]  /*0750*/  IMAD.IADD R234, R233, 0x1, R228 ;  /* 0x00000001e9ea7824 */ /* 0x000fe400078e02e4 */
[----:B------:R-:W-:Y:S02]  /*0760*/  IMAD.IADD R236, R0, 0x1, R232 ;  /* 0x0000000100ec7824 */ /* 0x000fe400078e02e8 */
[----:B------:R-:W-:Y:S02]  /*0770*/  IMAD.IADD R228, R228, 0x1, R226 ;  /* 0x00000001e4e47824 */ /* 0x000fe400078e02e2 */
.L_x_979:
        /* <DEDUP_REMOVED lines=19> */
.L_x_925:
[----:B------:R-:W-:-:S04]  /*08b0*/  MOV R0, c[0x0][0x554] ;  /* 0x0001550000007a02 */ /* 0x000fc80000000f00 */
[----:B------:R-:W-:Y:S02]  /*08c0*/  ISETP.NE.AND P0, PT, R0, 0x1, PT ;  /* 0x000000010000780c */ /* 0x000fe40003f05270 */
[----:B------:R-:W-:-:S11]  /*08d0*/  MOV R0, R2 ;  /* 0x0000000200007202 */ /* 0x000fd60000000f00 */
[----:B------:R-:W-:-:S05]  /*08e0*/  @P0 IMAD.HI.U32 R4, R2, c[0x0][0x558], RZ ;  /* 0x0001560002040a27 */ /* 0x000fca00078e00ff */
[----:B------:R-:W-:-:S05]  /*08f0*/  @P0 SHF.R.U32.HI R0, RZ, c[0x0][0x55c], R4 ;  /* 0x00015700ff000a19 */ /* 0x000fca0000011604 */
[----:B------:R-:W-:Y:S02]  /*0900*/  IMAD R4, R0, c[0x0][0x554], RZ ;  /* 0x0001550000047a24 */ /* 0x000fe400078e02ff */
.L_x_926:
[----:B------:R-:W-:Y:S05]  /*0910*/  BSYNC B0 ;  /* 0x0000000000007941 */ /* 0x000fea0003800000 */
.L_x_924:
[----:B------:R-:W-:Y:S01]  /*0920*/  IMAD.MOV.U32 R5, RZ, RZ, c[0x0][0x53c] ;  /* 0x00014f00ff057624 */ /* 0x000fe200078e00ff */
[----:B------:R-:W-:Y:S01]  /*0930*/  ULDC UR5, c[0x0][0x1d0] ;  /* 0x0000740000057ab9 */ /* 0x000fe20000000800 */
[----:B------:R-:W-:Y:S01]  /*0940*/  IMAD.MOV.U32 R11, RZ, RZ, R0 ;  /* 0x000000ffff0b7224 */ /* 0x000fe200078e0000 */
[----:B------:R-:W-:Y:S01]  /*0950*/  UIADD3 UR5, UR5, 0x3f, URZ ;  /* 0x0000003f05057890 */ /* 0x000fe2000fffe03f */
[----:B------:R-:W-:Y:S01]  /*0960*/  IMAD.MOV.U32 R7, RZ, RZ, c[0x0][0x548] ;  /* 0x00015200ff077624 */ /* 0x000fe200078e00ff */
[----:B------:R-:W-:Y:S01]  /*0970*/  ISETP.NE.AND P0, PT, R5, 0x1, PT ;  /* 0x000000010500780c */ /* 0x000fe20003f05270 */
[----:B------:R-:W-:Y:S01]  /*0980*/  IMAD.IADD R4, R2, 0x1, -R4 ;  /* 0x0000000102047824 */ /* 0x000fe200078e0a04 */
[----:B------:R-:W-:Y:S01]  /*0990*/  LOP3.LUT R5, RZ, R0, RZ, 0x33, !PT ;  /* 0x00000000ff057212 */ /* 0x000fe200078e33ff */
[----:B------:R-:W-:Y:S01]  /*09a0*/  USHF.R.S32.HI UR4, URZ, 0x1f, UR5 ;  /* 0x0000001f3f047899 */ /* 0x000fe20008011405 */
[----:B------:R-:W-:Y:S01]  /*09b0*/  BSSY B0, `(.L_x_927) ;  /* 0x0000041000007945 */ /* 0x000fe20003800000 */
[----:B------:R-:W-:-:S02]  /*09c0*/  IMAD R3, R3, c[0x0][0x554], R4 ;  /* 0x0001550003037a24 */ /* 0x000fc400078e0204 */
[----:B------:R-:W-:Y:S01]  /*09d0*/  ULEA.HI UR4, UR4, UR5, URZ, 0x6 ;  /* 0x0000000504047291 */ /* 0x000fe2000f8f303f */
[----:B------:R-:W-:Y:S02]  /*09e0*/  IMAD.MOV.U32 R2, RZ, RZ, RZ ;  /* 0x000000ffff027224 */ /* 0x000fe400078e00ff */
[----:B------:R-:W-:Y:S01]  /*09f0*/  IMAD.MOV.U32 R25, RZ, RZ, R3 ;  /* 0x000000ffff197224 */ /* 0x000fe200078e0003 */
[----:B------:R-:W-:Y:S02]  /*0a00*/  USHF.R.S32.HI UR4, URZ, 0x6, UR4 ;  /* 0x000000063f047899 */ /* 0x000fe40008011404 */
[----:B------:R-:W-:Y:S01]  /*0a10*/  @P0 IMAD.HI.U32 R6, R0, c[0x0][0x540], RZ ;  /* 0x0001500000060a27 */ /* 0x000fe200078e00ff */
[----:B------:R-:W-:-:S03]  /*0a20*/  IADD3 R0, R5, c[0x0][0x53c], RZ ;  /* 0x00014f0005007a10 */ /* 0x000fc60007ffe0ff */
[----:B------:R-:W-:Y:S01]  /*0a30*/  IMAD.MOV.U32 R5, RZ, RZ, c[0x0][0x2c4] ;  /* 0x0000b100ff057624 */ /* 0x000fe200078e00ff */
[----:B------:R-:W-:Y:S01]  /*0a40*/  @P0 SHF.R.U32.HI R11, RZ, c[0x0][0x544], R6 ;  /* 0x00015100ff0b0a19 */ /* 0x000fe20000011606 */
[----:B------:R-:W-:Y:S01]  /*0a50*/  IMAD.MOV.U32 R6, RZ, RZ, 0x40 ;  /* 0x00000040ff067424 */ /* 0x000fe200078e00ff */
[----:B------:R-:W-:Y:S02]  /*0a60*/  ISETP.NE.AND P0, PT, R7, 0x1, PT ;  /* 0x000000010700780c */ /* 0x000fe40003f05270 */
[----:B------:R-:W-:Y:S01]  /*0a70*/  ISETP.NE.AND P3, PT, R5, 0x1, PT ;  /* 0x000000010500780c */ /* 0x000fe20003f65270 */
        /* <DEDUP_REMOVED lines=52> */
.L_x_928:
[----:B------:R-:W-:Y:S05]  /*0dc0*/  BSYNC B0 ;  /* 0x0000000000007941 */ /* 0x000fea0003800000 */
.L_x_927:
[----:B------:R-:W-:Y:S01]  /*0dd0*/  LOP3.LUT R0, R11, 0xffff, RZ, 0xc0, !PT ;  /* 0x0000ffff0b007812 */ /* 0x000fe200078ec0ff */
[----:B------:R-:W-:Y:S01]  /*0de0*/  CS2R R18, SRZ ;  /* 0x0000000000127805 */ /* 0x000fe2000001ff00 */
[----:B------:R-:W-:Y:S01]  /*0df0*/  CS2R R20, SRZ ;  /* 0x0000000000147805 */ /* 0x000fe2000001ff00 */
[----:B------:R-:W-:Y:S01]  /*0e00*/  CS2R R126, SRZ ;  /* 0x00000000007e7805 */ /* 0x000fe2000001ff00 */
[----:B------:R-:W-:Y:S01]  /*0e10*/  CS2R R124, SRZ ;  /* 0x00000000007c7805 */ /* 0x000fe2000001ff00 */
[----:B------:R-:W-:Y:S01]  /*0e20*/  IMAD R3, R0, R2, RZ ;  /* 0x0000000200037224 */ /* 0x000fe200078e02ff */
[----:B------:R-:W-:Y:S01]  /*0e30*/  PRMT R0, RZ, 0x7610, R0 ;  /* 0x00007610ff007816 */ /* 0x000fe20000000000 */
[----:B------:R-:W-:Y:S01]  /*0e40*/  CS2R R130, SRZ ;  /* 0x0000000000827805 */ /* 0x000fe2000001ff00 */
[----:B------:R-:W-:Y:S01]  /*0e50*/  CS2R R128, SRZ ;  /* 0x0000000000807805 */ /* 0x000fe2000001ff00 */
[----:B------:R-:W-:Y:S01]  /*0e60*/  IMAD.IADD R2, R3, 0x1, R2 ;  /* 0x0000000103027824 */ /* 0x000fe200078e0202 */
[----:B------:R2:W-:Y:S01]  /*0e70*/  STL [R1+0x18], R3 ;  /* 0x0000180301007387 */ /* 0x0005e20000100800 */
        /* <DEDUP_REMOVED lines=8> */
[----:B------:R2:W-:Y:S01]  /*0f00*/  STL [R1+0xc], R24 ;  /* 0x00000c1801007387 */ /* 0x0005e20000100800 */
        /* <DEDUP_REMOVED lines=55> */
[----:B--2---:R-:W2:Y:S04]  /*1280*/  LDL R4, [R1+0x68] ;  /* 0x0000680001047983 */ /* 0x004ea80000100800 */
[----:B------:R-:W3:Y:S04]  /*1290*/  LDL.64 R8, [R1+0x40] ;  /* 0x0000400001087983 */ /* 0x000ee80000100a00 */
[----:B------:R4:W3:Y:S01]  /*12a0*/  LDL.64 R26, [R1+0x40] ;  /* 0x00004000011a7983 */ /* 0x0008e20000100a00 */
[----:B------:R-:W-:-:S04]  /*12b0*/  ISETP.NE.U32.AND P0, PT, RZ, c[0x0][0x340], PT ;  /* 0x0000d000ff007a0c */ /* 0x000fc80003f05070 */
[----:B------:R-:W-:-:S13]  /*12c0*/  ISETP.NE.AND.EX P0, PT, RZ, c[0x0][0x344], PT, P0 ;  /* 0x0000d100ff007a0c */ /* 0x000fda0003f05300 */
[----:B------:R-:W-:-:S05]  /*12d0*/  @P0 MOV R2, 0x4 ;  /* 0x0000000400020802 */ /* 0x000fca0000000f00 */
[----:B------:R-:W-:-:S05]  /*12e0*/  @P0 IMAD.WIDE R2, R25, R2, c[0x0][0x340] ;  /* 0x0000d00019020625 */ /* 0x000fca00078e0202 */
[----:B------:R5:W4:Y:S01]  /*12f0*/  @P0 LDG.E R18, [R2.64] ;  /* 0x0000000802120981 */ /* 0x000b22000c1e1900 */
[----:B------:R-:W-:Y:S02]  /*1300*/  SHF.R.S32.HI R13, RZ, 0x1f, R28 ;  /* 0x0000001fff0d7819 */ /* 0x000fe4000001141c */
[----:B------:R-:W-:Y:S01]  /*1310*/  SHF.R.S32.HI R17, RZ, 0x1f, R25 ;  /* 0x0000001fff117819 */ /* 0x000fe20000011419 */
[----:B------:R-:W1:Y:S01]  /*1320*/  S2R R7, SR_TID.X ;  /* 0x0000000000077919 */ /* 0x000e620000002100 */
[----:B------:R-:W-:-:S03]  /*1330*/  IADD3 R60, R24, -0x1, RZ ;  /* 0xffffffff183c7810 */ /* 0x000fc60007ffe0ff */
[----:B------:R-:W-:-:S04]  /*1340*/  IMAD R10, R17, c[0x0][0x1c0], RZ ;  /* 0x00007000110a7a24 */ /* 0x000fc800078e02ff */
[----:B------:R-:W-:Y:S02]  /*1350*/  IMAD R10, R25, c[0x0][0x1c4], R10 ;  /* 0x00007100190a7a24 */ /* 0x000fe400078e020a */
[----:B-----5:R-:W-:Y:S01]  /*1360*/  IMAD R3, R13, c[0x0][0x1b8], RZ ;  /* 0x00006e000d037a24 */ /* 0x020fe200078e02ff */
[----:B-1----:R-:W-:-:S03]  /*1370*/  SHF.R.S32.HI R22, RZ, 0x1f, R7 ;  /* 0x0000001fff167819 */ /* 0x002fc60000011407 */
[----:B------:R-:W-:Y:S01]  /*1380*/  IMAD R3, R28, c[0x0][0x1bc], R3 ;  /* 0x00006f001c037a24 */ /* 0x000fe200078e0203 */
[----:B------:R-:W-:-:S04]  /*1390*/  LEA.HI R22, R22, R7, RZ, 0x3 ;  /* 0x0000000716167211 */ /* 0x000fc800078f18ff */
[----:B------:R-:W-:Y:S02]  /*13a0*/  SHF.R.S32.HI R22, RZ, 0x3, R22 ;  /* 0x00000003ff167819 */ /* 0x000fe40000011416 */
[----:B--2---:R-:W-:Y:S01]  /*13b0*/  IADD3 R0, R4, R23, RZ ;  /* 0x0000001704007210 */ /* 0x004fe20007ffe0ff */
[----:B------:R-:W-:-:S04]  /*13c0*/  IMAD.WIDE.U32 R4, R28, c[0x0][0x1b8], RZ ;  /* 0x00006e001c047a25 */ /* 0x000fc800078e00ff */
[----:B------:R-:W-:Y:S01]  /*13d0*/  @P3 IMAD.HI.U32 R6, R0, c[0x0][0x2c8], RZ ;  /* 0x0000b20000063a27 */ /* 0x000fe200078e00ff */
[----:B------:R-:W-:Y:S02]  /*13e0*/  IADD3 R5, R5, R3, RZ ;  /* 0x0000000305057210 */ /* 0x000fe40007ffe0ff */
[----:B------:R-:W-:Y:S01]  /*13f0*/  SHF.R.S32.HI R3, RZ, 0x1f, R22 ;  /* 0x0000001fff037819 */ /* 0x000fe20000011416 */
[----:B------:R-:W-:Y:S01]  /*1400*/  IMAD.MOV.U32 R2, RZ, RZ, R0 ;  /* 0x000000ffff027224 */ /* 0x000fe200078e0000 */
[----:B---3--:R-:W-:Y:S01]  /*1410*/  MOV R26, R8 ;  /* 0x00000008001a7202 */ /* 0x008fe20000000f00 */
[----:B------:R-:W-:Y:S01]  /*1420*/  IMAD.WIDE.U32 R4, R25, c[0x0][0x1c0], R4 ;  /* 0x0000700019047a25 */ /* 0x000fe200078e0004 */
[----:B------:R-:W-:Y:S02]  /*1430*/  @P3 SHF.R.U32.HI R2, RZ, c[0x0][0x2cc], R6 ;  /* 0x0000b300ff023a19 */ /* 0x000fe40000011606 */
[----:B------:R-:W-:Y:S01]  /*1440*/  SHF.R.S32.HI R27, RZ, 0x1f, R26 ;  /* 0x0000001fff1b7819 */ /* 0x000fe2000001141a */
[C---:B------:R-:W-:Y:S01]  /*1450*/  IMAD R6, R3.reuse, c[0x0][0x1e0], RZ ;  /* 0x0000780003067a24 */ /* 0x040fe200078e02ff */
[----:B------:R-:W-:Y:S01]  /*1460*/  IADD3 R12, -R2, RZ, RZ ;  /* 0x000000ff020c7210 */ /* 0x000fe20007ffe1ff */
[----:B------:R-:W-:Y:S01]  /*1470*/  IMAD R3, R3, c[0x0][0x208], RZ ;  /* 0x0000820003037a24 */ /* 0x000fe200078e02ff */
[----:B------:R-:W-:Y:S01]  /*1480*/  ISETP.GE.AND P6, PT, R26, c[0x0][0x1d4], PT ;  /* 0x000075001a007a0c */ /* 0x000fe20003fc6270 */
[C---:B------:R-:W-:Y:S01]  /*1490*/  IMAD R11, R22.reuse, c[0x0][0x1e4], R6 ;  /* 0x00007900160b7a24 */ /* 0x040fe200078e0206 */
[----:B------:R1:W-:Y:S01]  /*14a0*/  STL [R1+0x44], R27 ;  /* 0x0000441b01007387 */ /* 0x0003e20000100800 */
[C---:B------:R-:W-:Y:S01]  /*14b0*/  IMAD R3, R22.reuse, c[0x0][0x20c], R3 ;  /* 0x0000830016037a24 */ /* 0x040fe200078e0203 */
[----:B------:R-:W-:Y:S01]  /*14c0*/  SEL R16, RZ, 0x1, P6 ;  /* 0x00000001ff107807 */ /* 0x000fe20003000000 */
[----:B------:R-:W-:Y:S01]  /*14d0*/  IMAD.WIDE.U32 R6, R22, c[0x0][0x208], R26 ;  /* 0x0000820016067a25 */ /* 0x000fe200078e001a */
[----:B------:R-:W-:-:S03]  /*14e0*/  ISETP.GE.AND P4, PT, R26, c[0x0][0x198], PT ;  /* 0x000066001a007a0c */ /* 0x000fc60003f86270 */
[----:B------:R-:W-:Y:S01]  /*14f0*/  IMAD.WIDE.U32 R8, R22, c[0x0][0x1e0], R26 ;  /* 0x0000780016087a25 */ /* 0x000fe200078e001a */
[----:B------:R-:W-:Y:S02]  /*1500*/  IADD3 R7, R7, R3, RZ ;  /* 0x0000000307077210 */ /* 0x000fe40007ffe0ff */
[----:B------:R-:W-:Y:S01]  /*1510*/  SHF.R.S32.HI R3, RZ, 0x1f, R2 ;  /* 0x0000001fff037819 */ /* 0x000fe20000011402 */
[----:B------:R-:W-:Y:S02]  /*1520*/  IMAD.IADD R9, R9, 0x1, R11 ;  /* 0x0000000109097824 */ /* 0x000fe400078e020b */
[----:B------:R-:W-:Y:S02]  /*1530*/  IMAD.IADD R5, R5, 0x1, R10 ;  /* 0x0000000105057824 */ /* 0x000fe400078e020a */
[----:B------:R-:W-:Y:S01]  /*1540*/  IMAD R12, R12, c[0x0][0x2c4], R0 ;  /* 0x0000b1000c0c7a24 */ /* 0x000fe200078e0200 */
[----:B------:R-:W-:Y:S01]  /*1550*/  IADD3 R0, R26, 0x40, RZ ;  /* 0x000000401a007810 */ /* 0x000fe20007ffe0ff */
[----:B------:R-:W-:-:S02]  /*1560*/  IMAD R10, R13, c[0x0][0x1e8], RZ ;  /* 0x00007a000d0a7a24 */ /* 0x000fc400078e02ff */
[----:B------:R-:W-:Y:S01]  /*1570*/  IMAD R11, R13, c[0x0][0x210], RZ ;  /* 0x000084000d0b7a24 */ /* 0x000fe200078e02ff */
[C---:B------:R-:W-:Y:S01]  /*1580*/  ISETP.GE.AND P5, PT, R0.reuse, c[0x0][0x1d4], PT ;  /* 0x0000750000007a0c */ /* 0x040fe20003fa6270 */
[----:B------:R-:W-:Y:S01]  /*1590*/  IMAD R3, R3, c[0x0][0x1b0], RZ ;  /* 0x00006c0003037a24 */ /* 0x000fe200078e02ff */
[----:B------:R-:W-:Y:S01]  /*15a0*/  ISETP.GE.AND P2, PT, R0, c[0x0][0x198], PT ;  /* 0x0000660000007a0c */ /* 0x000fe20003f46270 */
[C---:B------:R-:W-:Y:S01]  /*15b0*/  IMAD R14, R28.reuse, c[0x0][0x1ec], R10 ;  /* 0x00007b001c0e7a24 */ /* 0x040fe200078e020a */
[----:B------:R-:W-:Y:S01]  /*15c0*/  SEL R13, RZ, 0xffffffff, P5 ;  /* 0xffffffffff0d7807 */ /* 0x000fe20002800000 */
[C---:B------:R-:W-:Y:S02]  /*15d0*/  IMAD R15, R28.reuse, c[0x0][0x214], R11 ;  /* 0x000085001c0f7a24 */ /* 0x040fe400078e020b */
[----:B------:R-:W-:Y:S01]  /*15e0*/  IMAD.WIDE.U32 R10, R28, c[0x0][0x1e8], R8 ;  /* 0x00007a001c0a7a25 */ /* 0x000fe200078e0008 */
[----:B------:R-:W-:-:S03]  /*15f0*/  SHF.L.U32 R13, R13, 0x1, RZ ;  /* 0x000000010d0d7819 */ /* 0x000fc600000006ff */
[C---:B------:R-:W-:Y:S02]  /*1600*/  IMAD R3, R2.reuse, c[0x0][0x1b4], R3 ;  /* 0x00006d0002037a24 */ /* 0x040fe400078e0203 */
[----:B------:R-:W-:Y:S01]  /*1610*/  IMAD.WIDE.U32 R4, R2, c[0x0][0x1b0], R4 ;  /* 0x00006c0002047a25 */ /* 0x000fe200078e0004 */
[----:B------:R-:W-:-:S03]  /*1620*/  SHF.R.S32.HI R2, RZ, 0x1f, R12 ;  /* 0x0000001fff027819 */ /* 0x000fc6000001140c */
[----:B------:R-:W-:Y:S01]  /*1630*/  IMAD.WIDE.U32 R8, R28, c[0x0][0x210], R6 ;  /* 0x000084001c087a25 */ /* 0x000fe200078e0006 */
[----:B------:R-:W-:Y:S02]  /*1640*/  MOV R6, R10 ;  /* 0x0000000a00067202 */ /* 0x000fe40000000f00 */
[----:B------:R-:W-:Y:S01]  /*1650*/  IADD3 R5, R5, R3, RZ ;  /* 0x0000000305057210 */ /* 0x000fe20007ffe0ff */
[----:B------:R-:W-:Y:S01]  /*1660*/  IMAD R10, R2, c[0x0][0x1a8], RZ ;  /* 0x00006a00020a7a24 */ /* 0x000fe200078e02ff */
[----:B------:R-:W-:Y:S01]  /*1670*/  IADD3 R7, R11, R14, RZ ;  /* 0x0000000e0b077210 */ /* 0x000fe20007ffe0ff */
[--C-:B----4-:R-:W-:Y:S01]  /*1680*/  @P0 IMAD.MOV.U32 R2, RZ, RZ, R18.reuse ;  /* 0x000000ffff020224 */ /* 0x110fe200078e0012 */
[----:B------:R-:W-:Y:S01]  /*1690*/  @P0 SHF.R.S32.HI R3, RZ, 0x1f, R18 ;  /* 0x0000001fff030819 */ /* 0x000fe20000011412 */
[C---:B------:R-:W-:Y:S01]  /*16a0*/  IMAD R10, R12.reuse, c[0x0][0x1ac], R10 ;  /* 0x00006b000c0a7a24 */ /* 0x040fe200078e020a */
[----:B------:R-:W-:Y:S01]  /*16b0*/  @!P0 MOV R2, R25 ;  /* 0x0000001900028202 */ /* 0x000fe20000000f00 */
[----:B------:R-:W-:Y:S01]  /*16c0*/  IMAD.WIDE.U32 R4, R12, c[0x0][0x1a8], R4 ;  /* 0x00006a000c047a25 */ /* 0x000fe200078e0004 */
[----:B------:R-:W-:-:S02]  /*16d0*/  @!P0 MOV R3, R17 ;  /* 0x0000001100038202 */ /* 0x000fc40000000f00 */
[----:B------:R-:W-:Y:S01]  /*16e0*/  LOP3.LUT R28, R13, 0x2, R16, 0xe2, !PT ;  /* 0x000000020d1c7812 */ /* 0x000fe200078ee210 */
[----:B------:R-:W-:Y:S01]  /*16f0*/  IMAD.WIDE.U32 R12, R2, c[0x0][0x1f0], R6 ;  /* 0x00007c00020c7a25 */ /* 0x000fe200078e0006 */
[----:B------:R-:W-:-:S03]  /*1700*/  LEA R6, P0, R4, c[0x0][0x160], 0x1 ;  /* 0x0000580004067a11 */ /* 0x000fc600078008ff */
[----:B------:R-:W-:Y:S01]  /*1710*/  IMAD.IADD R9, R9, 0x1, R15 ;  /* 0x0000000109097824 */ /* 0x000fe200078e020f */
[----:B------:R1:W-:Y:S01]  /*1720*/  STL.64 [R1+0x20], R12 ;  /* 0x0000200c01007387 */ /* 0x0003e20000100a00 */
[C---:B------:R-:W-:Y:S02]  /*1730*/  IMAD R7, R3.reuse, c[0x0][0x1f0], RZ ;  /* 0x00007c0003077a24 */ /* 0x040fe400078e02ff */
[----:B------:R-:W-:Y:S02]  /*1740*/  IMAD R3, R3, c[0x0][0x218], RZ ;  /* 0x0000860003037a24 */ /* 0x000fe400078e02ff */
[----:B------:R-:W-:-:S04]  /*1750*/  IMAD.WIDE.U32 R8, R2, c[0x0][0x218], R8 ;  /* 0x0000860002087a25 */ /* 0x000fc800078e0008 */
[C---:B------:R-:W-:Y:S01]  /*1760*/  IMAD R7, R2.reuse, c[0x0][0x1f4], R7 ;  /* 0x00007d0002077a24 */ /* 0x040fe200078e0207 */
[----:B------:R1:W-:Y:S01]  /*1770*/  STL.64 [R1+0x28], R8 ;  /* 0x0000280801007387 */ /* 0x0003e20000100a00 */
[----:B------:R-:W-:Y:S02]  /*1780*/  IMAD R2, R2, c[0x0][0x21c], R3 ;  /* 0x0000870002027a24 */ /* 0x000fe400078e0203 */
[----:B------:R-:W-:Y:S01]  /*1790*/  IMAD.IADD R5, R5, 0x1, R10 ;  /* 0x0000000105057824 */ /* 0x000fe200078e020a */
[----:B------:R-:W-:Y:S02]  /*17a0*/  IADD3 R3, R13, R7, RZ ;  /* 0x000000070d037210 */ /* 0x000fe40007ffe0ff */
[----:B------:R-:W-:Y:S02]  /*17b0*/  IADD3 R2, R9, R2, RZ ;  /* 0x0000000209027210 */ /* 0x000fe40007ffe0ff */
[----:B------:R-:W-:Y:S02]  /*17c0*/  LEA.HI.X R5, R4, c[0x0][0x164], R5, 0x1, P0 ;  /* 0x0000590004057a11 */ /* 0x000fe400000f0c05 */
[----:B------:R-:W-:Y:S01]  /*17d0*/  IADD3 R4, R22, R23, RZ ;  /* 0x0000001716047210 */ /* 0x000fe20007ffe0ff */
[----:B------:R1:W-:Y:S04]  /*17e0*/  STL [R1+0x34], R2 ;  /* 0x0000340201007387 */ /* 0x0003e80000100800 */
[----:B------:R1:W-:Y:S01]  /*17f0*/  STL [R1+0x30], R3 ;  /* 0x0000300301007387 */ /* 0x0003e20000100800 */
[----:B------:R-:W-:Y:S05]  /*1800*/  BRA.DIV ~URZ, `(.L_x_930) ;  /* 0x000108627f007947 */ /* 0x000fea000b800000 */
[----:B------:R2:W3:Y:S02]  /*1810*/  SHFL.IDX PT, R7, R5, RZ, 0x181f ;  /* 0x00181fff05077589 */ /* 0x0004e400000e0000 */
.L_x_980:
[----:B------:R-:W-:Y:S05]  /*1820*/  BRA.DIV ~URZ, `(.L_x_931) ;  /* 0x000108b27f007947 */ /* 0x000fea000b800000 */
[----:B-1----:R1:W4:Y:S02]  /*1830*/  SHFL.IDX PT, R3, R6, RZ, 0x181f ;  /* 0x00181fff06037589 */ /* 0x00232400000e0000 */
.L_x_981:
[----:B------:R-:W-:Y:S01]  /*1840*/  MOV R10, c[0x0][0x2c4] ;  /* 0x0000b100000a7a02 */ /* 0x000fe20000000f00 */
[----:B------:R-:W-:Y:S04]  /*1850*/  BSSY B0, `(.L_x_932) ;  /* 0x0000010000007945 */ /* 0x000fe80003800000 */
[----:B------:R-:W-:-:S05]  /*1860*/  IMAD R10, R10, c[0x0][0x168], RZ ;  /* 0x00005a000a0a7a24 */ /* 0x000fca00078e02ff */
[----:B------:R-:W-:-:S13]  /*1870*/  ISETP.GE.AND P0, PT, R4, R10, PT ;  /* 0x0000000a0400720c */ /* 0x000fda0003f06270 */
[----:B------:R-:W-:Y:S05]  /*1880*/  @P0 BRA `(.L_x_933) ;  /* 0x000000c000000947 */ /* 0x000fea0003800000 */
[----:B------:R-:W5:Y:S04]  /*1890*/  LDL.64 R12, [R1+0x40] ;  /* 0x00004000010c7983 */ /* 0x000f680000100a00 */
[----:B--2---:R-:W2:Y:S01]  /*18a0*/  LDL R11, [R1+0x5c] ;  /* 0x00005c00010b7983 */ /* 0x004ea20000100800 */
[----:B---3--:R-:W-:Y:S01]  /*18b0*/  MOV R9, R7 ;  /* 0x0000000700097202 */ /* 0x008fe20000000f00 */
[----:B----4-:R-:W-:Y:S01]  /*18c0*/  IMAD.MOV.U32 R8, RZ, RZ, R3 ;  /* 0x000000ffff087224 */ /* 0x010fe200078e0003 */
[----:B------:R-:W-:-:S03]  /*18d0*/  LEA R2, P0, R0, R3, 0x1 ;  /* 0x0000000300027211 */ /* 0x000fc600078008ff */
[----:B-----5:R-:W-:Y:S01]  /*18e0*/  IMAD.WIDE R8, R12, 0x2, R8 ;  /* 0x000000020c087825 */ /* 0x020fe200078e0208 */
[----:B--2---:R-:W-:-:S04]  /*18f0*/  LEA.HI.X R3, R0, R7, R11, 0x1, P0 ;  /* 0x0000000700037211 */ /* 0x004fc800000f0c0b */
[----:B------:R-:W-:Y:S01]  /*1900*/  @!PT LDS RZ, [RZ] ;  /* 0x00000000fffff984 */ /* 0x000fe20000000800 */
[----:B------:R-:W-:Y:S01]  /*1910*/  @!PT LDS RZ, [RZ] ;  /* 0x00000000fffff984 */ /* 0x000fe20000000800 */
[----:B------:R-:W-:Y:S01]  /*1920*/  @!PT LDS RZ, [RZ] ;  /* 0x00000000fffff984 */ /* 0x000fe20000000800 */
[----:B------:R2:W-:Y:S04]  /*1930*/  LDGSTS.E.BYPASS.LTC128B.128 [R244+0x8100], [R8.64], !P4 ;  /* 0x0810000008f47fae */ /* 0x0005e8000e101d48 */
[----:B------:R2:W-:Y:S02]  /*1940*/  LDGSTS.E.BYPASS.LTC128B.128 [R244+0xc100], [R2.64], !P2 ;  /* 0x0c10000002f47fae */ /* 0x0005e4000d101d48 */
.L_x_933:
[----:B------:R-:W-:Y:S05]  /*1950*/  BSYNC B0 ;  /* 0x0000000000007941 */ /* 0x000fea0003800000 */
.L_x_932:
[----:B------:R-:W-:Y:S05]  /*1960*/  BRA.DIV ~URZ, `(.L_x_934) ;  /* 0x000107e27f007947 */ /* 0x000fea000b800000 */
[----:B---3--:R3:W1:Y:S04]  /*1970*/  SHFL.IDX PT, R7, R5, 0x1, 0x181f ;  /* 0x00381f0005077f89 */ /* 0x00866800000e0000 */
[----:B--2-4-:R3:W2:Y:S02]  /*1980*/  SHFL.IDX PT, R3, R6, 0x1, 0x181f ;  /* 0x00381f0006037f89 */ /* 0x0146a400000e0000 */
.L_x_982:
[----:B------:R-:W-:Y:S01]  /*1990*/  IADD3 R2, R4, 0x10, RZ ;  /* 0x0000001004027810 */ /* 0x000fe20007ffe0ff */
[----:B------:R-:W-:Y:S03]  /*19a0*/  BSSY B0, `(.L_x_935) ;  /* 0x000000f000007945 */ /* 0x000fe60003800000 */
[----:B------:R-:W-:-:S13]  /*19b0*/  ISETP.GE.AND P0, PT, R2, R10, PT ;  /* 0x0000000a0200720c */ /* 0x000fda0003f06270 */
[----:B------:R-:W-:Y:S05]  /*19c0*/  @P0 BRA `(.L_x_936) ;  /* 0x000000c000000947 */ /* 0x000fea0003800000 */
[----:B------:R-:W4:Y:S04]  /*19d0*/  LDL.64 R12, [R1+0x40] ;  /* 0x00004000010c7983 */ /* 0x000f280000100a00 */
[----:B------:R-:W5:Y:S01]  /*19e0*/  LDL R11, [R1+0x5c] ;  /* 0x00005c00010b7983 */ /* 0x000f620000100800 */
[----:B-1----:R-:W-:Y:S01]  /*19f0*/  MOV R9, R7 ;  /* 0x0000000700097202 */ /* 0x002fe20000000f00 */
[----:B--2---:R-:W-:Y:S01]  /*1a00*/  IMAD.MOV.U32 R8, RZ, RZ, R3 ;  /* 0x000000ffff087224 */ /* 0x004fe200078e0003 */
[----:B------:R-:W-:-:S03]  /*1a10*/  LEA R2, P0, R0, R3, 0x1 ;  /* 0x0000000300027211 */ /* 0x000fc600078008ff */
[----:B----4-:R-:W-:Y:S01]  /*1a20*/  IMAD.WIDE R8, R12, 0x2, R8 ;  /* 0x000000020c087825 */ /* 0x010fe200078e0208 */
[----:B-----5:R-:W-:-:S04]  /*1a30*/  LEA.HI.X R3, R0, R7, R11, 0x1, P0 ;  /* 0x0000000700037211 */ /* 0x020fc800000f0c0b */
[----:B------:R-:W-:Y:S01]  /*1a40*/  @!PT LDS RZ, [RZ] ;  /* 0x00000000fffff984 */ /* 0x000fe20000000800 */
[----:B------:R-:W-:Y:S01]  /*1a50*/  @!PT LDS RZ, [RZ] ;  /* 0x00000000fffff984 */ /* 0x000fe20000000800 */
[----:B------:R-:W-:Y:S01]  /*1a60*/  @!PT LDS RZ, [RZ] ;  /* 0x00000000fffff984 */ /* 0x000fe20000000800 */
[----:B------:R1:W-:Y:S04]  /*1a70*/  LDGSTS.E.BYPASS.LTC128B.128 [R244+0x8900], [R8.64], !P4 ;  /* 0x0890000008f47fae */ /* 0x0003e8000e101d48 */
[----:B------:R1:W-:Y:S02]  /*1a80*/  LDGSTS.E.BYPASS.LTC128B.128 [R244+0xc900], [R2.64], !P2 ;  /* 0x0c90000002f47fae */ /* 0x0003e4000d101d48 */
.L_x_936:
[----:B------:R-:W-:Y:S05]  /*1a90*/  BSYNC B0 ;  /* 0x0000000000007941 */ /* 0x000fea0003800000 */
.L_x_935:
[----:B------:R-:W-:Y:S05]  /*1aa0*/  BRA.DIV ~URZ, `(.L_x_937) ;  /* 0x000107727f007947 */ /* 0x000fea000b800000 */
[----:B-1----:R1:W4:Y:S02]  /*1ab0*/  SHFL.IDX PT, R7, R5, 0x2, 0x181f ;  /* 0x00581f0005077f89 */ /* 0x00232400000e0000 */
.L_x_983:
[----:B------:R-:W-:Y:S05]  /*1ac0*/  BRA.DIV ~URZ, `(.L_x_938) ;  /* 0x000107c27f007947 */ /* 0x000fea000b800000 */
[----:B--2---:R2:W1:Y:S02]  /*1ad0*/  SHFL.IDX PT, R3, R6, 0x2, 0x181f ;  /* 0x00581f0006037f89 */ /* 0x00446400000e0000 */
.L_x_984:
[----:B------:R-:W-:Y:S01]  /*1ae0*/  IADD3 R2, R4, 0x20, RZ ;  /* 0x0000002004027810 */ /* 0x000fe20007ffe0ff */
[----:B------:R-:W-:Y:S03]  /*1af0*/  BSSY B0, `(.L_x_939) ;  /* 0x000000f000007945 */ /* 0x000fe60003800000 */
[----:B------:R-:W-:-:S13]  /*1b00*/  ISETP.GE.AND P0, PT, R2, R10, PT ;  /* 0x0000000a0200720c */ /* 0x000fda0003f06270 */
[----:B------:R-:W-:Y:S05]  /*1b10*/  @P0 BRA `(.L_x_940) ;  /* 0x000000c000000947 */ /* 0x000fea0003800000 */
[----:B------:R-:W5:Y:S04]  /*1b20*/  LDL.64 R12, [R1+0x40] ;  /* 0x00004000010c7983 */ /* 0x000f680000100a00 */
[----:B--2---:R-:W2:Y:S01]  /*1b30*/  LDL R11, [R1+0x5c] ;  /* 0x00005c00010b7983 */ /* 0x004ea20000100800 */
[----:B----4-:R-:W-:Y:S01]  /*1b40*/  MOV R9, R7 ;  /* 0x0000000700097202 */ /* 0x010fe20000000f00 */
[----:B-1----:R-:W-:Y:S01]  /*1b50*/  IMAD.MOV.U32 R8, RZ, RZ, R3 ;  /* 0x000000ffff087224 */ /* 0x002fe200078e0003 */
        /* <DEDUP_REMOVED lines=8> */
.L_x_940:
[----:B------:R-:W-:Y:S05]  /*1be0*/  BSYNC B0 ;  /* 0x0000000000007941 */ /* 0x000fea0003800000 */
.L_x_939:
[----:B------:R-:W-:Y:S05]  /*1bf0*/  BRA.DIV ~URZ, `(.L_x_941) ;  /* 0x000107027f007947 */ /* 0x000fea000b800000 */
[----:B----4-:R4:W2:Y:S04]  /*1c00*/  SHFL.IDX PT, R7, R5, 0x3, 0x181f ;  /* 0x00781f0005077f89 */ /* 0x0108a800000e0000 */
[----:B-1----:R4:W1:Y:S02]  /*1c10*/  SHFL.IDX PT, R3, R6, 0x3, 0x181f ;  /* 0x00781f0006037f89 */ /* 0x00286400000e0000 */
.L_x_985:
[----:B------:R-:W-:Y:S01]  /*1c20*/  IADD3 R2, R4, 0x30, RZ ;  /* 0x0000003004027810 */ /* 0x000fe20007ffe0ff */
[----:B------:R-:W-:Y:S03]  /*1c30*/  BSSY B0, `(.L_x_942) ;  /* 0x000000f000007945 */ /* 0x000fe60003800000 */
[----:B------:R-:W-:-:S13]  /*1c40*/  ISETP.GE.AND P0, PT, R2, R10, PT ;  /* 0x0000000a0200720c */ /* 0x000fda0003f06270 */
[----:B------:R-:W-:Y:S05]  /*1c50*/  @P0 BRA `(.L_x_943) ;  /* 0x000000c000000947 */ /* 0x000fea0003800000 */
[----:B------:R-:W5:Y:S04]  /*1c60*/  LDL.64 R12, [R1+0x40] ;  /* 0x00004000010c7983 */ /* 0x000f680000100a00 */
[----:B---3--:R-:W3:Y:S01]  /*1c70*/  LDL R11, [R1+0x5c] ;  /* 0x00005c00010b7983 */ /* 0x008ee20000100800 */
[----:B--2---:R-:W-:Y:S01]  /*1c80*/  MOV R9, R7 ;  /* 0x0000000700097202 */ /* 0x004fe20000000f00 */
[----:B-1----:R-:W-:Y:S01]  /*1c90*/  IMAD.MOV.U32 R8, RZ, RZ, R3 ;  /* 0x000000ffff087224 */ /* 0x002fe200078e0003 */
[----:B------:R-:W-:-:S03]  /*1ca0*/  LEA R2, P0, R0, R3, 0x1 ;  /* 0x0000000300027211 */ /* 0x000fc600078008ff */
[----:B-----5:R-:W-:Y:S01]  /*1cb0*/  IMAD.WIDE R8, R12, 0x2, R8 ;  /* 0x000000020c087825 */ /* 0x020fe200078e0208 */
[----:B---3--:R-:W-:-:S04]  /*1cc0*/  LEA.HI.X R3, R0, R7, R11, 0x1, P0 ;  /* 0x0000000700037211 */ /* 0x008fc800000f0c0b */
[----:B------:R-:W-:Y:S01]  /*1cd0*/  @!PT LDS RZ, [RZ] ;  /* 0x00000000fffff984 */ /* 0x000fe20000000800 */
[----:B------:R-:W-:Y:S01]  /*1ce0*/  @!PT LDS RZ, [RZ] ;  /* 0x00000000fffff984 */ /* 0x000fe20000000800 */
[----:B------:R-:W-:Y:S01]  /*1cf0*/  @!PT LDS RZ, [RZ] ;  /* 0x00000000fffff984 */ /* 0x000fe20000000800 */
[----:B------:R1:W-:Y:S04]  /*1d00*/  LDGSTS.E.BYPASS.LTC128B.128 [R244+0x9900], [R8.64], !P4 ;  /* 0x0990000008f47fae */ /* 0x0003e8000e101d48 */
[----:B------:R1:W-:Y:S02]  /*1d10*/  LDGSTS.E.BYPASS.LTC128B.128 [R244+0xd900], [R2.64], !P2 ;  /* 0x0d90000002f47fae */ /* 0x0003e4000d101d48 */
.L_x_943:
[----:B------:R-:W-:Y:S05]  /*1d20*/  BSYNC B0 ;  /* 0x0000000000007941 */ /* 0x000fea0003800000 */
.L_x_942:
[----:B------:R-:W-:Y:S05]  /*1d30*/  BRA.DIV ~URZ, `(.L_x_944) ;  /* 0x000106927f007947 */ /* 0x000fea000b800000 */
[----:B--2---:R2:W3:Y:S02]  /*1d40*/  SHFL.IDX PT, R7, R5, 0x4, 0x181f ;  /* 0x00981f0005077f89 */ /* 0x0044e400000e0000 */
.L_x_986:
[----:B------:R-:W-:Y:S05]  /*1d50*/  BRA.DIV ~URZ, `(.L_x_945) ;  /* 0x000106e27f007947 */ /* 0x000fea000b800000 */
[----:B-1----:R1:W2:Y:S02]  /*1d60*/  SHFL.IDX PT, R3, R6, 0x4, 0x181f ;  /* 0x00981f0006037f89 */ /* 0x0022a400000e0000 */
.L_x_987:
[----:B------:R-:W-:Y:S01]  /*1d70*/  IADD3 R2, R4, 0x40, RZ ;  /* 0x0000004004027810 */ /* 0x000fe20007ffe0ff */
[----:B------:R-:W-:Y:S03]  /*1d80*/  BSSY B0, `(.L_x_946) ;  /* 0x000000f000007945 */ /* 0x000fe60003800000 */
[----:B------:R-:W-:-:S13]  /*1d90*/  ISETP.GE.AND P0, PT, R2, R10, PT ;  /* 0x0000000a0200720c */ /* 0x000fda0003f06270 */
[----:B------:R-:W-:Y:S05]  /*1da0*/  @P0 BRA `(.L_x_947) ;  /* 0x000000c000000947 */ /* 0x000fea0003800000 */
[----:B------:R-:W5:Y:S04]  /*1db0*/  LDL.64 R12, [R1+0x40] ;  /* 0x00004000010c7983 */ /* 0x000f680000100a00 */
[----:B----4-:R-:W4:Y:S01]  /*1dc0*/  LDL R11, [R1+0x5c] ;  /* 0x00005c00010b7983 */ /* 0x010f220000100800 */
[----:B---3--:R-:W-:Y:S01]  /*1dd0*/  MOV R9, R7 ;  /* 0x0000000700097202 */ /* 0x008fe20000000f00 */
[----:B--2---:R-:W-:Y:S01]  /*1de0*/  IMAD.MOV.U32 R8, RZ, RZ, R3 ;  /* 0x000000ffff087224 */ /* 0x004fe200078e0003 */
[----:B------:R-:W-:-:S03]  /*1df0*/  LEA R2, P0, R0, R3, 0x1 ;  /* 0x0000000300027211 */ /* 0x000fc600078008ff */
[----:B-----5:R-:W-:Y:S01]  /*1e00*/  IMAD.WIDE R8, R12, 0x2, R8 ;  /* 0x000000020c087825 */ /* 0x020fe200078e0208 */
[----:B----4-:R-:W-:-:S04]  /*1e10*/  LEA.HI.X R3, R0, R7, R11, 0x1, P0 ;  /* 0x0000000700037211 */ /* 0x010fc800000f0c0b */
[----:B------:R-:W-:Y:S01]  /*1e20*/  @!PT LDS RZ, [RZ] ;  /* 0x00000000fffff984 */ /* 0x000fe20000000800 */
[----:B------:R-:W-:Y:S01]  /*1e30*/  @!PT LDS RZ, [RZ] ;  /* 0x00000000fffff984 */ /* 0x000fe20000000800 */
[----:B------:R-:W-:Y:S01]  /*1e40*/  @!PT LDS RZ, [RZ] ;  /* 0x00000000fffff984 */ /* 0x000fe20000000800 */
[----:B------:R2:W-:Y:S04]  /*1e50*/  LDGSTS.E.BYPASS.LTC128B.128 [R244+0xa100], [R8.64], !P4 ;  /* 0x0a10000008f47fae */ /* 0x0005e8000e101d48 */
[----:B------:R2:W-:Y:S02]  /*1e60*/  LDGSTS.E.BYPASS.LTC128B.128 [R244+0xe100], [R2.64], !P2 ;  /* 0x0e10000002f47fae */ /* 0x0005e4000d101d48 */
.L_x_947:
[----:B------:R-:W-:Y:S05]  /*1e70*/  BSYNC B0 ;  /* 0x0000000000007941 */ /* 0x000fea0003800000 */
.L_x_946:
[----:B------:R-:W-:Y:S05]  /*1e80*/  BRA.DIV ~URZ, `(.L_x_948) ;  /* 0x000106227f007947 */ /* 0x000fea000b800000 */
[----:B---3--:R3:W1:Y:S04]  /*1e90*/  SHFL.IDX PT, R7, R5, 0x5, 0x181f ;  /* 0x00b81f0005077f89 */ /* 0x00866800000e0000 */
[----:B--2---:R3:W2:Y:S02]  /*1ea0*/  SHFL.IDX PT, R3, R6, 0x5, 0x181f ;  /* 0x00b81f0006037f89 */ /* 0x0046a400000e0000 */
.L_x_988:
[----:B------:R-:W-:Y:S01]  /*1eb0*/  IADD3 R2, R4, 0x50, RZ ;  /* 0x0000005004027810 */ /* 0x000fe20007ffe0ff */
[----:B------:R-:W-:Y:S03]  /*1ec0*/  BSSY B0, `(.L_x_949) ;  /* 0x000000f000007945 */ /* 0x000fe60003800000 */
[----:B------:R-:W-:-:S13]  /*1ed0*/  ISETP.GE.AND P0, PT, R2, R10, PT ;  /* 0x0000000a0200720c */ /* 0x000fda0003f06270 */
[----:B------:R-:W-:Y:S05]  /*1ee0*/  @P0 BRA `(.L_x_950) ;  /* 0x000000c000000947 */ /* 0x000fea0003800000 */
[----:B------:R-:W5:Y:S04]  /*1ef0*/  LDL.64 R12, [R1+0x40] ;  /* 0x00004000010c7983 */ /* 0x000f680000100a00 */
[----:B---3--:R-:W3:Y:S01]  /*1f00*/  LDL R11, [R1+0x5c] ;  /* 0x00005c00010b7983 */ /* 0x008ee20000100800 */
[----:B-1----:R-:W-:Y:S01]  /*1f10*/  MOV R9, R7 ;  /* 0x0000000700097202 */ /* 0x002fe20000000f00 */
[----:B--2---:R-:W-:Y:S01]  /*1f20*/  IMAD.MOV.U32 R8, RZ, RZ, R3 ;  /* 0x000000ffff087224 */ /* 0x004fe200078e0003 */
        /* <DEDUP_REMOVED lines=8> */
.L_x_950:
[----:B------:R-:W-:Y:S05]  /*1fb0*/  BSYNC B0 ;  /* 0x0000000000007941 */ /* 0x000fea0003800000 */
.L_x_949:
[----:B------:R-:W-:Y:S05]  /*1fc0*/  BRA.DIV ~URZ, `(.L_x_951) ;  /* 0x000105b27f007947 */ /* 0x000fea000b800000 */
[----:B-1----:R1:W3:Y:S02]  /*1fd0*/  SHFL.IDX PT, R7, R5, 0x6, 0x181f ;  /* 0x00d81f0005077f89 */ /* 0x0022e400000e0000 */
.L_x_989:
[----:B------:R-:W-:Y:S05]  /*1fe0*/  BRA.DIV ~URZ, `(.L_x_952) ;  /* 0x000106027f007947 */ /* 0x000fea000b800000 */
[----:B--2---:R2:W1:Y:S02]  /*1ff0*/  SHFL.IDX PT, R3, R6, 0x6, 0x181f ;  /* 0x00d81f0006037f89 */ /* 0x00446400000e0000 */
.L_x_990:
[----:B------:R-:W-:Y:S01]  /*2000*/  IADD3 R2, R4, 0x60, RZ ;  /* 0x0000006004027810 */ /* 0x000fe20007ffe0ff */
[----:B------:R-:W-:Y:S03]  /*2010*/  BSSY B0, `(.L_x_953) ;  /* 0x000000f000007945 */ /* 0x000fe60003800000 */
[----:B------:R-:W-:-:S13]  /*2020*/  ISETP.GE.AND P0, PT, R2, R10, PT ;  /* 0x0000000a0200720c */ /* 0x000fda0003f06270 */
[----:B------:R-:W-:Y:S05]  /*2030*/  @P0 BRA `(.L_x_954) ;  /* 0x000000c000000947 */ /* 0x000fea0003800000 */
[----:B------:R-:W5:Y:S04]  /*2040*/  LDL.64 R12, [R1+0x40] ;  /* 0x00004000010c7983 */ /* 0x000f680000100a00 */
[----:B--2---:R-:W2:Y:S01]  /*2050*/  LDL R11, [R1+0x5c] ;  /* 0x00005c00010b7983 */ /* 0x004ea20000100800 */
[----:B---3--:R-:W-:Y:S01]  /*2060*/  MOV R9, R7 ;  /* 0x0000000700097202 */ /* 0x008fe20000000f00 */
        /* <DEDUP_REMOVED lines=9> */
.L_x_954:
[----:B------:R-:W-:Y:S05]  /*2100*/  BSYNC B0 ;  /* 0x0000000000007941 */ /* 0x000fea0003800000 */
.L_x_953:
[----:B------:R-:W-:Y:S05]  /*2110*/  BRA.DIV ~URZ, `(.L_x_955) ;  /* 0x000105427f007947 */ /* 0x000fea000b800000 */
[----:B-1-34-:R-:W1:Y:S04]  /*2120*/  SHFL.IDX PT, R5, R5, 0x7, 0x181f ;  /* 0x00f81f0005057f89 */ /* 0x01ae6800000e0000 */
[----:B--2---:R-:W2:Y:S02]  /*2130*/  SHFL.IDX PT, R6, R6, 0x7, 0x181f ;  /* 0x00f81f0006067f89 */ /* 0x004ea400000e0000 */
.L_x_991:
[----:B------:R-:W3:Y:S04]  /*2140*/  LDL.64 R154, [R1+0x40] ;  /* 0x00004000019a7983 */ /* 0x000ee80000100a00 */
[----:B------:R-:W4:Y:S01]  /*2150*/  LDL R8, [R1+0x5c] ;  /* 0x00005c0001087983 */ /* 0x000f220000100800 */
[----:B------:R-:W-:-:S04]  /*2160*/  IADD3 R4, R4, 0x70, RZ ;  /* 0x0000007004047810 */ /* 0x000fc80007ffe0ff */
[----:B------:R-:W-:Y:S01]  /*2170*/  ISETP.GE.AND P1, PT, R4, R10, PT ;  /* 0x0000000a0400720c */ /* 0x000fe20003f26270 */
[----:B-1----:R-:W-:-:S12]  /*2180*/  IMAD.MOV.U32 R7, RZ, RZ, R5 ;  /* 0x000000ffff077224 */ /* 0x002fd800078e0005 */
[----:B--2---:R-:W-:Y:S01]  /*2190*/  @!P1 LEA R2, P0, R0, R6, 0x1 ;  /* 0x0000000600029211 */ /* 0x004fe200078008ff */
[----:B---3--:R-:W-:-:S03]  /*21a0*/  @!P1 IMAD.WIDE R6, R154, 0x2, R6 ;  /* 0x000000029a069825 */ /* 0x008fc600078e0206 */
[----:B----4-:R-:W-:Y:S02]  /*21b0*/  @!P1 LEA.HI.X R3, R0, R5, R8, 0x1, P0 ;  /* 0x0000000500039211 */ /* 0x010fe400000f0c08 */
[----:B------:R-:W-:Y:S01]  /*21c0*/  @!PT LDS RZ, [RZ] ;  /* 0x00000000fffff984 */ /* 0x000fe20000000800 */
[----:B------:R-:W-:Y:S01]  /*21d0*/  @!PT LDS RZ, [RZ] ;  /* 0x00000000fffff984 */ /* 0x000fe20000000800 */
[----:B------:R-:W-:Y:S01]  /*21e0*/  @!PT LDS RZ, [RZ] ;  /* 0x00000000fffff984 */ /* 0x000fe20000000800 */
[----:B------:R1:W-:Y:S04]  /*21f0*/  @!P1 LDGSTS.E.BYPASS.LTC128B.128 [R244+0xb900], [R6.64], !P4 ;  /* 0x0b90000006f49fae */ /* 0x0003e8000e101d48 */
[----:B------:R1:W-:Y:S04]  /*2200*/  @!P1 LDGSTS.E.BYPASS.LTC128B.128 [R244+0xf900], [R2.64], !P2 ;  /* 0x0f90000002f49fae */ /* 0x0003e8000d101d48 */
[----:B------:R-:W0:Y:S01]  /*2210*/  LDGDEPBAR ;  /* 0x00000000000079af */ /* 0x000e220000000000 */
[----:B------:R-:W-:Y:S02]  /*2220*/  WARPSYNC 0xffffffff ;  /* 0xffffffff00007948 */ /* 0x000fe40003800000 */
[----:B------:R-:W2:Y:S04]  /*2230*/  LDL.64 R156, [R1+0x20] ;  /* 0x00002000019c7983 */ /* 0x000ea80000100a00 */
[----:B------:R-:W3:Y:S04]  /*2240*/  LDL R153, [R1+0x30] ;  /* 0x0000300001997983 */ /* 0x000ee80000100800 */
[----:B------:R-:W4:Y:S04]  /*2250*/  LDL.64 R30, [R1+0x28] ;  /* 0x00002800011e7983 */ /* 0x000f280000100a00 */
[----:B------:R-:W4:Y:S04]  /*2260*/  LDL R18, [R1+0x34] ;  /* 0x0000340001127983 */ /* 0x000f280000100800 */
[----:B------:R-:W1:Y:S01]  /*2270*/  S2R R8, SR_TID.X ;  /* 0x0000000000087919 */ /* 0x000e620000002100 */
[----:B------:R-:W-:Y:S01]  /*2280*/  SHF.R.S32.HI R16, RZ, 0x1f, R60 ;  /* 0x0000001fff107819 */ /* 0x000fe2000001143c */
[----:B------:R-:W-:-:S02]  /*2290*/  IMAD.WIDE.U32 R4, R60, c[0x0][0x1e0], RZ ;  /* 0x000078003c047a25 */ /* 0x000fc400078e00ff */
[----:B------:R-:W4:Y:S02]  /*22a0*/  LDL R209, [R1+0x18] ;  /* 0x0000180001d17983 */ /* 0x000f240000100800 */
[----:B------:R-:W-:Y:S02]  /*22b0*/  IMAD.MOV.U32 R62, RZ, RZ, c[0x0][0x1e0] ;  /* 0x00007800ff3e7624 */ /* 0x000fe400078e00ff */
[----:B------:R-:W-:Y:S01]  /*22c0*/  IMAD.MOV.U32 R63, RZ, RZ, c[0x0][0x1e4] ;  /* 0x00007900ff3f7624 */ /* 0x000fe200078e00ff */
[----:B------:R2:W5:Y:S01]  /*22d0*/  LDL R208, [R1+0xc] ;  /* 0x00000c0001d07983 */ /* 0x0005620000100800 */
[----:B-1----:R-:W-:-:S04]  /*22e0*/  SHF.R.S32.HI R17, RZ, 0x1f, R8 ;  /* 0x0000001fff117819 */ /* 0x002fc80000011408 */
[----:B------:R-:W-:-:S04]  /*22f0*/  LEA.HI R17, R17, R8, RZ, 0x3 ;  /* 0x0000000811117211 */ /* 0x000fc800078f18ff */
[----:B------:R-:W-:-:S04]  /*2300*/  SHF.R.S32.HI R17, RZ, 0x3, R17 ;  /* 0x00000003ff117819 */ /* 0x000fc80000011411 */
[----:B------:R-:W-:-:S05]  /*2310*/  IADD3 R0, -R17, c[0x0][0x1d0], RZ ;  /* 0x0000740011007a10 */ /* 0x000fca0007ffe1ff */
[----:B------:R-:W-:Y:S02]  /*2320*/  IMAD R0, R60, -0x40, R0 ;  /* 0xffffffc03c007824 */ /* 0x000fe400078e0200 */
[----:B------:R-:W-:-:S03]  /*2330*/  IMAD R2, R16, c[0x0][0x1e0], RZ ;  /* 0x0000780010027a24 */ /* 0x000fc600078e02ff */
[----:B------:R-:W-:Y:S01]  /*2340*/  ISETP.GE.AND P1, PT, R0, 0x1, PT ;  /* 0x000000010000780c */ /* 0x000fe20003f26270 */
[----:B------:R-:W-:Y:S01]  /*2350*/  IMAD R3, R60, c[0x0][0x1e4], R2 ;  /* 0x000079003c037a24 */ /* 0x000fe200078e0202 */
[----:B------:R-:W-:-:S03]  /*2360*/  ISETP.GE.AND P4, PT, R0, 0x11, PT ;  /* 0x000000110000780c */ /* 0x000fc60003f86270 */
[----:B------:R-:W-:Y:S01]  /*2370*/  IMAD.IADD R3, R5, 0x1, R3 ;  /* 0x0000000105037824 */ /* 0x000fe200078e0203 */
[----:B------:R-:W-:Y:S07]  /*2380*/  BAR.SYNC.DEFER_BLOCKING 0x0 ;  /* 0x0000000000007b1d */ /* 0x000fee0000010000 */
[----:B------:R-:W-:Y:S02]  /*2390*/  @P1 ISETP.GE.AND P6, PT, R154, c[0x0][0x1d4], PT ;  /* 0x000075009a001a0c */ /* 0x000fe40003fc6270 */
[----:B------:R-:W-:Y:S01]  /*23a0*/  ISETP.GE.AND P2, PT, R0, 0x21, PT ;  /* 0x000000210000780c */ /* 0x000fe20003f46270 */
[----:B------:R-:W-:-:S04]  /*23b0*/  IMAD.WIDE.U32 R10, R62, 0x20, RZ ;  /* 0x000000203e0a7825 */ /* 0x000fc800078e00ff */
[----:B------:R-:W-:Y:S02]  /*23c0*/  IMAD.MOV.U32 R52, RZ, RZ, c[0x0][0x208] ;  /* 0x00008200ff347624 */ /* 0x000fe400078e00ff */
[----:B------:R-:W-:Y:S02]  /*23d0*/  IMAD.MOV.U32 R152, RZ, RZ, -0x40 ;  /* 0xffffffc0ff987424 */ /* 0x000fe400078e00ff */
[----:B------:R-:W-:Y:S02]  /*23e0*/  IMAD.SHL.U32 R53, R52, 0x20, RZ ;  /* 0x0000002034357824 */ /* 0x000fe400078e00ff */
[----:B------:R-:W-:Y:S01]  /*23f0*/  IMAD R61, R60, R152, c[0x0][0x1d0] ;  /* 0x000074003c3d7624 */ /* 0x000fe200078e0298 */
[----:B--2---:R-:W-:-:S04]  /*2400*/  LEA R2, P0, R4, R156, 0x6 ;  /* 0x0000009c04027211 */ /* 0x004fc800078030ff */
[----:B---3--:R-:W-:Y:S02]  /*2410*/  LEA.HI.X R3, R4, R153, R3, 0x6, P0 ;  /* 0x0000009904037211 */ /* 0x008fe400000f3403 */
[----:B------:R-:W-:-:S04]  /*2420*/  @P1 LEA R4, P0, R2, c[0x0][0x1c8], 0x1 ;  /* 0x0000720002041a11 */ /* 0x000fc800078008ff */
[----:B------:R-:W-:Y:S02]  /*2430*/  @P1 LEA.HI.X R5, R2, c[0x0][0x1cc], R3, 0x1, P0 ;  /* 0x0000730002051a11 */ /* 0x000fe400000f0c03 */
[----:B------:R-:W-:-:S03]  /*2440*/  @P4 LEA R6, P0, R62, R2, 0x4 ;  /* 0x000000023e064211 */ /* 0x000fc600078020ff */
[----:B------:R-:W-:Y:S01]  /*2450*/  @!PT LDS RZ, [RZ] ;  /* 0x00000000fffff984 */ /* 0x000fe20000000800 */
[----:B------:R-:W-:Y:S01]  /*2460*/  @!PT LDS RZ, [RZ] ;  /* 0x00000000fffff984 */ /* 0x000fe20000000800 */
[----:B------:R-:W-:Y:S01]  /*2470*/  @!PT LDS RZ, [RZ] ;  /* 0x00000000fffff984 */ /* 0x000fe20000000800 */
[----:B------:R1:W-:Y:S01]  /*2480*/  @P1 LDGSTS.E.BYPASS.LTC128B.128 [R244+0x4100], [R4.64], !P6 ;  /* 0x0410000004f41fae */ /* 0x0003e2000f101d48 */
[----:B------:R-:W-:Y:S02]  /*2490*/  @P4 ISETP.GE.AND P6, PT, R154, c[0x0][0x1d4], PT ;  /* 0x000075009a004a0c */ /* 0x000fe40003fc6270 */
[----:B------:R-:W-:Y:S01]  /*24a0*/  @P4 LEA.HI.X R7, R62, R3, R63, 0x4, P0 ;  /* 0x000000033e074211 */ /* 0x000fe200000f243f */
[----:B------:R1:W-:Y:S01]  /*24b0*/  @P1 LDGSTS.E.BYPASS.LTC128B.128 [R244+0x6100], [R4.64+0x80], !P5 ;  /* 0x0610008004f41fae */ /* 0x0003e2000e901d48 */
[----:B------:R-:W-:-:S04]  /*24c0*/  @P4 LEA R8, P0, R6, c[0x0][0x1c8], 0x1 ;  /* 0x0000720006084a11 */ /* 0x000fc800078008ff */
[----:B------:R-:W-:Y:S02]  /*24d0*/  @P4 LEA.HI.X R9, R6, c[0x0][0x1cc], R7, 0x1, P0 ;  /* 0x0000730006094a11 */ /* 0x000fe400000f0c07 */
[----:B------:R-:W-:Y:S02]  /*24e0*/  ISETP.GE.AND P1, PT, R0, 0x31, PT ;  /* 0x000000310000780c */ /* 0x000fe40003f26270 */
[----:B------:R-:W-:Y:S01]  /*24f0*/  @P2 IADD3 R0, P0, R2, R10, RZ ;  /* 0x0000000a02002210 */ /* 0x000fe20007f1e0ff */
[----:B------:R2:W-:Y:S01]  /*2500*/  @P4 LDGSTS.E.BYPASS.LTC128B.128 [R244+0x4900], [R8.64], !P6 ;  /* 0x0490000008f44fae */ /* 0x0005e2000f101d48 */
[----:B------:R-:W-:-:S03]  /*2510*/  @P2 ISETP.GE.AND P6, PT, R154, c[0x0][0x1d4], PT ;  /* 0x000075009a002a0c */ /* 0x000fc60003fc6270 */
[----:B------:R2:W-:Y:S01]  /*2520*/  @P4 LDGSTS.E.BYPASS.LTC128B.128 [R244+0x6900], [R8.64+0x80], !P5 ;  /* 0x0690008008f44fae */ /* 0x0005e2000e901d48 */
[----:B-1----:R-:W-:-:S05]  /*2530*/  IMAD.SHL.U32 R4, R63, 0x20, RZ ;  /* 0x000000203f047824 */ /* 0x002fca00078e00ff */
[----:B------:R-:W-:Y:S02]  /*2540*/  @P2 IADD3.X R4, R3, R11, R4, P0, !PT ;  /* 0x0000000b03042210 */ /* 0x000fe400007fe404 */
[----:B------:R-:W-:-:S04]  /*2550*/  @P2 LEA R6, P0, R0, c[0x0][0x1c8], 0x1 ;  /* 0x0000720000062a11 */ /* 0x000fc800078008ff */
[----:B------:R-:W-:Y:S01]  /*2560*/  @P2 LEA.HI.X R7, R0, c[0x0][0x1cc], R4, 0x1, P0 ;  /* 0x0000730000072a11 */ /* 0x000fe200000f0c04 */
[----:B------:R-:W-:Y:S02]  /*2570*/  @P1 IMAD R0, R63, 0x30, RZ ;  /* 0x000000303f001824 */ /* 0x000fe400078e02ff */
[----:B------:R-:W-:Y:S02]  /*2580*/  @P1 IMAD.WIDE.U32 R2, R62, 0x30, R2 ;  /* 0x000000303e021825 */ /* 0x000fe400078e0002 */
[----:B------:R1:W-:Y:S01]  /*2590*/  @P2 LDGSTS.E.BYPASS.LTC128B.128 [R244+0x5100], [R6.64], !P6 ;  /* 0x0510000006f42fae */ /* 0x0003e2000f101d48 */
[----:B------:R-:W-:Y:S01]  /*25a0*/  @P1 ISETP.GE.AND P6, PT, R154, c[0x0][0x1d4], PT ;  /* 0x000075009a001a0c */ /* 0x000fe20003fc6270 */
[----:B------:R-:W-:Y:S01]  /*25b0*/  @P1 IMAD.IADD R0, R3, 0x1, R0 ;  /* 0x0000000103001824 */ /* 0x000fe200078e0200 */
[C---:B------:R-:W-:Y:S01]  /*25c0*/  @P1 LEA R4, P0, R2.reuse, c[0x0][0x1c8], 0x1 ;  /* 0x0000720002041a11 */ /* 0x040fe200078008ff */
[----:B------:R1:W-:Y:S03]  /*25d0*/  @P2 LDGSTS.E.BYPASS.LTC128B.128 [R244+0x7100], [R6.64+0x80], !P5 ;  /* 0x0710008006f42fae */ /* 0x0003e6000e901d48 */
[----:B------:R-:W-:-:S07]  /*25e0*/  @P1 LEA.HI.X R5, R2, c[0x0][0x1cc], R0, 0x1, P0 ;  /* 0x0000730002051a11 */ /* 0x000fce00000f0c00 */
[----:B------:R1:W-:Y:S04]  /*25f0*/  @P1 LDGSTS.E.BYPASS.LTC128B.128 [R244+0x5900], [R4.64], !P6 ;  /* 0x0590000004f41fae */ /* 0x0003e8000f101d48 */
[----:B------:R1:W-:Y:S04]  /*2600*/  @P1 LDGSTS.E.BYPASS.LTC128B.128 [R244+0x7900], [R4.64+0x80], !P5 ;  /* 0x0790008004f41fae */ /* 0x0003e8000e901d48 */
[----:B------:R-:W0:Y:S01]  /*2610*/  LDGDEPBAR ;  /* 0x00000000000079af */ /* 0x000e220000000000 */
[----:B------:R-:W-:-:S04]  /*2620*/  DEPBAR.LE SB0, 0x1 ;  /* 0x000080400000791a */ /* 0x000fc80000000000 */
[----:B------:R-:W-:-:S04]  /*2630*/  DEPBAR.LE SB0, 0x0 ;  /* 0x000080000000791a */ /* 0x000fc80000000000 */
[----:B------:R-:W-:Y:S06]  /*2640*/  BAR.SYNC.DEFER_BLOCKING 0x0 ;  /* 0x0000000000007b1d */ /* 0x000fec0000010000 */
[----:B-1----:R-:W-:Y:S04]  /*2650*/  LDSM.16.M88.4 R4, [R231+0x2000] ;  /* 0x00200000e704783b */ /* 0x002fe80000000200 */
[----:B--2---:R-:W1:Y:S04]  /*2660*/  LDSM.16.M88.4 R8, [R224] ;  /* 0x00000000e008783b */ /* 0x004e680000000200 */
[----:B------:R-:W2:Y:S04]  /*2670*/  LDSM.16.M88.4 R20, [R224+0x800] ;  /* 0x00080000e014783b */ /* 0x000ea80000000200 */
[----:B------:R-:W3:Y:S04]  /*2680*/  LDSM.16.M88.4 R24, [R224+0x1000] ;  /* 0x00100000e018783b */ /* 0x000ee80000000200 */
[----:B------:R-:W3:Y:S04]  /*2690*/  LDSM.16.M88.4 R40, [R224+0x1800] ;  /* 0x00180000e028783b */ /* 0x000ee80000000200 */
[----:B------:R-:W3:Y:S01]  /*26a0*/  LDSM.16.M88.4 R12, [R231] ;  /* 0x00000000e70c783b */ /* 0x000ee20000000200 */
[----:B------:R-:W-:-:S02]  /*26b0*/  IMAD R0, R16, c[0x0][0x208], RZ ;  /* 0x0000820010007a24 */ /* 0x000fc400078e02ff */
[C---:B------:R-:W-:Y:S01]  /*26c0*/  IMAD.WIDE.U32 R2, R60.reuse, c[0x0][0x208], RZ ;  /* 0x000082003c027a25 */ /* 0x040fe200078e00ff */
[----:B------:R-:W-:Y:S04]  /*26d0*/  LDSM.16.M88.4 R32, [R243] ;  /* 0x00000000f320783b */ /* 0x000fe80000000200 */
[----:B------:R-:W-:Y:S01]  /*26e0*/  LDSM.16.M88.4 R36, [R235] ;  /* 0x00000000eb24783b */ /* 0x000fe20000000200 */
[C---:B-1----:R-:W-:Y:S08]  /*26f0*/  HMMA.16816.F32 R44, R4.reuse, R8, RZ ;  /* 0x00000008042c723c */ /* 0x042ff000000018ff */
[C---:B--2---:R-:W-:Y:S08]  /*2700*/  HMMA.16816.F32 R48, R4.reuse, R20, RZ ;  /* 0x000000140430723c */ /* 0x044ff000000018ff */
[C---:B---3--:R-:W-:Y:S08]  /*2710*/  HMMA.16816.F32 R68, R4.reuse, R24, RZ ;  /* 0x000000180444723c */ /* 0x048ff000000018ff */
[C---:B------:R-:W-:Y:S08]  /*2720*/  HMMA.16816.F32 R80, R4.reuse, R40, RZ ;  /* 0x000000280450723c */ /* 0x040ff000000018ff */
[C---:B------:R-:W-:Y:S08]  /*2730*/  HMMA.16816.F32 R96, R4.reuse, R10, RZ ;  /* 0x0000000a0460723c */ /* 0x040ff000000018ff */
[C---:B------:R-:W-:Y:S08]  /*2740*/  HMMA.16816.F32 R108, R4.reuse, R22, RZ ;  /* 0x00000016046c723c */ /* 0x040ff000000018ff */
[C---:B------:R-:W-:Y:S08]  /*2750*/  HMMA.16816.F32 R112, R4.reuse, R26, RZ ;  /* 0x0000001a0470723c */ /* 0x040ff000000018ff */
[----:B------:R-:W-:Y:S07]  /*2760*/  HMMA.16816.F32 R104, R4, R42, RZ ;  /* 0x0000002a0468723c */ /* 0x000fee00000018ff */
[----:B------:R-:W-:Y:S01]  /*2770*/  IMAD R4, R60, c[0x0][0x20c], R0 ;  /* 0x000083003c047a24 */ /* 0x000fe200078e0200 */
[----:B----4-:R-:W-:-:S03]  /*2780*/  LEA R0, P0, R2, R30, 0x6 ;  /* 0x0000001e02007211 */ /* 0x010fc600078030ff */
[----:B------:R-:W-:Y:S02]  /*2790*/  IMAD.IADD R3, R3, 0x1, R4 ;  /* 0x0000000103037824 */ /* 0x000fe400078e0204 */
[----:B------:R-:W-:-:S03]  /*27a0*/  IMAD.MOV.U32 R5, RZ, RZ, 0x5 ;  /* 0x00000005ff057424 */ /* 0x000fc600078e00ff */
[----:B------:R-:W-:Y:S02]  /*27b0*/  LEA.HI.X R3, R2, R18, R3, 0x6, P0 ;  /* 0x0000001202037211 */ /* 0x000fe400000f3403 */
[----:B------:R-:W-:Y:S02]  /*27c0*/  LEA R2, P0, R0, c[0x0][0x1f8], 0x1 ;  /* 0x00007e0000027a11 */ /* 0x000fe400078008ff */
[----:B------:R-:W-:Y:S01]  /*27d0*/  LOP3.LUT R4, R28, 0x1, RZ, 0xc0, !PT ;  /* 0x000000011c047812 */ /* 0x000fe200078ec0ff */
[----:B------:R-:W-:Y:S01]  /*27e0*/  HMMA.16816.F32 R88, R12, R20, RZ ;  /* 0x000000140c58723c */ /* 0x000fe200000018ff */
[----:B------:R-:W-:Y:S02]  /*27f0*/  SHF.L.U64.HI R52, R52, R5, c[0x0][0x20c] ;  /* 0x0000830034347619 */ /* 0x000fe40000010205 */
[----:B------:R-:W-:Y:S02]  /*2800*/  LEA.HI.X R3, R0, c[0x0][0x1fc], R3, 0x1, P0 ;  /* 0x00007f0000037a11 */ /* 0x000fe400000f0c03 */
[----:B------:R-:W-:Y:S01]  /*2810*/  IADD3 R18, P4, R53, R2, RZ ;  /* 0x0000000235127210 */ /* 0x000fe20007f9e0ff */
[----:B------:R-:W-:Y:S01]  /*2820*/  IMAD.IADD R0, R61, 0x1, -R17 ;  /* 0x000000013d007824 */ /* 0x000fe200078e0a11 */
[----:B------:R-:W-:-:S02]  /*2830*/  IADD3 R20, P1, P0, R53, 0x80, R2 ;  /* 0x0000008035147810 */ /* 0x000fc4000783e002 */
[----:B------:R-:W-:Y:S01]  /*2840*/  ISETP.NE.U32.AND P2, PT, R4, 0x1, PT ;  /* 0x000000010400780c */ /* 0x000fe20003f45070 */
[--C-:B------:R-:W-:Y:S01]  /*2850*/  IMAD.X R19, R52, 0x1, R3.reuse, P4 ;  /* 0x0000000134137824 */ /* 0x100fe200020e0603 */
[----:B------:R-:W-:Y:S01]  /*2860*/  IADD3 R16, P4, R18, R53, RZ ;  /* 0x0000003512107210 */ /* 0x000fe20007f9e0ff */
[----:B------:R-:W1:Y:S01]  /*2870*/  LDSM.16.M88.4 R4, [R233+0x2000] ;  /* 0x00200000e904783b */ /* 0x000e620000000200 */
[----:B------:R-:W-:Y:S02]  /*2880*/  IADD3.X R21, R52, RZ, R3, P1, P0 ;  /* 0x000000ff34157210 */ /* 0x000fe40000fe0403 */
[----:B------:R-:W-:Y:S02]  /*2890*/  ISETP.LT.OR P0, PT, R0, 0x1, P2 ;  /* 0x000000010000780c */ /* 0x000fe40001701670 */
[----:B------:R-:W-:Y:S01]  /*28a0*/  LOP3.LUT P1, RZ, R28, 0x2, RZ, 0xc0, !PT ;  /* 0x000000021cff7812 */ /* 0x000fe2000782c0ff */
[----:B------:R-:W-:Y:S01]  /*28b0*/  IMAD.X R17, R19, 0x1, R52, P4 ;  /* 0x0000000113117824 */ /* 0x000fe200020e0634 */
[----:B------:R-:W-:Y:S01]  /*28c0*/  HMMA.16816.F32 R100, R12, R8, RZ ;  /* 0x000000080c64723c */ /* 0x000fe200000018ff */
[----:B------:R-:W2:Y:S01]  /*28d0*/  LDSM.16.M88.4 R28, [R242] ;  /* 0x00000000f21c783b */ /* 0x000ea20000000200 */
[----:B------:R-:W-:-:S06]  /*28e0*/  ISETP.LT.OR P4, PT, R0, 0x1, !P1 ;  /* 0x000000010000780c */ /* 0x000fcc0004f81670 */
[C---:B------:R-:W-:Y:S01]  /*28f0*/  HMMA.16816.F32 R92, R12.reuse, R10, RZ ;  /* 0x0000000a0c5c723c */ /* 0x040fe200000018ff */
[----:B------:R-:W3:Y:S07]  /*2900*/  LDSM.16.M88.4 R8, [R233] ;  /* 0x00000000e908783b */ /* 0x000eee0000000200 */
[C---:B------:R-:W-:Y:S08]  /*2910*/  HMMA.16816.F32 R72, R12.reuse, R24, RZ ;  /* 0x000000180c48723c */ /* 0x040ff000000018ff */
[----:B------:R-:W-:Y:S01]  /*2920*/  HMMA.16816.F32 R76, R12, R26, RZ ;  /* 0x0000001a0c4c723c */ /* 0x000fe200000018ff */
[----:B------:R-:W4:Y:S04]  /*2930*/  LDSM.16.M88.4 R24, [R241] ;  /* 0x00000000f118783b */ /* 0x000f280000000200 */
[----:B------:R-:W-:Y:S01]  /*2940*/  @!PT LDS RZ, [RZ] ;  /* 0x00000000fffff984 */ /* 0x000fe20000000800 */
[----:B------:R-:W-:Y:S01]  /*2950*/  @!PT LDS RZ, [RZ] ;  /* 0x00000000fffff984 */ /* 0x000fe20000000800 */
[----:B------:R-:W-:Y:S01]  /*2960*/  @!PT LDS RZ, [RZ] ;  /* 0x00000000fffff984 */ /* 0x000fe20000000800 */
[----:B------:R1:W-:Y:S01]  /*2970*/  LDGSTS.E.BYPASS.LTC128B.128 [R244+0x100], [R2.64], !P0 ;  /* 0x0010000002f47fae */ /* 0x0003e2000c101d48 */
[----:B------:R-:W-:-:S03]  /*2980*/  ISETP.LT.OR P0, PT, R0, 0x11, P2 ;  /* 0x000000110000780c */ /* 0x000fc60001701670 */
[----:B------:R1:W-:Y:S01]  /*2990*/  LDGSTS.E.BYPASS.LTC128B.128 [R244+0x2100], [R2.64+0x80], !P4 ;  /* 0x0210008002f47fae */ /* 0x0003e2000e101d48 */
[----:B------:R-:W-:-:S09]  /*29a0*/  ISETP.LT.OR P4, PT, R0, 0x11, !P1 ;  /* 0x000000110000780c */ /* 0x000fd20004f81670 */
[----:B------:R2:W-:Y:S04]  /*29b0*/  LDGSTS.E.BYPASS.LTC128B.128 [R244+0x900], [R18.64], !P0 ;  /* 0x0090000012f47fae */ /* 0x0005e8000c101d48 */
[----:B------:R2:W-:Y:S01]  /*29c0*/  LDGSTS.E.BYPASS.LTC128B.128 [R244+0x2900], [R20.64], !P4 ;  /* 0x0290000014f47fae */ /* 0x0005e2000e101d48 */
[C---:B------:R-:W-:Y:S02]  /*29d0*/  ISETP.LT.OR P4, PT, R0.reuse, 0x21, P2 ;  /* 0x000000210000780c */ /* 0x040fe40001781670 */
[----:B------:R-:W-:Y:S02]  /*29e0*/  ISETP.LT.OR P2, PT, R0, 0x31, P2 ;  /* 0x000000310000780c */ /* 0x000fe40001741670 */
[----:B-1----:R-:W-:Y:S01]  /*29f0*/  IADD3 R2, P0, R16, R53, RZ ;  /* 0x0000003510027210 */ /* 0x002fe20007f1e0ff */
[----:B------:R-:W-:Y:S08]  /*2a00*/  HMMA.16816.F32 R64, R12, R40, RZ ;  /* 0x000000280c40723c */ /* 0x000ff000000018ff */
[----:B------:R1:W-:Y:S01]  /*2a10*/  LDGSTS.E.BYPASS.LTC128B.128 [R244+0x1100], [R16.64], !P4 ;  /* 0x0110000010f47fae */ /* 0x0003e2000e101d48 */
[----:B------:R-:W-:Y:S01]  /*2a20*/  IMAD.X R3, R17, 0x1, R52, P0 ;  /* 0x0000000111037824 */ /* 0x000fe200000e0634 */
[----:B------:R-:W-:-:S02]  /*2a30*/  ISETP.LT.OR P0, PT, R0, 0x21, !P1 ;  /* 0x000000210000780c */ /* 0x000fc40004f01670 */
[----:B------:R-:W-:Y:S01]  /*2a40*/  ISETP.LT.OR P1, PT, R0, 0x31, !P1 ;  /* 0x000000310000780c */ /* 0x000fe20004f21670 */
[C---:B------:R-:W-:Y:S08]  /*2a50*/  HMMA.16816.F32 R84, R12.reuse, R22, RZ ;  /* 0x000000160c54723c */ /* 0x040ff000000018ff */
[----:B------:R-:W-:Y:S02]  /*2a60*/  HMMA.16816.F32 R56, R12, R42, RZ ;  /* 0x0000002a0c38723c */ /* 0x000fe400000018ff */
[----:B------:R1:W-:Y:S04]  /*2a70*/  LDGSTS.E.BYPASS.LTC128B.128 [R244+0x3100], [R16.64+0x80], !P0 ;  /* 0x0310008010f47fae */ /* 0x0003e8000c101d48 */
[----:B------:R3:W-:Y:S02]  /*2a80*/  LDGSTS.E.BYPASS.LTC128B.128 [R244+0x1900], [R2.64], !P2 ;  /* 0x0190000002f47fae */ /* 0x0007e4000d101d48 */
[C---:B--2---:R-:W-:Y:S02]  /*2a90*/  HMMA.16816.F32 R20, R4.reuse, R32, R48 ;  /* 0x000000200414723c */ /* 0x044fe40000001830 */
[----:B------:R2:W-:Y:S04]  /*2aa0*/  LDGSTS.E.BYPASS.LTC128B.128 [R244+0x3900], [R2.64+0x80], !P1 ;  /* 0x0390008002f47fae */ /* 0x0005e8000c901d48 */
[----:B------:R-:W-:Y:S04]  /*2ab0*/  LDSM.16.M88.4 R52, [R230] ;  /* 0x00000000e634783b */ /* 0x000fe80000000200 */
[----:B------:R-:W-:Y:S01]  /*2ac0*/  LDSM.16.M88.4 R48, [R230+0x800] ;  /* 0x00080000e630783b */ /* 0x000fe20000000200 */
[C---:B------:R-:W-:Y:S03]  /*2ad0*/  HMMA.16816.F32 R136, R4.reuse, R38, R96 ;  /* 0x000000260488723c */ /* 0x040fe60000001860 */
[----:B------:R-:W-:Y:S04]  /*2ae0*/  LDSM.16.M88.4 R40, [R230+0x1800] ;  /* 0x00180000e628783b */ /* 0x000fe80000000200 */
[----:B------:R-:W0:Y:S04]  /*2af0*/  LDGDEPBAR ;  /* 0x00000000000079af */ /* 0x000e280000000000 */
[----:B-1----:R-:W1:Y:S01]  /*2b00*/  LDSM.16.M88.4 R16, [R232+0x2000] ;  /* 0x00200000e810783b */ /* 0x002e620000000200 */
[C---:B------:R-:W-:Y:S08]  /*2b10*/  HMMA.16816.F32 R128, R4.reuse, R34, R108 ;  /* 0x000000220480723c */ /* 0x040ff0000000186c */
[----:B------:R-:W-:Y:S08]  /*2b20*/  HMMA.16816.F32 R124, R4, R30, R112 ;  /* 0x0000001e047c723c */ /* 0x000ff00000001870 */
[C---:B---3--:R-:W-:Y:S08]  /*2b30*/  HMMA.16816.F32 R132, R8.reuse, R32, R88 ;  /* 0x000000200884723c */ /* 0x048ff00000001858 */
[C---:B----4-:R-:W-:Y:S08]  /*2b40*/  HMMA.16816.F32 R144, R8.reuse, R24, R64 ;  /* 0x000000180890723c */ /* 0x050ff00000001840 */
[C---:B------:R-:W-:Y:S08]  /*2b50*/  HMMA.16816.F32 R96, R8.reuse, R36, R100 ;  /* 0x000000240860723c */ /* 0x040ff00000001864 */
[C---:B------:R-:W-:Y:S08]  /*2b60*/  HMMA.16816.F32 R140, R8.reuse, R28, R72 ;  /* 0x0000001c088c723c */ /* 0x040ff00000001848 */
[C---:B------:R-:W-:Y:S08]  /*2b70*/  HMMA.16816.F32 R64, R8.reuse, R38, R92 ;  /* 0x000000260840723c */ /* 0x040ff0000000185c */
[C---:B------:R-:W-:Y:S08]  /*2b80*/  HMMA.16816.F32 R32, R8.reuse, R34, R84 ;  /* 0x000000220820723c */ /* 0x040ff00000001854 */
[C---:B------:R-:W-:Y:S08]  /*2b90*/  HMMA.16816.F32 R116, R8.reuse, R30, R76 ;  /* 0x0000001e0874723c */ /* 0x040ff0000000184c */
[----:B------:R-:W-:Y:S01]  /*2ba0*/  HMMA.16816.F32 R112, R8, R26, R56 ;  /* 0x0000001a0870723c */ /* 0x000fe20000001838 */
[----:B------:R-:W3:Y:S07]  /*2bb0*/  LDSM.16.M88.4 R8, [R232] ;  /* 0x00000000e808783b */ /* 0x000eee0000000200 */
[C---:B------:R-:W-:Y:S01]  /*2bc0*/  HMMA.16816.F32 R12, R4.reuse, R36, R44 ;  /* 0x00000024040c723c */ /* 0x040fe2000000182c */
[----:B------:R-:W4:Y:S04]  /*2bd0*/  LDSM.16.M88.4 R44, [R230+0x1000] ;  /* 0x00100000e62c783b */ /* 0x000f280000000200 */
[----:B------:R-:W-:Y:S03]  /*2be0*/  LDSM.16.M88.4 R36, [R227+0x1800] ;  /* 0x00180000e324783b */ /* 0x000fe60000000200 */
[C---:B------:R-:W-:Y:S01]  /*2bf0*/  HMMA.16816.F32 R68, R4.reuse, R28, R68 ;  /* 0x0000001c0444723c */ /* 0x040fe20000001844 */
[----:B------:R-:W-:Y:S07]  /*2c00*/  LDSM.16.M88.4 R28, [R227] ;  /* 0x00000000e31c783b */ /* 0x000fee0000000200 */
[C---:B------:R-:W-:Y:S08]  /*2c10*/  HMMA.16816.F32 R80, R4.reuse, R24, R80 ;  /* 0x000000180450723c */ /* 0x040ff00000001850 */
[----:B------:R-:W-:Y:S01]  /*2c20*/  HMMA.16816.F32 R120, R4, R26, R104 ;  /* 0x0000001a0478723c */ /* 0x000fe20000001868 */
[----:B------:R-:W2:Y:S04]  /*2c30*/  LDSM.16.M88.4 R4, [R234+0x2000] ;  /* 0x00200000ea04783b */ /* 0x000ea80000000200 */
[----:B------:R-:W2:Y:S03]  /*2c40*/  LDSM.16.M88.4 R24, [R227+0x800] ;  /* 0x00080000e318783b */ /* 0x000ea60000000200 */
[C---:B-1----:R-:W-:Y:S01]  /*2c50*/  HMMA.16816.F32 R108, R16.reuse, R52, R12 ;  /* 0x00000034106c723c */ /* 0x042fe2000000180c */
[----:B------:R-:W1:Y:S07]  /*2c60*/  LDSM.16.M88.4 R12, [R234] ;  /* 0x00000000ea0c783b */ /* 0x000e6e0000000200 */
[----:B------:R-:W-:Y:S01]  /*2c70*/  HMMA.16816.F32 R104, R16, R48, R20 ;  /* 0x000000301068723c */ /* 0x000fe20000001814 */
[----:B------:R-:W1:Y:S07]  /*2c80*/  LDSM.16.M88.4 R20, [R227+0x1000] ;  /* 0x00100000e314783b */ /* 0x000e6e0000000200 */
[----:B---3--:R-:W-:Y:S08]  /*2c90*/  HMMA.16816.F32 R76, R8, R54, R64 ;  /* 0x00000036084c723c */ /* 0x008ff00000001840 */
[C---:B----4-:R-:W-:Y:S08]  /*2ca0*/  HMMA.16816.F32 R100, R16.reuse, R44, R68 ;  /* 0x0000002c1064723c */ /* 0x050ff00000001844 */
        /* <DEDUP_REMOVED lines=9> */
[C---:B------:R-:W-:Y:S01]  /*2d40*/  HMMA.16816.F32 R32, R8.reuse, R46, R116 ;  /* 0x0000002e0820723c */ /* 0x040fe20000001874 */
[----:B------:R-:W-:Y:S07]  /*2d50*/  LDSM.16.M88.4 R44, [R224+0x2000] ;  /* 0x00200000e02c783b */ /* 0x000fee0000000200 */
[C---:B------:R-:W-:Y:S08]  /*2d60*/  HMMA.16816.F32 R48, R8.reuse, R40, R144 ;  /* 0x000000280830723c */ /* 0x040ff00000001890 */
[----:B------:R-:W-:Y:S01]  /*2d70*/  HMMA.16816.F32 R16, R8, R42, R112 ;  /* 0x0000002a0810723c */ /* 0x000fe20000001870 */
[----:B------:R-:W-:Y:S04]  /*2d80*/  LDSM.16.M88.4 R40, [R224+0x2800] ;  /* 0x00280000e028783b */ /* 0x000fe80000000200 */
[----:B------:R-:W3:Y:S03]  /*2d90*/  LDSM.16.M88.4 R8, [R231+0x6000] ;  /* 0x00600000e708783b */ /* 0x000ee60000000200 */
[C---:B--2---:R-:W-:Y:S08]  /*2da0*/  HMMA.16816.F32 R68, R4.reuse, R28, R108 ;  /* 0x0000001c0444723c */ /* 0x044ff0000000186c */
[C---:B------:R-:W-:Y:S08]  /*2db0*/  HMMA.16816.F32 R116, R4.reuse, R30, R92 ;  /* 0x0000001e0474723c */ /* 0x040ff0000000185c */
[C---:B------:R-:W-:Y:S08]  /*2dc0*/  HMMA.16816.F32 R124, R4.reuse, R24, R104 ;  /* 0x00000018047c723c */ /* 0x040ff00000001868 */
[----:B------:R-:W-:Y:S08]  /*2dd0*/  HMMA.16816.F32 R136, R4, R36, R80 ;  /* 0x000000240488723c */ /* 0x000ff00000001850 */
[C---:B-1----:R-:W-:Y:S08]  /*2de0*/  HMMA.16816.F32 R132, R12.reuse, R28, R96 ;  /* 0x0000001c0c84723c */ /* 0x042ff00000001860 */
[C---:B------:R-:W-:Y:S01]  /*2df0*/  HMMA.16816.F32 R128, R12.reuse, R30, R76 ;  /* 0x0000001e0c80723c */ /* 0x040fe2000000184c */
[----:B------:R-:W-:Y:S07]  /*2e00*/  LDSM.16.M88.4 R28, [R240] ;  /* 0x00000000f01c783b */ /* 0x000fee0000000200 */
[C---:B------:R-:W-:Y:S08]  /*2e10*/  HMMA.16816.F32 R120, R12.reuse, R24, R64 ;  /* 0x000000180c78723c */ /* 0x040ff00000001840 */
[C---:B------:R-:W-:Y:S01]  /*2e20*/  HMMA.16816.F32 R112, R12.reuse, R26, R56 ;  /* 0x0000001a0c70723c */ /* 0x040fe20000001838 */
[----:B------:R-:W-:Y:S07]  /*2e30*/  LDSM.16.M88.4 R56, [R237] ;  /* 0x00000000ed38783b */ /* 0x000fee0000000200 */
[C---:B------:R-:W-:Y:S08]  /*2e40*/  HMMA.16816.F32 R108, R12.reuse, R20, R52 ;  /* 0x000000140c6c723c */ /* 0x040ff00000001834 */
[C---:B------:R-:W-:Y:S01]  /*2e50*/  HMMA.16816.F32 R104, R12.reuse, R22, R32 ;  /* 0x000000160c68723c */ /* 0x040fe20000001820 */
[----:B------:R-:W-:Y:S07]  /*2e60*/  LDSM.16.M88.4 R32, [R224+0x3000] ;  /* 0x00300000e020783b */ /* 0x000fee0000000200 */
[C---:B------:R-:W-:Y:S01]  /*2e70*/  HMMA.16816.F32 R92, R12.reuse, R36, R48 ;  /* 0x000000240c5c723c */ /* 0x040fe20000001830 */
[----:B------:R-:W-:Y:S07]  /*2e80*/  LDSM.16.M88.4 R48, [R238] ;  /* 0x00000000ee30783b */ /* 0x000fee0000000200 */
[----:B------:R-:W-:Y:S01]  /*2e90*/  HMMA.16816.F32 R80, R12, R38, R16 ;  /* 0x000000260c50723c */ /* 0x000fe20000001810 */
[----:B------:R-:W1:Y:S04]  /*2ea0*/  LDSM.16.M88.4 R12, [R231+0x4000] ;  /* 0x00400000e70c783b */ /* 0x000e680000000200 */
[----:B------:R-:W2:Y:S03]  /*2eb0*/  LDSM.16.M88.4 R16, [R224+0x3800] ;  /* 0x00380000e010783b */ /* 0x000ea60000000200 */
[C---:B------:R-:W-:Y:S01]  /*2ec0*/  HMMA.16816.F32 R88, R4.reuse, R26, R88 ;  /* 0x0000001a0458723c */ /* 0x040fe20000001858 */
[----:B------:R-:W-:Y:S07]  /*2ed0*/  LDSM.16.M88.4 R24, [R239] ;  /* 0x00000000ef18783b */ /* 0x000fee0000000200 */
[C---:B------:R-:W-:Y:S08]  /*2ee0*/  HMMA.16816.F32 R140, R4.reuse, R20, R100 ;  /* 0x00000014048c723c */ /* 0x040ff00000001864 */
[C---:B------:R-:W-:Y:S01]  /*2ef0*/  HMMA.16816.F32 R100, R4.reuse, R22, R84 ;  /* 0x000000160464723c */ /* 0x040fe20000001854 */
[----:B------:R-:W4:Y:S07]  /*2f00*/  LDSM.16.M88.4 R20, [R233+0x4000] ;  /* 0x00400000e914783b */ /* 0x000f2e0000000200 */
[----:B------:R-:W-:Y:S01]  /*2f10*/  HMMA.16816.F32 R84, R4, R38, R72 ;  /* 0x000000260454723c */ /* 0x000fe20000001848 */
[----:B------:R-:W2:Y:S07]  /*2f20*/  LDSM.16.M88.4 R4, [R233+0x6000] ;  /* 0x00600000e904783b */ /* 0x000eae0000000200 */
[----:B---3--:R-:W-:Y:S08]  /*2f30*/  HMMA.16816.F32 R72, R8, R44, R68 ;  /* 0x0000002c0848723c */ /* 0x008ff00000001844 */
[----:B-1----:R-:W-:Y:S08]  /*2f40*/  HMMA.16816.F32 R36, R12, R40, R120 ;  /* 0x000000280c24723c */ /* 0x002ff00000001878 */
[C---:B------:R-:W-:Y:S08]  /*2f50*/  HMMA.16816.F32 R52, R8.reuse, R42, R88 ;  /* 0x0000002a0834723c */ /* 0x040ff00000001858 */
[C---:B------:R-:W-:Y:S08]  /*2f60*/  HMMA.16816.F32 R68, R8.reuse, R46, R116 ;  /* 0x0000002e0844723c */ /* 0x040ff00000001874 */
[----:B------:R-:W-:Y:S08]  /*2f70*/  HMMA.16816.F32 R64, R8, R40, R124 ;  /* 0x000000280840723c */ /* 0x000ff0000000187c */
[C---:B------:R-:W-:Y:S08]  /*2f80*/  HMMA.16816.F32 R76, R12.reuse, R44, R132 ;  /* 0x0000002c0c4c723c */ /* 0x040ff00000001884 */
[C---:B------:R-:W-:Y:S08]  /*2f90*/  HMMA.16816.F32 R44, R12.reuse, R46, R128 ;  /* 0x0000002e0c2c723c */ /* 0x040ff00000001880 */
[----:B------:R-:W-:Y:S08]  /*2fa0*/  HMMA.16816.F32 R40, R12, R42, R112 ;  /* 0x0000002a0c28723c */ /* 0x000ff00000001870 */
[C---:B--2---:R-:W-:Y:S08]  /*2fb0*/  HMMA.16816.F32 R84, R8.reuse, R18, R84 ;  /* 0x000000120854723c */ /* 0x044ff00000001854 */
[C---:B------:R-:W-:Y:S08]  /*2fc0*/  HMMA.16816.F32 R88, R8.reuse, R32, R140 ;  /* 0x000000200858723c */ /* 0x040ff0000000188c */
[C---:B------:R-:W-:Y:S08]  /*2fd0*/  HMMA.16816.F32 R100, R8.reuse, R34, R100 ;  /* 0x000000220864723c */ /* 0x040ff00000001864 */
[----:B------:R-:W-:Y:S08]  /*2fe0*/  HMMA.16816.F32 R96, R8, R16, R136 ;  /* 0x000000100860723c */ /* 0x000ff00000001888 */
[C---:B------:R-:W-:Y:S08]  /*2ff0*/  HMMA.16816.F32 R8, R12.reuse, R32, R108 ;  /* 0x000000200c08723c */ /* 0x040ff0000000186c */
[C---:B------:R-:W-:Y:S08]  /*3000*/  HMMA.16816.F32 R32, R12.reuse, R34, R104 ;  /* 0x000000220c20723c */ /* 0x040ff00000001868 */
[C---:B------:R-:W-:Y:S08]  /*3010*/  HMMA.16816.F32 R92, R12.reuse, R16, R92 ;  /* 0x000000100c5c723c */ /* 0x040ff0000000185c */
[----:B------:R-:W-:Y:S01]  /*3020*/  HMMA.16816.F32 R80, R12, R18, R80 ;  /* 0x000000120c50723c */ /* 0x000fe20000001850 */
[----:B------:R-:W-:Y:S04]  /*3030*/  LDSM.16.M88.4 R16, [R232+0x6000] ;  /* 0x00600000e810783b */ /* 0x000fe80000000200 */
[----:B------:R-:W-:Y:S03]  /*3040*/  LDSM.16.M88.4 R12, [R232+0x4000] ;  /* 0x00400000e80c783b */ /* 0x000fe60000000200 */
[----:B----4-:R-:W-:Y:S01]  /*3050*/  HMMA.16816.F32 R116, R20, R24, R36 ;  /* 0x000000181474723c */ /* 0x010fe20000001824 */
[----:B------:R-:W1:Y:S07]  /*3060*/  LDSM.16.M88.4 R36, [R230+0x3800] ;  /* 0x00380000e624783b */ /* 0x000e6e0000000200 */
[----:B------:R-:W-:Y:S01]  /*3070*/  HMMA.16816.F32 R140, R4, R26, R52 ;  /* 0x0000001a048c723c */ /* 0x000fe20000001834 */
[----:B------:R-:W2:Y:S07]  /*3080*/  LDSM.16.M88.4 R52, [R230+0x2000] ;  /* 0x00200000e634783b */ /* 0x000eae0000000200 */
[C---:B------:R-:W-:Y:S01]  /*3090*/  HMMA.16816.F32 R120, R20.reuse, R30, R44 ;  /* 0x0000001e1478723c */ /* 0x040fe2000000182c */
[----:B------:R-:W3:Y:S07]  /*30a0*/  LDSM.16.M88.4 R44, [R230+0x2800] ;  /* 0x00280000e62c783b */ /* 0x000eee0000000200 */
[----:B------:R-:W-:Y:S01]  /*30b0*/  HMMA.16816.F32 R112, R20, R26, R40 ;  /* 0x0000001a1470723c */ /* 0x000fe20000001828 */
[----:B------:R-:W4:Y:S07]  /*30c0*/  LDSM.16.M88.4 R40, [R230+0x3000] ;  /* 0x00300000e628783b */ /* 0x000f2e0000000200 */
[C---:B------:R-:W-:Y:S01]  /*30d0*/  HMMA.16816.F32 R144, R4.reuse, R24, R64 ;  /* 0x000000180490723c */ /* 0x040fe20000001840 */
[----:B------:R-:W-:Y:S07]  /*30e0*/  LDSM.16.M88.4 R24, [R227+0x3000] ;  /* 0x00300000e318783b */ /* 0x000fee0000000200 */
[C---:B------:R-:W-:Y:S08]  /*30f0*/  HMMA.16816.F32 R64, R4.reuse, R58, R84 ;  /* 0x0000003a0440723c */ /* 0x040ff00000001854 */
[C---:B------:R-:W-:Y:S08]  /*3100*/  HMMA.16816.F32 R72, R4.reuse, R28, R72 ;  /* 0x0000001c0448723c */ /* 0x040ff00000001848 */
[----:B------:R-:W-:Y:S08]  /*3110*/  HMMA.16816.F32 R148, R4, R30, R68 ;  /* 0x0000001e0494723c */ /* 0x000ff00000001844 */
[----:B------:R-:W-:Y:S01]  /*3120*/  HMMA.16816.F32 R124, R20, R28, R76 ;  /* 0x0000001c147c723c */ /* 0x000fe2000000184c */
[----:B------:R-:W-:Y:S07]  /*3130*/  LDSM.16.M88.4 R28, [R227+0x2800] ;  /* 0x00280000e31c783b */ /* 0x000fee0000000200 */
[C---:B------:R-:W-:Y:S08]  /*3140*/  HMMA.16816.F32 R136, R4.reuse, R48, R88 ;  /* 0x000000300488723c */ /* 0x040ff00000001858 */
[C---:B------:R-:W-:Y:S08]  /*3150*/  HMMA.16816.F32 R132, R4.reuse, R50, R100 ;  /* 0x000000320484723c */ /* 0x040ff00000001864 */
[----:B------:R-:W-:Y:S01]  /*3160*/  HMMA.16816.F32 R128, R4, R56, R96 ;  /* 0x000000380480723c */ /* 0x000fe20000001860 */
[----:B------:R-:W-:Y:S07]  /*3170*/  LDSM.16.M88.4 R4, [R236+0x6000] ;  /* 0x00600000ec04783b */ /* 0x000fee0000000200 */
[C---:B------:R-:W-:Y:S01]  /*3180*/  HMMA.16816.F32 R108, R20.reuse, R48, R8 ;  /* 0x00000030146c723c */ /* 0x040fe20000001808 */
[----:B------:R-:W-:Y:S07]  /*3190*/  LDSM.16.M88.4 R8, [R234+0x4000] ;  /* 0x00400000ea08783b */ /* 0x000fee0000000200 */
[C---:B------:R-:W-:Y:S01]  /*31a0*/  HMMA.16816.F32 R104, R20.reuse, R50, R32 ;  /* 0x000000321468723c */ /* 0x040fe20000001820 */
[----:B------:R-:W-:Y:S07]  /*31b0*/  LDSM.16.M88.4 R32, [R227+0x2000] ;  /* 0x00200000e320783b */ /* 0x000fee0000000200 */
[C---:B------:R-:W-:Y:S08]  /*31c0*/  HMMA.16816.F32 R100, R20.reuse, R56, R92 ;  /* 0x000000381464723c */ /* 0x040ff0000000185c */
[----:B------:R-:W-:Y:S01]  /*31d0*/  HMMA.16816.F32 R68, R20, R58, R80 ;  /* 0x0000003a1444723c */ /* 0x000fe20000001850 */
[----:B------:R-:W3:Y:S01]  /*31e0*/  LDSM.16.M88.4 R20, [R227+0x3800] ;  /* 0x00380000e314783b */ /* 0x000ee20000000200 */
[----:B------:R-:W-:Y:S01]  /*31f0*/  ISETP.GT.AND P0, PT, R60, R209, PT ;  /* 0x000000d13c00720c */ /* 0x000fe20003f04270 */
[----:B------:R-:W-:-:S05]  /*3200*/  DEPBAR.LE SB0, 0x0 ;  /* 0x000080000000791a */ /* 0x000fca0000000000 */
[C---:B-1----:R-:W-:Y:S08]  /*3210*/  HMMA.16816.F32 R64, R16.reuse, R38, R64 ;  /* 0x000000261040723c */ /* 0x042ff00000001840 */
[C---:B--2---:R-:W-:Y:S08]  /*3220*/  HMMA.16816.F32 R96, R16.reuse, R52, R72 ;  /* 0x000000341060723c */ /* 0x044ff00000001848 */
[----:B------:R-:W-:Y:S08]  /*3230*/  HMMA.16816.F32 R92, R16, R54, R148 ;  /* 0x00000036105c723c */ /* 0x000ff00000001894 */
[C---:B------:R-:W-:Y:S08]  /*3240*/  HMMA.16816.F32 R56, R12.reuse, R52, R124 ;  /* 0x000000340c38723c */ /* 0x040ff0000000187c */
[----:B------:R-:W-:Y:S08]  /*3250*/  HMMA.16816.F32 R52, R12, R54, R120 ;  /* 0x000000360c34723c */ /* 0x000ff00000001878 */
[C---:B---3--:R-:W-:Y:S08]  /*3260*/  HMMA.16816.F32 R88, R16.reuse, R44, R144 ;  /* 0x0000002c1058723c */ /* 0x048ff00000001890 */
[C---:B------:R-:W-:Y:S08]  /*3270*/  HMMA.16816.F32 R84, R16.reuse, R46, R140 ;  /* 0x0000002e1054723c */ /* 0x040ff0000000188c */
[C---:B----4-:R-:W-:Y:S08]  /*3280*/  HMMA.16816.F32 R80, R16.reuse, R40, R136 ;  /* 0x000000281050723c */ /* 0x050ff00000001888 */
[C---:B------:R-:W-:Y:S08]  /*3290*/  HMMA.16816.F32 R76, R16.reuse, R42, R132 ;  /* 0x0000002a104c723c */ /* 0x040ff00000001884 */
[----:B------:R-:W-:Y:S08]  /*32a0*/  HMMA.16816.F32 R72, R16, R36, R128 ;  /* 0x000000241048723c */ /* 0x000ff00000001880 */
[C---:B------:R-:W-:Y:S08]  /*32b0*/  HMMA.16816.F32 R48, R12.reuse, R44, R116 ;  /* 0x0000002c0c30723c */ /* 0x040ff00000001874 */
[C---:B------:R-:W-:Y:S08]  /*32c0*/  HMMA.16816.F32 R44, R12.reuse, R46, R112 ;  /* 0x0000002e0c2c723c */ /* 0x040ff00000001870 */
[C---:B------:R-:W-:Y:S08]  /*32d0*/  HMMA.16816.F32 R16, R12.reuse, R40, R108 ;  /* 0x000000280c10723c */ /* 0x040ff0000000186c */
[C---:B------:R-:W-:Y:S08]  /*32e0*/  HMMA.16816.F32 R104, R12.reuse, R42, R104 ;  /* 0x0000002a0c68723c */ /* 0x040ff00000001868 */
[C---:B------:R-:W-:Y:S08]  /*32f0*/  HMMA.16816.F32 R100, R12.reuse, R36, R100 ;  /* 0x000000240c64723c */ /* 0x040ff00000001864 */
[----:B------:R-:W-:Y:S01]  /*3300*/  HMMA.16816.F32 R12, R12, R38, R68 ;  /* 0x000000260c0c723c */ /* 0x000fe20000001844 */
[----:B------:R-:W-:Y:S07]  /*3310*/  BSSY B0, `(.L_x_956) ;  /* 0x0000034000007945 */ /* 0x000fee0003800000 */
[----:B------:R-:W-:Y:S08]  /*3320*/  HMMA.16816.F32 R68, R4, R22, R64 ;  /* 0x000000160444723c */ /* 0x000ff00000001840 */
[C---:B------:R-:W-:Y:S08]  /*3330*/  HMMA.16816.F32 R64, R8.reuse, R32, R56 ;  /* 0x000000200840723c */ /* 0x040ff00000001838 */
[C---:B------:R-:W-:Y:S08]  /*3340*/  HMMA.16816.F32 R56, R8.reuse, R34, R52 ;  /* 0x000000220838723c */ /* 0x040ff00000001834 */
[----:B------:R-:W-:Y:S08]  /*3350*/  HMMA.16816.F32 R52, R8, R28, R48 ;  /* 0x0000001c0834723c */ /* 0x000ff00000001830 */
[C---:B------:R-:W-:Y:S08]  /*3360*/  HMMA.16816.F32 R96, R4.reuse, R32, R96 ;  /* 0x000000200460723c */ /* 0x040ff00000001860 */
[----:B------:R-:W-:Y:S08]  /*3370*/  HMMA.16816.F32 R92, R4, R34, R92 ;  /* 0x00000022045c723c */ /* 0x000ff0000000185c */
[----:B------:R-:W-:Y:S08]  /*3380*/  HMMA.16816.F32 R48, R8, R30, R44 ;  /* 0x0000001e0830723c */ /* 0x000ff0000000182c */
        /* <DEDUP_REMOVED lines=8> */
[----:B------:R-:W-:Y:S01]  /*3410*/  HMMA.16816.F32 R32, R8, R22, R12 ;  /* 0x000000160820723c */ /* 0x000fe2000000180c */
[----:B------:R-:W-:Y:S06]  /*3420*/  BAR.SYNC.DEFER_BLOCKING 0x0 ;  /* 0x0000000000007b1d */ /* 0x000fec0000010000 */
[----:B------:R-:W-:Y:S01]  /*3430*/  @!UPT UIADD3 URZ, URZ, URZ, URZ ;  /* 0x0000003f3f3ff290 */ /* 0x000fe2000fffe03f */
[----:B------:R-:W-:Y:S11]  /*3440*/  @!P0 BRA `(.L_x_957) ;  /* 0x0000020000008947 */ /* 0x000ff60003800000 */
[----:B-----5:R-:W-:Y:S01]  /*3450*/  IADD3 R0, R208, -0x2, RZ ;  /* 0xfffffffed0007810 */ /* 0x020fe20007ffe0ff */
[----:B------:R-:W-:Y:S01]  /*3460*/  IMAD.SHL.U32 R8, R62, 0x20, RZ ;  /* 0x000000203e087824 */ /* 0x000fe200078e00ff */
[----:B------:R-:W-:-:S02]  /*3470*/  ISETP.GE.AND P6, PT, R154, c[0x0][0x1d4], PT ;  /* 0x000075009a007a0c */ /* 0x000fc40003fc6270 */
[----:B------:R-:W-:Y:S01]  /*3480*/  SHF.R.S32.HI R2, RZ, 0x1f, R0 ;  /* 0x0000001fff027819 */ /* 0x000fe20000011400 */
[----:B------:R-:W-:Y:S01]  /*3490*/  IMAD.WIDE.U32 R4, R0, c[0x0][0x1e0], RZ ;  /* 0x0000780000047a25 */ /* 0x000fe200078e00ff */
[----:B------:R-:W-:-:S03]  /*34a0*/  SHF.L.U64.HI R9, R62, 0x5, R63 ;  /* 0x000000053e097819 */ /* 0x000fc6000001023f */
        /* <DEDUP_REMOVED lines=8> */
[-C--:B------:R-:W-:Y:S02]  /*3530*/  IADD3 R4, P1, R6, R8.reuse, RZ ;  /* 0x0000000806047210 */ /* 0x080fe40007f3e0ff */
[----:B------:R-:W-:Y:S01]  /*3540*/  IADD3 R10, P4, P2, R8, 0x80, R2 ;  /* 0x00000080080a7810 */ /* 0x000fe20007a9e002 */
[C-C-:B------:R-:W-:Y:S01]  /*3550*/  IMAD.X R7, R9.reuse, 0x1, R3.reuse, P0 ;  /* 0x0000000109077824 */ /* 0x140fe200000e0603 */
[----:B------:R-:W-:Y:S01]  /*3560*/  IADD3 R8, P0, R4, R8, RZ ;  /* 0x0000000804087210 */ /* 0x000fe20007f1e0ff */
[----:B------:R-:W-:Y:S01]  /*3570*/  @!PT LDS RZ, [RZ] ;  /* 0x00000000fffff984 */ /* 0x000fe20000000800 */
[----:B------:R-:W-:Y:S01]  /*3580*/  @!PT LDS RZ, [RZ] ;  /* 0x00000000fffff984 */ /* 0x000fe20000000800 */
[----:B------:R-:W-:Y:S01]  /*3590*/  @!PT LDS RZ, [RZ] ;  /* 0x00000000fffff984 */ /* 0x000fe20000000800 */
[----:B------:R1:W-:Y:S01]  /*35a0*/  LDGSTS.E.BYPASS.LTC128B.128 [R244+0x4100], [R2.64], !P6 ;  /* 0x0410000002f47fae */ /* 0x0003e2000f101d48 */
[----:B------:R-:W-:Y:S01]  /*35b0*/  IADD3.X R11, R9, RZ, R3, P4, P2 ;  /* 0x000000ff090b7210 */ /* 0x000fe200027e4403 */
        /* <DEDUP_REMOVED lines=9> */
.L_x_957:
[----:B------:R-:W-:Y:S05]  /*3650*/  BSYNC B0 ;  /* 0x0000000000007941 */ /* 0x000fea0003800000 */
.L_x_956:
[----:B------:R-:W2:Y:S04]  /*3660*/  LDL R0, [R1+0x60] ;  /* 0x0000600001007983 */ /* 0x000ea80000100800 */
[----:B------:R-:W2:Y:S04]  /*3670*/  LDL R180, [R1+0x54] ;  /* 0x0000540001b47983 */ /* 0x000ea80000100800 */
[----:B-1----:R-:W3:Y:S04]  /*3680*/  LDL R4, [R1+0x3c] ;  /* 0x00003c0001047983 */ /* 0x002ee80000100800 */
[----:B------:R-:W-:Y:S04]  /*3690*/  STL [R1+0x84], R234 ;  /* 0x000084ea01007387 */ /* 0x000fe80000100800 */
[----:B------:R-:W-:Y:S04]  /*36a0*/  STL [R1+0x80], R233 ;  /* 0x000080e901007387 */ /* 0x000fe80000100800 */
[----:B------:R-:W-:Y:S04]  /*36b0*/  STL [R1+0x7c], R232 ;  /* 0x00007ce801007387 */ /* 0x000fe80000100800 */
[----:B------:R-:W-:Y:S04]  /*36c0*/  STL [R1+0x78], R231 ;  /* 0x000078e701007387 */ /* 0x000fe80000100800 */
[----:B------:R-:W-:Y:S04]  /*36d0*/  STL [R1+0x74], R230 ;  /* 0x000074e601007387 */ /* 0x000fe80000100800 */
[----:B------:R-:W-:Y:S04]  /*36e0*/  STL [R1+0x70], R227 ;  /* 0x000070e301007387 */ /* 0x000fe80000100800 */
[----:B------:R-:W-:Y:S04]  /*36f0*/  STL [R1+0x6c], R224 ;  /* 0x00006ce001007387 */ /* 0x000fe80000100800 */
[----:B------:R-:W-:Y:S04]  /*3700*/  LDSM.16.MT88.4 R104, [R228+0x2000] ;  /* 0x00200000e468783b */ /* 0x000fe80000004200 */
[----:B------:R-:W0:Y:S01]  /*3710*/  LDGDEPBAR ;  /* 0x00000000000079af */ /* 0x000e220000000000 */
[----:B--2---:R-:W-:-:S04]  /*3720*/  IMAD.IADD R0, R0, 0x1, R180 ;  /* 0x0000000100007824 */ /* 0x004fc800078e02b4 */
[----:B------:R-:W-:Y:S01]  /*3730*/  @P3 IMAD.HI.U32 R2, R0, c[0x0][0x2c8], RZ ;  /* 0x0000b20000023a27 */ /* 0x000fe200078e00ff */
[----:B------:R1:W-:Y:S04]  /*3740*/  STL [R1+0x1c], R0 ;  /* 0x00001c0001007387 */ /* 0x0003e80000100800 */
[----:B-1----:R-:W-:-:S05]  /*3750*/  @P3 SHF.R.U32.HI R0, RZ, c[0x0][0x2cc], R2 ;  /* 0x0000b300ff003a19 */ /* 0x002fca0000011602 */
[----:B------:R-:W1:Y:S04]  /*3760*/  SHFL.IDX PT, R2, R0, RZ, 0x1c1f ;  /* 0x001c1fff00027589 */ /* 0x000e6800000e0000 */
[----:B------:R-:W2:Y:S04]  /*3770*/  SHFL.IDX PT, R3, R0, 0x1, 0x1c1f ;  /* 0x003c1f0000037f89 */ /* 0x000ea800000e0000 */
[----:B------:R-:W4:Y:S04]  /*3780*/  SHFL.IDX PT, R7, R0, 0x2, 0x1c1f ;  /* 0x005c1f0000077f89 */ /* 0x000f2800000e0000 */
[----:B------:R1:W2:Y:S02]  /*3790*/  SHFL.IDX PT, R5, R0, 0x3, 0x1c1f ;  /* 0x007c1f0000057f89 */ /* 0x0002a400000e0000 */
[----:B-1----:R-:W-:-:S05]  /*37a0*/  IMAD R0, R60, R152, 0x1 ;  /* 0x000000013c007424 */ /* 0x002fca00078e0298 */
[----:B---3--:R-:W-:-:S04]  /*37b0*/  IADD3 R0, -R4, c[0x0][0x1d0], R0 ;  /* 0x0000740004007a10 */ /* 0x008fc80007ffe100 */
[----:B------:R-:W-:Y:S01]  /*37c0*/  IADD3 R0, R0, -c[0x0][0x168], RZ ;  /* 0x80005a0000007a10 */ /* 0x000fe20007ffe0ff */
[----:B------:R-:W-:Y:S02]  /*37d0*/  IMAD.IADD R4, R61, 0x1, -R4 ;  /* 0x000000013d047824 */ /* 0x000fe400078e0a04 */
[----:B------:R-:W-:Y:S02]  /*37e0*/  LDSM.16.MT88.4 R60, [R225+0x2000] ;  /* 0x00200000e13c783b */ /* 0x000fe40000004200 */
[----:B------:R-:W-:-:S05]  /*37f0*/  IMAD.IADD R2, R0, 0x1, R2 ;  /* 0x0000000100027824 */ /* 0x000fca00078e0202 */
[----:B------:R-:W-:Y:S01]  /*3800*/  IMNMX R2, R4, R2, PT ;  /* 0x0000000204027217 */ /* 0x000fe20003800200 */
[C---:B--2---:R-:W-:Y:S02]  /*3810*/  IMAD.IADD R6, R0.reuse, 0x1, R3 ;  /* 0x0000000100067824 */ /* 0x044fe400078e0203 */
[----:B----4-:R-:W-:Y:S01]  /*3820*/  IMAD.IADD R3, R0, 0x1, R7 ;  /* 0x0000000100037824 */ /* 0x010fe200078e0207 */
[C---:B------:R-:W-:Y:S02]  /*3830*/  ISETP.GT.AND P2, PT, R2.reuse, RZ, PT ;  /* 0x000000ff0200720c */ /* 0x040fe40003f44270 */
[----:B------:R-:W-:Y:S01]  /*3840*/  ISETP.GT.AND P0, PT, R2, 0x1, PT ;  /* 0x000000010200780c */ /* 0x000fe20003f04270 */
[----:B------:R-:W-:Y:S01]  /*3850*/  IMAD.IADD R5, R0, 0x1, R5 ;  /* 0x0000000100057824 */ /* 0x000fe200078e0205 */
[----:B------:R-:W-:Y:S02]  /*3860*/  ISETP.GT.AND P1, PT, R2, 0x8, PT ;  /* 0x000000080200780c */ /* 0x000fe40003f24270 */
[----:B------:R-:W-:-:S02]  /*3870*/  FSEL R7, R64, -INF , P2 ;  /* 0xff80000040077808 */ /* 0x000fc40001000000 */
[----:B------:R-:W-:Y:S02]  /*3880*/  FSEL R8, R65, -INF , P0 ;  /* 0xff80000041087808 */ /* 0x000fe40000000000 */
[C---:B------:R-:W-:Y:S02]  /*3890*/  IMNMX R0, R4.reuse, R6, PT ;  /* 0x0000000604007217 */ /* 0x040fe40003800200 */
[C---:B------:R-:W-:Y:S02]  /*38a0*/  IMNMX R3, R4.reuse, R3, PT ;  /* 0x0000000304037217 */ /* 0x040fe40003800200 */
[----:B------:R-:W-:Y:S02]  /*38b0*/  IMNMX R4, R4, R5, PT ;  /* 0x0000000504047217 */ /* 0x000fe40003800200 */
[----:B------:R-:W-:Y:S02]  /*38c0*/  ISETP.GT.AND P0, PT, R2, 0x9, PT ;  /* 0x000000090200780c */ /* 0x000fe40003f04270 */
[----:B------:R-:W-:-:S02]  /*38d0*/  FSEL R9, R56, -INF , P1 ;  /* 0xff80000038097808 */ /* 0x000fc40000800000 */
[----:B------:R-:W-:Y:S02]  /*38e0*/  FMNMX.FTZ R5, R7, R8, !PT ;  /* 0x0000000807057209 */ /* 0x000fe40007810000 */
[C---:B------:R-:W-:Y:S02]  /*38f0*/  ISETP.GT.AND P1, PT, R2.reuse, 0x10, PT ;  /* 0x000000100200780c */ /* 0x040fe40003f24270 */
[----:B------:R-:W-:Y:S02]  /*3900*/  FSEL R10, R57, -INF , P0 ;  /* 0xff800000390a7808 */ /* 0x000fe40000000000 */
[----:B------:R-:W-:Y:S02]  /*3910*/  FMNMX.FTZ R5, R9, R5, !PT ;  /* 0x0000000509057209 */ /* 0x000fe40007810000 */
[----:B------:R-:W-:Y:S02]  /*3920*/  ISETP.GT.AND P4, PT, R2, 0x11, PT ;  /* 0x000000110200780c */ /* 0x000fe40003f84270 */
[----:B------:R-:W-:-:S02]  /*3930*/  FSEL R11, R52, -INF , P1 ;  /* 0xff800000340b7808 */ /* 0x000fc40000800000 */
[----:B------:R-:W-:Y:S02]  /*3940*/  FMNMX.FTZ R5, R10, R5, !PT ;  /* 0x000000050a057209 */ /* 0x000fe40007810000 */
[----:B------:R-:W-:Y:S02]  /*3950*/  ISETP.GT.AND P2, PT, R0, RZ, PT ;  /* 0x000000ff0000720c */ /* 0x000fe40003f44270 */
[----:B------:R-:W-:Y:S02]  /*3960*/  ISETP.GT.AND P0, PT, R2, 0x18, PT ;  /* 0x000000180200780c */ /* 0x000fe40003f04270 */
[----:B------:R-:W-:Y:S02]  /*3970*/  FSEL R12, R53, -INF , P4 ;  /* 0xff800000350c7808 */ /* 0x000fe40002000000 */
[----:B------:R-:W-:Y:S02]  /*3980*/  FMNMX.FTZ R5, R11, R5, !PT ;  /* 0x000000050b057209 */ /* 0x000fe40007810000 */
[----:B------:R-:W-:-:S02]  /*3990*/  ISETP.GT.AND P1, PT, R0, 0x1, PT ;  /* 0x000000010000780c */ /* 0x000fc40003f24270 */
[----:B------:R-:W-:Y:S02]  /*39a0*/  FSEL R24, R66, -INF , P2 ;  /* 0xff80000042187808 */ /* 0x000fe40001000000 */
[----:B------:R-:W-:Y:S02]  /*39b0*/  ISETP.GT.AND P2, PT, R2, 0x19, PT ;  /* 0x000000190200780c */ /* 0x000fe40003f44270 */
[----:B------:R-:W-:Y:S02]  /*39c0*/  FSEL R13, R48, -INF , P0 ;  /* 0xff800000300d7808 */ /* 0x000fe40000000000 */
[----:B------:R-:W-:Y:S02]  /*39d0*/  FMNMX.FTZ R5, R12, R5, !PT ;  /* 0x000000050c057209 */ /* 0x000fe40007810000 */
[----:B------:R-:W-:Y:S02]  /*39e0*/  FSEL R28, R67, -INF , P1 ;  /* 0xff800000431c7808 */ /* 0x000fe40000800000 */
[----:B------:R-:W-:-:S02]  /*39f0*/  ISETP.GT.AND P1, PT, R2, 0x20, PT ;  /* 0x000000200200780c */ /* 0x000fc40003f24270 */
[----:B------:R-:W-:Y:S02]  /*3a00*/  FSEL R14, R49, -INF , P2 ;  /* 0xff800000310e7808 */ /* 0x000fe40001000000 */
[----:B------:R-:W-:Y:S02]  /*3a10*/  FMNMX.FTZ R5, R13, R5, !PT ;  /* 0x000000050d057209 */ /* 0x000fe40007810000 */
[----:B------:R-:W-:Y:S02]  /*3a20*/  ISETP.GT.AND P0, PT, R2, 0x21, PT ;  /* 0x000000210200780c */ /* 0x000fe40003f04270 */
[----:B------:R-:W-:Y:S02]  /*3a30*/  FSEL R162, R40, -INF , P1 ;  /* 0xff80000028a27808 */ /* 0x000fe40000800000 */
[----:B------:R-:W-:Y:S02]  /*3a40*/  FMNMX.FTZ R5, R14, R5, !PT ;  /* 0x000000050e057209 */ /* 0x000fe40007810000 */
[----:B------:R-:W-:-:S02]  /*3a50*/  ISETP.GT.AND P2, PT, R0, 0x8, PT ;  /* 0x000000080000780c */ /* 0x000fc40003f44270 */
[----:B------:R-:W-:Y:S02]  /*3a60*/  FSEL R161, R41, -INF , P0 ;  /* 0xff80000029a17808 */ /* 0x000fe40000000000 */
[----:B------:R-:W-:Y:S02]  /*3a70*/  ISETP.GT.AND P0, PT, R2, 0x28, PT ;  /* 0x000000280200780c */ /* 0x000fe40003f04270 */
[----:B------:R-:W-:Y:S02]  /*3a80*/  FMNMX.FTZ R5, R162, R5, !PT ;  /* 0x00000005a2057209 */ /* 0x000fe40007810000 */
[----:B------:R-:W-:Y:S02]  /*3a90*/  ISETP.GT.AND P1, PT, R0, 0x9, PT ;  /* 0x000000090000780c */ /* 0x000fe40003f24270 */
[----:B------:R-:W-:Y:S02]  /*3aa0*/  FSEL R27, R58, -INF , P2 ;  /* 0xff8000003a1b7808 */ /* 0x000fe40001000000 */
[----:B------:R-:W-:-:S02]  /*3ab0*/  ISETP.GT.AND P2, PT, R2, 0x29, PT ;  /* 0x000000290200780c */ /* 0x000fc40003f44270 */
[----:B------:R-:W-:Y:S02]  /*3ac0*/  FSEL R160, R44, -INF , P0 ;  /* 0xff8000002ca07808 */ /* 0x000fe40000000000 */
[----:B------:R-:W-:Y:S02]  /*3ad0*/  FMNMX.FTZ R5, R161, R5, !PT ;  /* 0x00000005a1057209 */ /* 0x000fe40007810000 */
[----:B------:R-:W-:Y:S02]  /*3ae0*/  FSEL R26, R59, -INF , P1 ;  /* 0xff8000003b1a7808 */ /* 0x000fe40000800000 */
[----:B------:R-:W-:Y:S02]  /*3af0*/  ISETP.GT.AND P1, PT, R2, 0x30, PT ;  /* 0x000000300200780c */ /* 0x000fe40003f24270 */
[----:B------:R-:W-:Y:S02]  /*3b00*/  FSEL R159, R45, -INF , P2 ;  /* 0xff8000002d9f7808 */ /* 0x000fe40001000000 */
[----:B------:R-:W-:-:S02]  /*3b10*/  FMNMX.FTZ R5, R160, R5, !PT ;  /* 0x00000005a0057209 */ /* 0x000fc40007810000 */
[----:B------:R-:W-:Y:S02]  /*3b20*/  ISETP.GT.AND P0, PT, R2, 0x31, PT ;  /* 0x000000310200780c */ /* 0x000fe40003f04270 */
[----:B------:R-:W-:Y:S02]  /*3b30*/  FSEL R170, R36, -INF , P1 ;  /* 0xff80000024aa7808 */ /* 0x000fe40000800000 */
[----:B------:R-:W-:Y:S02]  /*3b40*/  FMNMX.FTZ R5, R159, R5, !PT ;  /* 0x000000059f057209 */ /* 0x000fe40007810000 */
[C---:B------:R-:W-:Y:S02]  /*3b50*/  ISETP.GT.AND P4, PT, R2.reuse, 0x38, PT ;  /* 0x000000380200780c */ /* 0x040fe40003f84270 */
[----:B------:R-:W-:Y:S02]  /*3b60*/  ISETP.GT.AND P2, PT, R2, 0x39, PT ;  /* 0x000000390200780c */ /* 0x000fe40003f44270 */
[----:B------:R-:W-:-:S02]  /*3b70*/  FSEL R169, R37, -INF , P0 ;  /* 0xff80000025a97808 */ /* 0x000fc40000000000 */
[----:B------:R-:W-:Y:S02]  /*3b80*/  FMNMX.FTZ R2, R170, R5, !PT ;  /* 0x00000005aa027209 */ /* 0x000fe40007810000 */
[----:B------:R-:W-:Y:S02]  /*3b90*/  FSEL R168, R32, -INF , P4 ;  /* 0xff80000020a87808 */ /* 0x000fe40002000000 */
[----:B------:R-:W-:Y:S02]  /*3ba0*/  FMNMX.FTZ R2, R169, R2, !PT ;  /* 0x00000002a9027209 */ /* 0x000fe40007810000 */
[----:B------:R-:W-:Y:S02]  /*3bb0*/  FSEL R167, R33, -INF , P2 ;  /* 0xff80000021a77808 */ /* 0x000fe40001000000 */
[----:B------:R-:W-:Y:S02]  /*3bc0*/  FMNMX.FTZ R2, R168, R2, !PT ;  /* 0x00000002a8027209 */ /* 0x000fe40007810000 */
[----:B------:R-:W-:-:S02]  /*3bd0*/  ISETP.GT.AND P1, PT, R0, 0x10, PT ;  /* 0x000000100000780c */ /* 0x000fc40003f24270 */
[----:B------:R-:W-:Y:S02]  /*3be0*/  ISETP.GT.AND P0, PT, R0, 0x11, PT ;  /* 0x000000110000780c */ /* 0x000fe40003f04270 */
[----:B------:R-:W-:Y:S02]  /*3bf0*/  FMNMX.FTZ R2, R167, R2, !PT ;  /* 0x00000002a7027209 */ /* 0x000fe40007810000 */
[----:B------:R-:W-:Y:S02]  /*3c00*/  FSEL R16, R54, -INF , P1 ;  /* 0xff80000036107808 */ /* 0x000fe40000800000 */
[----:B------:R-:W-:Y:S02]  /*3c10*/  FSEL R18, R55, -INF , P0 ;  /* 0xff80000037127808 */ /* 0x000fe40000000000 */
[C---:B------:R-:W-:Y:S02]  /*3c20*/  ISETP.GT.AND P1, PT, R0.reuse, 0x18, PT ;  /* 0x000000180000780c */ /* 0x040fe40003f24270 */
[----:B------:R-:W-:Y:S01]  /*3c30*/  ISETP.GT.AND P0, PT, R0, 0x19, PT ;  /* 0x000000190000780c */ /* 0x000fe20003f04270 */
[----:B------:R-:W1:Y:S01]  /*3c40*/  SHFL.BFLY PT, R6, R2, 0x2, 0x1f ;  /* 0x0c401f0002067f89 */ /* 0x000e6200000e0000 */
[----:B------:R-:W-:-:S02]  /*3c50*/  FSEL R23, R50, -INF , P1 ;  /* 0xff80000032177808 */ /* 0x000fc40000800000 */
[----:B------:R-:W-:Y:S02]  /*3c60*/  FSEL R29, R51, -INF , P0 ;  /* 0xff800000331d7808 */ /* 0x000fe40000000000 */
[C---:B------:R-:W-:Y:S01]  /*3c70*/  ISETP.GT.AND P4, PT, R0.reuse, 0x20, PT ;  /* 0x000000200000780c */ /* 0x040fe20003f84270 */
[----:B------:R-:W-:Y:S01]  /*3c80*/  LDSM.16.MT88.4 R48, [R225] ;  /* 0x00000000e130783b */ /* 0x000fe20000004200 */
[C---:B------:R-:W-:Y:S02]  /*3c90*/  ISETP.GT.AND P2, PT, R0.reuse, 0x21, PT ;  /* 0x000000210000780c */ /* 0x040fe40003f44270 */
[C---:B------:R-:W-:Y:S02]  /*3ca0*/  ISETP.GT.AND P1, PT, R0.reuse, 0x28, PT ;  /* 0x000000280000780c */ /* 0x040fe40003f24270 */
[----:B------:R-:W-:Y:S02]  /*3cb0*/  ISETP.GT.AND P0, PT, R0, 0x29, PT ;  /* 0x000000290000780c */ /* 0x000fe40003f04270 */
[----:B------:R-:W-:-:S02]  /*3cc0*/  FSEL R155, R42, -INF , P4 ;  /* 0xff8000002a9b7808 */ /* 0x000fc40002000000 */
[----:B------:R-:W-:Y:S02]  /*3cd0*/  FSEL R156, R43, -INF , P2 ;  /* 0xff8000002b9c7808 */ /* 0x000fe40001000000 */
[----:B------:R-:W-:Y:S01]  /*3ce0*/  FSEL R158, R46, -INF , P1 ;  /* 0xff8000002e9e7808 */ /* 0x000fe20000800000 */
[----:B------:R-:W-:Y:S01]  /*3cf0*/  LDSM.16.MT88.4 R40, [R226+0x800] ;  /* 0x00080000e228783b */ /* 0x000fe20000004200 */
[----:B------:R-:W-:Y:S02]  /*3d00*/  FSEL R157, R47, -INF , P0 ;  /* 0xff8000002f9d7808 */ /* 0x000fe40000000000 */
[C---:B------:R-:W-:Y:S01]  /*3d10*/  ISETP.GT.AND P4, PT, R0.reuse, 0x30, PT ;  /* 0x000000300000780c */ /* 0x040fe20003f84270 */
[----:B------:R-:W-:Y:S01]  /*3d20*/  LDSM.16.MT88.4 R44, [R225+0x800] ;  /* 0x00080000e12c783b */ /* 0x000fe20000004200 */
[C---:B------:R-:W-:Y:S02]  /*3d30*/  ISETP.GT.AND P2, PT, R0.reuse, 0x31, PT ;  /* 0x000000310000780c */ /* 0x040fe40003f44270 */
[----:B------:R-:W-:-:S02]  /*3d40*/  ISETP.GT.AND P1, PT, R0, 0x38, PT ;  /* 0x000000380000780c */ /* 0x000fc40003f24270 */
[----:B------:R-:W-:Y:S02]  /*3d50*/  ISETP.GT.AND P0, PT, R0, 0x39, PT ;  /* 0x000000390000780c */ /* 0x000fe40003f04270 */
[----:B------:R-:W-:-:S04]  /*3d60*/  FMNMX.FTZ R0, R24, R28, !PT ;  /* 0x0000001c18007209 */ /* 0x000fc80007810000 */
[----:B------:R-:W-:-:S04]  /*3d70*/  FMNMX.FTZ R0, R27, R0, !PT ;  /* 0x000000001b007209 */ /* 0x000fc80007810000 */
[----:B------:R-:W-:-:S04]  /*3d80*/  FMNMX.FTZ R0, R26, R0, !PT ;  /* 0x000000001a007209 */ /* 0x000fc80007810000 */
[----:B------:R-:W-:Y:S02]  /*3d90*/  FMNMX.FTZ R5, R16, R0, !PT ;  /* 0x0000000010057209 */ /* 0x000fe40007810000 */
[----:B-1----:R-:W-:Y:S02]  /*3da0*/  FMNMX.FTZ R0, R2, R6, !PT ;  /* 0x0000000602007209 */ /* 0x002fe40007810000 */
[----:B------:R-:W-:-:S04]  /*3db0*/  FMNMX.FTZ R2, R18, R5, !PT ;  /* 0x0000000512027209 */ /* 0x000fc80007810000 */
[----:B------:R-:W-:Y:S01]  /*3dc0*/  FMNMX.FTZ R2, R23, R2, !PT ;  /* 0x0000000217027209 */ /* 0x000fe20007810000 */
[----:B------:R-:W1:Y:S03]  /*3dd0*/  SHFL.BFLY PT, R5, R0, 0x1, 0x1f ;  /* 0x0c201f0000057f89 */ /* 0x000e6600000e0000 */
[----:B------:R-:W-:-:S04]  /*3de0*/  FMNMX.FTZ R2, R29, R2, !PT ;  /* 0x000000021d027209 */ /* 0x000fc80007810000 */
[----:B------:R-:W-:-:S04]  /*3df0*/  FMNMX.FTZ R2, R155, R2, !PT ;  /* 0x000000029b027209 */ /* 0x000fc80007810000 */
[----:B------:R-:W-:Y:S02]  /*3e00*/  FMNMX.FTZ R2, R156, R2, !PT ;  /* 0x000000029c027209 */ /* 0x000fe40007810000 */
[----:B------:R-:W-:Y:S02]  /*3e10*/  FSEL R165, R34, -INF , P1 ;  /* 0xff80000022a57808 */ /* 0x000fe40000800000 */
[----:B------:R-:W-:Y:S02]  /*3e20*/  FMNMX.FTZ R2, R158, R2, !PT ;  /* 0x000000029e027209 */ /* 0x000fe40007810000 */
[----:B------:R-:W-:Y:S02]  /*3e30*/  ISETP.GT.AND P1, PT, R4, RZ, PT ;  /* 0x000000ff0400720c */ /* 0x000fe40003f24270 */
[----:B------:R-:W-:Y:S02]  /*3e40*/  FSEL R164, R35, -INF , P0 ;  /* 0xff80000023a47808 */ /* 0x000fe40000000000 */
[----:B------:R-:W-:-:S02]  /*3e50*/  FSEL R163, R38, -INF , P4 ;  /* 0xff80000026a37808 */ /* 0x000fc40002000000 */
[----:B------:R-:W-:Y:S02]  /*3e60*/  ISETP.GT.AND P0, PT, R4, 0x1, PT ;  /* 0x000000010400780c */ /* 0x000fe40003f04270 */
[----:B------:R-:W-:Y:S02]  /*3e70*/  FMNMX.FTZ R2, R157, R2, !PT ;  /* 0x000000029d027209 */ /* 0x000fe40007810000 */
[----:B------:R-:W-:Y:S02]  /*3e80*/  FSEL R32, R98, -INF , P1 ;  /* 0xff80000062207808 */ /* 0x000fe40000800000 */
[----:B------:R-:W-:Y:S02]  /*3e90*/  ISETP.GT.AND P1, PT, R4, 0x8, PT ;  /* 0x000000080400780c */ /* 0x000fe40003f24270 */
[----:B------:R-:W-:Y:S02]  /*3ea0*/  FSEL R166, R39, -INF , P2 ;  /* 0xff80000027a67808 */ /* 0x000fe40001000000 */
[----:B------:R-:W-:-:S02]  /*3eb0*/  FSEL R33, R99, -INF , P0 ;  /* 0xff80000063217808 */ /* 0x000fc40000000000 */
[----:B------:R-:W-:Y:S02]  /*3ec0*/  FMNMX.FTZ R2, R163, R2, !PT ;  /* 0x00000002a3027209 */ /* 0x000fe40007810000 */
[C---:B------:R-:W-:Y:S02]  /*3ed0*/  ISETP.GT.AND P4, PT, R3.reuse, RZ, PT ;  /* 0x000000ff0300720c */ /* 0x040fe40003f84270 */
[C---:B------:R-:W-:Y:S02]  /*3ee0*/  ISETP.GT.AND P2, PT, R3.reuse, 0x1, PT ;  /* 0x000000010300780c */ /* 0x040fe40003f44270 */
[----:B------:R-:W-:Y:S02]  /*3ef0*/  ISETP.GT.AND P0, PT, R3, 0x8, PT ;  /* 0x000000080300780c */ /* 0x000fe40003f04270 */
[----:B------:R-:W-:Y:S02]  /*3f00*/  FSEL R30, R94, -INF , P1 ;  /* 0xff8000005e1e7808 */ /* 0x000fe40000800000 */
[----:B------:R-:W-:-:S02]  /*3f10*/  ISETP.GT.AND P1, PT, R4, 0x10, PT ;  /* 0x000000100400780c */ /* 0x000fc40003f24270 */
[----:B------:R-:W-:Y:S02]  /*3f20*/  FMNMX.FTZ R2, R166, R2, !PT ;  /* 0x00000002a6027209 */ /* 0x000fe40007810000 */
[----:B------:R-:W-:Y:S02]  /*3f30*/  FSEL R22, R96, -INF , P4 ;  /* 0xff80000060167808 */ /* 0x000fe40002000000 */
[----:B------:R-:W-:Y:S02]  /*3f40*/  FSEL R25, R97, -INF , P2 ;  /* 0xff80000061197808 */ /* 0x000fe40001000000 */
[----:B------:R-:W-:Y:S02]  /*3f50*/  FSEL R15, R92, -INF , P0 ;  /* 0xff8000005c0f7808 */ /* 0x000fe40000000000 */
[----:B------:R-:W-:Y:S02]  /*3f60*/  ISETP.GT.AND P0, PT, R4, 0x9, PT ;  /* 0x000000090400780c */ /* 0x000fe40003f04270 */
[----:B-1----:R-:W-:-:S02]  /*3f70*/  FMNMX.FTZ R137, R0, R5, !PT ;  /* 0x0000000500897209 */ /* 0x002fc40007810000 */
[----:B------:R-:W-:Y:S02]  /*3f80*/  FSEL R38, R90, -INF , P1 ;  /* 0xff8000005a267808 */ /* 0x000fe40000800000 */
[----:B------:R-:W-:Y:S02]  /*3f90*/  FMNMX.FTZ R0, R165, R2, !PT ;  /* 0x00000002a5007209 */ /* 0x000fe40007810000 */
[----:B------:R-:W-:Y:S02]  /*3fa0*/  ISETP.GT.AND P2, PT, R3, 0x9, PT ;  /* 0x000000090300780c */ /* 0x000fe40003f44270 */
[----:B------:R-:W-:Y:S02]  /*3fb0*/  ISETP.GT.AND P1, PT, R4, 0x18, PT ;  /* 0x000000180400780c */ /* 0x000fe40003f24270 */
        /* <DEDUP_REMOVED lines=8> */
[----:B------:R-:W-:Y:S01]  /*4040*/  FSEL R17, R88, -INF , P0 ;  /* 0xff80000058117808 */ /* 0x000fe20000000000 */
[----:B------:R-:W1:Y:S01]  /*4050*/  SHFL.BFLY PT, R6, R0, 0x2, 0x1f ;  /* 0x0c401f0000067f89 */ /* 0x000e6200000e0000 */
[----:B------:R-:W-:Y:S02]  /*4060*/  ISETP.GT.AND P0, PT, R4, 0x11, PT ;  /* 0x000000110400780c */ /* 0x000fe40003f04270 */
[----:B------:R-:W-:Y:S02]  /*4070*/  ISETP.GT.AND P2, PT, R3, 0x11, PT ;  /* 0x000000110300780c */ /* 0x000fe40003f44270 */
[----:B------:R-:W-:Y:S02]  /*4080*/  FMNMX.FTZ R2, R19, R2, !PT ;  /* 0x0000000213027209 */ /* 0x000fe40007810000 */
[----:B------:R-:W-:Y:S02]  /*4090*/  FSEL R151, R80, -INF , P1 ;  /* 0xff80000050977808 */ /* 0x000fe40000800000 */
[----:B------:R-:W-:-:S02]  /*40a0*/  ISETP.GT.AND P1, PT, R3, 0x29, PT ;  /* 0x000000290300780c */ /* 0x000fc40003f24270 */
[----:B------:R-:W-:Y:S02]  /*40b0*/  FSEL R39, R91, -INF , P0 ;  /* 0xff8000005b277808 */ /* 0x000fe40000000000 */
[----:B------:R-:W-:Y:S02]  /*40c0*/  FSEL R21, R89, -INF , P2 ;  /* 0xff80000059157808 */ /* 0x000fe40001000000 */
[----:B------:R-:W-:Y:S02]  /*40d0*/  ISETP.GT.AND P0, PT, R3, 0x18, PT ;  /* 0x000000180300780c */ /* 0x000fe40003f04270 */
[----:B------:R-:W-:Y:S01]  /*40e0*/  FMNMX.FTZ R5, R17, R2, !PT ;  /* 0x0000000211057209 */ /* 0x000fe20007810000 */
[----:B------:R-:W-:Y:S01]  /*40f0*/  FMUL.FTZ R2, R137, c[0x0][0x2d0] ;  /* 0x0000b40089027a20 */ /* 0x000fe20000410000 */
[----:B------:R-:W-:Y:S02]  /*4100*/  FSEL R147, R77, -INF , P1 ;  /* 0xff8000004d937808 */ /* 0x000fe40000800000 */
[----:B------:R-:W-:-:S02]  /*4110*/  FSETP.NEU.FTZ.AND P1, PT, R137, -INF , PT ;  /* 0xff8000008900780b */ /* 0x000fc40003f3d000 */
[----:B------:R-:W-:Y:S02]  /*4120*/  ISETP.GT.AND P2, PT, R3, 0x19, PT ;  /* 0x000000190300780c */ /* 0x000fe40003f44270 */
[----:B------:R-:W-:Y:S02]  /*4130*/  FSEL R31, R84, -INF , P0 ;  /* 0xff800000541f7808 */ /* 0x000fe40000000000 */
[----:B------:R-:W-:Y:S02]  /*4140*/  FMNMX.FTZ R5, R21, R5, !PT ;  /* 0x0000000515057209 */ /* 0x000fe40007810000 */
[----:B------:R-:W-:Y:S02]  /*4150*/  ISETP.GT.AND P0, PT, R4, 0x19, PT ;  /* 0x000000190400780c */ /* 0x000fe40003f04270 */
[----:B------:R-:W-:Y:S02]  /*4160*/  FSEL R20, R2, RZ, P1 ;  /* 0x000000ff02147208 */ /* 0x000fe40000800000 */
[----:B------:R-:W-:-:S02]  /*4170*/  FSEL R37, R85, -INF , P2 ;  /* 0xff80000055257808 */ /* 0x000fc40001000000 */
[----:B------:R-:W-:Y:S02]  /*4180*/  FMNMX.FTZ R2, R31, R5, !PT ;  /* 0x000000051f027209 */ /* 0x000fe40007810000 */
[----:B------:R-:W-:Y:S02]  /*4190*/  FSEL R57, R87, -INF , P0 ;  /* 0xff80000057397808 */ /* 0x000fe40000000000 */
[C---:B------:R-:W-:Y:S02]  /*41a0*/  ISETP.GT.AND P0, PT, R3.reuse, 0x21, PT ;  /* 0x000000210300780c */ /* 0x040fe40003f04270 */
[----:B------:R-:W-:Y:S01]  /*41b0*/  ISETP.GT.AND P2, PT, R3, 0x28, PT ;  /* 0x000000280300780c */ /* 0x000fe20003f44270 */
[----:B------:R-:W-:Y:S01]  /*41c0*/  FFMA.FTZ R5, R7, c[0x0][0x2d0], -R20 ;  /* 0x0000b40007057a23 */ /* 0x000fe20000010814 */
[----:B------:R-:W-:Y:S02]  /*41d0*/  FMNMX.FTZ R2, R37, R2, !PT ;  /* 0x0000000225027209 */ /* 0x000fe40007810000 */
[----:B------:R-:W-:-:S02]  /*41e0*/  FSEL R150, R81, -INF , P0 ;  /* 0xff80000051967808 */ /* 0x000fc40000000000 */
[----:B------:R-:W-:Y:S01]  /*41f0*/  FSEL R148, R76, -INF , P2 ;  /* 0xff8000004c947808 */ /* 0x000fe20001000000 */
[----:B------:R2:W-:Y:S01]  /*4200*/  MUFU.EX2 R154, R5 ;  /* 0x00000005009a7308 */ /* 0x0005e20000000800 */
[C---:B------:R-:W-:Y:S02]  /*4210*/  ISETP.GT.AND P0, PT, R3.reuse, 0x30, PT ;  /* 0x000000300300780c */ /* 0x040fe40003f04270 */
[C---:B------:R-:W-:Y:S02]  /*4220*/  ISETP.GT.AND P4, PT, R3.reuse, 0x31, PT ;  /* 0x000000310300780c */ /* 0x040fe40003f84270 */
[C---:B------:R-:W-:Y:S02]  /*4230*/  ISETP.GT.AND P2, PT, R3.reuse, 0x38, PT ;  /* 0x000000380300780c */ /* 0x040fe40003f44270 */
[----:B------:R-:W-:Y:S02]  /*4240*/  ISETP.GT.AND P1, PT, R3, 0x39, PT ;  /* 0x000000390300780c */ /* 0x000fe40003f24270 */
[----:B------:R-:W-:Y:S01]  /*4250*/  FMNMX.FTZ R3, R151, R2, !PT ;  /* 0x0000000297037209 */ /* 0x000fe20007810000 */
[----:B------:R-:W-:Y:S01]  /*4260*/  FFMA.FTZ R2, R8, c[0x0][0x2d0], -R20 ;  /* 0x0000b40008027a23 */ /* 0x000fe20000010814 */
[----:B-1----:R-:W-:-:S02]  /*4270*/  FMNMX.FTZ R0, R0, R6, !PT ;  /* 0x0000000600007209 */ /* 0x002fc40007810000 */
[----:B------:R-:W-:Y:S02]  /*4280*/  FMNMX.FTZ R3, R150, R3, !PT ;  /* 0x0000000396037209 */ /* 0x000fe40007810000 */
[----:B--2---:R-:W-:Y:S01]  /*4290*/  FMNMX.FTZ R5, R32, R33, !PT ;  /* 0x0000002120057209 */ /* 0x004fe20007810000 */
[----:B------:R1:W-:Y:S03]  /*42a0*/  MUFU.EX2 R152, R2 ;  /* 0x0000000200987308 */ /* 0x0003e60000000800 */
[----:B------:R-:W-:Y:S01]  /*42b0*/  FMNMX.FTZ R5, R30, R5, !PT ;  /* 0x000000051e057209 */ /* 0x000fe20007810000 */
[----:B------:R-:W2:Y:S01]  /*42c0*/  SHFL.BFLY PT, R6, R0, 0x1, 0x1f ;  /* 0x0c201f0000067f89 */ /* 0x000ea200000e0000 */
[----:B------:R-:W-:Y:S02]  /*42d0*/  FSEL R153, R72, -INF , P0 ;  /* 0xff80000048997808 */ /* 0x000fe40000000000 */
[----:B------:R-:W-:-:S02]  /*42e0*/  FSEL R146, R73, -INF , P4 ;  /* 0xff80000049927808 */ /* 0x000fc40002000000 */
[----:B-1----:R-:W-:Y:S02]  /*42f0*/  FMNMX.FTZ R2, R148, R3, !PT ;  /* 0x0000000394027209 */ /* 0x002fe40007810000 */
[----:B------:R-:W-:Y:S02]  /*4300*/  FMNMX.FTZ R3, R36, R5, !PT ;  /* 0x0000000524037209 */ /* 0x000fe40007810000 */
[----:B------:R-:W-:Y:S02]  /*4310*/  FMNMX.FTZ R2, R147, R2, !PT ;  /* 0x0000000293027209 */ /* 0x000fe40007810000 */
[----:B------:R-:W-:Y:S02]  /*4320*/  FMNMX.FTZ R3, R38, R3, !PT ;  /* 0x0000000326037209 */ /* 0x000fe40007810000 */
[----:B------:R-:W-:Y:S02]  /*4330*/  FMNMX.FTZ R2, R153, R2, !PT ;  /* 0x0000000299027209 */ /* 0x000fe40007810000 */
[----:B------:R-:W-:-:S02]  /*4340*/  FMNMX.FTZ R3, R39, R3, !PT ;  /* 0x0000000327037209 */ /* 0x000fc40007810000 */
[----:B------:R-:W-:Y:S02]  /*4350*/  FMNMX.FTZ R135, R146, R2, !PT ;  /* 0x0000000292877209 */ /* 0x000fe40007810000 */
[----:B------:R-:W-:Y:S02]  /*4360*/  ISETP.GT.AND P0, PT, R4, 0x20, PT ;  /* 0x000000200400780c */ /* 0x000fe40003f04270 */
[----:B------:R-:W-:Y:S02]  /*4370*/  FSEL R144, R68, -INF , P2 ;  /* 0xff80000044907808 */ /* 0x000fe40001000000 */
[----:B------:R-:W-:Y:S01]  /*4380*/  FMNMX.FTZ R2, R56, R3, !PT ;  /* 0x0000000338027209 */ /* 0x000fe20007810000 */
[----:B------:R-:W-:Y:S01]  /*4390*/  FFMA.FTZ R5, R9, c[0x0][0x2d0], -R20 ;  /* 0x0000b40009057a23 */ /* 0x000fe20000010814 */
[----:B------:R-:W-:Y:S02]  /*43a0*/  FSEL R145, R82, -INF , P0 ;  /* 0xff80000052917808 */ /* 0x000fe40000000000 */
[----:B------:R-:W-:-:S02]  /*43b0*/  FSEL R143, R69, -INF , P1 ;  /* 0xff800000458f7808 */ /* 0x000fc40000800000 */
[----:B------:R-:W-:Y:S02]  /*43c0*/  FMNMX.FTZ R135, R144, R135, !PT ;  /* 0x0000008790877209 */ /* 0x000fe40007810000 */
[----:B------:R-:W-:Y:S01]  /*43d0*/  FMNMX.FTZ R3, R57, R2, !PT ;  /* 0x0000000239037209 */ /* 0x000fe20007810000 */
[--C-:B------:R-:W-:Y:S01]  /*43e0*/  FFMA.FTZ R2, R11, c[0x0][0x2d0], -R20.reuse ;  /* 0x0000b4000b027a23 */ /* 0x100fe20000010814 */
[C---:B------:R-:W-:Y:S01]  /*43f0*/  ISETP.GT.AND P0, PT, R4.reuse, 0x21, PT ;  /* 0x000000210400780c */ /* 0x040fe20003f04270 */
[----:B------:R1:W-:Y:S01]  /*4400*/  MUFU.EX2 R245, R5 ;  /* 0x0000000500f57308 */ /* 0x0003e20000000800 */
[----:B------:R-:W-:Y:S02]  /*4410*/  FMNMX.FTZ R135, R143, R135, !PT ;  /* 0x000000878f877209 */ /* 0x000fe40007810000 */
[----:B------:R-:W-:Y:S02]  /*4420*/  FSEL R149, R83, -INF , P0 ;  /* 0xff80000053957808 */ /* 0x000fe40000000000 */
[----:B------:R-:W-:Y:S01]  /*4430*/  ISETP.GT.AND P0, PT, R4, 0x28, PT ;  /* 0x000000280400780c */ /* 0x000fe20003f04270 */
[----:B------:R-:W-:Y:S02]  /*4440*/  LDSM.16.MT88.4 R80, [R226+0x2000] ;  /* 0x00200000e250783b */ /* 0x000fe40000004200 */
[----:B------:R3:W-:Y:S01]  /*4450*/  MUFU.EX2 R211, R2 ;  /* 0x0000000200d37308 */ /* 0x0007e20000000800 */
[----:B--2---:R-:W-:Y:S01]  /*4460*/  FMNMX.FTZ R136, R0, R6, !PT ;  /* 0x0000000600887209 */ /* 0x004fe20007810000 */
[----:B------:R-:W-:-:S02]  /*4470*/  FFMA.FTZ R0, R12, c[0x0][0x2d0], -R20 ;  /* 0x0000b4000c007a23 */ /* 0x000fc40000010814 */
[----:B-1----:R-:W-:Y:S01]  /*4480*/  FFMA.FTZ R5, R10, c[0x0][0x2d0], -R20 ;  /* 0x0000b4000a057a23 */ /* 0x002fe20000010814 */
[----:B------:R-:W-:-:S03]  /*4490*/  ISETP.GT.AND P1, PT, R4, 0x29, PT ;  /* 0x000000290400780c */ /* 0x000fc60003f24270 */
[----:B------:R1:W-:Y:S01]  /*44a0*/  MUFU.EX2 R210, R5 ;  /* 0x0000000500d27308 */ /* 0x0003e20000000800 */
[----:B---3--:R-:W-:Y:S02]  /*44b0*/  FMNMX.FTZ R2, R145, R3, !PT ;  /* 0x0000000391027209 */ /* 0x008fe40007810000 */
[----:B------:R-:W-:Y:S02]  /*44c0*/  FSEL R141, R78, -INF , P0 ;  /* 0xff8000004e8d7808 */ /* 0x000fe40000000000 */
[----:B------:R-:W-:-:S03]  /*44d0*/  FMNMX.FTZ R2, R149, R2, !PT ;  /* 0x0000000295027209 */ /* 0x000fc60007810000 */
[----:B------:R2:W-:Y:S01]  /*44e0*/  MUFU.EX2 R246, R0 ;  /* 0x0000000000f67308 */ /* 0x0005e20000000800 */
[----:B------:R-:W-:Y:S01]  /*44f0*/  FSEL R142, R79, -INF , P1 ;  /* 0xff8000004f8e7808 */ /* 0x000fe20000800000 */
[----:B-1----:R-:W1:Y:S01]  /*4500*/  SHFL.BFLY PT, R5, R135, 0x2, 0x1f ;  /* 0x0c401f0087057f89 */ /* 0x002e6200000e0000 */
[C---:B------:R-:W-:Y:S02]  /*4510*/  ISETP.GT.AND P1, PT, R4.reuse, 0x30, PT ;  /* 0x000000300400780c */ /* 0x040fe40003f24270 */
[C---:B------:R-:W-:Y:S02]  /*4520*/  ISETP.GT.AND P0, PT, R4.reuse, 0x31, PT ;  /* 0x000000310400780c */ /* 0x040fe40003f04270 */
[----:B------:R-:W-:Y:S01]  /*4530*/  ISETP.GT.AND P2, PT, R4, 0x38, PT ;  /* 0x000000380400780c */ /* 0x000fe20003f44270 */
[----:B------:R-:W-:Y:S01]  /*4540*/  FMUL.FTZ R3, R136, c[0x0][0x2d0] ;  /* 0x0000b40088037a20 */ /* 0x000fe20000410000 */
[----:B--2---:R-:W-:Y:S01]  /*4550*/  FMNMX.FTZ R0, R141, R2, !PT ;  /* 0x000000028d007209 */ /* 0x004fe20007810000 */
[----:B------:R-:W-:Y:S01]  /*4560*/  LDSM.16.MT88.4 R76, [R229+0x2000] ;  /* 0x00200000e54c783b */ /* 0x000fe20000004200 */
[----:B------:R-:W-:-:S02]  /*4570*/  FSEL R140, R74, -INF , P1 ;  /* 0xff8000004a8c7808 */ /* 0x000fc40000800000 */
[----:B------:R-:W-:Y:S02]  /*4580*/  FMNMX.FTZ R0, R142, R0, !PT ;  /* 0x000000008e007209 */ /* 0x000fe40007810000 */
[----:B------:R-:W-:Y:S02]  /*4590*/  FSEL R139, R75, -INF , P0 ;  /* 0xff8000004b8b7808 */ /* 0x000fe40000000000 */
[----:B------:R-:W-:Y:S01]  /*45a0*/  FMNMX.FTZ R0, R140, R0, !PT ;  /* 0x000000008c007209 */ /* 0x000fe20007810000 */
[----:B------:R-:W-:Y:S01]  /*45b0*/  FFMA.FTZ R2, R13, c[0x0][0x2d0], -R20 ;  /* 0x0000b4000d027a23 */ /* 0x000fe20000010814 */
[----:B------:R-:W-:Y:S02]  /*45c0*/  ISETP.GT.AND P1, PT, R4, 0x39, PT ;  /* 0x000000390400780c */ /* 0x000fe40003f24270 */
[----:B------:R-:W-:Y:S02]  /*45d0*/  FSEL R138, R70, -INF , P2 ;  /* 0xff800000468a7808 */ /* 0x000fe40001000000 */
[----:B------:R-:W-:-:S02]  /*45e0*/  FMNMX.FTZ R0, R139, R0, !PT ;  /* 0x000000008b007209 */ /* 0x000fc40007810000 */
[----:B------:R-:W-:Y:S01]  /*45f0*/  FSETP.NEU.FTZ.AND P0, PT, R136, -INF , PT ;  /* 0xff8000008800780b */ /* 0x000fe20003f1d000 */
[----:B------:R2:W-:Y:S01]  /*4600*/  MUFU.EX2 R204, R2 ;  /* 0x0000000200cc7308 */ /* 0x0005e20000000800 */
[----:B------:R-:W-:Y:S02]  /*4610*/  FSEL R133, R71, -INF , P1 ;  /* 0xff80000047857808 */ /* 0x000fe40000800000 */
[----:B------:R-:W-:Y:S01]  /*4620*/  FMNMX.FTZ R134, R138, R0, !PT ;  /* 0x000000008a867209 */ /* 0x000fe20007810000 */
[----:B------:R-:W-:Y:S01]  /*4630*/  LDSM.16.MT88.4 R68, [R229+0x800] ;  /* 0x00080000e544783b */ /* 0x000fe20000004200 */
[----:B------:R-:W-:Y:S02]  /*4640*/  FSEL R3, R3, RZ, P0 ;  /* 0x000000ff03037208 */ /* 0x000fe40000000000 */
[----:B-1----:R-:W-:Y:S02]  /*4650*/  FMNMX.FTZ R135, R135, R5, !PT ;  /* 0x0000000587877209 */ /* 0x002fe40007810000 */
[----:B------:R-:W-:Y:S01]  /*4660*/  FMNMX.FTZ R134, R133, R134, !PT ;  /* 0x0000008685867209 */ /* 0x000fe20007810000 */
[----:B------:R-:W-:-:S02]  /*4670*/  FFMA.FTZ R0, R24, c[0x0][0x2d0], -R3 ;  /* 0x0000b40018007a23 */ /* 0x000fc40000010803 */
[----:B--2---:R-:W-:Y:S02]  /*4680*/  FFMA.FTZ R2, R14, c[0x0][0x2d0], -R20 ;  /* 0x0000b4000e027a23 */ /* 0x004fe40000010814 */
[----:B------:R-:W-:Y:S02]  /*4690*/  SHFL.BFLY PT, R4, R134, 0x2, 0x1f ;  /* 0x0c401f0086047f89 */ /* 0x000fe400000e0000 */
[----:B------:R1:W-:Y:S08]  /*46a0*/  MUFU.EX2 R207, R2 ;  /* 0x0000000200cf7308 */ /* 0x0003f00000000800 */
[----:B------:R2:W-:Y:S01]  /*46b0*/  MUFU.EX2 R132, R0 ;  /* 0x0000000000847308 */ /* 0x0005e20000000800 */
[----:B-1----:R-:W1:Y:S01]  /*46c0*/  SHFL.BFLY PT, R2, R135, 0x1, 0x1f ;  /* 0x0c201f0087027f89 */ /* 0x002e6200000e0000 */
[----:B--2---:R-:W-:-:S06]  /*46d0*/  FFMA.FTZ R0, R28, c[0x0][0x2d0], -R3 ;  /* 0x0000b4001c007a23 */ /* 0x004fcc0000010803 */
[----:B------:R2:W-:Y:S02]  /*46e0*/  MUFU.EX2 R131, R0 ;  /* 0x0000000000837308 */ /* 0x0005e40000000800 */
[----:B--2---:R-:W-:-:S06]  /*46f0*/  FFMA.FTZ R0, R27, c[0x0][0x2d0], -R3 ;  /* 0x0000b4001b007a23 */ /* 0x004fcc0000010803 */
[----:B------:R2:W-:Y:S01]  /*4700*/  MUFU.EX2 R194, R0 ;  /* 0x0000000000c27308 */ /* 0x0005e20000000800 */
[----:B-1----:R-:W-:Y:S02]  /*4710*/  FMNMX.FTZ R135, R135, R2, !PT ;  /* 0x0000000287877209 */ /* 0x002fe40007810000 */
[----:B------:R-:W-:Y:S01]  /*4720*/  FMNMX.FTZ R134, R134, R4, !PT ;  /* 0x0000000486867209 */ /* 0x000fe20007810000 */
[----:B--2---:R-:W-:-:S04]  /*4730*/  FFMA.FTZ R0, R26, c[0x0][0x2d0], -R3 ;  /* 0x0000b4001a007a23 */ /* 0x004fc80000010803 */
[----:B------:R1:W-:Y:S01]  /*4740*/  MUFU.EX2 R195, R0 ;  /* 0x0000000000c37308 */ /* 0x0003e20000000800 */
[C---:B------:R-:W-:Y:S01]  /*4750*/  FMUL.FTZ R2, R135.reuse, c[0x0][0x2d0] ;  /* 0x0000b40087027a20 */ /* 0x040fe20000410000 */
[----:B------:R-:W-:Y:S01]  /*4760*/  FSETP.NEU.FTZ.AND P0, PT, R135, -INF , PT ;  /* 0xff8000008700780b */ /* 0x000fe20003f1d000 */
[----:B------:R-:W2:Y:S01]  /*4770*/  SHFL.BFLY PT, R4, R134, 0x1, 0x1f ;  /* 0x0c201f0086047f89 */ /* 0x000ea200000e0000 */
[----:B-1----:R-:W-:-:S04]  /*4780*/  FFMA.FTZ R0, R16, c[0x0][0x2d0], -R3 ;  /* 0x0000b40010007a23 */ /* 0x002fc80000010803 */
[----:B------:R1:W-:Y:S01]  /*4790*/  MUFU.EX2 R198, R0 ;  /* 0x0000000000c67308 */ /* 0x0003e20000000800 */
[----:B------:R-:W-:Y:S01]  /*47a0*/  FSEL R2, R2, RZ, P0 ;  /* 0x000000ff02027208 */ /* 0x000fe20000000000 */
[----:B-1----:R-:W-:-:S06]  /*47b0*/  FFMA.FTZ R0, R18, c[0x0][0x2d0], -R3 ;  /* 0x0000b40012007a23 */ /* 0x002fcc0000010803 */
[----:B------:R1:W-:Y:S02]  /*47c0*/  MUFU.EX2 R199, R0 ;  /* 0x0000000000c77308 */ /* 0x0003e40000000800 */
[----:B-1----:R-:W-:-:S06]  /*47d0*/  FFMA.FTZ R0, R23, c[0x0][0x2d0], -R3 ;  /* 0x0000b40017007a23 */ /* 0x002fcc0000010803 */
[----:B------:R1:W-:Y:S02]  /*47e0*/  MUFU.EX2 R205, R0 ;  /* 0x0000000000cd7308 */ /* 0x0003e40000000800 */
[----:B-1----:R-:W-:-:S06]  /*47f0*/  FFMA.FTZ R0, R29, c[0x0][0x2d0], -R3 ;  /* 0x0000b4001d007a23 */ /* 0x002fcc0000010803 */
[----:B------:R1:W-:Y:S01]  /*4800*/  MUFU.EX2 R224, R0 ;  /* 0x0000000000e07308 */ /* 0x0003e20000000800 */
[----:B--2---:R-:W-:Y:S01]  /*4810*/  FMNMX.FTZ R134, R134, R4, !PT ;  /* 0x0000000486867209 */ /* 0x004fe20007810000 */
[----:B-1----:R-:W-:-:S06]  /*4820*/  FFMA.FTZ R0, R22, c[0x0][0x2d0], -R2 ;  /* 0x0000b40016007a23 */ /* 0x002fcc0000010802 */
[----:B------:R1:W-:Y:S01]  /*4830*/  MUFU.EX2 R130, R0 ;  /* 0x0000000000827308 */ /* 0x0003e20000000800 */
[--C-:B------:R-:W-:Y:S02]  /*4840*/  FFMA.FTZ R4, R17, c[0x0][0x2d0], -R2.reuse ;  /* 0x0000b40011047a23 */ /* 0x100fe40000010802 */
[----:B-1----:R-:W-:Y:S01]  /*4850*/  FFMA.FTZ R0, R25, c[0x0][0x2d0], -R2 ;  /* 0x0000b40019007a23 */ /* 0x002fe20000010802 */
[----:B------:R-:W-:-:S04]  /*4860*/  FSETP.NEU.FTZ.AND P0, PT, R134, -INF , PT ;  /* 0xff8000008600780b */ /* 0x000fc80003f1d000 */
[----:B------:R-:W-:Y:S01]  /*4870*/  MUFU.EX2 R193, R4 ;  /* 0x0000000400c17308 */ /* 0x000fe20000000800 */
[----:B------:R-:W1:Y:S07]  /*4880*/  LDSM.16.MT88.4 R24, [R229] ;  /* 0x00000000e518783b */ /* 0x000e6e0000004200 */
[----:B------:R2:W3:Y:S02]  /*4890*/  MUFU.EX2 R129, R0 ;  /* 0x0000000000817308 */ /* 0x0004e40000000800 */
[----:B--2---:R-:W-:-:S06]  /*48a0*/  FFMA.FTZ R0, R15, c[0x0][0x2d0], -R2 ;  /* 0x0000b4000f007a23 */ /* 0x004fcc0000010802 */
[----:B------:R2:W-:Y:S01]  /*48b0*/  MUFU.EX2 R186, R0 ;  /* 0x0000000000ba7308 */ /* 0x0005e20000000800 */
[--C-:B------:R-:W-:Y:S02]  /*48c0*/  FFMA.FTZ R4, R21, c[0x0][0x2d0], -R2.reuse ;  /* 0x0000b40015047a23 */ /* 0x100fe40000010802 */
[----:B--2---:R-:W-:-:S05]  /*48d0*/  FFMA.FTZ R0, R19, c[0x0][0x2d0], -R2 ;  /* 0x0000b40013007a23 */ /* 0x004fca0000010802 */
[----:B------:R2:W4:Y:S02]  /*48e0*/  MUFU.EX2 R187, R0 ;  /* 0x0000000000bb7308 */ /* 0x0005240000000800 */
[----:B--2---:R-:W-:-:S06]  /*48f0*/  FMUL.FTZ R0, R134, c[0x0][0x2d0] ;  /* 0x0000b40086007a20 */ /* 0x004fcc0000410000 */
[----:B------:R2:W-:Y:S01]  /*4900*/  MUFU.EX2 R197, R4 ;  /* 0x0000000400c57308 */ /* 0x0005e20000000800 */
[----:B------:R-:W-:-:S05]  /*4910*/  FSEL R0, R0, RZ, P0 ;  /* 0x000000ff00007208 */ /* 0x000fca0000000000 */
[----:B--2---:R-:W-:-:S04]  /*4920*/  FFMA.FTZ R4, R32, c[0x0][0x2d0], -R0 ;  /* 0x0000b40020047a23 */ /* 0x004fc80000010800 */
[----:B------:R2:W-:Y:S02]  /*4930*/  MUFU.EX2 R128, R4 ;  /* 0x0000000400807308 */ /* 0x0005e40000000800 */
[--C-:B--2---:R-:W-:Y:S02]  /*4940*/  FFMA.FTZ R4, R33, c[0x0][0x2d0], -R0.reuse ;  /* 0x0000b40021047a23 */ /* 0x104fe40000010800 */
[----:B------:R-:W2:Y:S04]  /*4950*/  LDSM.16.MT88.4 R32, [R226] ;  /* 0x00000000e220783b */ /* 0x000ea80000004200 */
[----:B------:R1:W1:Y:S02]  /*4960*/  MUFU.EX2 R21, R4 ;  /* 0x0000000400157308 */ /* 0x0002640000000800 */
[----:B-1----:R-:W-:-:S06]  /*4970*/  FFMA.FTZ R4, R30, c[0x0][0x2d0], -R0 ;  /* 0x0000b4001e047a23 */ /* 0x002fcc0000010800 */
[----:B------:R1:W-:Y:S02]  /*4980*/  MUFU.EX2 R184, R4 ;  /* 0x0000000400b87308 */ /* 0x0003e40000000800 */
[----:B-1----:R-:W-:-:S06]  /*4990*/  FFMA.FTZ R4, R36, c[0x0][0x2d0], -R0 ;  /* 0x0000b40024047a23 */ /* 0x002fcc0000010800 */
[----:B------:R1:W1:Y:S02]  /*49a0*/  MUFU.EX2 R185, R4 ;  /* 0x0000000400b97308 */ /* 0x0002640000000800 */
[----:B-1----:R-:W-:-:S06]  /*49b0*/  FFMA.FTZ R4, R31, c[0x0][0x2d0], -R2 ;  /* 0x0000b4001f047a23 */ /* 0x002fcc0000010802 */
[----:B------:R1:W-:Y:S02]  /*49c0*/  MUFU.EX2 R181, R4 ;  /* 0x0000000400b57308 */ /* 0x0003e40000000800 */
[----:B-1----:R-:W-:-:S06]  /*49d0*/  FFMA.FTZ R4, R37, c[0x0][0x2d0], -R2 ;  /* 0x0000b40025047a23 */ /* 0x002fcc0000010802 */
[----:B------:R1:W-:Y:S01]  /*49e0*/  MUFU.EX2 R227, R4 ;  /* 0x0000000400e37308 */ /* 0x0003e20000000800 */
[----:B---3--:R-:W-:Y:S02]  /*49f0*/  F2FP.PACK_AB R12, R129, R130 ;  /* 0x00000082810c723e */ /* 0x008fe400000000ff */
[----:B----4-:R-:W-:Y:S02]  /*4a00*/  F2FP.PACK_AB R14, R187, R186 ;  /* 0x000000babb0e723e */ /* 0x010fe400000000ff */
[----:B------:R-:W-:Y:S01]  /*4a10*/  F2FP.PACK_AB R13, R21, R128 ;  /* 0x00000080150d723e */ /* 0x000fe200000000ff */
[----:B-1----:R-:W-:-:S04]  /*4a20*/  FFMA.FTZ R4, R38, c[0x0][0x2d0], -R0 ;  /* 0x0000b40026047a23 */ /* 0x002fc80000010800 */
[----:B------:R1:W-:Y:S01]  /*4a30*/  MUFU.EX2 R192, R4 ;  /* 0x0000000400c07308 */ /* 0x0003e20000000800 */
[----:B------:R-:W-:Y:S01]  /*4a40*/  F2FP.PACK_AB R15, R185, R184 ;  /* 0x000000b8b90f723e */ /* 0x000fe200000000ff */
[----:B-1----:R-:W-:-:S06]  /*4a50*/  FFMA.FTZ R4, R39, c[0x0][0x2d0], -R0 ;  /* 0x0000b40027047a23 */ /* 0x002fcc0000010800 */
[----:B------:R1:W3:Y:S01]  /*4a60*/  MUFU.EX2 R196, R4 ;  /* 0x0000000400c47308 */ /* 0x0002e20000000800 */
[----:B------:R-:W-:Y:S01]  /*4a70*/  HMMA.16816.F32 R64, R12, R48, RZ ;  /* 0x000000300c40723c */ /* 0x000fe200000018ff */
[----:B-1----:R-:W-:-:S06]  /*4a80*/  FFMA.FTZ R4, R56, c[0x0][0x2d0], -R0 ;  /* 0x0000b40038047a23 */ /* 0x002fcc0000010800 */
[----:B------:R1:W-:Y:S02]  /*4a90*/  MUFU.EX2 R247, R4 ;  /* 0x0000000400f77308 */ /* 0x0003e40000000800 */
[----:B-1----:R-:W-:Y:S01]  /*4aa0*/  FFMA.FTZ R4, R57, c[0x0][0x2d0], -R0 ;  /* 0x0000b40039047a23 */ /* 0x002fe20000010800 */
[----:B------:R-:W-:Y:S01]  /*4ab0*/  F2FP.PACK_AB R16, R152, R154 ;  /* 0x0000009a9810723e */ /* 0x000fe200000000ff */
[----:B------:R-:W-:Y:S01]  /*4ac0*/  HMMA.16816.F32 R84, R12, R24, RZ ;  /* 0x000000180c54723c */ /* 0x000fe200000018ff */
[----:B------:R-:W-:-:S03]  /*4ad0*/  F2FP.PACK_AB R18, R210, R245 ;  /* 0x000000f5d212723e */ /* 0x000fc600000000ff */
[----:B------:R1:W4:Y:S01]  /*4ae0*/  MUFU.EX2 R252, R4 ;  /* 0x0000000400fc7308 */ /* 0x0003220000000800 */
[----:B------:R-:W-:Y:S01]  /*4af0*/  F2FP.PACK_AB R17, R131, R132 ;  /* 0x000000848311723e */ /* 0x000fe200000000ff */
[----:B------:R-:W-:Y:S01]  /*4b00*/  LDSM.16.MT88.4 R56, [R228] ;  /* 0x00000000e438783b */ /* 0x000fe20000004200 */
[----:B------:R-:W-:Y:S02]  /*4b10*/  F2FP.PACK_AB R19, R195, R194 ;  /* 0x000000c2c313723e */ /* 0x000fe400000000ff */
[----:B---3--:R-:W-:Y:S02]  /*4b20*/  F2FP.PACK_AB R5, R196, R192 ;  /* 0x000000c0c405723e */ /* 0x008fe400000000ff */
[----:B------:R-:W-:-:S03]  /*4b30*/  F2FP.PACK_AB R6, R227, R181 ;  /* 0x000000b5e306723e */ /* 0x000fc600000000ff */
[----:B------:R-:W-:Y:S01]  /*4b40*/  HMMA.16816.F32 R28, R16, R24, RZ ;  /* 0x00000018101c723c */ /* 0x000fe200000018ff */
[----:B-1----:R-:W-:Y:S02]  /*4b50*/  F2FP.PACK_AB R4, R197, R193 ;  /* 0x000000c1c504723e */ /* 0x002fe400000000ff */
[----:B----4-:R-:W-:-:S05]  /*4b60*/  F2FP.PACK_AB R7, R252, R247 ;  /* 0x000000f7fc07723e */ /* 0x010fca00000000ff */
[----:B--2---:R-:W-:Y:S08]  /*4b70*/  HMMA.16816.F32 R52, R16, R32, RZ ;  /* 0x000000201034723c */ /* 0x004ff000000018ff */
[----:B------:R-:W-:Y:S01]  /*4b80*/  HMMA.16816.F32 R176, R4, R44, R64 ;  /* 0x0000002c04b0723c */ /* 0x000fe20000001840 */
[----:B------:R-:W1:Y:S01]  /*4b90*/  LDSM.16.MT88.4 R64, [R228+0x2800] ;  /* 0x00280000e440783b */ /* 0x000e620000004200 */
[----:B------:R-:W-:-:S02]  /*4ba0*/  F2FP.PACK_AB R8, R246, R211 ;  /* 0x000000d3f608723e */ /* 0x000fc400000000ff */
[----:B------:R-:W-:Y:S02]  /*4bb0*/  F2FP.PACK_AB R9, R199, R198 ;  /* 0x000000c6c709723e */ /* 0x000fe400000000ff */
[----:B------:R-:W-:Y:S02]  /*4bc0*/  F2FP.PACK_AB R10, R207, R204 ;  /* 0x000000cccf0a723e */ /* 0x000fe400000000ff */
[----:B------:R-:W-:Y:S01]  /*4bd0*/  F2FP.PACK_AB R11, R224, R205 ;  /* 0x000000cde00b723e */ /* 0x000fe200000000ff */
[----:B------:R-:W-:Y:S08]  /*4be0*/  HMMA.16816.F32 R216, R4, R68, R84 ;  /* 0x0000004404d8723c */ /* 0x000ff00000001854 */
[----:B------:R-:W-:Y:S08]  /*4bf0*/  HMMA.16816.F32 R84, R12, R104, RZ ;  /* 0x000000680c54723c */ /* 0x000ff000000018ff */
[C---:B------:R-:W-:Y:S01]  /*4c00*/  HMMA.16816.F32 R248, R8.reuse, R68, R28 ;  /* 0x0000004408f8723c */ /* 0x040fe2000000181c */
[----:B------:R-:W2:Y:S07]  /*4c10*/  LDSM.16.MT88.4 R28, [R225+0x2800] ;  /* 0x00280000e11c783b */ /* 0x000eae0000004200 */
[----:B------:R-:W-:Y:S01]  /*4c20*/  HMMA.16816.F32 R200, R8, R40, R52 ;  /* 0x0000002808c8723c */ /* 0x000fe20000001834 */
[----:B------:R-:W3:Y:S07]  /*4c30*/  LDSM.16.MT88.4 R52, [R226+0x2800] ;  /* 0x00280000e234783b */ /* 0x000eee0000004200 */
[C---:B------:R-:W-:Y:S08]  /*4c40*/  HMMA.16816.F32 R72, R16.reuse, R48, RZ ;  /* 0x000000301048723c */ /* 0x040ff000000018ff */
[C---:B------:R-:W-:Y:S08]  /*4c50*/  HMMA.16816.F32 R116, R16.reuse, R60, RZ ;  /* 0x0000003c1074723c */ /* 0x040ff000000018ff */
[C---:B------:R-:W-:Y:S08]  /*4c60*/  HMMA.16816.F32 R88, R16.reuse, R104, RZ ;  /* 0x000000681058723c */ /* 0x040ff000000018ff */
[----:B------:R-:W-:Y:S08]  /*4c70*/  HMMA.16816.F32 R108, R16, R80, RZ ;  /* 0x00000050106c723c */ /* 0x000ff000000018ff */
[----:B-1----:R-:W-:Y:S08]  /*4c80*/  HMMA.16816.F32 R84, R4, R64, R84 ;  /* 0x000000400454723c */ /* 0x002ff00000001854 */
[----:B------:R-:W-:Y:S08]  /*4c90*/  HMMA.16816.F32 R36, R12, R32, RZ ;  /* 0x000000200c24723c */ /* 0x000ff000000018ff */
[C---:B------:R-:W-:Y:S01]  /*4ca0*/  HMMA.16816.F32 R172, R8.reuse, R44, R72 ;  /* 0x0000002c08ac723c */ /* 0x040fe20000001848 */
[----:B------:R-:W1:Y:S07]  /*4cb0*/  LDSM.16.MT88.4 R72, [R229+0x2800] ;  /* 0x00280000e548783b */ /* 0x000e6e0000004200 */
[----:B--2---:R-:W-:Y:S01]  /*4cc0*/  HMMA.16816.F32 R116, R8, R28, R116 ;  /* 0x0000001c0874723c */ /* 0x004fe20000001874 */
[----:B------:R-:W-:-:S07]  /*4cd0*/  IMAD.MOV.U32 R206, RZ, RZ, R84 ;  /* 0x000000ffffce7224 */ /* 0x000fce00078e0054 */
[----:B------:R-:W-:Y:S08]  /*4ce0*/  HMMA.16816.F32 R112, R12, R60, RZ ;  /* 0x0000003c0c70723c */ /* 0x000ff000000018ff */
[-C--:B------:R-:W-:Y:S08]  /*4cf0*/  HMMA.16816.F32 R96, R16, R76.reuse, RZ ;  /* 0x0000004c1060723c */ /* 0x080ff000000018ff */
[----:B------:R-:W-:Y:S07]  /*4d00*/  HMMA.16816.F32 R92, R12, R76, RZ ;  /* 0x0000004c0c5c723c */ /* 0x000fee00000018ff */
[----:B------:R-:W-:Y:S01]  /*4d10*/  IMAD.MOV.U32 R77, RZ, RZ, R85 ;  /* 0x000000ffff4d7224 */ /* 0x000fe200078e0055 */
[----:B------:R-:W-:Y:S01]  /*4d20*/  HMMA.16816.F32 R88, R8, R64, R88 ;  /* 0x000000400858723c */ /* 0x000fe20000001858 */
[----:B------:R-:W-:-:S06]  /*4d30*/  IMAD.MOV.U32 R76, RZ, RZ, R86 ;  /* 0x000000ffff4c7224 */ /* 0x000fcc00078e0056 */
[----:B------:R-:W-:Y:S01]  /*4d40*/  IMAD.MOV.U32 R64, RZ, RZ, R87 ;  /* 0x000000ffff407224 */ /* 0x000fe200078e0057 */
[----:B---3--:R-:W-:Y:S08]  /*4d50*/  HMMA.16816.F32 R108, R8, R52, R108 ;  /* 0x00000034086c723c */ /* 0x008ff0000000186c */
[C---:B------:R-:W-:Y:S08]  /*4d60*/  HMMA.16816.F32 R84, R12.reuse, R62, RZ ;  /* 0x0000003e0c54723c */ /* 0x040ff000000018ff */
[----:B------:R-:W-:Y:S08]  /*4d70*/  HMMA.16816.F32 R100, R12, R80, RZ ;  /* 0x000000500c64723c */ /* 0x000ff000000018ff */
[----:B------:R-:W-:Y:S01]  /*4d80*/  HMMA.16816.F32 R188, R4, R40, R36 ;  /* 0x0000002804bc723c */ /* 0x000fe20000001824 */
[----:B------:R-:W2:Y:S01]  /*4d90*/  LDSM.16.MT88.4 R36, [R228+0x800] ;  /* 0x00080000e424783b */ /* 0x000ea20000004200 */
[----:B------:R-:W-:-:S02]  /*4da0*/  IMAD.MOV.U32 R61, RZ, RZ, R119 ;  /* 0x000000ffff3d7224 */ /* 0x000fc400078e0077 */
[----:B------:R-:W-:Y:S02]  /*4db0*/  IMAD.MOV.U32 R60, RZ, RZ, R118 ;  /* 0x000000ffff3c7224 */ /* 0x000fe400078e0076 */
[----:B------:R-:W-:Y:S02]  /*4dc0*/  IMAD.MOV.U32 R80, RZ, RZ, R116 ;  /* 0x000000ffff507224 */ /* 0x000fe400078e0074 */
[----:B------:R-:W-:Y:S02]  /*4dd0*/  IMAD.MOV.U32 R81, RZ, RZ, R117 ;  /* 0x000000ffff517224 */ /* 0x000fe400078e0075 */
[----:B------:R-:W-:Y:S01]  /*4de0*/  HMMA.16816.F32 R116, R4, R28, R112 ;  /* 0x0000001c0474723c */ /* 0x000fe20000001870 */
[----:B------:R-:W-:Y:S02]  /*4df0*/  IMAD.MOV.U32 R23, RZ, RZ, R111 ;  /* 0x000000ffff177224 */ /* 0x000fe400078e006f */
[----:B------:R-:W-:-:S04]  /*4e00*/  IMAD.MOV.U32 R22, RZ, RZ, R110 ;  /* 0x000000ffff167224 */ /* 0x000fc800078e006e */
[----:B------:R-:W-:Y:S01]  /*4e10*/  IMAD.MOV.U32 R29, RZ, RZ, R109 ;  /* 0x000000ffff1d7224 */ /* 0x000fe200078e006d */
[----:B------:R-:W-:Y:S01]  /*4e20*/  HMMA.16816.F32 R124, R16, R56, RZ ;  /* 0x00000038107c723c */ /* 0x000fe200000018ff */
[----:B------:R-:W-:-:S07]  /*4e30*/  IMAD.MOV.U32 R28, RZ, RZ, R108 ;  /* 0x000000ffff1c7224 */ /* 0x000fce00078e006c */
[----:B------:R-:W-:Y:S08]  /*4e40*/  HMMA.16816.F32 R120, R12, R56, RZ ;  /* 0x000000380c78723c */ /* 0x000ff000000018ff */
[C---:B------:R-:W-:Y:S08]  /*4e50*/  HMMA.16816.F32 R108, R4.reuse, R30, R84 ;  /* 0x0000001e046c723c */ /* 0x040ff00000001854 */
[----:B------:R-:W-:Y:S08]  /*4e60*/  HMMA.16816.F32 R100, R4, R52, R100 ;  /* 0x000000340464723c */ /* 0x000ff00000001864 */
[-C--:B-1----:R-:W-:Y:S08]  /*4e70*/  HMMA.16816.F32 R96, R8, R72.reuse, R96 ;  /* 0x000000480860723c */ /* 0x082ff00000001860 */
[----:B------:R-:W-:Y:S08]  /*4e80*/  HMMA.16816.F32 R92, R4, R72, R92 ;  /* 0x00000048045c723c */ /* 0x000ff0000000185c */
[----:B------:R-:W-:Y:S01]  /*4e90*/  HMMA.16816.F32 R84, R12, R82, RZ ;  /* 0x000000520c54723c */ /* 0x000fe200000018ff */
[----:B------:R-:W-:-:S02]  /*4ea0*/  IMAD.MOV.U32 R57, RZ, RZ, R102 ;  /* 0x000000ffff397224 */ /* 0x000fc400078e0066 */
[----:B------:R-:W-:Y:S02]  /*4eb0*/  IMAD.MOV.U32 R56, RZ, RZ, R103 ;  /* 0x000000ffff387224 */ /* 0x000fe400078e0067 */
[----:B------:R-:W-:Y:S02]  /*4ec0*/  IMAD.MOV.U32 R233, RZ, RZ, R88 ;  /* 0x000000ffffe97224 */ /* 0x000fe400078e0058 */
[----:B------:R-:W-:Y:S01]  /*4ed0*/  IMAD.MOV.U32 R232, RZ, RZ, R89 ;  /* 0x000000ffffe87224 */ /* 0x000fe200078e0059 */
[----:B--2---:R-:W-:Y:S01]  /*4ee0*/  HMMA.16816.F32 R220, R8, R36, R124 ;  /* 0x0000002408dc723c */ /* 0x004fe2000000187c */
[----:B------:R-:W-:Y:S02]  /*4ef0*/  IMAD.MOV.U32 R25, RZ, RZ, R98 ;  /* 0x000000ffff197224 */ /* 0x000fe400078e0062 */
[----:B------:R-:W-:Y:S02]  /*4f00*/  IMAD.MOV.U32 R171, RZ, RZ, R99 ;  /* 0x000000ffffab7224 */ /* 0x000fe400078e0063 */
[----:B------:R-:W-:-:S02]  /*4f10*/  IMAD.MOV.U32 R41, RZ, RZ, R97 ;  /* 0x000000ffff297224 */ /* 0x000fc400078e0061 */
[----:B------:R-:W-:Y:S01]  /*4f20*/  IMAD.MOV.U32 R40, RZ, RZ, R96 ;  /* 0x000000ffff287224 */ /* 0x000fe200078e0060 */
[C---:B------:R-:W-:Y:S01]  /*4f30*/  HMMA.16816.F32 R212, R4.reuse, R36, R120 ;  /* 0x0000002404d4723c */ /* 0x040fe20000001878 */
[----:B------:R-:W-:Y:S02]  /*4f40*/  IMAD.MOV.U32 R24, RZ, RZ, R94 ;  /* 0x000000ffff187224 */ /* 0x000fe400078e005e */
[----:B------:R-:W-:Y:S02]  /*4f50*/  IMAD.MOV.U32 R104, RZ, RZ, R92 ;  /* 0x000000ffff687224 */ /* 0x000fe400078e005c */
[----:B------:R-:W-:Y:S02]  /*4f60*/  IMAD.MOV.U32 R105, RZ, RZ, R93 ;  /* 0x000000ffff697224 */ /* 0x000fe400078e005d */
[----:B------:R-:W-:Y:S01]  /*4f70*/  IMAD.MOV.U32 R37, RZ, RZ, R100 ;  /* 0x000000ffff257224 */ /* 0x000fe200078e0064 */
[----:B------:R-:W-:Y:S01]  /*4f80*/  HMMA.16816.F32 R112, R4, R54, R84 ;  /* 0x000000360470723c */ /* 0x000fe20000001854 */
[----:B------:R-:W-:-:S02]  /*4f90*/  IMAD.MOV.U32 R36, RZ, RZ, R101 ;  /* 0x000000ffff247224 */ /* 0x000fc400078e0065 */
[----:B------:R-:W-:Y:S02]  /*4fa0*/  IMAD.MOV.U32 R234, RZ, RZ, R95 ;  /* 0x000000ffffea7224 */ /* 0x000fe400078e005f */
[----:B------:R-:W-:Y:S02]  /*4fb0*/  IMAD.MOV.U32 R231, RZ, RZ, R90 ;  /* 0x000000ffffe77224 */ /* 0x000fe400078e005a */
[----:B------:R-:W-:Y:S01]  /*4fc0*/  IMAD.MOV.U32 R230, RZ, RZ, R91 ;  /* 0x000000ffffe67224 */ /* 0x000fe200078e005b */
[C---:B------:R-:W-:Y:S08]  /*4fd0*/  HMMA.16816.F32 R100, R12.reuse, R50, RZ ;  /* 0x000000320c64723c */ /* 0x040ff000000018ff */
[C---:B------:R-:W-:Y:S08]  /*4fe0*/  HMMA.16816.F32 R96, R12.reuse, R34, RZ ;  /* 0x000000220c60723c */ /* 0x040ff000000018ff */
[C---:B------:R-:W-:Y:S08]  /*4ff0*/  HMMA.16816.F32 R92, R12.reuse, R26, RZ ;  /* 0x0000001a0c5c723c */ /* 0x040ff000000018ff */
[C---:B------:R-:W-:Y:S08]  /*5000*/  HMMA.16816.F32 R88, R12.reuse, R58, RZ ;  /* 0x0000003a0c58723c */ /* 0x040ff000000018ff */
[C---:B------:R-:W-:Y:S08]  /*5010*/  HMMA.16816.F32 R84, R12.reuse, R78, RZ ;  /* 0x0000004e0c54723c */ /* 0x040ff000000018ff */
[----:B------:R-:W-:Y:S01]  /*5020*/  HMMA.16816.F32 R12, R12, R106, RZ ;  /* 0x0000006a0c0c723c */ /* 0x000fe200000018ff */
[----:B------:R-:W-:-:S02]  /*5030*/  IMAD.MOV.U32 R73, RZ, RZ, R181 ;  /* 0x000000ffff497224 */ /* 0x000fc400078e00b5 */
[----:B------:R-:W-:-:S05]  /*5040*/  IMAD.MOV.U32 R65, RZ, RZ, R180 ;  /* 0x000000ffff417224 */ /* 0x000fca00078e00b4 */
[C---:B------:R-:W-:Y:S08]  /*5050*/  HMMA.16816.F32 R100, R4.reuse, R46, R100 ;  /* 0x0000002e0464723c */ /* 0x040ff00000001864 */
[C---:B------:R-:W-:Y:S08]  /*5060*/  HMMA.16816.F32 R96, R4.reuse, R42, R96 ;  /* 0x0000002a0460723c */ /* 0x040ff00000001860 */
[C---:B------:R-:W-:Y:S08]  /*5070*/  HMMA.16816.F32 R92, R4.reuse, R70, R92 ;  /* 0x00000046045c723c */ /* 0x040ff0000000185c */
[C---:B------:R-:W-:Y:S08]  /*5080*/  HMMA.16816.F32 R180, R4.reuse, R38, R88 ;  /* 0x0000002604b4723c */ /* 0x040ff00000001858 */
[C---:B------:R-:W-:Y:S08]  /*5090*/  HMMA.16816.F32 R120, R4.reuse, R74, R84 ;  /* 0x0000004a0478723c */ /* 0x040ff00000001854 */
[----:B------:R-:W-:Y:S08]  /*50a0*/  HMMA.16816.F32 R124, R4, R66, R12 ;  /* 0x00000042047c723c */ /* 0x000ff0000000180c */
[C---:B------:R-:W-:Y:S08]  /*50b0*/  HMMA.16816.F32 R48, R16.reuse, R50, RZ ;  /* 0x000000321030723c */ /* 0x040ff000000018ff */
[----:B------:R-:W-:Y:S11]  /*50c0*/  HMMA.16816.F32 R4, R16, R58, RZ ;  /* 0x0000003a1004723c */ /* 0x000ff600000018ff */
[----:B------:R-:W-:Y:S05]  /*50d0*/  @!UPT UIADD3 URZ, URZ, URZ, URZ ;  /* 0x0000003f3f3ff290 */ /* 0x000fea000fffe03f */
[C---:B------:R-:W-:Y:S08]  /*50e0*/  HMMA.16816.F32 R88, R8.reuse, R46, R48 ;  /* 0x0000002e0858723c */ /* 0x040ff00000001830 */
[----:B------:R-:W-:Y:S08]  /*50f0*/  HMMA.16816.F32 R48, R8, R38, R4 ;  /* 0x000000260830723c */ /* 0x000ff00000001804 */
[----:B------:R-:W-:Y:S11]  /*5100*/  HMMA.16816.F32 R4, R16, R62, RZ ;  /* 0x0000003e1004723c */ /* 0x000ff600000018ff */
[----:B------:R-:W-:Y:S11]  /*5110*/  @!UPT UIADD3 URZ, URZ, URZ, URZ ;  /* 0x0000003f3f3ff290 */ /* 0x000ff6000fffe03f */
[----:B------:R-:W-:Y:S02]  /*5120*/  @!UPT UIADD3 URZ, URZ, URZ, URZ ;  /* 0x0000003f3f3ff290 */ /* 0x000fe4000fffe03f */
[----:B------:R-:W-:Y:S08]  /*5130*/  HMMA.16816.F32 R44, R8, R30, R4 ;  /* 0x0000001e082c723c */ /* 0x000ff00000001804 */
[----:B------:R-:W-:Y:S01]  /*5140*/  HMMA.16816.F32 R4, R16, R82, RZ ;  /* 0x000000521004723c */ /* 0x000fe200000018ff */
[----:B------:R-:W-:Y:S02]  /*5150*/  IMAD.MOV.U32 R72, RZ, RZ, R25 ;  /* 0x000000ffff487224 */ /* 0x000fe400078e0019 */
[----:B------:R-:W-:-:S05]  /*5160*/  IMAD.MOV.U32 R15, RZ, RZ, R24 ;  /* 0x000000ffff0f7224 */ /* 0x000fca00078e0018 */
[C---:B------:R-:W-:Y:S08]  /*5170*/  HMMA.16816.F32 R32, R16.reuse, R34, RZ ;  /* 0x000000221020723c */ /* 0x040ff000000018ff */
[----:B------:R-:W-:Y:S08]  /*5180*/  HMMA.16816.F32 R24, R16, R26, RZ ;  /* 0x0000001a1018723c */ /* 0x000ff000000018ff */
[----:B------:R-:W-:Y:S08]  /*5190*/  HMMA.16816.F32 R52, R8, R54, R4 ;  /* 0x000000360834723c */ /* 0x000ff00000001804 */
[C---:B------:R-:W-:Y:S08]  /*51a0*/  HMMA.16816.F32 R4, R16.reuse, R78, RZ ;  /* 0x0000004e1004723c */ /* 0x040ff000000018ff */
[----:B------:R-:W-:Y:S01]  /*51b0*/  HMMA.16816.F32 R16, R16, R106, RZ ;  /* 0x0000006a1010723c */ /* 0x000fe200000018ff */
[----:B------:R-:W-:-:S07]  /*51c0*/  IMAD.MOV.U32 R79, RZ, RZ, R64 ;  /* 0x000000ffff4f7224 */ /* 0x000fce00078e0040 */
[----:B------:R-:W-:Y:S01]  /*51d0*/  HMMA.16816.F32 R84, R8, R42, R32 ;  /* 0x0000002a0854723c */ /* 0x000fe20000001820 */
[----:B------:R-:W-:-:S06]  /*51e0*/  IMAD.MOV.U32 R106, RZ, RZ, R65 ;  /* 0x000000ffff6a7224 */ /* 0x000fcc00078e0041 */
[----:B------:R-:W-:Y:S02]  /*51f0*/  IMAD.MOV.U32 R43, RZ, RZ, R72 ;  /* 0x000000ffff2b7224 */ /* 0x000fe400078e0048 */
[----:B------:R-:W-:Y:S02]  /*5200*/  IMAD.MOV.U32 R42, RZ, RZ, R73 ;  /* 0x000000ffff2a7224 */ /* 0x000fe400078e0049 */
[C---:B------:R-:W-:Y:S07]  /*5210*/  HMMA.16816.F32 R72, R8.reuse, R74, R4 ;  /* 0x0000004a0848723c */ /* 0x040fee0000001804 */
[----:B------:R-:W-:Y:S01]  /*5220*/  FFMA.FTZ R4, R162, c[0x0][0x2d0], -R20 ;  /* 0x0000b400a2047a23 */ /* 0x000fe20000010814 */
[----:B------:R-:W-:Y:S01]  /*5230*/  HMMA.16816.F32 R68, R8, R70, R24 ;  /* 0x000000460844723c */ /* 0x000fe20000001818 */
[----:B------:R-:W-:-:S07]  /*5240*/  IMAD.MOV.U32 R5, RZ, RZ, R207 ;  /* 0x000000ffff057224 */ /* 0x000fce00078e00cf */
[----:B------:R-:W-:Y:S07]  /*5250*/  HMMA.16816.F32 R64, R8, R66, R16 ;  /* 0x000000420840723c */ /* 0x000fee0000001810 */
[----:B------:R-:W-:Y:S02]  /*5260*/  IMAD.MOV.U32 R11, RZ, RZ, R77 ;  /* 0x000000ffff0b7224 */ /* 0x000fe400078e004d */
[----:B------:R-:W-:Y:S02]  /*5270*/  IMAD.MOV.U32 R77, RZ, RZ, R205 ;  /* 0x000000ffff4d7224 */ /* 0x000fe400078e00cd */
[----:B------:R1:W-:Y:S01]  /*5280*/  MUFU.EX2 R205, R4 ;  /* 0x0000000400cd7308 */ /* 0x0003e20000000800 */
[----:B-----5:R-:W-:-:S02]  /*5290*/  IMAD.MOV.U32 R6, RZ, RZ, R208 ;  /* 0x000000ffff067224 */ /* 0x020fc400078e00d0 */
[----:B------:R-:W-:Y:S02]  /*52a0*/  IMAD.MOV.U32 R7, RZ, RZ, R209 ;  /* 0x000000ffff077224 */ /* 0x000fe400078e00d1 */
[----:B-1----:R-:W-:-:S04]  /*52b0*/  FFMA.FTZ R4, R161, c[0x0][0x2d0], -R20 ;  /* 0x0000b400a1047a23 */ /* 0x002fc80000010814 */
[----:B------:R1:W-:Y:S01]  /*52c0*/  MUFU.EX2 R207, R4 ;  /* 0x0000000400cf7308 */ /* 0x0003e20000000800 */
[----:B------:R-:W-:Y:S02]  /*52d0*/  IMAD.MOV.U32 R83, RZ, RZ, R61 ;  /* 0x000000ffff537224 */ /* 0x000fe400078e003d */
[----:B-1----:R-:W-:-:S05]  /*52e0*/  FFMA.FTZ R4, R160, c[0x0][0x2d0], -R20 ;  /* 0x0000b400a0047a23 */ /* 0x002fca0000010814 */
[----:B------:R1:W-:Y:S02]  /*52f0*/  MUFU.EX2 R208, R4 ;  /* 0x0000000400d07308 */ /* 0x0003e40000000800 */
[----:B-1----:R-:W-:-:S06]  /*5300*/  FFMA.FTZ R4, R159, c[0x0][0x2d0], -R20 ;  /* 0x0000b4009f047a23 */ /* 0x002fcc0000010814 */
[----:B------:R1:W-:Y:S01]  /*5310*/  MUFU.EX2 R209, R4 ;  /* 0x0000000400d17308 */ /* 0x0003e20000000800 */
[----:B------:R-:W-:Y:S02]  /*5320*/  IMAD.MOV.U32 R78, RZ, RZ, R76 ;  /* 0x000000ffff4e7224 */ /* 0x000fe400078e004c */
[----:B------:R-:W-:Y:S02]  /*5330*/  IMAD.MOV.U32 R76, RZ, RZ, R204 ;  /* 0x000000ffff4c7224 */ /* 0x000fe400078e00cc */
[----:B-1----:R-:W-:-:S04]  /*5340*/  FFMA.FTZ R4, R155, c[0x0][0x2d0], -R3 ;  /* 0x0000b4009b047a23 */ /* 0x002fc80000010803 */
[----:B------:R1:W-:Y:S01]  /*5350*/  MUFU.EX2 R61, R4 ;  /* 0x00000004003d7308 */ /* 0x0003e20000000800 */
[----:B------:R-:W-:Y:S02]  /*5360*/  IMAD.MOV.U32 R10, RZ, RZ, R206 ;  /* 0x000000ffff0a7224 */ /* 0x000fe400078e00ce */
[----:B-1----:R-:W-:-:S05]  /*5370*/  FFMA.FTZ R4, R156, c[0x0][0x2d0], -R3 ;  /* 0x0000b4009c047a23 */ /* 0x002fca0000010803 */
[----:B------:R1:W-:Y:S02]  /*5380*/  MUFU.EX2 R63, R4 ;  /* 0x00000004003f7308 */ /* 0x0003e40000000800 */
[----:B-1----:R-:W-:-:S06]  /*5390*/  FFMA.FTZ R4, R158, c[0x0][0x2d0], -R3 ;  /* 0x0000b4009e047a23 */ /* 0x002fcc0000010803 */
[----:B------:R1:W-:Y:S02]  /*53a0*/  MUFU.EX2 R204, R4 ;  /* 0x0000000400cc7308 */ /* 0x0003e40000000800 */
[----:B-1----:R-:W-:-:S06]  /*53b0*/  FFMA.FTZ R4, R157, c[0x0][0x2d0], -R3 ;  /* 0x0000b4009d047a23 */ /* 0x002fcc0000010803 */
[----:B------:R1:W-:Y:S01]  /*53c0*/  MUFU.EX2 R206, R4 ;  /* 0x0000000400ce7308 */ /* 0x0003e20000000800 */
[----:B------:R-:W-:Y:S02]  /*53d0*/  IMAD.MOV.U32 R107, RZ, RZ, R15 ;  /* 0x000000ffff6b7224 */ /* 0x000fe400078e000f */
[----:B------:R-:W2:Y:S01]  /*53e0*/  LDSM.16.MT88.4 R12, [R225+0x1000] ;  /* 0x00100000e10c783b */ /* 0x000ea20000004200 */
[----:B-1----:R-:W-:-:S04]  /*53f0*/  FFMA.FTZ R4, R151, c[0x0][0x2d0], -R2 ;  /* 0x0000b40097047a23 */ /* 0x002fc80000010802 */
[----:B------:R1:W-:Y:S01]  /*5400*/  MUFU.EX2 R58, R4 ;  /* 0x00000004003a7308 */ /* 0x0003e20000000800 */
[----:B------:R-:W-:Y:S02]  /*5410*/  IMAD.MOV.U32 R82, RZ, RZ, R60 ;  /* 0x000000ffff527224 */ /* 0x000fe400078e003c */
[----:B-1----:R-:W-:-:S05]  /*5420*/  FFMA.FTZ R4, R150, c[0x0][0x2d0], -R2 ;  /* 0x0000b40096047a23 */ /* 0x002fca0000010802 */
[----:B------:R1:W3:Y:S01]  /*5430*/  MUFU.EX2 R59, R4 ;  /* 0x00000004003b7308 */ /* 0x0002e20000000800 */
[----:B------:R-:W-:Y:S02]  /*5440*/  IMAD.MOV.U32 R19, RZ, RZ, R56 ;  /* 0x000000ffff137224 */ /* 0x000fe400078e0038 */
[----:B------:R-:W-:Y:S02]  /*5450*/  IMAD.MOV.U32 R38, RZ, RZ, R29 ;  /* 0x000000ffff267224 */ /* 0x000fe400078e001d */
[----:B-1----:R-:W-:-:S04]  /*5460*/  FFMA.FTZ R4, R148, c[0x0][0x2d0], -R2 ;  /* 0x0000b40094047a23 */ /* 0x002fc80000010802 */
[----:B------:R1:W-:Y:S01]  /*5470*/  MUFU.EX2 R60, R4 ;  /* 0x00000004003c7308 */ /* 0x0003e20000000800 */
[----:B------:R-:W-:Y:S02]  /*5480*/  IMAD.MOV.U32 R9, RZ, RZ, R28 ;  /* 0x000000ffff097224 */ /* 0x000fe400078e001c */
[----:B------:R-:W-:Y:S02]  /*5490*/  IMAD.MOV.U32 R162, RZ, RZ, R23 ;  /* 0x000000ffffa27224 */ /* 0x000fe400078e0017 */
[----:B------:R-:W-:Y:S02]  /*54a0*/  IMAD.MOV.U32 R8, RZ, RZ, R22 ;  /* 0x000000ffff087224 */ /* 0x000fe400078e0016 */
[----:B------:R-:W-:Y:S02]  /*54b0*/  FFMA.FTZ R29, R163, c[0x0][0x2d0], -R3 ;  /* 0x0000b400a31d7a23 */ /* 0x000fe40000010803 */
[----:B-1----:R-:W-:-:S04]  /*54c0*/  FFMA.FTZ R4, R147, c[0x0][0x2d0], -R2 ;  /* 0x0000b40093047a23 */ /* 0x002fc80000010802 */
[----:B------:R1:W-:Y:S01]  /*54d0*/  MUFU.EX2 R62, R4 ;  /* 0x00000004003e7308 */ /* 0x0003e20000000800 */
[--C-:B------:R-:W-:Y:S02]  /*54e0*/  FFMA.FTZ R28, R166, c[0x0][0x2d0], -R3.reuse ;  /* 0x0000b400a61c7a23 */ /* 0x100fe40000010803 */
[--C-:B------:R-:W-:Y:S02]  /*54f0*/  FFMA.FTZ R27, R165, c[0x0][0x2d0], -R3.reuse ;  /* 0x0000b400a51b7a23 */ /* 0x100fe40000010803 */
[----:B------:R-:W-:Y:S02]  /*5500*/  FFMA.FTZ R26, R164, c[0x0][0x2d0], -R3 ;  /* 0x0000b400a41a7a23 */ /* 0x000fe40000010803 */
[--C-:B------:R-:W-:Y:S02]  /*5510*/  FFMA.FTZ R25, R153, c[0x0][0x2d0], -R2.reuse ;  /* 0x0000b40099197a23 */ /* 0x100fe40000010802 */
[--C-:B------:R-:W-:Y:S02]  /*5520*/  FFMA.FTZ R24, R146, c[0x0][0x2d0], -R2.reuse ;  /* 0x0000b40092187a23 */ /* 0x100fe40000010802 */
[----:B------:R-:W-:-:S02]  /*5530*/  FFMA.FTZ R23, R144, c[0x0][0x2d0], -R2 ;  /* 0x0000b40090177a23 */ /* 0x000fc40000010802 */
[----:B-1----:R-:W-:Y:S02]  /*5540*/  FFMA.FTZ R4, R145, c[0x0][0x2d0], -R0 ;  /* 0x0000b40091047a23 */ /* 0x002fe40000010800 */
[----:B------:R-:W-:Y:S02]  /*5550*/  FFMA.FTZ R22, R143, c[0x0][0x2d0], -R2 ;  /* 0x0000b4008f167a23 */ /* 0x000fe40000010802 */
[----:B------:R1:W-:Y:S01]  /*5560*/  MUFU.EX2 R56, R4 ;  /* 0x0000000400387308 */ /* 0x0003e20000000800 */
[--C-:B------:R-:W-:Y:S02]  /*5570*/  FFMA.FTZ R3, R141, c[0x0][0x2d0], -R0.reuse ;  /* 0x0000b4008d037a23 */ /* 0x100fe40000010800 */
[----:B------:R-:W-:Y:S02]  /*5580*/  FFMA.FTZ R2, R142, c[0x0][0x2d0], -R0 ;  /* 0x0000b4008e027a23 */ /* 0x000fe40000010800 */
[--C-:B------:R-:W-:Y:S02]  /*5590*/  FFMA.FTZ R34, R170, c[0x0][0x2d0], -R20.reuse ;  /* 0x0000b400aa227a23 */ /* 0x100fe40000010814 */
[----:B------:R-:W-:-:S02]  /*55a0*/  FFMA.FTZ R33, R169, c[0x0][0x2d0], -R20 ;  /* 0x0000b400a9217a23 */ /* 0x000fc40000010814 */
[--C-:B------:R-:W-:Y:S02]  /*55b0*/  FFMA.FTZ R32, R168, c[0x0][0x2d0], -R20.reuse ;  /* 0x0000b400a8207a23 */ /* 0x100fe40000010814 */
[----:B------:R-:W-:Y:S02]  /*55c0*/  FFMA.FTZ R31, R167, c[0x0][0x2d0], -R20 ;  /* 0x0000b400a71f7a23 */ /* 0x000fe40000010814 */
[----:B------:R-:W-:Y:S02]  /*55d0*/  FADD.FTZ R20, R132, R131 ;  /* 0x0000008384147221 */ /* 0x000fe40000010000 */
[----:B-1----:R-:W-:Y:S01]  /*55e0*/  FFMA.FTZ R4, R149, c[0x0][0x2d0], -R0 ;  /* 0x0000b40095047a23 */ /* 0x002fe20000010800 */
[----:B------:R-:W-:Y:S01]  /*55f0*/  MUFU.EX2 R39, R3 ;  /* 0x0000000300277308 */ /* 0x000fe20000000800 */
[----:B------:R-:W-:Y:S02]  /*5600*/  IMAD.MOV.U32 R18, RZ, RZ, R57 ;  /* 0x000000ffff127224 */ /* 0x000fe400078e0039 */
[----:B------:R-:W-:-:S05]  /*5610*/  IMAD.MOV.U32 R132, RZ, RZ, R38 ;  /* 0x000000ffff847224 */ /* 0x000fca00078e0026 */
[----:B------:R3:W1:Y:S08]  /*5620*/  MUFU.EX2 R57, R4 ;  /* 0x0000000400397308 */ /* 0x0006700000000800 */
[----:B------:R-:W4:Y:S01]  /*5630*/  MUFU.EX2 R38, R2 ;  /* 0x0000000200267308 */ /* 0x000f220000000800 */
[----:B------:R-:W-:Y:S02]  /*5640*/  IMAD.MOV.U32 R17, RZ, RZ, R36 ;  /* 0x000000ffff117224 */ /* 0x000fe400078e0024 */
[----:B------:R-:W-:-:S02]  /*5650*/  FFMA.FTZ R35, R139, c[0x0][0x2d0], -R0 ;  /* 0x0000b4008b237a23 */ /* 0x000fc40000010800 */
[----:B------:R-:W-:Y:S02]  /*5660*/  FFMA.FTZ R36, R138, c[0x0][0x2d0], -R0 ;  /* 0x0000b4008a247a23 */ /* 0x000fe40000010800 */
[----:B------:R-:W-:Y:S01]  /*5670*/  IMAD.MOV.U32 R16, RZ, RZ, R37 ;  /* 0x000000ffff107224 */ /* 0x000fe200078e0025 */
[----:B---3--:R-:W-:Y:S01]  /*5680*/  F2FP.PACK_AB R4, R59, R58 ;  /* 0x0000003a3b04723e */ /* 0x008fe200000000ff */
[----:B------:R-:W-:Y:S01]  /*5690*/  IMAD.MOV.U32 R131, RZ, RZ, R5 ;  /* 0x000000ffff837224 */ /* 0x000fe200078e0005 */
[----:B-1----:R-:W-:Y:S01]  /*56a0*/  F2FP.PACK_AB R5, R57, R56 ;  /* 0x000000383905723e */ /* 0x002fe200000000ff */
[----:B------:R-:W-:Y:S01]  /*56b0*/  IMAD.MOV.U32 R138, RZ, RZ, R6 ;  /* 0x000000ffff8a7224 */ /* 0x000fe200078e0006 */
[----:B------:R-:W-:Y:S01]  /*56c0*/  F2FP.PACK_AB R6, R62, R60 ;  /* 0x0000003c3e06723e */ /* 0x000fe200000000ff */
[----:B------:R-:W-:Y:S02]  /*56d0*/  IMAD.MOV.U32 R139, RZ, RZ, R7 ;  /* 0x000000ffff8b7224 */ /* 0x000fe400078e0007 */
[----:B------:R-:W-:Y:S01]  /*56e0*/  FFMA.FTZ R37, R133, c[0x0][0x2d0], -R0 ;  /* 0x0000b40085257a23 */ /* 0x000fe20000010800 */
[----:B----4-:R-:W-:Y:S01]  /*56f0*/  F2FP.PACK_AB R7, R38, R39 ;  /* 0x000000272607723e */ /* 0x010fe200000000ff */
[----:B------:R-:W-:Y:S01]  /*5700*/  IMAD.MOV.U32 R133, RZ, RZ, R8 ;  /* 0x000000ffff857224 */ /* 0x000fe200078e0008 */
[----:B------:R-:W-:Y:S01]  /*5710*/  F2FP.PACK_AB R8, R207, R205 ;  /* 0x000000cdcf08723e */ /* 0x000fe200000000ff */
[----:B------:R-:W-:Y:S01]  /*5720*/  IMAD.MOV.U32 R2, RZ, RZ, R9 ;  /* 0x000000ffff027224 */ /* 0x000fe200078e0009 */
[----:B------:R-:W-:Y:S01]  /*5730*/  F2FP.PACK_AB R9, R63, R61 ;  /* 0x0000003d3f09723e */ /* 0x000fe200000000ff */
[----:B------:R-:W-:Y:S01]  /*5740*/  IMAD.MOV.U32 R160, RZ, RZ, R10 ;  /* 0x000000ffffa07224 */ /* 0x000fe200078e000a */
[----:B------:R-:W-:Y:S01]  /*5750*/  F2FP.PACK_AB R10, R209, R208 ;  /* 0x000000d0d10a723e */ /* 0x000fe200000000ff */
[----:B------:R-:W-:Y:S01]  /*5760*/  IMAD.MOV.U32 R161, RZ, RZ, R11 ;  /* 0x000000ffffa17224 */ /* 0x000fe200078e000b */
[----:B------:R-:W-:Y:S01]  /*5770*/  F2FP.PACK_AB R11, R206, R204 ;  /* 0x000000ccce0b723e */ /* 0x000fe200000000ff */
[----:B------:R-:W-:Y:S01]  /*5780*/  FFMA.FTZ R30, R140, c[0x0][0x2d0], -R0 ;  /* 0x0000b4008c1e7a23 */ /* 0x000fe20000010800 */
[----:B--2---:R-:W-:Y:S01]  /*5790*/  HMMA.16816.F32 R144, R4, R12, R176 ;  /* 0x0000000c0490723c */ /* 0x004fe200000018b0 */
[----:B------:R-:W-:-:S02]  /*57a0*/  FADD.FTZ R0, R130, R129 ;  /* 0x0000008182007221 */ /* 0x000fc40000010000 */
[----:B------:R-:W-:Y:S02]  /*57b0*/  FADD.FTZ R21, R128, R21 ;  /* 0x0000001580157221 */ /* 0x000fe40000010000 */
[----:B------:R-:W-:Y:S02]  /*57c0*/  IMAD.MOV.U32 R163, RZ, RZ, R42 ;  /* 0x000000ffffa37224 */ /* 0x000fe400078e002a */
[----:B------:R-:W-:Y:S01]  /*57d0*/  IMAD.MOV.U32 R130, RZ, RZ, R43 ;  /* 0x000000ffff827224 */ /* 0x000fe200078e002b */
[----:B------:R-:W-:Y:S01]  /*57e0*/  HMMA.16816.F32 R140, R8, R12, R172 ;  /* 0x0000000c088c723c */ /* 0x000fe200000018ac */
[----:B------:R-:W-:Y:S02]  /*57f0*/  IMAD.MOV.U32 R128, RZ, RZ, R41 ;  /* 0x000000ffff807224 */ /* 0x000fe400078e0029 */
[----:B------:R-:W-:-:S05]  /*5800*/  IMAD.MOV.U32 R179, RZ, RZ, R40 ;  /* 0x000000ffffb37224 */ /* 0x000fca00078e0028 */
[-C--:B------:R-:W-:Y:S08]  /*5810*/  HMMA.16816.F32 R148, R4, R14.reuse, R100 ;  /* 0x0000000e0494723c */ /* 0x080ff00000001864 */
[----:B------:R-:W-:Y:S01]  /*5820*/  HMMA.16816.F32 R40, R8, R14, R88 ;  /* 0x0000000e0828723c */ /* 0x000fe20000001858 */
[----:B------:R-:W1:Y:S01]  /*5830*/  LDSM.16.MT88.4 R12, [R226+0x1000] ;  /* 0x00100000e20c783b */ /* 0x000e620000004200 */
[----:B------:R-:W-:-:S06]  /*5840*/  FADD.FTZ R3, R154, R152 ;  /* 0x000000989a037221 */ /* 0x000fcc0000010000 */
[-C--:B-1----:R-:W-:Y:S08]  /*5850*/  HMMA.16816.F32 R172, R8, R12.reuse, R200 ;  /* 0x0000000c08ac723c */ /* 0x082ff000000018c8 */
[C---:B------:R-:W-:Y:S08]  /*5860*/  HMMA.16816.F32 R152, R4.reuse, R12, R188 ;  /* 0x0000000c0498723c */ /* 0x040ff000000018bc */
[-C--:B------:R-:W-:Y:S08]  /*5870*/  HMMA.16816.F32 R156, R4, R14.reuse, R96 ;  /* 0x0000000e049c723c */ /* 0x080ff00000001860 */
[----:B------:R-:W-:Y:S01]  /*5880*/  HMMA.16816.F32 R84, R8, R14, R84 ;  /* 0x0000000e0854723c */ /* 0x000fe20000001854 */
[----:B------:R-:W1:Y:S01]  /*5890*/  LDSM.16.MT88.4 R12, [R229+0x1000] ;  /* 0x00100000e50c783b */ /* 0x000e620000004200 */
[----:B------:R-:W-:-:S06]  /*58a0*/  IMAD.MOV.U32 R129, RZ, RZ, R171 ;  /* 0x000000ffff817224 */ /* 0x000fcc00078e00ab */
        /* <DEDUP_REMOVED lines=11> */
[----:B------:R-:W-:-:S02]  /*5960*/  IMAD.MOV.U32 R212, RZ, RZ, R160 ;  /* 0x000000ffffd47224 */ /* 0x000fc400078e00a0 */
[----:B------:R-:W-:Y:S02]  /*5970*/  IMAD.MOV.U32 R213, RZ, RZ, R161 ;  /* 0x000000ffffd57224 */ /* 0x000fe400078e00a1 */
[----:B------:R-:W-:Y:S02]  /*5980*/  IMAD.MOV.U32 R214, RZ, RZ, R78 ;  /* 0x000000ffffd67224 */ /* 0x000fe400078e004e */
[----:B------:R-:W-:Y:S02]  /*5990*/  IMAD.MOV.U32 R215, RZ, RZ, R79 ;  /* 0x000000ffffd77224 */ /* 0x000fe400078e004f */
[----:B------:R-:W-:Y:S02]  /*59a0*/  IMAD.MOV.U32 R161, RZ, RZ, R76 ;  /* 0x000000ffffa17224 */ /* 0x000fe400078e004c */
[----:B------:R-:W-:Y:S01]  /*59b0*/  IMAD.MOV.U32 R160, RZ, RZ, R77 ;  /* 0x000000ffffa07224 */ /* 0x000fe200078e004d */
        /* <DEDUP_REMOVED lines=10> */
[----:B------:R-:W-:Y:S02]  /*5a60*/  IMAD.MOV.U32 R98, RZ, RZ, R221 ;  /* 0x000000ffff627224 */ /* 0x000fe400078e00dd */
[----:B------:R-:W-:-:S02]  /*5a70*/  IMAD.MOV.U32 R97, RZ, RZ, R222 ;  /* 0x000000ffff617224 */ /* 0x000fc400078e00de */
[----:B------:R-:W-:Y:S02]  /*5a80*/  IMAD.MOV.U32 R96, RZ, RZ, R223 ;  /* 0x000000ffff607224 */ /* 0x000fe400078e00df */
[----:B------:R-:W-:Y:S02]  /*5a90*/  IMAD.MOV.U32 R83, RZ, RZ, R92 ;  /* 0x000000ffff537224 */ /* 0x000fe400078e005c */
[----:B------:R-:W-:Y:S02]  /*5aa0*/  IMAD.MOV.U32 R82, RZ, RZ, R93 ;  /* 0x000000ffff527224 */ /* 0x000fe400078e005d */
[----:B------:R-:W-:Y:S02]  /*5ab0*/  IMAD.MOV.U32 R81, RZ, RZ, R94 ;  /* 0x000000ffff517224 */ /* 0x000fe400078e005e */
[----:B------:R-:W-:Y:S01]  /*5ac0*/  IMAD.MOV.U32 R80, RZ, RZ, R95 ;  /* 0x000000ffff507224 */ /* 0x000fe200078e005f */
[-C--:B-1----:R-:W-:Y:S08]  /*5ad0*/  HMMA.16816.F32 R220, R8, R12.reuse, R88 ;  /* 0x0000000c08dc723c */ /* 0x082ff00000001858 */
[C---:B------:R-:W-:Y:S01]  /*5ae0*/  HMMA.16816.F32 R88, R4.reuse, R12, R16 ;  /* 0x0000000c0458723c */ /* 0x040fe20000001810 */
[----:B------:R-:W1:Y:S07]  /*5af0*/  LDSM.16.MT88.4 R16, [R229+0x3000] ;  /* 0x00300000e510783b */ /* 0x000e6e0000004200 */
[-C--:B------:R-:W-:Y:S08]  /*5b00*/  HMMA.16816.F32 R92, R4, R14.reuse, R112 ;  /* 0x0000000e045c723c */ /* 0x080ff00000001870 */
[----:B------:R-:W-:Y:S01]  /*5b10*/  HMMA.16816.F32 R116, R8, R14, R52 ;  /* 0x0000000e0874723c */ /* 0x000fe20000001834 */
[----:B------:R-:W2:Y:S01]  /*5b20*/  LDSM.16.MT88.4 R12, [R228+0x3000] ;  /* 0x00300000e40c783b */ /* 0x000ea20000004200 */
[----:B------:R-:W-:-:S02]  /*5b30*/  IMAD.MOV.U32 R162, RZ, RZ, R106 ;  /* 0x000000ffffa27224 */ /* 0x000fc400078e006a */
[----:B------:R-:W-:Y:S01]  /*5b40*/  IMAD.MOV.U32 R106, RZ, RZ, R107 ;  /* 0x000000ffff6a7224 */ /* 0x000fe200078e006b */
[----:B------:R-:W-:Y:S01]  /*5b50*/  MUFU.EX2 R32, R32 ;  /* 0x0000002000207308 */ /* 0x000fe20000000800 */
[----:B------:R-:W-:Y:S01]  /*5b60*/  IMAD.MOV.U32 R107, RZ, RZ, R234 ;  /* 0x000000ffff6b7224 */ /* 0x000fe200078e00ea */
[----:B------:R-:W-:Y:S01]  /*5b70*/  LDSM.16.MT88.4 R112, [R229+0x3800] ;  /* 0x00380000e570783b */ /* 0x000fe20000004200 */
[----:B------:R-:W-:Y:S02]  /*5b80*/  FADD.FTZ R3, R245, R3 ;  /* 0x00000003f5037221 */ /* 0x000fe40000010000 */
[----:B------:R-:W-:Y:S01]  /*5b90*/  FADD.FTZ R2, R194, R20 ;  /* 0x00000014c2027221 */ /* 0x000fe20000010000 */
[----:B------:R3:W5:Y:S01]  /*5ba0*/  LDL.LU R234, [R1+0x84] ;  /* 0x0000840001ea7983 */ /* 0x0007620000300800 */
[----:B------:R-:W-:Y:S01]  /*5bb0*/  FADD.FTZ R0, R186, R0 ;  /* 0x00000000ba007221 */ /* 0x000fe20000010000 */
[C---:B-1----:R-:W-:Y:S08]  /*5bc0*/  HMMA.16816.F32 R108, R4.reuse, R18, R120 ;  /* 0x00000012046c723c */ /* 0x042ff00000001878 */
[C---:B------:R-:W-:Y:S08]  /*5bd0*/  HMMA.16816.F32 R104, R4.reuse, R16, R104 ;  /* 0x000000100468723c */ /* 0x040ff00000001868 */
[C---:B--2---:R-:W-:Y:S08]  /*5be0*/  HMMA.16816.F32 R120, R4.reuse, R12, R212 ;  /* 0x0000000c0478723c */ /* 0x044ff000000018d4 */
[----:B------:R-:W-:Y:S07]  /*5bf0*/  HMMA.16816.F32 R44, R4, R14, R124 ;  /* 0x0000000e042c723c */ /* 0x000fee000000187c */
[----:B------:R-:W-:-:S02]  /*5c00*/  FADD.FTZ R7, R184, R21 ;  /* 0x00000015b8077221 */ /* 0x000fc40000010000 */
[----:B------:R-:W-:Y:S02]  /*5c10*/  FADD.FTZ R6, R210, R3 ;  /* 0x00000003d2067221 */ /* 0x000fe40000010000 */
[----:B------:R-:W-:Y:S02]  /*5c20*/  FADD.FTZ R5, R195, R2 ;  /* 0x00000002c3057221 */ /* 0x000fe40000010000 */
[----:B------:R-:W-:Y:S02]  /*5c30*/  FADD.FTZ R4, R187, R0 ;  /* 0x00000000bb047221 */ /* 0x000fe40000010000 */
[----:B------:R-:W-:Y:S02]  /*5c40*/  FADD.FTZ R3, R185, R7 ;  /* 0x00000007b9037221 */ /* 0x000fe40000010000 */
[----:B------:R-:W-:Y:S01]  /*5c50*/  FADD.FTZ R0, R198, R5 ;  /* 0x00000005c6007221 */ /* 0x000fe20000010000 */
[----:B------:R-:W-:Y:S01]  /*5c60*/  HMMA.16816.F32 R52, R8, R18, R72 ;  /* 0x000000120834723c */ /* 0x000fe20000001848 */
[----:B------:R-:W-:Y:S01]  /*5c70*/  FADD.FTZ R4, R193, R4 ;  /* 0x00000004c1047221 */ /* 0x000fe20000010000 */
[----:B------:R-:W1:Y:S01]  /*5c80*/  LDSM.16.MT88.4 R184, [R226+0x1800] ;  /* 0x00180000e2b8783b */ /* 0x000e620000004200 */
[----:B------:R-:W-:Y:S01]  /*5c90*/  FADD.FTZ R3, R192, R3 ;  /* 0x00000003c0037221 */ /* 0x000fe20000010000 */
[----:B------:R2:W-:Y:S01]  /*5ca0*/  MUFU.EX2 R19, R22 ;  /* 0x0000001600137308 */ /* 0x0005e20000000800 */
[----:B------:R-:W-:Y:S01]  /*5cb0*/  FADD.FTZ R21, R197, R4 ;  /* 0x00000004c5157221 */ /* 0x000fe20000010000 */
[----:B------:R-:W-:Y:S01]  /*5cc0*/  LDSM.16.MT88.4 R192, [R229+0x1800] ;  /* 0x00180000e5c0783b */ /* 0x000fe20000004200 */
[----:B------:R-:W-:-:S02]  /*5cd0*/  FADD.FTZ R20, R196, R3 ;  /* 0x00000003c4147221 */ /* 0x000fc40000010000 */
[----:B------:R-:W-:Y:S02]  /*5ce0*/  IMAD.MOV.U32 R196, RZ, RZ, R99 ;  /* 0x000000ffffc47224 */ /* 0x000fe400078e0063 */
[----:B------:R-:W-:Y:S02]  /*5cf0*/  IMAD.MOV.U32 R197, RZ, RZ, R98 ;  /* 0x000000ffffc57224 */ /* 0x000fe400078e0062 */
[----:B------:R-:W-:Y:S02]  /*5d00*/  IMAD.MOV.U32 R198, RZ, RZ, R97 ;  /* 0x000000ffffc67224 */ /* 0x000fe400078e0061 */
[----:B------:R-:W-:Y:S02]  /*5d10*/  FADD.FTZ R2, R211, R6 ;  /* 0x00000006d3027221 */ /* 0x000fe40000010000 */
[----:B------:R-:W-:Y:S01]  /*5d20*/  LDSM.16.MT88.4 R4, [R228+0x3800] ;  /* 0x00380000e404783b */ /* 0x000fe20000004200 */
[----:B--2---:R-:W-:Y:S02]  /*5d30*/  FADD.FTZ R22, R199, R0 ;  /* 0x00000000c7167221 */ /* 0x004fe40000010000 */
[----:B------:R-:W-:-:S02]  /*5d40*/  IMAD.MOV.U32 R199, RZ, RZ, R96 ;  /* 0x000000ffffc77224 */ /* 0x000fc400078e0060 */
[----:B------:R-:W2:Y:S01]  /*5d50*/  LDSM.16.MT88.4 R96, [R226+0x3800] ;  /* 0x00380000e260783b */ /* 0x000ea20000004200 */
[----:B------:R-:W-:Y:S02]  /*5d60*/  IMAD.MOV.U32 R101, RZ, RZ, R128 ;  /* 0x000000ffff657224 */ /* 0x000fe400078e0080 */
[----:B------:R-:W-:Y:S02]  /*5d70*/  IMAD.MOV.U32 R102, RZ, RZ, R130 ;  /* 0x000000ffff667224 */ /* 0x000fe400078e0082 */
[----:B------:R-:W-:Y:S02]  /*5d80*/  IMAD.MOV.U32 R103, RZ, RZ, R129 ;  /* 0x000000ffff677224 */ /* 0x000fe400078e0081 */
[----:B------:R-:W-:Y:S02]  /*5d90*/  IMAD.MOV.U32 R200, RZ, RZ, R233 ;  /* 0x000000ffffc87224 */ /* 0x000fe400078e00e9 */
[----:B------:R-:W-:Y:S02]  /*5da0*/  IMAD.MOV.U32 R201, RZ, RZ, R232 ;  /* 0x000000ffffc97224 */ /* 0x000fe400078e00e8 */
[----:B------:R-:W-:-:S02]  /*5db0*/  IMAD.MOV.U32 R202, RZ, RZ, R231 ;  /* 0x000000ffffca7224 */ /* 0x000fc400078e00e7 */
[----:B------:R-:W-:Y:S01]  /*5dc0*/  IMAD.MOV.U32 R203, RZ, RZ, R230 ;  /* 0x000000ffffcb7224 */ /* 0x000fe200078e00e6 */
[C---:B------:R-:W-:Y:S01]  /*5dd0*/  HMMA.16816.F32 R100, R8.reuse, R16, R100 ;  /* 0x000000100864723c */ /* 0x040fe20000001864 */
[----:B------:R4:W-:Y:S08]  /*5de0*/  MUFU.EX2 R16, R34 ;  /* 0x0000002200107308 */ /* 0x0009f00000000800 */
[----:B------:R-:W1:Y:S01]  /*5df0*/  MUFU.EX2 R31, R31 ;  /* 0x0000001f001f7308 */ /* 0x000e620000000800 */
[C---:B------:R-:W-:Y:S07]  /*5e00*/  HMMA.16816.F32 R212, R8.reuse, R12, R200 ;  /* 0x0000000c08d4723c */ /* 0x040fee00000018c8 */
[----:B------:R-:W-:Y:S01]  /*5e10*/  MUFU.EX2 R27, R27 ;  /* 0x0000001b001b7308 */ /* 0x000fe20000000800 */
[----:B------:R-:W-:Y:S07]  /*5e20*/  HMMA.16816.F32 R64, R8, R14, R64 ;  /* 0x0000000e0840723c */ /* 0x000fee0000001840 */
[----:B------:R-:W-:Y:S01]  /*5e30*/  MUFU.EX2 R26, R26 ;  /* 0x0000001a001a7308 */ /* 0x000fe20000000800 */
[----:B------:R-:W-:Y:S01]  /*5e40*/  IMAD.MOV.U32 R132, RZ, RZ, R224 ;  /* 0x000000ffff847224 */ /* 0x000fe200078e00e0 */
[----:B------:R3:W5:Y:S06]  /*5e50*/  LDL.LU R233, [R1+0x80] ;  /* 0x0000800001e97983 */ /* 0x00076c0000300800 */
[----:B------:R2:W2:Y:S08]  /*5e60*/  MUFU.EX2 R18, R33 ;  /* 0x0000002100127308 */ /* 0x0004b00000000800 */
[----:B------:R3:W-:Y:S01]  /*5e70*/  MUFU.EX2 R17, R23 ;  /* 0x0000001700117308 */ /* 0x0007e20000000800 */
[----:B----4-:R-:W-:Y:S01]  /*5e80*/  IMAD.MOV.U32 R34, RZ, RZ, R131 ;  /* 0x000000ffff227224 */ /* 0x010fe200078e0083 */
[----:B-1----:R-:W-:Y:S01]  /*5e90*/  F2FP.PACK_AB R130, R31, R32 ;  /* 0x000000201f82723e */ /* 0x002fe200000000ff */
[----:B------:R-:W-:Y:S01]  /*5ea0*/  IMAD.MOV.U32 R133, RZ, RZ, R227 ;  /* 0x000000ffff857224 */ /* 0x000fe200078e00e3 */
[----:B------:R-:W-:Y:S04]  /*5eb0*/  LDSM.16.MT88.4 R200, [R228+0x1800] ;  /* 0x00180000e4c8783b */ /* 0x000fe80000004200 */
[----:B------:R1:W-:Y:S01]  /*5ec0*/  MUFU.EX2 R14, R29 ;  /* 0x0000001d000e7308 */ /* 0x0003e20000000800 */
[----:B--2---:R-:W-:Y:S01]  /*5ed0*/  IMAD.MOV.U32 R33, RZ, RZ, R163 ;  /* 0x000000ffff217224 */ /* 0x004fe200078e00a3 */
[----:B------:R2:W5:Y:S06]  /*5ee0*/  LDL.LU R232, [R1+0x7c] ;  /* 0x00007c0001e87983 */ /* 0x00056c0000300800 */
[----:B------:R4:W2:Y:S01]  /*5ef0*/  MUFU.EX2 R15, R28 ;  /* 0x0000001c000f7308 */ /* 0x0008a20000000800 */
[----:B---3--:R-:W-:-:S07]  /*5f00*/  FADD.FTZ R23, R246, R2 ;  /* 0x00000002f6177221 */ /* 0x008fce0000010000 */
[----:B------:R3:W-:Y:S01]  /*5f10*/  MUFU.EX2 R12, R25 ;  /* 0x00000019000c7308 */ /* 0x0007e20000000800 */
[----:B-1----:R-:W-:-:S07]  /*5f20*/  IMAD.MOV.U32 R29, RZ, RZ, R160 ;  /* 0x000000ffff1d7224 */ /* 0x002fce00078e00a0 */
[----:B------:R-:W1:Y:S01]  /*5f30*/  MUFU.EX2 R13, R24 ;  /* 0x00000018000d7308 */ /* 0x000e620000000800 */
[----:B----4-:R-:W-:-:S07]  /*5f40*/  IMAD.MOV.U32 R28, RZ, RZ, R161 ;  /* 0x000000ffff1c7224 */ /* 0x010fce00078e00a1 */
[----:B------:R-:W-:Y:S01]  /*5f50*/  MUFU.EX2 R9, R30 ;  /* 0x0000001e00097308 */ /* 0x000fe20000000800 */
[----:B---3--:R-:W-:-:S07]  /*5f60*/  IMAD.MOV.U32 R25, RZ, RZ, R162 ;  /* 0x000000ffff197224 */ /* 0x008fce00078e00a2 */
[----:B------:R-:W3:Y:S01]  /*5f70*/  MUFU.EX2 R11, R35 ;  /* 0x00000023000b7308 */ /* 0x000ee20000000800 */
[----:B------:R-:W4:Y:S01]  /*5f80*/  LDSM.16.MT88.4 R160, [R225+0x1800] ;  /* 0x00180000e1a0783b */ /* 0x000f220000004200 */
[----:B------:R-:W-:-:S06]  /*5f90*/  @P3 IMAD.HI.U32 R2, R25, c[0x0][0x2c8], RZ ;  /* 0x0000b20019023a27 */ /* 0x000fcc00078e00ff */
[----:B------:R-:W-:Y:S08]  /*5fa0*/  MUFU.EX2 R8, R36 ;  /* 0x0000002400087308 */ /* 0x000ff00000000800 */
[----:B------:R-:W3:Y:S01]  /*5fb0*/  MUFU.EX2 R10, R37 ;  /* 0x00000025000a7308 */ /* 0x000ee20000000800 */
[----:B------:R-:W-:Y:S01]  /*5fc0*/  IMAD.MOV.U32 R0, RZ, RZ, R25 ;  /* 0x000000ffff007224 */ /* 0x000fe200078e0019 */
[----:B------:R-:W-:Y:S01]  /*5fd0*/  @P3 SHF.R.U32.HI R0, RZ, c[0x0][0x2cc], R2 ;  /* 0x0000b300ff003a19 */ /* 0x000fe20000011602 */
[----:B------:R-:W-:Y:S01]  /*5fe0*/  IMAD.MOV.U32 R2, RZ, RZ, c[0x0][0x168] ;  /* 0x00005a00ff027624 */ /* 0x000fe200078e00ff */
[----:B------:R-:W-:Y:S01]  /*5ff0*/  F2FP.PACK_AB R128, R18, R16 ;  /* 0x000000101280723e */ /* 0x000fe200000000ff */
[----:B------:R4:W5:Y:S01]  /*6000*/  LDL.LU R231, [R1+0x78] ;  /* 0x0000780001e77983 */ /* 0x0009620000300800 */
[----:B--2---:R-:W-:-:S02]  /*6010*/  F2FP.PACK_AB R129, R15, R14 ;  /* 0x0000000e0f81723e */ /* 0x004fc400000000ff */
[----:B------:R-:W-:Y:S02]  /*6020*/  F2FP.PACK_AB R131, R26, R27 ;  /* 0x0000001b1a83723e */ /* 0x000fe400000000ff */
[----:B------:R-:W-:Y:S01]  /*6030*/  F2FP.PACK_AB R126, R19, R17 ;  /* 0x00000011137e723e */ /* 0x000fe200000000ff */
[----:B------:R-:W-:Y:S01]  /*6040*/  FADD.FTZ R3, R29, R22 ;  /* 0x000000161d037221 */ /* 0x000fe20000010000 */
[----:B-1----:R-:W-:Y:S01]  /*6050*/  F2FP.PACK_AB R124, R13, R12 ;  /* 0x0000000c0d7c723e */ /* 0x002fe200000000ff */
[----:B------:R1:W5:Y:S01]  /*6060*/  LDL.LU R230, [R1+0x74] ;  /* 0x0000740001e67983 */ /* 0x0003620000300800 */
[----:B---3--:R-:W-:Y:S02]  /*6070*/  F2FP.PACK_AB R125, R11, R9 ;  /* 0x000000090b7d723e */ /* 0x008fe400000000ff */
[----:B------:R-:W-:Y:S02]  /*6080*/  F2FP.PACK_AB R127, R10, R8 ;  /* 0x000000080a7f723e */ /* 0x000fe400000000ff */
[----:B------:R-:W-:Y:S01]  /*6090*/  IADD3 R0, R0, c[0x0][0x1d0], -R2 ;  /* 0x0000740000007a10 */ /* 0x000fe20007ffe802 */
[----:B------:R-:W-:Y:S01]  /*60a0*/  HMMA.16816.F32 R172, R128, R184, R172 ;  /* 0x000000b880ac723c */ /* 0x000fe200000018ac */
[----:B------:R-:W-:Y:S01]  /*60b0*/  FADD.FTZ R3, R132, R3 ;  /* 0x0000000384037221 */ /* 0x000fe20000010000 */
[----:B------:R1:W5:Y:S01]  /*60c0*/  LDL.LU R227, [R1+0x70] ;  /* 0x0000700001e37983 */ /* 0x0003620000300800 */
[----:B------:R-:W-:-:S05]  /*60d0*/  SHF.R.S32.HI R2, RZ, 0x1f, R0 ;  /* 0x0000001fff027819 */ /* 0x000fca0000011400 */
[C---:B------:R-:W-:Y:S01]  /*60e0*/  HMMA.16816.F32 R152, R124.reuse, R184, R152 ;  /* 0x000000b87c98723c */ /* 0x040fe20000001898 */
[----:B------:R-:W-:Y:S01]  /*60f0*/  LEA.HI R24, R2, R0, RZ, 0x6 ;  /* 0x0000000002187211 */ /* 0x000fe200078f30ff */
[----:B------:R-:W-:Y:S01]  /*6100*/  FADD.FTZ R0, R28, R23 ;  /* 0x000000171c007221 */ /* 0x000fe20000010000 */
[----:B------:R1:W5:Y:S05]  /*6110*/  LDL.LU R224, [R1+0x6c] ;  /* 0x00006c0001e07983 */ /* 0x00036a0000300800 */
[----:B------:R-:W-:Y:S01]  /*6120*/  HMMA.16816.F32 R156, R124, R186, R156 ;  /* 0x000000ba7c9c723c */ /* 0x000fe2000000189c */
[----:B------:R-:W-:-:S07]  /*6130*/  FADD.FTZ R0, R34, R0 ;  /* 0x0000000022007221 */ /* 0x000fce0000010000 */
[----:B------:R-:W-:Y:S08]  /*6140*/  HMMA.16816.F32 R184, R128, R186, R84 ;  /* 0x000000ba80b8723c */ /* 0x000ff00000001854 */
[C---:B------:R-:W-:Y:S08]  /*6150*/  HMMA.16816.F32 R88, R124.reuse, R96, R88 ;  /* 0x000000607c58723c */ /* 0x040ff00000001858 */
[----:B------:R-:W-:Y:S08]  /*6160*/  HMMA.16816.F32 R92, R124, R98, R92 ;  /* 0x000000627c5c723c */ /* 0x000ff0000000185c */
[C---:B------:R-:W-:Y:S08]  /*6170*/  HMMA.16816.F32 R84, R128.reuse, R96, R220 ;  /* 0x000000608054723c */ /* 0x040ff000000018dc */
[----:B------:R-:W-:Y:S01]  /*6180*/  HMMA.16816.F32 R96, R128, R98, R116 ;  /* 0x000000628060723c */ /* 0x000fe20000001874 */
[----:B------:R-:W-:-:S07]  /*6190*/  FADD.FTZ R0, R205, R0 ;  /* 0x00000000cd007221 */ /* 0x000fce0000010000 */
[-C--:B------:R-:W-:Y:S08]  /*61a0*/  HMMA.16816.F32 R120, R124, R4.reuse, R120 ;  /* 0x000000047c78723c */ /* 0x080ff00000001878 */
        /* <DEDUP_REMOVED lines=13> */
[----:B------:R-:W-:Y:S01]  /*6280*/  FADD.FTZ R3, R204, R3 ;  /* 0x00000003cc037221 */ /* 0x000fe20000010000 */
[----:B----4-:R-:W-:Y:S01]  /*6290*/  HMMA.16816.F32 R140, R128, R160, R140 ;  /* 0x000000a0808c723c */ /* 0x010fe2000000188c */
[----:B------:R-:W-:-:S02]  /*62a0*/  FADD.FTZ R4, R60, R4 ;  /* 0x000000043c047221 */ /* 0x000fc40000010000 */
[----:B------:R-:W-:Y:S02]  /*62b0*/  FADD.FTZ R5, R39, R5 ;  /* 0x0000000527057221 */ /* 0x000fe40000010000 */
[----:B------:R-:W-:-:S03]  /*62c0*/  FADD.FTZ R2, R209, R0 ;  /* 0x00000000d1027221 */ /* 0x000fc60000010000 */
[----:B------:R-:W-:Y:S01]  /*62d0*/  HMMA.16816.F32 R144, R124, R160, R144 ;  /* 0x000000a07c90723c */ /* 0x000fe20000001890 */
[----:B------:R-:W-:Y:S02]  /*62e0*/  FADD.FTZ R0, R206, R3 ;  /* 0x00000003ce007221 */ /* 0x000fe40000010000 */
[----:B------:R-:W-:-:S05]  /*62f0*/  FADD.FTZ R4, R62, R4 ;  /* 0x000000043e047221 */ /* 0x000fca0000010000 */
[----:B------:R-:W-:Y:S01]  /*6300*/  HMMA.16816.F32 R148, R124, R162, R148 ;  /* 0x000000a27c94723c */ /* 0x000fe20000001894 */
[----:B------:R-:W-:Y:S02]  /*6310*/  FADD.FTZ R5, R38, R5 ;  /* 0x0000000526057221 */ /* 0x000fe40000010000 */
[----:B------:R-:W-:-:S05]  /*6320*/  FADD.FTZ R3, R16, R2 ;  /* 0x0000000210037221 */ /* 0x000fca0000010000 */
[----:B------:R-:W-:Y:S01]  /*6330*/  HMMA.16816.F32 R160, R128, R162, R40 ;  /* 0x000000a280a0723c */ /* 0x000fe20000001828 */
[----:B------:R-:W-:-:S06]  /*6340*/  FADD.FTZ R2, R14, R0 ;  /* 0x000000000e027221 */ /* 0x000fcc0000010000 */
[----:B------:R-:W-:Y:S02]  /*6350*/  IMAD.MOV.U32 R40, RZ, RZ, R83 ;  /* 0x000000ffff287224 */ /* 0x000fe400078e0053 */
[----:B------:R-:W-:Y:S02]  /*6360*/  IMAD.MOV.U32 R41, RZ, RZ, R82 ;  /* 0x000000ffff297224 */ /* 0x000fe400078e0052 */
[----:B------:R-:W-:Y:S02]  /*6370*/  IMAD.MOV.U32 R42, RZ, RZ, R81 ;  /* 0x000000ffff2a7224 */ /* 0x000fe400078e0051 */
[----:B------:R-:W-:Y:S02]  /*6380*/  IMAD.MOV.U32 R43, RZ, RZ, R80 ;  /* 0x000000ffff2b7224 */ /* 0x000fe400078e0050 */
[----:B------:R-:W2:Y:S01]  /*6390*/  LDSM.16.MT88.4 R80, [R225+0x3800] ;  /* 0x00380000e150783b */ /* 0x000ea20000004200 */
[----:B------:R-:W-:Y:S02]  /*63a0*/  FADD.FTZ R0, R12, R4 ;  /* 0x000000040c007221 */ /* 0x000fe40000010000 */
[----:B------:R-:W-:Y:S01]  /*63b0*/  FADD.FTZ R4, R9, R5 ;  /* 0x0000000509047221 */ /* 0x000fe20000010000 */
[----:B------:R-:W-:Y:S01]  /*63c0*/  SHF.R.S32.HI R5, RZ, 0x6, R24 ;  /* 0x00000006ff057819 */ /* 0x000fe20000011418 */
[----:B------:R-:W-:-:S02]  /*63d0*/  FADD.FTZ R3, R18, R3 ;  /* 0x0000000312037221 */ /* 0x000fc40000010000 */
[----:B------:R-:W-:Y:S01]  /*63e0*/  FADD.FTZ R2, R15, R2 ;  /* 0x000000020f027221 */ /* 0x000fe20000010000 */
[----:B------:R-:W-:Y:S01]  /*63f0*/  IMNMX R5, R139, R5, !PT ;  /* 0x000000058b057217 */ /* 0x000fe20007800200 */
[----:B------:R-:W-:Y:S01]  /*6400*/  FADD.FTZ R0, R13, R0 ;  /* 0x000000000d007221 */ /* 0x000fe20000010000 */
[----:B------:R-:W-:Y:S01]  /*6410*/  IADD3 R222, R138, -0x2, RZ ;  /* 0xfffffffe8ade7810 */ /* 0x000fe20007ffe0ff */
[----:B------:R-:W-:Y:S02]  /*6420*/  FADD.FTZ R4, R11, R4 ;  /* 0x000000040b047221 */ /* 0x000fe40000010000 */
[----:B------:R-:W-:Y:S02]  /*6430*/  FADD.FTZ R3, R32, R3 ;  /* 0x0000000320037221 */ /* 0x000fe40000010000 */
[----:B------:R-:W-:Y:S01]  /*6440*/  FADD.FTZ R2, R27, R2 ;  /* 0x000000021b027221 */ /* 0x000fe20000010000 */
[----:B------:R3:W-:Y:S01]  /*6450*/  STL [R1+0x38], R5 ;  /* 0x0000380501007387 */ /* 0x0007e20000100800 */
[----:B------:R-:W-:Y:S01]  /*6460*/  FADD.FTZ R0, R17, R0 ;  /* 0x0000000011007221 */ /* 0x000fe20000010000 */
[----:B------:R-:W-:Y:S01]  /*6470*/  ISETP.GE.AND P0, PT, R222, R5, PT ;  /* 0x00000005de00720c */ /* 0x000fe20003f06270 */
[----:B------:R-:W-:-:S02]  /*6480*/  FADD.FTZ R4, R8, R4 ;  /* 0x0000000408047221 */ /* 0x000fc40000010000 */
[----:B---3--:R-:W-:Y:S02]  /*6490*/  FADD.FTZ R5, R31, R3 ;  /* 0x000000031f057221 */ /* 0x008fe40000010000 */
[----:B------:R-:W-:Y:S02]  /*64a0*/  FADD.FTZ R3, R26, R2 ;  /* 0x000000021a037221 */ /* 0x000fe40000010000 */
[----:B------:R-:W-:Y:S02]  /*64b0*/  FADD.FTZ R2, R19, R0 ;  /* 0x0000000013027221 */ /* 0x000fe40000010000 */
[----:B------:R-:W-:Y:S01]  /*64c0*/  FADD.FTZ R0, R10, R4 ;  /* 0x000000040a007221 */ /* 0x000fe20000010000 */
[----:B------:R1:W-:Y:S04]  /*64d0*/  STL [R1+0x8], R5 ;  /* 0x0000080501007387 */ /* 0x0003e80000100800 */
[----:B------:R1:W-:Y:S04]  /*64e0*/  STL [R1+0x4], R3 ;  /* 0x0000040301007387 */ /* 0x0003e80000100800 */
[----:B------:R1:W-:Y:S04]  /*64f0*/  STL [R1+0x14], R0 ;  /* 0x0000140001007387 */ /* 0x0003e80000100800 */
[----:B------:R1:W-:Y:S01]  /*6500*/  STL [R1+0x10], R2 ;  /* 0x0000100201007387 */ /* 0x0003e20000100800 */
[-C--:B------:R-:W-:Y:S08]  /*6510*/  HMMA.16816.F32 R188, R128, R192.reuse, R188 ;  /* 0x000000c080bc723c */ /* 0x080ff000000018bc */
[C---:B------:R-:W-:Y:S08]  /*6520*/  HMMA.16816.F32 R164, R124.reuse, R192, R164 ;  /* 0x000000c07ca4723c */ /* 0x040ff000000018a4 */
[-C--:B------:R-:W-:Y:S08]  /*6530*/  HMMA.16816.F32 R168, R124, R194.reuse, R168 ;  /* 0x000000c27ca8723c */ /* 0x080ff000000018a8 */
[----:B------:R-:W-:Y:S08]  /*6540*/  HMMA.16816.F32 R192, R128, R194, R68 ;  /* 0x000000c280c0723c */ /* 0x000ff00000001844 */
[C---:B------:R-:W-:Y:S08]  /*6550*/  HMMA.16816.F32 R176, R124.reuse, R200, R176 ;  /* 0x000000c87cb0723c */ /* 0x040ff000000018b0 */
[C---:B------:R-:W-:Y:S08]  /*6560*/  HMMA.16816.F32 R180, R124.reuse, R202, R180 ;  /* 0x000000ca7cb4723c */ /* 0x040ff000000018b4 */
[C---:B--2---:R-:W-:Y:S08]  /*6570*/  HMMA.16816.F32 R72, R124.reuse, R80, R48 ;  /* 0x000000507c48723c */ /* 0x044ff00000001830 */
        /* <DEDUP_REMOVED lines=9> */
[-C--:B------:R-:W-:Y:S08]  /*6610*/  HMMA.16816.F32 R124, R124, R6.reuse, R44 ;  /* 0x000000067c7c723c */ /* 0x080ff0000000182c */
[----:B------:R-:W-:Y:S01]  /*6620*/  HMMA.16816.F32 R128, R128, R6, R64 ;  /* 0x000000068080723c */ /* 0x000fe20000001840 */
[----:B------:R-:W-:Y:S01]  /*6630*/  @!UPT UIADD3 URZ, URZ, URZ, URZ ;  /* 0x0000003f3f3ff290 */ /* 0x000fe2000fffe03f */
[----:B------:R-:W-:Y:S11]  /*6640*/  @!P0 BRA `(.L_x_958) ;  /* 0x00004c7000008947 */ /* 0x000ff60003800000 */
[----:B-1----:R1:W-:Y:S01]  /*6650*/  STL [R1], R222 ;  /* 0x000000de01007387 */ /* 0x0023e20000100800 */
[----:B------:R-:W-:Y:S01]  /*6660*/  IMAD.MOV.U32 R133, RZ, RZ, R136 ;  /* 0x000000ffff857224 */ /* 0x000fe200078e0088 */
[----:B------:R-:W-:Y:S01]  /*6670*/  MOV R139, R134 ;  /* 0x00000086008b7202 */ /* 0x000fe20000000f00 */
[----:B------:R-:W-:Y:S01]  /*6680*/  IMAD.MOV.U32 R132, RZ, RZ, R137 ;  /* 0x000000ffff847224 */ /* 0x000fe200078e0089 */
[----:B------:R-:W-:-:S07]  /*6690*/  MOV R138, R135 ;  /* 0x00000087008a7202 */ /* 0x000fce0000000f00 */
.L_x_959:
[----:B------:R-:W-:Y:S04]  /*66a0*/  DEPBAR.LE SB0, 0x0 ;  /* 0x000080000000791a */ /* 0x000fe80000000000 */
[----:B------:R-:W-:Y:S01]  /*66b0*/  WARPSYNC 0xffffffff ;  /* 0xffffffff00007948 */ /* 0x000fe20003800000 */
[----:B------:R-:W-:Y:S08]  /*66c0*/  BAR.SYNC.DEFER_BLOCKING 0x0 ;  /* 0x0000000000007b1d */ /* 0x000ff00000010000 */
[----:B-----5:R-:W-:Y:S08]  /*66d0*/  LDSM.16.M88.4 R64, [R231] ;  /* 0x00000000e740783b */ /* 0x020ff00000000200 */
[----:B------:R-:W2:Y:S08]  /*66e0*/  LDSM.16.M88.4 R16, [R224] ;  /* 0x00000000e010783b */ /* 0x000eb00000000200 */
[----:B------:R-:W3:Y:S08]  /*66f0*/  LDSM.16.M88.4 R60, [R231+0x2000] ;  /* 0x00200000e73c783b */ /* 0x000ef00000000200 */
[----:B------:R-:W3:Y:S08]  /*6700*/  LDSM.16.M88.4 R32, [R224+0x800] ;  /* 0x00080000e020783b */ /* 0x000ef00000000200 */
[----:B------:R-:W4:Y:S06]  /*6710*/  LDL.64 R136, [R1+0x28] ;  /* 0x0000280001887983 */ /* 0x000f2c0000100a00 */
[----:B------:R-:W1:Y:S08]  /*6720*/  LDSM.16.M88.4 R48, [R224+0x1000] ;  /* 0x00100000e030783b */ /* 0x000e700000000200 */
[----:B------:R-:W4:Y:S01]  /*6730*/  LDL R217, [R1+0x18] ;  /* 0x0000180001d97983 */ /* 0x000f220000100800 */
[-C--:B--2---:R-:W-:Y:S03]  /*6740*/  HMMA.16816.F32 R4, R64, R16.reuse, RZ ;  /* 0x000000104004723c */ /* 0x084fe600000018ff */
[----:B------:R-:W2:Y:S04]  /*6750*/  LDL R218, [R1+0x34] ;  /* 0x0000340001da7983 */ /* 0x000ea80000100800 */
[----:B------:R-:W4:Y:S01]  /*6760*/  LDL.LU R216, [R1] ;  /* 0x0000000001d87983 */ /* 0x000f220000300800 */
[C---:B---3--:R-:W-:Y:S03]  /*6770*/  HMMA.16816.F32 R8, R60.reuse, R16, RZ ;  /* 0x000000103c08723c */ /* 0x048fe600000018ff */
[----:B------:R-:W3:Y:S05]  /*6780*/  LDSM.16.M88.4 R204, [R224+0x1800] ;  /* 0x00180000e0cc783b */ /* 0x000eea0000000200 */
[-C--:B------:R-:W-:Y:S03]  /*6790*/  HMMA.16816.F32 R12, R60, R18.reuse, RZ ;  /* 0x000000123c0c723c */ /* 0x080fe600000018ff */
[----:B------:R-:W-:Y:S05]  /*67a0*/  LDSM.16.M88.4 R208, [R233] ;  /* 0x00000000e9d0783b */ /* 0x000fea0000000200 */
[C---:B------:R-:W-:Y:S03]  /*67b0*/  HMMA.16816.F32 R16, R64.reuse, R18, RZ ;  /* 0x000000124010723c */ /* 0x040fe600000018ff */
[----:B------:R-:W-:Y:S05]  /*67c0*/  LDSM.16.M88.4 R212, [R233+0x2000] ;  /* 0x00200000e9d4783b */ /* 0x000fea0000000200 */
[-C--:B------:R-:W-:Y:S03]  /*67d0*/  HMMA.16816.F32 R20, R64, R32.reuse, RZ ;  /* 0x000000204014723c */ /* 0x080fe600000018ff */
[----:B------:R1:W-:Y:S04]  /*67e0*/  STL [R1+0x8c], R130 ;  /* 0x00008c8201007387 */ /* 0x0003e80000100800 */
[----:B------:R3:W-:Y:S01]  /*67f0*/  STL [R1+0x88], R131 ;  /* 0x0000888301007387 */ /* 0x0007e20000100800 */
[C---:B------:R-:W-:Y:S03]  /*6800*/  HMMA.16816.F32 R24, R60.reuse, R32, RZ ;  /* 0x000000203c18723c */ /* 0x040fe600000018ff */
[----:B------:R-:W-:Y:S04]  /*6810*/  STL [R1+0x6c], R235 ;  /* 0x00006ceb01007387 */ /* 0x000fe80000100800 */
[----:B------:R-:W-:Y:S01]  /*6820*/  STL [R1+0x70], R243 ;  /* 0x000070f301007387 */ /* 0x000fe20000100800 */
[-C--:B------:R-:W-:Y:S03]  /*6830*/  HMMA.16816.F32 R28, R60, R34.reuse, RZ ;  /* 0x000000223c1c723c */ /* 0x080fe600000018ff */
[----:B------:R-:W-:Y:S04]  /*6840*/  STL [R1+0x74], R242 ;  /* 0x000074f201007387 */ /* 0x000fe80000100800 */
[----:B------:R-:W-:Y:S01]  /*6850*/  STL [R1+0x78], R241 ;  /* 0x000078f101007387 */ /* 0x000fe20000100800 */
[C---:B------:R-:W-:Y:S03]  /*6860*/  HMMA.16816.F32 R32, R64.reuse, R34, RZ ;  /* 0x000000224020723c */ /* 0x040fe600000018ff */
[----:B-1----:R-:W2:Y:S04]  /*6870*/  LDL R130, [R1+0x3c] ;  /* 0x00003c0001827983 */ /* 0x002ea80000100800 */
[----:B---3--:R-:W3:Y:S01]  /*6880*/  LDL R131, [R1+0x1c] ;  /* 0x00001c0001837983 */ /* 0x008ee20000100800 */
[-C--:B------:R-:W-:Y:S03]  /*6890*/  HMMA.16816.F32 R36, R64, R48.reuse, RZ ;  /* 0x000000304024723c */ /* 0x080fe600000018ff */
[----:B------:R-:W-:Y:S04]  /*68a0*/  STL [R1+0x7c], R231 ;  /* 0x00007ce701007387 */ /* 0x000fe80000100800 */
[----:B------:R-:W-:Y:S01]  /*68b0*/  STL [R1+0x80], R224 ;  /* 0x000080e001007387 */ /* 0x000fe20000100800 */
[C---:B------:R-:W-:Y:S03]  /*68c0*/  HMMA.16816.F32 R40, R60.reuse, R48, RZ ;  /* 0x000000303c28723c */ /* 0x040fe600000018ff */
[----:B------:R-:W-:Y:S05]  /*68d0*/  STL [R1+0x84], R240 ;  /* 0x000084f001007387 */ /* 0x000fea0000100800 */
[-C--:B------:R-:W-:Y:S08]  /*68e0*/  HMMA.16816.F32 R44, R60, R50.reuse, RZ ;  /* 0x000000323c2c723c */ /* 0x080ff000000018ff */
[C---:B------:R-:W-:Y:S08]  /*68f0*/  HMMA.16816.F32 R48, R64.reuse, R50, RZ ;  /* 0x000000324030723c */ /* 0x040ff000000018ff */
[-C--:B------:R-:W-:Y:S08]  /*6900*/  HMMA.16816.F32 R52, R64, R204.reuse, RZ ;  /* 0x000000cc4034723c */ /* 0x080ff000000018ff */
[C---:B------:R-:W-:Y:S08]  /*6910*/  HMMA.16816.F32 R56, R60.reuse, R204, RZ ;  /* 0x000000cc3c38723c */ /* 0x040ff000000018ff */
[-C--:B------:R-:W-:Y:S08]  /*6920*/  HMMA.16816.F32 R60, R60, R206.reuse, RZ ;  /* 0x000000ce3c3c723c */ /* 0x080ff000000018ff */
[----:B------:R-:W-:Y:S01]  /*6930*/  HMMA.16816.F32 R64, R64, R206, RZ ;  /* 0x000000ce4040723c */ /* 0x000fe200000018ff */
[----:B------:R-:W1:Y:S07]  /*6940*/  LDSM.16.M88.4 R204, [R235] ;  /* 0x00000000ebcc783b */ /* 0x000e6e0000000200 */
[-C--:B-1----:R-:W-:Y:S08]  /*6950*/  HMMA.16816.F32 R4, R208, R204.reuse, R4 ;  /* 0x000000ccd004723c */ /* 0x082ff00000001804 */
[C---:B------:R-:W-:Y:S08]  /*6960*/  HMMA.16816.F32 R8, R212.reuse, R204, R8 ;  /* 0x000000ccd408723c */ /* 0x040ff00000001808 */
[-C--:B------:R-:W-:Y:S08]  /*6970*/  HMMA.16816.F32 R12, R212, R206.reuse, R12 ;  /* 0x000000ced40c723c */ /* 0x080ff0000000180c */
[C---:B------:R-:W-:Y:S01]  /*6980*/  HMMA.16816.F32 R16, R208.reuse, R206, R16 ;  /* 0x000000ced010723c */ /* 0x040fe20000001810 */
[----:B------:R-:W1:Y:S07]  /*6990*/  LDSM.16.M88.4 R204, [R243] ;  /* 0x00000000f3cc783b */ /* 0x000e6e0000000200 */
[-C--:B-1----:R-:W-:Y:S08]  /*69a0*/  HMMA.16816.F32 R20, R208, R204.reuse, R20 ;  /* 0x000000ccd014723c */ /* 0x082ff00000001814 */
[C---:B------:R-:W-:Y:S08]  /*69b0*/  HMMA.16816.F32 R24, R212.reuse, R204, R24 ;  /* 0x000000ccd418723c */ /* 0x040ff00000001818 */
[-C--:B------:R-:W-:Y:S08]  /*69c0*/  HMMA.16816.F32 R28, R212, R206.reuse, R28 ;  /* 0x000000ced41c723c */ /* 0x080ff0000000181c */
[C---:B------:R-:W-:Y:S01]  /*69d0*/  HMMA.16816.F32 R32, R208.reuse, R206, R32 ;  /* 0x000000ced020723c */ /* 0x040fe20000001820 */
[----:B------:R-:W1:Y:S07]  /*69e0*/  LDSM.16.M88.4 R204, [R242] ;  /* 0x00000000f2cc783b */ /* 0x000e6e0000000200 */
[-C--:B-1----:R-:W-:Y:S08]  /*69f0*/  HMMA.16816.F32 R36, R208, R204.reuse, R36 ;  /* 0x000000ccd024723c */ /* 0x082ff00000001824 */
[C---:B------:R-:W-:Y:S04]  /*6a00*/  HMMA.16816.F32 R40, R212.reuse, R204, R40 ;  /* 0x000000ccd428723c */ /* 0x040fe80000001828 */
[----:B----4-:R-:W-:Y:S04]  /*6a10*/  ISETP.GT.AND P4, PT, R217, R216, PT ;  /* 0x000000d8d900720c */ /* 0x010fe80003f84270 */
[-C--:B------:R-:W-:Y:S08]  /*6a20*/  HMMA.16816.F32 R44, R212, R206.reuse, R44 ;  /* 0x000000ced42c723c */ /* 0x080ff0000000182c */
[C---:B------:R-:W-:Y:S01]  /*6a30*/  HMMA.16816.F32 R48, R208.reuse, R206, R48 ;  /* 0x000000ced030723c */ /* 0x040fe20000001830 */
[----:B------:R-:W1:Y:S03]  /*6a40*/  LDSM.16.M88.4 R204, [R241] ;  /* 0x00000000f1cc783b */ /* 0x000e660000000200 */
[----:B------:R-:W-:Y:S01]  /*6a50*/  @!P4 SHF.R.S32.HI R0, RZ, 0x1f, R216 ;  /* 0x0000001fff00c819 */ /* 0x000fe200000114d8 */
[----:B------:R-:W-:Y:S01]  /*6a60*/  @!P4 IMAD.WIDE.U32 R2, R216, c[0x0][0x208], RZ ;  /* 0x00008200d802ca25 */ /* 0x000fe200078e00ff */
[----:B------:R-:W-:Y:S03]  /*6a70*/  @!P4 MOV R135, 0x5 ;  /* 0x000000050087c802 */ /* 0x000fe60000000f00 */
[----:B------:R-:W-:Y:S04]  /*6a80*/  @!P4 IMAD R0, R0, c[0x0][0x208], RZ ;  /* 0x000082000000ca24 */ /* 0x000fe800078e02ff */
[----:B------:R-:W-:Y:S04]  /*6a90*/  @!P4 IMAD R0, R216, c[0x0][0x20c], R0 ;  /* 0x00008300d800ca24 */ /* 0x000fe800078e0200 */
[----:B------:R-:W-:Y:S01]  /*6aa0*/  @!P4 IMAD.IADD R0, R3, 0x1, R0 ;  /* 0x000000010300c824 */ /* 0x000fe200078e0200 */
[C---:B------:R-:W-:Y:S04]  /*6ab0*/  @!P4 SHF.L.U32 R3, R2.reuse, 0x6, RZ ;  /* 0x000000060203c819 */ /* 0x040fe800000006ff */
[----:B------:R-:W-:Y:S01]  /*6ac0*/  @!P4 SHF.L.U64.HI R134, R2, 0x6, R0 ;  /* 0x000000060286c819 */ /* 0x000fe20000010200 */
[----:B------:R-:W-:Y:S01]  /*6ad0*/  @!P4 IMAD.MOV.U32 R0, RZ, RZ, c[0x0][0x208] ;  /* 0x00008200ff00c624 */ /* 0x000fe200078e00ff */
[C---:B------:R-:W-:Y:S02]  /*6ae0*/  @!P4 IADD3 R2, P2, R3.reuse, R136, RZ ;  /* 0x000000880302c210 */ /* 0x040fe40007f5e0ff */
[----:B------:R-:W-:Y:S02]  /*6af0*/  @!P4 IADD3 R3, P1, P0, R3, 0x40, R136 ;  /* 0x000000400303c810 */ /* 0x000fe4000783e088 */
[----:B--2---:R-:W-:Y:S02]  /*6b00*/  @!P4 IADD3.X R137, R134, R218, RZ, P2, !PT ;  /* 0x000000da8689c210 */ /* 0x004fe400017fe4ff */
[C---:B------:R-:W-:Y:S04]  /*6b10*/  @!P4 LEA R136, P2, R2.reuse, c[0x0][0x1f8], 0x1 ;  /* 0x00007e000288ca11 */ /* 0x040fe800078408ff */
[----:B------:R-:W-:Y:S05]  /*6b20*/  @!P4 LEA.HI.X R137, R2, c[0x0][0x1fc], R137, 0x1, P2 ;  /* 0x00007f000289ca11 */ /* 0x000fea00010f0c89 */
[----:B------:R-:W-:Y:S01]  /*6b30*/  @!PT LDS RZ, [RZ] ;  /* 0x00000000fffff984 */ /* 0x000fe20000000800 */
[----:B------:R-:W-:Y:S01]  /*6b40*/  @!PT LDS RZ, [RZ] ;  /* 0x00000000fffff984 */ /* 0x000fe20000000800 */
[----:B------:R-:W-:Y:S01]  /*6b50*/  @!PT LDS RZ, [RZ] ;  /* 0x00000000fffff984 */ /* 0x000fe20000000800 */
[----:B------:R2:W-:Y:S01]  /*6b60*/  @!P4 LDGSTS.E.BYPASS.LTC128B.128 [R244+0x100], [R136.64], !P6 ;  /* 0x0010000088f4cfae */ /* 0x0005e2000f101d48 */
[-C--:B-1----:R-:W-:Y:S08]  /*6b70*/  HMMA.16816.F32 R52, R208, R204.reuse, R52 ;  /* 0x000000ccd034723c */ /* 0x082ff00000001834 */
[C---:B------:R-:W-:Y:S08]  /*6b80*/  HMMA.16816.F32 R56, R212.reuse, R204, R56 ;  /* 0x000000ccd438723c */ /* 0x040ff00000001838 */
[-C--:B------:R-:W-:Y:S08]  /*6b90*/  HMMA.16816.F32 R60, R212, R206.reuse, R60 ;  /* 0x000000ced43c723c */ /* 0x080ff0000000183c */
[----:B------:R-:W-:Y:S07]  /*6ba0*/  HMMA.16816.F32 R64, R208, R206, R64 ;  /* 0x000000ced040723c */ /* 0x000fee0000001840 */
[C---:B------:R-:W-:Y:S01]  /*6bb0*/  @!P4 IMAD.SHL.U32 R206, R0.reuse, 0x20, RZ ;  /* 0x0000002000cec824 */ /* 0x040fe200078e00ff */
[----:B------:R-:W-:Y:S04]  /*6bc0*/  @!P4 SHF.L.U64.HI R0, R0, R135, c[0x0][0x20c] ;  /* 0x000083000000c619 */ /* 0x000fe80000010287 */
[----:B------:R-:W-:Y:S02]  /*6bd0*/  @!P4 IADD3.X R135, R134, RZ, R218, P1, P0 ;  /* 0x000000ff8687c210 */ /* 0x000fe40000fe04da */
[C---:B------:R-:W-:Y:S02]  /*6be0*/  @!P4 LEA R204, P1, R3.reuse, c[0x0][0x1f8], 0x1 ;  /* 0x00007e0003ccca11 */ /* 0x040fe400078208ff */
[-C--:B------:R-:W-:Y:S02]  /*6bf0*/  @!P4 IADD3 R134, P0, R136, R206.reuse, RZ ;  /* 0x000000ce8886c210 */ /* 0x080fe40007f1e0ff */
[----:B------:R-:W-:Y:S02]  /*6c00*/  @!P4 LEA.HI.X R205, R3, c[0x0][0x1fc], R135, 0x1, P1 ;  /* 0x00007f0003cdca11 */ /* 0x000fe400008f0c87 */
[-C--:B------:R-:W-:Y:S01]  /*6c10*/  @!P4 IADD3 R2, P1, R134, R206.reuse, RZ ;  /* 0x000000ce8602c210 */ /* 0x080fe20007f3e0ff */
[--C-:B------:R-:W-:Y:S02]  /*6c20*/  @!P4 IMAD.X R135, R137, 0x1, R0.reuse, P0 ;  /* 0x000000018987c824 */ /* 0x100fe400000e0600 */
[----:B------:R1:W-:Y:S01]  /*6c30*/  @!P4 LDGSTS.E.BYPASS.LTC128B.128 [R244+0x2100], [R204.64], !P5 ;  /* 0x02100000ccf4cfae */ /* 0x0003e2000e901d48 */
[----:B--2---:R-:W-:Y:S02]  /*6c40*/  @!P4 IADD3 R136, P0, R2, R206, RZ ;  /* 0x000000ce0288c210 */ /* 0x004fe40007f1e0ff */
[----:B------:R-:W-:Y:S05]  /*6c50*/  @!P4 IADD3.X R3, R135, R0, RZ, P1, !PT ;  /* 0x000000008703c210 */ /* 0x000fea0000ffe4ff */
[----:B------:R2:W-:Y:S01]  /*6c60*/  @!P4 LDGSTS.E.BYPASS.LTC128B.128 [R244+0x900], [R134.64], !P6 ;  /* 0x0090000086f4cfae */ /* 0x0005e2000f101d48 */
[----:B------:R-:W-:Y:S01]  /*6c70*/  @!P4 IMAD.X R137, R3, 0x1, R0, P0 ;  /* 0x000000010389c824 */ /* 0x000fe200000e0600 */
[----:B---3--:R-:W-:Y:S06]  /*6c80*/  MOV R0, R131 ;  /* 0x0000008300007202 */ /* 0x008fec0000000f00 */
[----:B------:R2:W-:Y:S08]  /*6c90*/  @!P4 LDGSTS.E.BYPASS.LTC128B.128 [R244+0x2900], [R134.64+0x80], !P5 ;  /* 0x0290008086f4cfae */ /* 0x0005f0000e901d48 */
[----:B------:R3:W-:Y:S08]  /*6ca0*/  @!P4 LDGSTS.E.BYPASS.LTC128B.128 [R244+0x1100], [R2.64], !P6 ;  /* 0x0110000002f4cfae */ /* 0x0007f0000f101d48 */
[----:B------:R3:W-:Y:S08]  /*6cb0*/  @!P4 LDGSTS.E.BYPASS.LTC128B.128 [R244+0x3100], [R2.64+0x80], !P5 ;  /* 0x0310008002f4cfae */ /* 0x0007f0000e901d48 */
[----:B------:R4:W-:Y:S08]  /*6cc0*/  @!P4 LDGSTS.E.BYPASS.LTC128B.128 [R244+0x1900], [R136.64], !P6 ;  /* 0x0190000088f4cfae */ /* 0x0009f0000f101d48 */
[----:B------:R4:W-:Y:S08]  /*6cd0*/  @!P4 LDGSTS.E.BYPASS.LTC128B.128 [R244+0x3900], [R136.64+0x80], !P5 ;  /* 0x0390008088f4cfae */ /* 0x0009f0000e901d48 */
[----:B-1----:R-:W-:Y:S01]  /*6ce0*/  LDSM.16.M88.4 R204, [R232] ;  /* 0x00000000e8cc783b */ /* 0x002fe20000000200 */
[----:B---3--:R-:W-:Y:S07]  /*6cf0*/  @P3 IMAD.HI.U32 R2, R131, c[0x0][0x2c8], RZ ;  /* 0x0000b20083023a27 */ /* 0x008fee00078e00ff */
[----:B------:R-:W1:Y:S01]  /*6d00*/  LDSM.16.M88.4 R208, [R230] ;  /* 0x00000000e6d0783b */ /* 0x000e620000000200 */
[----:B------:R-:W-:Y:S07]  /*6d10*/  @P3 SHF.R.U32.HI R0, RZ, c[0x0][0x2cc], R2 ;  /* 0x0000b300ff003a19 */ /* 0x000fee0000011602 */
[----:B------:R-:W3:Y:S08]  /*6d20*/  LDSM.16.M88.4 R212, [R232+0x2000] ;  /* 0x00200000e8d4783b */ /* 0x000ef00000000200 */
[----:B------:R-:W0:Y:S08]  /*6d30*/  LDGDEPBAR ;  /* 0x00000000000079af */ /* 0x000e300000000000 */
[----:B--2---:R-:W2:Y:S08]  /*6d40*/  SHFL.IDX PT, R134, R0, RZ, 0x1c1f ;  /* 0x001c1fff00867589 */ /* 0x004eb000000e0000 */
[----:B------:R-:W-:Y:S01]  /*6d50*/  SHFL.IDX PT, R2, R0, 0x2, 0x1c1f ;  /* 0x005c1f0000027f89 */ /* 0x000fe200000e0000 */
[-C--:B-1----:R-:W-:Y:S07]  /*6d60*/  HMMA.16816.F32 R4, R204, R208.reuse, R4 ;  /* 0x000000d0cc04723c */ /* 0x082fee0000001804 */
[----:B------:R-:W1:Y:S01]  /*6d70*/  SHFL.IDX PT, R3, R0, 0x1, 0x1c1f ;  /* 0x003c1f0000037f89 */ /* 0x000e6200000e0000 */
[C---:B---3--:R-:W-:Y:S07]  /*6d80*/  HMMA.16816.F32 R8, R212.reuse, R208, R8 ;  /* 0x000000d0d408723c */ /* 0x048fee0000001808 */
[----:B------:R3:W1:Y:S01]  /*6d90*/  SHFL.IDX PT, R135, R0, 0x3, 0x1c1f ;  /* 0x007c1f0000877f89 */ /* 0x00066200000e0000 */
[-C--:B------:R-:W-:Y:S08]  /*6da0*/  HMMA.16816.F32 R12, R212, R210.reuse, R12 ;  /* 0x000000d2d40c723c */ /* 0x080ff0000000180c */
[C---:B------:R-:W-:Y:S01]  /*6db0*/  HMMA.16816.F32 R16, R204.reuse, R210, R16 ;  /* 0x000000d2cc10723c */ /* 0x040fe20000001810 */
[----:B------:R-:W4:Y:S03]  /*6dc0*/  LDSM.16.M88.4 R208, [R230+0x800] ;  /* 0x00080000e6d0783b */ /* 0x000f260000000200 */
[----:B---3--:R-:W-:Y:S04]  /*6dd0*/  IMAD.MOV.U32 R0, RZ, RZ, -0x40 ;  /* 0xffffffc0ff007424 */ /* 0x008fe800078e00ff */
[----:B------:R-:W-:Y:S05]  /*6de0*/  IMAD R0, R216, R0, 0x1 ;  /* 0x00000001d8007424 */ /* 0x000fea00078e0200 */
[----:B------:R-:W-:Y:S02]  /*6df0*/  IADD3 R0, R0, c[0x0][0x1d0], -R130 ;  /* 0x0000740000007a10 */ /* 0x000fe40007ffe882 */
[----:B------:R-:W3:Y:S02]  /*6e00*/  LDL R130, [R1+0x30] ;  /* 0x0000300001827983 */ /* 0x000ee40000100800 */
[----:B------:R-:W-:Y:S04]  /*6e10*/  IADD3 R0, R0, -c[0x0][0x168], RZ ;  /* 0x80005a0000007a10 */ /* 0x000fe80007ffe0ff */
[C---:B--2---:R-:W-:Y:S01]  /*6e20*/  IADD3 R134, R0.reuse, R134, RZ ;  /* 0x0000008600867210 */ /* 0x044fe20007ffe0ff */
[C---:B-1----:R-:W-:Y:S01]  /*6e30*/  IMAD.IADD R3, R0.reuse, 0x1, R3 ;  /* 0x0000000100037824 */ /* 0x042fe200078e0203 */
[C---:B------:R-:W-:Y:S01]  /*6e40*/  IADD3 R2, R0.reuse, R2, RZ ;  /* 0x0000000200027210 */ /* 0x040fe20007ffe0ff */
[----:B------:R-:W-:Y:S01]  /*6e50*/  IMAD.IADD R0, R0, 0x1, R135 ;  /* 0x0000000100007824 */ /* 0x000fe200078e0287 */
[C---:B------:R-:W-:Y:S02]  /*6e60*/  ISETP.GT.AND P4, PT, R134.reuse, RZ, PT ;  /* 0x000000ff8600720c */ /* 0x040fe40003f84270 */
[C---:B------:R-:W-:Y:S02]  /*6e70*/  ISETP.GT.AND P1, PT, R3.reuse, RZ, PT ;  /* 0x000000ff0300720c */ /* 0x040fe40003f24270 */
[----:B------:R-:W-:Y:S02]  /*6e80*/  ISETP.GT.AND P0, PT, R3, 0x1, PT ;  /* 0x000000010300780c */ /* 0x000fe40003f04270 */
[----:B------:R-:W-:Y:S01]  /*6e90*/  ISETP.GT.AND P2, PT, R134, 0x1, PT ;  /* 0x000000018600780c */ /* 0x000fe20003f44270 */
[-C--:B----4-:R-:W-:Y:S08]  /*6ea0*/  HMMA.16816.F32 R20, R204, R208.reuse, R20 ;  /* 0x000000d0cc14723c */ /* 0x090ff00000001814 */
[C---:B------:R-:W-:Y:S08]  /*6eb0*/  HMMA.16816.F32 R24, R212.reuse, R208, R24 ;  /* 0x000000d0d418723c */ /* 0x040ff00000001818 */
[-C--:B------:R-:W-:Y:S08]  /*6ec0*/  HMMA.16816.F32 R28, R212, R210.reuse, R28 ;  /* 0x000000d2d41c723c */ /* 0x080ff0000000181c */
[C---:B------:R-:W-:Y:S01]  /*6ed0*/  HMMA.16816.F32 R32, R204.reuse, R210, R32 ;  /* 0x000000d2cc20723c */ /* 0x040fe20000001820 */
[----:B------:R-:W1:Y:S07]  /*6ee0*/  LDSM.16.M88.4 R208, [R230+0x1000] ;  /* 0x00100000e6d0783b */ /* 0x000e6e0000000200 */
[-C--:B-1----:R-:W-:Y:S08]  /*6ef0*/  HMMA.16816.F32 R36, R204, R208.reuse, R36 ;  /* 0x000000d0cc24723c */ /* 0x082ff00000001824 */
[C---:B------:R-:W-:Y:S08]  /*6f00*/  HMMA.16816.F32 R40, R212.reuse, R208, R40 ;  /* 0x000000d0d428723c */ /* 0x040ff00000001828 */
[-C--:B------:R-:W-:Y:S08]  /*6f10*/  HMMA.16816.F32 R44, R212, R210.reuse, R44 ;  /* 0x000000d2d42c723c */ /* 0x080ff0000000182c */
[C---:B------:R-:W-:Y:S01]  /*6f20*/  HMMA.16816.F32 R48, R204.reuse, R210, R48 ;  /* 0x000000d2cc30723c */ /* 0x040fe20000001830 */
[----:B------:R-:W1:Y:S07]  /*6f30*/  LDSM.16.M88.4 R208, [R230+0x1800] ;  /* 0x00180000e6d0783b */ /* 0x000e6e0000000200 */
[-C--:B-1----:R-:W-:Y:S08]  /*6f40*/  HMMA.16816.F32 R52, R204, R208.reuse, R52 ;  /* 0x000000d0cc34723c */ /* 0x082ff00000001834 */
[C---:B------:R-:W-:Y:S08]  /*6f50*/  HMMA.16816.F32 R56, R212.reuse, R208, R56 ;  /* 0x000000d0d438723c */ /* 0x040ff00000001838 */
[-C--:B------:R-:W-:Y:S01]  /*6f60*/  HMMA.16816.F32 R60, R212, R210.reuse, R60 ;  /* 0x000000d2d43c723c */ /* 0x080fe2000000183c */
[----:B------:R-:W-:Y:S07]  /*6f70*/  LDSM.16.M88.4 R212, [R234+0x2000] ;  /* 0x00200000ead4783b */ /* 0x000fee0000000200 */
[----:B------:R-:W-:Y:S01]  /*6f80*/  HMMA.16816.F32 R64, R204, R210, R64 ;  /* 0x000000d2cc40723c */ /* 0x000fe20000001840 */
[----:B------:R-:W-:Y:S08]  /*6f90*/  LDSM.16.M88.4 R204, [R234] ;  /* 0x00000000eacc783b */ /* 0x000ff00000000200 */
[----:B------:R-:W1:Y:S02]  /*6fa0*/  LDSM.16.M88.4 R208, [R227] ;  /* 0x00000000e3d0783b */ /* 0x000e640000000200 */
[-C--:B-1----:R-:W-:Y:S08]  /*6fb0*/  HMMA.16816.F32 R4, R204, R208.reuse, R4 ;  /* 0x000000d0cc04723c */ /* 0x082ff00000001804 */
        /* <DEDUP_REMOVED lines=19> */
[----:B------:R-:W-:Y:S08]  /*70f0*/  LDSM.16.M88.4 R204, [R231+0x4000] ;  /* 0x00400000e7cc783b */ /* 0x000ff00000000200 */
[----:B------:R-:W1:Y:S02]  /*7100*/  LDSM.16.M88.4 R208, [R224+0x2000] ;  /* 0x00200000e0d0783b */ /* 0x000e640000000200 */
        /* <DEDUP_REMOVED lines=21> */
[----:B------:R-:W1:Y:S02]  /*7260*/  LDSM.16.M88.4 R208, [R240] ;  /* 0x00000000f0d0783b */ /* 0x000e640000000200 */
        /* <DEDUP_REMOVED lines=58> */
[----:B------:R-:W1:Y:S01]  /*7610*/  LDSM.16.M88.4 R208, [R227+0x3800] ;  /* 0x00380000e3d0783b */ /* 0x000e620000000200 */
[----:B------:R-:W-:Y:S07]  /*7620*/  DEPBAR.LE SB0, 0x0 ;  /* 0x000080000000791a */ /* 0x000fee0000000000 */
[----:B------:R-:W-:Y:S01]  /*7630*/  BAR.SYNC.DEFER_BLOCKING 0x0 ;  /* 0x0000000000007b1d */ /* 0x000fe20000010000 */
[-C--:B-1----:R-:W-:Y:S08]  /*7640*/  HMMA.16816.F32 R52, R204, R208.reuse, R52 ;  /* 0x000000d0cc34723c */ /* 0x082ff00000001834 */
[C---:B------:R-:W-:Y:S08]  /*7650*/  HMMA.16816.F32 R56, R212.reuse, R208, R56 ;  /* 0x000000d0d438723c */ /* 0x040ff00000001838 */
[-C--:B------:R-:W-:Y:S01]  /*7660*/  HMMA.16816.F32 R60, R212, R210.reuse, R60 ;  /* 0x000000d2d43c723c */ /* 0x080fe2000000183c */
[----:B------:R-:W2:Y:S06]  /*7670*/  LDL.64 R212, [R1+0x20] ;  /* 0x0000200001d47983 */ /* 0x000eac0000100a00 */
[----:B------:R-:W-:Y:S01]  /*7680*/  IADD3 R214, R216, -0x1, RZ ;  /* 0xffffffffd8d67810 */ /* 0x000fe20007ffe0ff */
[----:B------:R-:W-:Y:S07]  /*7690*/  HMMA.16816.F32 R64, R204, R210, R64 ;  /* 0x000000d2cc40723c */ /* 0x000fee0000001840 */
[----:B------:R-:W-:Y:S02]  /*76a0*/  FSEL R207, R6, -INF , P1 ;  /* 0xff80000006cf7808 */ /* 0x000fe40000800000 */
[----:B------:R-:W-:Y:S02]  /*76b0*/  FSEL R206, R7, -INF , P0 ;  /* 0xff80000007ce7808 */ /* 0x000fe40000000000 */
[C---:B------:R-:W-:Y:S02]  /*76c0*/  ISETP.GT.AND P1, PT, R0.reuse, RZ, PT ;  /* 0x000000ff0000720c */ /* 0x040fe40003f24270 */
[----:B------:R-:W-:Y:S02]  /*76d0*/  ISETP.GT.AND P0, PT, R0, 0x1, PT ;  /* 0x000000010000780c */ /* 0x000fe40003f04270 */
[----:B------:R-:W-:Y:S02]  /*76e0*/  FSEL R204, R4, -INF , P4 ;  /* 0xff80000004cc7808 */ /* 0x000fe40002000000 */
[----:B------:R-:W-:Y:S02]  /*76f0*/  FSEL R211, R10, -INF , P1 ;  /* 0xff8000000ad37808 */ /* 0x000fe40000800000 */
[----:B------:R-:W-:Y:S02]  /*7700*/  FSEL R205, R5, -INF , P2 ;  /* 0xff80000005cd7808 */ /* 0x000fe40001000000 */
[----:B------:R-:W-:Y:S02]  /*7710*/  FSEL R210, R11, -INF , P0 ;  /* 0xff8000000bd27808 */ /* 0x000fe40000000000 */
[----:B------:R-:W-:Y:S02]  /*7720*/  ISETP.GT.AND P1, PT, R0, 0x8, PT ;  /* 0x000000080000780c */ /* 0x000fe40003f24270 */
[----:B------:R-:W-:Y:S02]  /*7730*/  ISETP.GT.AND P4, PT, R2, RZ, PT ;  /* 0x000000ff0200720c */ /* 0x000fe40003f84270 */
[----:B------:R-:W-:Y:S02]  /*7740*/  ISETP.GT.AND P0, PT, R0, 0x9, PT ;  /* 0x000000090000780c */ /* 0x000fe40003f04270 */
[----:B------:R-:W-:Y:S02]  /*7750*/  ISETP.GT.AND P2, PT, R2, 0x1, PT ;  /* 0x000000010200780c */ /* 0x000fe40003f44270 */
[----:B------:R-:W-:Y:S02]  /*7760*/  FSEL R14, R14, -INF , P1 ;  /* 0xff8000000e0e7808 */ /* 0x000fe40000800000 */
[----:B------:R-:W-:Y:S02]  /*7770*/  FSEL R209, R8, -INF , P4 ;  /* 0xff80000008d17808 */ /* 0x000fe40002000000 */
[C---:B------:R-:W-:Y:S02]  /*7780*/  ISETP.GT.AND P4, PT, R2.reuse, 0x8, PT ;  /* 0x000000080200780c */ /* 0x040fe40003f84270 */
[----:B------:R-:W-:Y:S02]  /*7790*/  FSEL R208, R9, -INF , P2 ;  /* 0xff80000009d07808 */ /* 0x000fe40001000000 */
[----:B------:R-:W-:Y:S02]  /*77a0*/  ISETP.GT.AND P2, PT, R2, 0x9, PT ;  /* 0x000000090200780c */ /* 0x000fe40003f44270 */
[----:B------:R-:W-:Y:S02]  /*77b0*/  FSEL R15, R15, -INF , P0 ;  /* 0xff8000000f0f7808 */ /* 0x000fe40000000000 */
[C---:B------:R-:W-:Y:S02]  /*77c0*/  ISETP.GT.AND P1, PT, R3.reuse, 0x8, PT ;  /* 0x000000080300780c */ /* 0x040fe40003f24270 */
[----:B------:R-:W-:Y:S02]  /*77d0*/  ISETP.GT.AND P0, PT, R3, 0x9, PT ;  /* 0x000000090300780c */ /* 0x000fe40003f04270 */
[----:B------:R-:W-:Y:S02]  /*77e0*/  FSEL R12, R12, -INF , P4 ;  /* 0xff8000000c0c7808 */ /* 0x000fe40002000000 */
[----:B------:R-:W-:Y:S02]  /*77f0*/  FSEL R13, R13, -INF , P2 ;  /* 0xff8000000d0d7808 */ /* 0x000fe40001000000 */
[----:B------:R-:W-:Y:S02]  /*7800*/  FSEL R19, R19, -INF , P0 ;  /* 0xff80000013137808 */ /* 0x000fe40000000000 */
[C---:B------:R-:W-:Y:S02]  /*7810*/  ISETP.GT.AND P0, PT, R3.reuse, 0x11, PT ;  /* 0x000000110300780c */ /* 0x040fe40003f04270 */
[C---:B------:R-:W-:Y:S02]  /*7820*/  ISETP.GT.AND P4, PT, R134.reuse, 0x8, PT ;  /* 0x000000088600780c */ /* 0x040fe40003f84270 */
[----:B------:R-:W-:Y:S02]  /*7830*/  ISETP.GT.AND P2, PT, R134, 0x9, PT ;  /* 0x000000098600780c */ /* 0x000fe40003f44270 */
[----:B------:R-:W-:Y:S02]  /*7840*/  FSEL R18, R18, -INF , P1 ;  /* 0xff80000012127808 */ /* 0x000fe40000800000 */
[----:B------:R-:W-:Y:S02]  /*7850*/  ISETP.GT.AND P1, PT, R3, 0x10, PT ;  /* 0x000000100300780c */ /* 0x000fe40003f24270 */
[----:B------:R-:W-:Y:S02]  /*7860*/  FSEL R23, R23, -INF , P0 ;  /* 0xff80000017177808 */ /* 0x000fe40000000000 */
[----:B------:R-:W-:Y:S02]  /*7870*/  FSEL R22, R22, -INF , P1 ;  /* 0xff80000016167808 */ /* 0x000fe40000800000 */
[----:B------:R-:W-:Y:S02]  /*7880*/  FSEL R16, R16, -INF , P4 ;  /* 0xff80000010107808 */ /* 0x000fe40002000000 */
[C---:B------:R-:W-:Y:S02]  /*7890*/  ISETP.GT.AND P4, PT, R134.reuse, 0x10, PT ;  /* 0x000000108600780c */ /* 0x040fe40003f84270 */
[----:B------:R-:W-:Y:S02]  /*78a0*/  FSEL R17, R17, -INF , P2 ;  /* 0xff80000011117808 */ /* 0x000fe40001000000 */
[----:B------:R-:W-:Y:S02]  /*78b0*/  ISETP.GT.AND P2, PT, R134, 0x11, PT ;  /* 0x000000118600780c */ /* 0x000fe40003f44270 */
[C---:B------:R-:W-:Y:S02]  /*78c0*/  ISETP.GT.AND P1, PT, R0.reuse, 0x10, PT ;  /* 0x000000100000780c */ /* 0x040fe40003f24270 */
[----:B------:R-:W-:Y:S02]  /*78d0*/  ISETP.GT.AND P0, PT, R0, 0x11, PT ;  /* 0x000000110000780c */ /* 0x000fe40003f04270 */
[----:B------:R-:W-:Y:S02]  /*78e0*/  FSEL R20, R20, -INF , P4 ;  /* 0xff80000014147808 */ /* 0x000fe40002000000 */
[----:B------:R-:W-:Y:S02]  /*78f0*/  FSEL R21, R21, -INF , P2 ;  /* 0xff80000015157808 */ /* 0x000fe40001000000 */
[----:B------:R-:W-:Y:S02]  /*7900*/  FSEL R26, R26, -INF , P1 ;  /* 0xff8000001a1a7808 */ /* 0x000fe40000800000 */
[----:B------:R-:W-:Y:S02]  /*7910*/  FSEL R27, R27, -INF , P0 ;  /* 0xff8000001b1b7808 */ /* 0x000fe40000000000 */
[C---:B------:R-:W-:Y:S02]  /*7920*/  ISETP.GT.AND P4, PT, R2.reuse, 0x10, PT ;  /* 0x000000100200780c */ /* 0x040fe40003f84270 */
[----:B------:R-:W-:Y:S02]  /*7930*/  ISETP.GT.AND P2, PT, R2, 0x11, PT ;  /* 0x000000110200780c */ /* 0x000fe40003f44270 */
[C---:B------:R-:W-:Y:S02]  /*7940*/  ISETP.GT.AND P1, PT, R0.reuse, 0x18, PT ;  /* 0x000000180000780c */ /* 0x040fe40003f24270 */
[----:B------:R-:W-:Y:S02]  /*7950*/  ISETP.GT.AND P0, PT, R0, 0x19, PT ;  /* 0x000000190000780c */ /* 0x000fe40003f04270 */
[----:B------:R-:W-:Y:S02]  /*7960*/  FSEL R24, R24, -INF , P4 ;  /* 0xff80000018187808 */ /* 0x000fe40002000000 */
[----:B------:R-:W-:Y:S02]  /*7970*/  FSEL R25, R25, -INF , P2 ;  /* 0xff80000019197808 */ /* 0x000fe40001000000 */
        /* <DEDUP_REMOVED lines=40> */
[----:B------:R-:W-:Y:S02]  /*7c00*/  ISETP.GT.AND P2, PT, R134, 0x29, PT ;  /* 0x000000298600780c */ /* 0x000fe40003f44270 */
[----:B------:R-:W-:Y:S02]  /*7c10*/  FSEL R50, R50, -INF , P1 ;  /* 0xff80000032327808 */ /* 0x000fe40000800000 */
[----:B------:R-:W-:Y:S02]  /*7c20*/  FSEL R51, R51, -INF , P0 ;  /* 0xff80000033337808 */ /* 0x000fe40000000000 */
[C---:B------:R-:W-:Y:S02]  /*7c30*/  ISETP.GT.AND P1, PT, R3.reuse, 0x30, PT ;  /* 0x000000300300780c */ /* 0x040fe40003f24270 */
[----:B------:R-:W-:Y:S02]  /*7c40*/  ISETP.GT.AND P0, PT, R3, 0x31, PT ;  /* 0x000000310300780c */ /* 0x000fe40003f04270 */
[----:B------:R-:W-:Y:S02]  /*7c50*/  ISETP.GT.AND P4, PT, R134, 0x28, PT ;  /* 0x000000288600780c */ /* 0x000fe40003f84270 */
[----:B------:R-:W-:Y:S02]  /*7c60*/  FSEL R49, R49, -INF , P2 ;  /* 0xff80000031317808 */ /* 0x000fe40001000000 */
[----:B------:R-:W-:Y:S02]  /*7c70*/  FSEL R54, R54, -INF , P1 ;  /* 0xff80000036367808 */ /* 0x000fe40000800000 */
[----:B------:R-:W-:Y:S02]  /*7c80*/  FSEL R55, R55, -INF , P0 ;  /* 0xff80000037377808 */ /* 0x000fe40000000000 */
[----:B------:R-:W-:Y:S02]  /*7c90*/  ISETP.GT.AND P0, PT, R0, 0x31, PT ;  /* 0x000000310000780c */ /* 0x000fe40003f04270 */
[----:B------:R-:W-:Y:S02]  /*7ca0*/  FSEL R48, R48, -INF , P4 ;  /* 0xff80000030307808 */ /* 0x000fe40002000000 */
[C---:B------:R-:W-:Y:S02]  /*7cb0*/  ISETP.GT.AND P2, PT, R134.reuse, 0x31, PT ;  /* 0x000000318600780c */ /* 0x040fe40003f44270 */
[----:B------:R-:W-:Y:S02]  /*7cc0*/  ISETP.GT.AND P4, PT, R134, 0x30, PT ;  /* 0x000000308600780c */ /* 0x000fe40003f84270 */
[----:B------:R-:W-:Y:S02]  /*7cd0*/  ISETP.GT.AND P1, PT, R2, 0x31, PT ;  /* 0x000000310200780c */ /* 0x000fe40003f24270 */
[----:B------:R-:W-:Y:S02]  /*7ce0*/  FMNMX.FTZ R137, R204, R132, !PT ;  /* 0x00000084cc897209 */ /* 0x000fe40007810000 */
[----:B------:R-:W-:Y:S02]  /*7cf0*/  FSEL R53, R53, -INF , P2 ;  /* 0xff80000035357808 */ /* 0x000fe40001000000 */
[----:B------:R-:W-:Y:S02]  /*7d00*/  FSEL R59, R59, -INF , P0 ;  /* 0xff8000003b3b7808 */ /* 0x000fe40000000000 */
[----:B------:R-:W-:Y:S02]  /*7d10*/  ISETP.GT.AND P0, PT, R3, 0x39, PT ;  /* 0x000000390300780c */ /* 0x000fe40003f04270 */
[----:B------:R-:W-:Y:S02]  /*7d20*/  FSEL R52, R52, -INF , P4 ;  /* 0xff80000034347808 */ /* 0x000fe40002000000 */
[----:B------:R-:W-:Y:S02]  /*7d30*/  FSEL R57, R57, -INF , P1 ;  /* 0xff80000039397808 */ /* 0x000fe40000800000 */
[----:B------:R-:W-:Y:S02]  /*7d40*/  ISETP.GT.AND P1, PT, R3, 0x38, PT ;  /* 0x000000380300780c */ /* 0x000fe40003f24270 */
[----:B------:R-:W-:Y:S02]  /*7d50*/  FMNMX.FTZ R3, R207, R133, !PT ;  /* 0x00000085cf037209 */ /* 0x000fe40007810000 */
[----:B------:R-:W-:Y:S02]  /*7d60*/  ISETP.GT.AND P4, PT, R2, 0x30, PT ;  /* 0x000000300200780c */ /* 0x000fe40003f84270 */
[----:B------:R-:W-:Y:S02]  /*7d70*/  ISETP.GT.AND P2, PT, R0, 0x30, PT ;  /* 0x000000300000780c */ /* 0x000fe40003f44270 */
[----:B------:R-:W-:Y:S02]  /*7d80*/  FMNMX.FTZ R137, R205, R137, !PT ;  /* 0x00000089cd897209 */ /* 0x000fe40007810000 */
[----:B------:R-:W-:Y:S02]  /*7d90*/  FMNMX.FTZ R3, R206, R3, !PT ;  /* 0x00000003ce037209 */ /* 0x000fe40007810000 */
[----:B------:R-:W-:Y:S02]  /*7da0*/  FSEL R56, R56, -INF , P4 ;  /* 0xff80000038387808 */ /* 0x000fe40002000000 */
[----:B------:R-:W-:Y:S02]  /*7db0*/  FSEL R58, R58, -INF , P2 ;  /* 0xff8000003a3a7808 */ /* 0x000fe40001000000 */
[C---:B------:R-:W-:Y:S02]  /*7dc0*/  ISETP.GT.AND P4, PT, R134.reuse, 0x38, PT ;  /* 0x000000388600780c */ /* 0x040fe40003f84270 */
[----:B------:R-:W-:Y:S02]  /*7dd0*/  ISETP.GT.AND P2, PT, R134, 0x39, PT ;  /* 0x000000398600780c */ /* 0x000fe40003f44270 */
[----:B------:R-:W-:Y:S02]  /*7de0*/  FMNMX.FTZ R137, R16, R137, !PT ;  /* 0x0000008910897209 */ /* 0x000fe40007810000 */
        /* <DEDUP_REMOVED lines=50> */
[----:B------:R-:W-:Y:S02]  /*8110*/  FSEL R66, R66, -INF , P1 ;  /* 0xff80000042427808 */ /* 0x000fe40000800000 */
[----:B------:R-:W-:Y:S02]  /*8120*/  FMNMX.FTZ R137, R64, R137, !PT ;  /* 0x0000008940897209 */ /* 0x000fe40007810000 */
[----:B------:R-:W-:Y:S02]  /*8130*/  FMNMX.FTZ R3, R45, R3, !PT ;  /* 0x000000032d037209 */ /* 0x000fe40007810000 */
[----:B------:R-:W-:Y:S02]  /*8140*/  FSEL R67, R67, -INF , P0 ;  /* 0xff80000043437808 */ /* 0x000fe40000000000 */
[C---:B------:R-:W-:Y:S02]  /*8150*/  ISETP.GT.AND P0, PT, R0.reuse, 0x39, PT ;  /* 0x000000390000780c */ /* 0x040fe40003f04270 */
[----:B------:R-:W-:Y:S02]  /*8160*/  ISETP.GT.AND P1, PT, R0, 0x38, PT ;  /* 0x000000380000780c */ /* 0x000fe40003f24270 */
[----:B------:R-:W-:Y:S02]  /*8170*/  FMNMX.FTZ R0, R58, R2, !PT ;  /* 0x000000023a007209 */ /* 0x000fe40007810000 */
[----:B------:R-:W-:Y:S02]  /*8180*/  FMNMX.FTZ R137, R65, R137, !PT ;  /* 0x0000008941897209 */ /* 0x000fe40007810000 */
[----:B------:R-:W-:Y:S02]  /*8190*/  FMNMX.FTZ R136, R66, R136, !PT ;  /* 0x0000008842887209 */ /* 0x000fe40007810000 */
[----:B------:R-:W-:Y:S01]  /*81a0*/  FMNMX.FTZ R3, R56, R3, !PT ;  /* 0x0000000338037209 */ /* 0x000fe20007810000 */
[----:B------:R-:W1:Y:S01]  /*81b0*/  SHFL.BFLY PT, R5, R137, 0x2, 0x1f ;  /* 0x0c401f0089057f89 */ /* 0x000e6200000e0000 */
[----:B------:R-:W-:Y:S02]  /*81c0*/  FSEL R62, R62, -INF , P1 ;  /* 0xff8000003e3e7808 */ /* 0x000fe40000800000 */
[----:B------:R-:W-:Y:S02]  /*81d0*/  FMNMX.FTZ R0, R59, R0, !PT ;  /* 0x000000003b007209 */ /* 0x000fe40007810000 */
[----:B------:R-:W-:Y:S02]  /*81e0*/  FSEL R60, R60, -INF , P4 ;  /* 0xff8000003c3c7808 */ /* 0x000fe40002000000 */
[----:B------:R-:W-:Y:S02]  /*81f0*/  FMNMX.FTZ R136, R67, R136, !PT ;  /* 0x0000008843887209 */ /* 0x000fe40007810000 */
[----:B------:R-:W-:Y:S02]  /*8200*/  FMNMX.FTZ R3, R57, R3, !PT ;  /* 0x0000000339037209 */ /* 0x000fe40007810000 */
[----:B------:R-:W-:Y:S01]  /*8210*/  FSEL R6, R63, -INF , P0 ;  /* 0xff8000003f067808 */ /* 0x000fe20000000000 */
[----:B------:R-:W4:Y:S01]  /*8220*/  SHFL.BFLY PT, R4, R136, 0x2, 0x1f ;  /* 0x0c401f0088047f89 */ /* 0x000f2200000e0000 */
[----:B------:R-:W-:Y:S02]  /*8230*/  FMNMX.FTZ R0, R62, R0, !PT ;  /* 0x000000003e007209 */ /* 0x000fe40007810000 */
[----:B------:R-:W-:Y:S02]  /*8240*/  FSEL R61, R61, -INF , P2 ;  /* 0xff8000003d3d7808 */ /* 0x000fe40001000000 */
[----:B------:R-:W-:Y:S02]  /*8250*/  FMNMX.FTZ R3, R60, R3, !PT ;  /* 0x000000033c037209 */ /* 0x000fe40007810000 */
[----:B------:R-:W-:Y:S02]  /*8260*/  FMNMX.FTZ R0, R6, R0, !PT ;  /* 0x0000000006007209 */ /* 0x000fe40007810000 */
[----:B------:R-:W-:Y:S02]  /*8270*/  FMNMX.FTZ R3, R61, R3, !PT ;  /* 0x000000033d037209 */ /* 0x000fe40007810000 */
[----:B------:R-:W-:Y:S01]  /*8280*/  ISETP.GT.AND P4, PT, R216, R217, PT ;  /* 0x000000d9d800720c */ /* 0x000fe20003f84270 */
[----:B------:R-:W2:Y:S01]  /*8290*/  SHFL.BFLY PT, R2, R0, 0x2, 0x1f ;  /* 0x0c401f0000027f89 */ /* 0x000ea200000e0000 */
[----:B-1----:R-:W-:Y:S07]  /*82a0*/  FMNMX.FTZ R137, R137, R5, !PT ;  /* 0x0000000589897209 */ /* 0x002fee0007810000 */
[----:B------:R-:W1:Y:S01]  /*82b0*/  SHFL.BFLY PT, R135, R3, 0x2, 0x1f ;  /* 0x0c401f0003877f89 */ /* 0x000e6200000e0000 */
[----:B----4-:R-:W-:Y:S03]  /*82c0*/  FMNMX.FTZ R136, R136, R4, !PT ;  /* 0x0000000488887209 */ /* 0x010fe60007810000 */
[----:B------:R-:W-:Y:S04]  /*82d0*/  @P4 IMAD.WIDE.U32 R8, R214, c[0x0][0x1e0], RZ ;  /* 0x00007800d6084a25 */ /* 0x000fe800078e00ff */
[----:B------:R-:W4:Y:S01]  /*82e0*/  SHFL.BFLY PT, R5, R137, 0x1, 0x1f ;  /* 0x0c201f0089057f89 */ /* 0x000f2200000e0000 */
[----:B--2---:R-:W-:Y:S07]  /*82f0*/  FMNMX.FTZ R0, R0, R2, !PT ;  /* 0x0000000200007209 */ /* 0x004fee0007810000 */
[----:B------:R-:W2:Y:S01]  /*8300*/  SHFL.BFLY PT, R4, R136, 0x1, 0x1f ;  /* 0x0c201f0088047f89 */ /* 0x000ea200000e0000 */
[----:B------:R-:W-:Y:S05]  /*8310*/  @P4 SHF.R.S32.HI R2, RZ, 0x1f, R214 ;  /* 0x0000001fff024819 */ /* 0x000fea00000114d6 */
[----:B------:R-:W-:Y:S01]  /*8320*/  @P4 IMAD R2, R2, c[0x0][0x1e0], RZ ;  /* 0x0000780002024a24 */ /* 0x000fe200078e02ff */
[----:B-1----:R-:W-:Y:S02]  /*8330*/  FMNMX.FTZ R135, R3, R135, !PT ;  /* 0x0000008703877209 */ /* 0x002fe40007810000 */
[----:B------:R-:W1:Y:S01]  /*8340*/  SHFL.BFLY PT, R3, R0, 0x1, 0x1f ;  /* 0x0c201f0000037f89 */ /* 0x000e6200000e0000 */
[----:B------:R-:W-:Y:S05]  /*8350*/  @P4 IMAD R2, R214, c[0x0][0x1e4], R2 ;  /* 0x00007900d6024a24 */ /* 0x000fea00078e0202 */
[----:B------:R-:W-:Y:S02]  /*8360*/  @P4 IADD3 R2, R9, R2, RZ ;  /* 0x0000000209024210 */ /* 0x000fe40007ffe0ff */
[----:B----4-:R-:W-:Y:S01]  /*8370*/  FMNMX.FTZ R137, R137, R5, !PT ;  /* 0x0000000589897209 */ /* 0x010fe20007810000 */
[----:B------:R-:W4:Y:S03]  /*8380*/  SHFL.BFLY PT, R7, R135, 0x1, 0x1f ;  /* 0x0c201f0087077f89 */ /* 0x000f2600000e0000 */
[C---:B------:R-:W-:Y:S02]  /*8390*/  FSETP.NEU.FTZ.AND P2, PT, R137.reuse, -INF , PT ;  /* 0xff8000008900780b */ /* 0x040fe40003f5d000 */
[----:B--2---:R-:W-:Y:S02]  /*83a0*/  FMNMX.FTZ R136, R136, R4, !PT ;  /* 0x0000000488887209 */ /* 0x004fe40007810000 */
[C---:B------:R-:W-:Y:S01]  /*83b0*/  @P4 SHF.L.U64.HI R4, R8.reuse, 0x6, R2 ;  /* 0x0000000608044819 */ /* 0x040fe20000010202 */
[----:B------:R-:W-:Y:S01]  /*83c0*/  @P4 IMAD.SHL.U32 R8, R8, 0x40, RZ ;  /* 0x0000004008084824 */ /* 0x000fe200078e00ff */
[----:B------:R-:W-:Y:S02]  /*83d0*/  FSEL R2, R137, RZ, P2 ;  /* 0x000000ff89027208 */ /* 0x000fe40001000000 */
[----:B-1----:R-:W-:Y:S03]  /*83e0*/  FMNMX.FTZ R134, R0, R3, !PT ;  /* 0x0000000300867209 */ /* 0x002fe60007810000 */
[----:B------:R-:W-:Y:S01]  /*83f0*/  FADD.FTZ R5, -R2, R132 ;  /* 0x0000008402057221 */ /* 0x000fe20000010100 */
[----:B------:R-:W-:Y:S04]  /*8400*/  @P4 IADD3 R0, P1, R8, R212, RZ ;  /* 0x000000d408004210 */ /* 0x000fe80007f3e0ff */
[----:B------:R-:W-:Y:S02]  /*8410*/  @P4 LEA R10, P0, R0, c[0x0][0x1c8], 0x1 ;  /* 0x00007200000a4a11 */ /* 0x000fe400078008ff */
[----:B---3--:R-:W-:Y:S02]  /*8420*/  @P4 IADD3.X R2, R4, R130, RZ, P1, !PT ;  /* 0x0000008204024210 */ /* 0x008fe40000ffe4ff */
[----:B----4-:R-:W-:Y:S02]  /*8430*/  FMNMX.FTZ R135, R135, R7, !PT ;  /* 0x0000000787877209 */ /* 0x010fe40007810000 */
[----:B------:R-:W-:Y:S02]  /*8440*/  @P4 LEA.HI.X R11, R0, c[0x0][0x1cc], R2, 0x1, P0 ;  /* 0x00007300000b4a11 */ /* 0x000fe400000f0c02 */
[----:B------:R-:W-:Y:S03]  /*8450*/  @P4 IADD3 R0, P1, P0, R8, 0x40, R212 ;  /* 0x0000004008004810 */ /* 0x000fe6000783e0d4 */
[----:B------:R1:W-:Y:S01]  /*8460*/  @P4 LDGSTS.E.BYPASS.LTC128B.128 [R244+0x4100], [R10.64], !P6 ;  /* 0x041000000af44fae */ /* 0x0003e2000f101d48 */
[----:B------:R-:W-:Y:S02]  /*8470*/  @P4 IADD3.X R4, R4, RZ, R130, P1, P0 ;  /* 0x000000ff04044210 */ /* 0x000fe40000fe0482 */
[----:B------:R-:W-:Y:S02]  /*8480*/  @P4 LEA R8, P0, R0, c[0x0][0x1c8], 0x1 ;  /* 0x0000720000084a11 */ /* 0x000fe400078008ff */
[----:B------:R-:W-:Y:S02]  /*8490*/  FSETP.NEU.FTZ.AND P1, PT, R136, -INF , PT ;  /* 0xff8000008800780b */ /* 0x000fe40003f3d000 */
[----:B------:R-:W-:Y:S02]  /*84a0*/  @P4 LEA.HI.X R9, R0, c[0x0][0x1cc], R4, 0x1, P0 ;  /* 0x0000730000094a11 */ /* 0x000fe400000f0c04 */
[C---:B------:R-:W-:Y:S02]  /*84b0*/  FSETP.NEU.FTZ.AND P0, PT, R135.reuse, -INF , PT ;  /* 0xff8000008700780b */ /* 0x040fe40003f1d000 */
[----:B------:R-:W-:Y:S01]  /*84c0*/  FSEL R2, R136, RZ, P1 ;  /* 0x000000ff88027208 */ /* 0x000fe20000800000 */
[----:B------:R2:W-:Y:S01]  /*84d0*/  @P4 LDGSTS.E.BYPASS.LTC128B.128 [R244+0x6100], [R8.64], !P5 ;  /* 0x0610000008f44fae */ /* 0x0005e2000e901d48 */
[----:B------:R-:W-:Y:S03]  /*84e0*/  FSEL R0, R135, RZ, P0 ;  /* 0x000000ff87007208 */ /* 0x000fe60000000000 */
[----:B------:R-:W-:Y:S02]  /*84f0*/  FADD.FTZ R4, -R2, R133 ;  /* 0x0000008502047221 */ /* 0x000fe40000010100 */
[----:B------:R-:W-:Y:S02]  /*8500*/  @P4 IMAD.MOV.U32 R2, RZ, RZ, c[0x0][0x1e0] ;  /* 0x00007800ff024624 */ /* 0x000fe400078e00ff */
[----:B------:R-:W-:Y:S01]  /*8510*/  FADD.FTZ R3, -R0, R138 ;  /* 0x0000008a00037221 */ /* 0x000fe20000010100 */
[----:B------:R-:W-:Y:S04]  /*8520*/  @P4 MOV R0, 0x5 ;  /* 0x0000000500004802 */ /* 0x000fe80000000f00 */
[C---:B------:R-:W-:Y:S01]  /*8530*/  @P4 SHF.L.U64.HI R0, R2.reuse, R0, c[0x0][0x1e4] ;  /* 0x0000790002004619 */ /* 0x040fe20000010200 */
[----:B------:R-:W-:Y:S02]  /*8540*/  @P4 IMAD.SHL.U32 R2, R2, 0x20, RZ ;  /* 0x0000002002024824 */ /* 0x000fe400078e00ff */
[----:B--2---:R-:W-:Y:S05]  /*8550*/  FMUL.FTZ R8, R137, c[0x0][0x2d0] ;  /* 0x0000b40089087a20 */ /* 0x004fea0000410000 */
[----:B------:R-:W-:Y:S02]  /*8560*/  FSEL R8, R8, RZ, P2 ;  /* 0x000000ff08087208 */ /* 0x000fe40001000000 */
[----:B-1----:R-:W-:Y:S03]  /*8570*/  @P4 IADD3 R10, P2, R10, R2, RZ ;  /* 0x000000020a0a4210 */ /* 0x002fe60007f5e0ff */
[--C-:B------:R-:W-:Y:S01]  /*8580*/  FFMA.FTZ R7, R204, c[0x0][0x2d0], -R8.reuse ;  /* 0x0000b400cc077a23 */ /* 0x100fe20000010808 */
[----:B------:R-:W-:Y:S01]  /*8590*/  @P4 IADD3.X R11, R0, R11, RZ, P2, !PT ;  /* 0x0000000b000b4210 */ /* 0x000fe200017fe4ff */
[--C-:B------:R-:W-:Y:S02]  /*85a0*/  FFMA.FTZ R9, R17, c[0x0][0x2d0], -R8.reuse ;  /* 0x0000b40011097a23 */ /* 0x100fe40000010808 */
[----:B------:R1:W-:Y:S01]  /*85b0*/  MUFU.EX2 R213, R7 ;  /* 0x0000000700d57308 */ /* 0x0003e20000000800 */
[--C-:B------:R-:W-:Y:S01]  /*85c0*/  FFMA.FTZ R224, R36, c[0x0][0x2d0], -R8.reuse ;  /* 0x0000b40024e07a23 */ /* 0x100fe20000010808 */
[----:B------:R2:W-:Y:S01]  /*85d0*/  @P4 LDGSTS.E.BYPASS.LTC128B.128 [R244+0x4900], [R10.64], !P6 ;  /* 0x049000000af44fae */ /* 0x0005e2000f101d48 */
[----:B------:R-:W-:Y:S01]  /*85e0*/  MOV R36, R214 ;  /* 0x000000d600247202 */ /* 0x000fe20000000f00 */
[--C-:B------:R-:W-:Y:S02]  /*85f0*/  FFMA.FTZ R63, R20, c[0x0][0x2d0], -R8.reuse ;  /* 0x0000b400143f7a23 */ /* 0x100fe40000010808 */
[--C-:B------:R-:W-:Y:S02]  /*8600*/  FFMA.FTZ R130, R21, c[0x0][0x2d0], -R8.reuse ;  /* 0x0000b40015827a23 */ /* 0x100fe40000010808 */
[--C-:B------:R-:W-:Y:S02]  /*8610*/  FFMA.FTZ R131, R32, c[0x0][0x2d0], -R8.reuse ;  /* 0x0000b40020837a23 */ /* 0x100fe40000010808 */
[----:B------:R-:W-:Y:S01]  /*8620*/  MUFU.EX2 R248, R9 ;  /* 0x0000000900f87308 */ /* 0x000fe20000000800 */
[----:B------:R2:W-:Y:S01]  /*8630*/  @P4 LDGSTS.E.BYPASS.LTC128B.128 [R244+0x6900], [R10.64+0x80], !P5 ;  /* 0x069000800af44fae */ /* 0x0005e2000e901d48 */
[--C-:B------:R-:W-:Y:S02]  /*8640*/  FFMA.FTZ R53, R53, c[0x0][0x2d0], -R8.reuse ;  /* 0x0000b40035357a23 */ /* 0x100fe40000010808 */
[--C-:B------:R-:W-:Y:S02]  /*8650*/  FFMA.FTZ R240, R64, c[0x0][0x2d0], -R8.reuse ;  /* 0x0000b40040f07a23 */ /* 0x100fe40000010808 */
[--C-:B------:R-:W-:Y:S02]  /*8660*/  FFMA.FTZ R252, R33, c[0x0][0x2d0], -R8.reuse ;  /* 0x0000b40021fc7a23 */ /* 0x100fe40000010808 */
[--C-:B------:R-:W-:Y:S02]  /*8670*/  FFMA.FTZ R48, R48, c[0x0][0x2d0], -R8.reuse ;  /* 0x0000b40030307a23 */ /* 0x100fe40000010808 */
[----:B------:R-:W-:Y:S02]  /*8680*/  FFMA.FTZ R65, R65, c[0x0][0x2d0], -R8 ;  /* 0x0000b40041417a23 */ /* 0x000fe40000010808 */
[----:B------:R-:W-:Y:S02]  /*8690*/  IMAD.MOV.U32 R33, RZ, RZ, R216 ;  /* 0x000000ffff217224 */ /* 0x000fe400078e00d8 */
[----:B-1----:R-:W-:Y:S04]  /*86a0*/  FFMA.FTZ R7, R205, c[0x0][0x2d0], -R8 ;  /* 0x0000b400cd077a23 */ /* 0x002fe80000010808 */
[----:B------:R1:W3:Y:S01]  /*86b0*/  MUFU.EX2 R220, R7 ;  /* 0x0000000700dc7308 */ /* 0x0002e20000000800 */
[-C--:B--2---:R-:W-:Y:S05]  /*86c0*/  @P4 IADD3 R10, P2, R10, R2.reuse, RZ ;  /* 0x000000020a0a4210 */ /* 0x084fea0007f5e0ff */
[----:B------:R-:W-:Y:S05]  /*86d0*/  @P4 IMAD.X R11, R11, 0x1, R0, P2 ;  /* 0x000000010b0b4824 */ /* 0x000fea00010e0600 */
[----:B------:R2:W-:Y:S01]  /*86e0*/  @P4 LDGSTS.E.BYPASS.LTC128B.128 [R244+0x5100], [R10.64], !P6 ;  /* 0x051000000af44fae */ /* 0x0005e2000f101d48 */
[--C-:B-1----:R-:W-:Y:S01]  /*86f0*/  FFMA.FTZ R7, R16, c[0x0][0x2d0], -R8.reuse ;  /* 0x0000b40010077a23 */ /* 0x102fe20000010808 */
[----:B---3--:R-:W-:Y:S03]  /*8700*/  F2FP.PACK_AB R204, R220, R213 ;  /* 0x000000d5dccc723e */ /* 0x008fe600000000ff */
[----:B------:R1:W3:Y:S03]  /*8710*/  MUFU.EX2 R222, R7 ;  /* 0x0000000700de7308 */ /* 0x0002e60000000800 */
[----:B------:R2:W-:Y:S01]  /*8720*/  @P4 LDGSTS.E.BYPASS.LTC128B.128 [R244+0x7100], [R10.64+0x80], !P5 ;  /* 0x071000800af44fae */ /* 0x0005e2000e901d48 */
[----:B-1----:R-:W-:Y:S05]  /*8730*/  FMUL.FTZ R7, R136, c[0x0][0x2d0] ;  /* 0x0000b40088077a20 */ /* 0x002fea0000410000 */
[----:B------:R-:W-:Y:S02]  /*8740*/  FSEL R7, R7, RZ, P1 ;  /* 0x000000ff07077208 */ /* 0x000fe40000800000 */
[----:B--2---:R-:W-:Y:S03]  /*8750*/  @P4 IADD3 R10, P1, R10, R2, RZ ;  /* 0x000000020a0a4210 */ /* 0x004fe60007f3e0ff */
[--C-:B------:R-:W-:Y:S01]  /*8760*/  FFMA.FTZ R9, R207, c[0x0][0x2d0], -R7.reuse ;  /* 0x0000b400cf097a23 */ /* 0x100fe20000010807 */
[----:B------:R-:W-:Y:S01]  /*8770*/  @P4 IADD3.X R11, R11, R0, RZ, P1, !PT ;  /* 0x000000000b0b4210 */ /* 0x000fe20000ffe4ff */
[--C-:B------:R-:W-:Y:S01]  /*8780*/  FFMA.FTZ R2, R19, c[0x0][0x2d0], -R7.reuse ;  /* 0x0000b40013027a23 */ /* 0x100fe20000010807 */
[----:B------:R-:W-:Y:S01]  /*8790*/  FSETP.NEU.FTZ.AND P1, PT, R134, -INF , PT ;  /* 0xff8000008600780b */ /* 0x000fe20003f3d000 */
[----:B------:R1:W-:Y:S01]  /*87a0*/  MUFU.EX2 R212, R9 ;  /* 0x0000000900d47308 */ /* 0x0003e20000000800 */
[--C-:B------:R-:W-:Y:S01]  /*87b0*/  FFMA.FTZ R250, R22, c[0x0][0x2d0], -R7.reuse ;  /* 0x0000b40016fa7a23 */ /* 0x100fe20000010807 */
[----:B------:R2:W-:Y:S01]  /*87c0*/  @P4 LDGSTS.E.BYPASS.LTC128B.128 [R244+0x5900], [R10.64], !P6 ;  /* 0x059000000af44fae */ /* 0x0005e2000f101d48 */
[----:B------:R-:W-:Y:S01]  /*87d0*/  FSEL R0, R134, RZ, P1 ;  /* 0x000000ff86007208 */ /* 0x000fe20000800000 */
[--C-:B------:R-:W-:Y:S02]  /*87e0*/  FFMA.FTZ R249, R23, c[0x0][0x2d0], -R7.reuse ;  /* 0x0000b40017f97a23 */ /* 0x100fe40000010807 */
[--C-:B------:R-:W-:Y:S02]  /*87f0*/  FFMA.FTZ R32, R38, c[0x0][0x2d0], -R7.reuse ;  /* 0x0000b40026207a23 */ /* 0x100fe40000010807 */
[--C-:B------:R-:W-:Y:S02]  /*8800*/  FFMA.FTZ R19, R39, c[0x0][0x2d0], -R7.reuse ;  /* 0x0000b40027137a23 */ /* 0x100fe40000010807 */
[----:B------:R4:W-:Y:S01]  /*8810*/  MUFU.EX2 R221, R2 ;  /* 0x0000000200dd7308 */ /* 0x0009e20000000800 */
[----:B------:R2:W-:Y:S01]  /*8820*/  @P4 LDGSTS.E.BYPASS.LTC128B.128 [R244+0x7900], [R10.64+0x80], !P5 ;  /* 0x079000800af44fae */ /* 0x0005e2000e901d48 */
[--C-:B------:R-:W-:Y:S02]  /*8830*/  FFMA.FTZ R54, R54, c[0x0][0x2d0], -R7.reuse ;  /* 0x0000b40036367a23 */ /* 0x100fe40000010807 */
[--C-:B------:R-:W-:Y:S02]  /*8840*/  FFMA.FTZ R55, R55, c[0x0][0x2d0], -R7.reuse ;  /* 0x0000b40037377a23 */ /* 0x100fe40000010807 */
[--C-:B------:R-:W-:Y:S02]  /*8850*/  FFMA.FTZ R251, R34, c[0x0][0x2d0], -R7.reuse ;  /* 0x0000b40022fb7a23 */ /* 0x100fe40000010807 */
[--C-:B------:R-:W-:Y:S01]  /*8860*/  FFMA.FTZ R50, R50, c[0x0][0x2d0], -R7.reuse ;  /* 0x0000b40032327a23 */ /* 0x100fe20000010807 */
[----:B------:R-:W2:Y:S01]  /*8870*/  LDSM.16.MT88.4 R20, [R225] ;  /* 0x00000000e114783b */ /* 0x000ea20000004200 */
[--C-:B------:R-:W-:Y:S02]  /*8880*/  FFMA.FTZ R51, R51, c[0x0][0x2d0], -R7.reuse ;  /* 0x0000b40033337a23 */ /* 0x100fe40000010807 */
[--C-:B------:R-:W-:Y:S02]  /*8890*/  FFMA.FTZ R66, R66, c[0x0][0x2d0], -R7.reuse ;  /* 0x0000b40042427a23 */ /* 0x100fe40000010807 */
[--C-:B-1----:R-:W-:Y:S01]  /*88a0*/  FFMA.FTZ R9, R206, c[0x0][0x2d0], -R7.reuse ;  /* 0x0000b400ce097a23 */ /* 0x102fe20000010807 */
[----:B---3--:R-:W-:Y:S01]  /*88b0*/  F2FP.PACK_AB R206, R248, R222 ;  /* 0x000000def8ce723e */ /* 0x008fe200000000ff */
[----:B------:R-:W-:Y:S01]  /*88c0*/  FFMA.FTZ R67, R67, c[0x0][0x2d0], -R7 ;  /* 0x0000b40043437a23 */ /* 0x000fe20000010807 */
[----:B------:R-:W0:Y:S01]  /*88d0*/  LDGDEPBAR ;  /* 0x00000000000079af */ /* 0x000e220000000000 */
[----:B------:R1:W3:Y:S01]  /*88e0*/  MUFU.EX2 R218, R9 ;  /* 0x0000000900da7308 */ /* 0x0002e20000000800 */
[----:B----4-:R-:W-:Y:S02]  /*88f0*/  FADD.FTZ R2, -R0, R139 ;  /* 0x0000008b00027221 */ /* 0x010fe40000010100 */
[----:B-1----:R-:W-:Y:S01]  /*8900*/  FFMA.FTZ R9, R18, c[0x0][0x2d0], -R7 ;  /* 0x0000b40012097a23 */ /* 0x002fe20000010807 */
[----:B---3--:R-:W-:Y:S01]  /*8910*/  F2FP.PACK_AB R205, R218, R212 ;  /* 0x000000d4dacd723e */ /* 0x008fe200000000ff */
[--C-:B------:R-:W-:Y:S05]  /*8920*/  FFMA.FTZ R18, R52, c[0x0][0x2d0], -R8.reuse ;  /* 0x0000b40034127a23 */ /* 0x100fea0000010808 */
[----:B------:R1:W3:Y:S02]  /*8930*/  MUFU.EX2 R219, R9 ;  /* 0x0000000900db7308 */ /* 0x0002e40000000800 */
[----:B-1----:R-:W-:Y:S01]  /*8940*/  FMUL.FTZ R9, R135, c[0x0][0x2d0] ;  /* 0x0000b40087097a20 */ /* 0x002fe20000410000 */
[----:B---3--:R-:W-:Y:S04]  /*8950*/  F2FP.PACK_AB R207, R221, R219 ;  /* 0x000000dbddcf723e */ /* 0x008fe800000000ff */
[----:B------:R-:W-:Y:S05]  /*8960*/  FSEL R9, R9, RZ, P0 ;  /* 0x000000ff09097208 */ /* 0x000fea0000000000 */
[--C-:B------:R-:W-:Y:S02]  /*8970*/  FFMA.FTZ R0, R208, c[0x0][0x2d0], -R9.reuse ;  /* 0x0000b400d0007a23 */ /* 0x100fe40000010809 */
[--C-:B--2---:R-:W-:Y:S02]  /*8980*/  FFMA.FTZ R10, R209, c[0x0][0x2d0], -R9.reuse ;  /* 0x0000b400d10a7a23 */ /* 0x104fe40000010809 */
        /* <DEDUP_REMOVED lines=9> */
[--C-:B------:R-:W-:Y:S02]  /*8a20*/  FFMA.FTZ R45, R45, c[0x0][0x2d0], -R9.reuse ;  /* 0x0000b4002d2d7a23 */ /* 0x100fe40000010809 */
[--C-:B------:R-:W-:Y:S02]  /*8a30*/  FFMA.FTZ R56, R56, c[0x0][0x2d0], -R9.reuse ;  /* 0x0000b40038387a23 */ /* 0x100fe40000010809 */
[--C-:B------:R-:W-:Y:S02]  /*8a40*/  FFMA.FTZ R57, R57, c[0x0][0x2d0], -R9.reuse ;  /* 0x0000b40039397a23 */ /* 0x100fe40000010809 */
[--C-:B------:R-:W-:Y:S02]  /*8a50*/  FFMA.FTZ R60, R60, c[0x0][0x2d0], -R9.reuse ;  /* 0x0000b4003c3c7a23 */ /* 0x100fe40000010809 */
[--C-:B------:R-:W-:Y:S02]  /*8a60*/  FFMA.FTZ R61, R61, c[0x0][0x2d0], -R9.reuse ;  /* 0x0000b4003d3d7a23 */ /* 0x100fe40000010809 */
[----:B-1----:R-:W-:Y:S04]  /*8a70*/  FFMA.FTZ R0, R12, c[0x0][0x2d0], -R9 ;  /* 0x0000b4000c007a23 */ /* 0x002fe80000010809 */
[----:B------:R1:W-:Y:S01]  /*8a80*/  MUFU.EX2 R214, R0 ;  /* 0x0000000000d67308 */ /* 0x0003e20000000800 */
[--C-:B--2---:R-:W-:Y:S02]  /*8a90*/  FFMA.FTZ R10, R37, c[0x0][0x2d0], -R8.reuse ;  /* 0x0000b400250a7a23 */ /* 0x104fe40000010808 */
[----:B------:R-:W-:Y:S02]  /*8aa0*/  FFMA.FTZ R37, R49, c[0x0][0x2d0], -R8 ;  /* 0x0000b40031257a23 */ /* 0x000fe40000010808 */
[----:B------:R-:W-:Y:S02]  /*8ab0*/  FMUL.FTZ R8, R134, c[0x0][0x2d0] ;  /* 0x0000b40086087a20 */ /* 0x000fe40000410000 */
[----:B------:R-:W-:Y:S02]  /*8ac0*/  FFMA.FTZ R49, R35, c[0x0][0x2d0], -R7 ;  /* 0x0000b40023317a23 */ /* 0x000fe40000010807 */
[----:B------:R-:W-:Y:S01]  /*8ad0*/  IMAD.MOV.U32 R52, RZ, RZ, R10 ;  /* 0x000000ffff347224 */ /* 0x000fe200078e000a */
[----:B------:R-:W-:Y:S05]  /*8ae0*/  FSEL R7, R8, RZ, P1 ;  /* 0x000000ff08077208 */ /* 0x000fea0000800000 */
[--C-:B------:R-:W-:Y:S02]  /*8af0*/  FFMA.FTZ R8, R210, c[0x0][0x2d0], -R7.reuse ;  /* 0x0000b400d2087a23 */ /* 0x100fe40000010807 */
[----:B------:R-:W-:Y:S02]  /*8b00*/  FFMA.FTZ R217, R26, c[0x0][0x2d0], -R7 ;  /* 0x0000b4001ad97a23 */ /* 0x000fe40000010807 */
[----:B------:R-:W-:Y:S01]  /*8b10*/  MUFU.EX2 R208, R8 ;  /* 0x0000000800d07308 */ /* 0x000fe20000000800 */
[----:B-1----:R-:W-:Y:S02]  /*8b20*/  FFMA.FTZ R0, R13, c[0x0][0x2d0], -R9 ;  /* 0x0000b4000d007a23 */ /* 0x002fe40000010809 */
        /* <DEDUP_REMOVED lines=14> */
[----:B-1----:R-:W-:Y:S02]  /*8c10*/  FMUL.FTZ R0, R5, c[0x0][0x2d0] ;  /* 0x0000b40005007a20 */ /* 0x002fe40000410000 */
[--C-:B------:R-:W-:Y:S02]  /*8c20*/  FFMA.FTZ R5, R14, c[0x0][0x2d0], -R7.reuse ;  /* 0x0000b4000e057a23 */ /* 0x100fe40000010807 */
[----:B------:R1:W2:Y:S10]  /*8c30*/  MUFU.EX2 R133, R0 ;  /* 0x0000000000857308 */ /* 0x0002b40000000800 */
[----:B------:R3:W-:Y:S01]  /*8c40*/  MUFU.EX2 R209, R5 ;  /* 0x0000000500d17308 */ /* 0x0007e20000000800 */
[----:B-1----:R-:W-:Y:S02]  /*8c50*/  FMUL.FTZ R0, R4, c[0x0][0x2d0] ;  /* 0x0000b40004007a20 */ /* 0x002fe40000410000 */
[----:B------:R-:W-:Y:S07]  /*8c60*/  FFMA.FTZ R4, R15, c[0x0][0x2d0], -R7 ;  /* 0x0000b4000f047a23 */ /* 0x000fee0000010807 */
[----:B------:R1:W4:Y:S01]  /*8c70*/  MUFU.EX2 R132, R0 ;  /* 0x0000000000847308 */ /* 0x0003220000000800 */
[C---:B--2---:R-:W-:Y:S02]  /*8c80*/  FMUL.FTZ R16, R133.reuse, R160 ;  /* 0x000000a085107220 */ /* 0x044fe40000410000 */
[----:B------:R-:W-:Y:S02]  /*8c90*/  IMAD.MOV.U32 R160, RZ, RZ, R18 ;  /* 0x000000ffffa07224 */ /* 0x000fe400078e0012 */
[C---:B------:R-:W-:Y:S01]  /*8ca0*/  FMUL.FTZ R17, R133.reuse, R161 ;  /* 0x000000a185117220 */ /* 0x040fe20000410000 */
[----:B------:R-:W-:Y:S01]  /*8cb0*/  MOV R161, R53 ;  /* 0x0000003500a17202 */ /* 0x000fe20000000f00 */
[C---:B---3--:R-:W-:Y:S01]  /*8cc0*/  FMUL.FTZ R5, R133.reuse, R141 ;  /* 0x0000008d85057220 */ /* 0x048fe20000410000 */
[----:B------:R-:W-:Y:S01]  /*8cd0*/  F2FP.PACK_AB R141, R208, R139 ;  /* 0x0000008bd08d723e */ /* 0x000fe200000000ff */
[C---:B------:R-:W-:Y:S01]  /*8ce0*/  FMUL.FTZ R64, R133.reuse, R200 ;  /* 0x000000c885407220 */ /* 0x040fe20000410000 */
[----:B------:R2:W3:Y:S01]  /*8cf0*/  MUFU.EX2 R243, R4 ;  /* 0x0000000400f37308 */ /* 0x0004e20000000800 */
[C---:B------:R-:W-:Y:S02]  /*8d00*/  FMUL.FTZ R68, R133.reuse, R68 ;  /* 0x0000004485447220 */ /* 0x040fe40000410000 */
[C---:B------:R-:W-:Y:S02]  /*8d10*/  FMUL.FTZ R69, R133.reuse, R69 ;  /* 0x0000004585457220 */ /* 0x040fe40000410000 */
[C---:B------:R-:W-:Y:S02]  /*8d20*/  FMUL.FTZ R80, R133.reuse, R80 ;  /* 0x0000005085507220 */ /* 0x040fe40000410000 */
[C---:B------:R-:W-:Y:S02]  /*8d30*/  FMUL.FTZ R81, R133.reuse, R81 ;  /* 0x0000005185517220 */ /* 0x040fe40000410000 */
[C---:B------:R-:W-:Y:S02]  /*8d40*/  FMUL.FTZ R84, R133.reuse, R84 ;  /* 0x0000005485547220 */ /* 0x040fe40000410000 */
[C---:B------:R-:W-:Y:S02]  /*8d50*/  FMUL.FTZ R85, R133.reuse, R85 ;  /* 0x0000005585557220 */ /* 0x040fe40000410000 */
[----:B------:R-:W-:Y:S02]  /*8d60*/  FMUL.FTZ R96, R133, R96 ;  /* 0x0000006085607220 */ /* 0x000fe40000410000 */
[----:B-1----:R-:W-:Y:S02]  /*8d70*/  FMUL.FTZ R0, R3, c[0x0][0x2d0] ;  /* 0x0000b40003007a20 */ /* 0x002fe40000410000 */
[C---:B----4-:R-:W-:Y:S01]  /*8d80*/  FMUL.FTZ R6, R132.reuse, R142 ;  /* 0x0000008e84067220 */ /* 0x050fe20000410000 */
[----:B------:R-:W-:Y:S01]  /*8d90*/  F2FP.PACK_AB R142, R241, R214 ;  /* 0x000000d6f18e723e */ /* 0x000fe200000000ff */
[----:B------:R1:W4:Y:S01]  /*8da0*/  MUFU.EX2 R3, R0 ;  /* 0x0000000000037308 */ /* 0x0003220000000800 */
[C---:B------:R-:W-:Y:S02]  /*8db0*/  FMUL.FTZ R7, R132.reuse, R143 ;  /* 0x0000008f84077220 */ /* 0x040fe40000410000 */
[C---:B------:R-:W-:Y:S01]  /*8dc0*/  FMUL.FTZ R18, R132.reuse, R162 ;  /* 0x000000a284127220 */ /* 0x040fe20000410000 */
[----:B------:R-:W-:Y:S01]  /*8dd0*/  MOV R162, R19 ;  /* 0x0000001300a27202 */ /* 0x000fe20000000f00 */
[----:B--2---:R-:W-:Y:S01]  /*8de0*/  FMUL.FTZ R4, R133, R140 ;  /* 0x0000008c85047220 */ /* 0x004fe20000410000 */
[----:B------:R-:W-:Y:S01]  /*8df0*/  F2FP.PACK_AB R140, R215, R138 ;  /* 0x0000008ad78c723e */ /* 0x000fe200000000ff */
[C---:B------:R-:W-:Y:S01]  /*8e00*/  FMUL.FTZ R19, R132.reuse, R163 ;  /* 0x000000a384137220 */ /* 0x040fe20000410000 */
[----:B---3--:R-:W-:Y:S01]  /*8e10*/  F2FP.PACK_AB R143, R243, R209 ;  /* 0x000000d1f38f723e */ /* 0x008fe200000000ff */
[C---:B------:R-:W-:Y:S01]  /*8e20*/  FMUL.FTZ R34, R132.reuse, R186 ;  /* 0x000000ba84227220 */ /* 0x040fe20000410000 */
[----:B------:R-:W-:Y:S01]  /*8e30*/  MOV R163, R65 ;  /* 0x0000004100a37202 */ /* 0x000fe20000000f00 */
[C---:B------:R-:W-:Y:S01]  /*8e40*/  FMUL.FTZ R35, R132.reuse, R187 ;  /* 0x000000bb84237220 */ /* 0x040fe20000410000 */
[-C--:B------:R-:W-:Y:S03]  /*8e50*/  HMMA.16816.F32 R4, R204, R20.reuse, R4 ;  /* 0x00000014cc04723c */ /* 0x080fe60000001804 */
[----:B------:R-:W-:Y:S01]  /*8e60*/  IMAD.MOV.U32 R187, RZ, RZ, R44 ;  /* 0x000000ffffbb7224 */ /* 0x000fe200078e002c */
[----:B------:R-:W-:Y:S01]  /*8e70*/  MOV R186, R45 ;  /* 0x0000002d00ba7202 */ /* 0x000fe20000000f00 */
[----:B------:R-:W-:Y:S02]  /*8e80*/  FMUL.FTZ R65, R133, R201 ;  /* 0x000000c985417220 */ /* 0x000fe40000410000 */
[C---:B------:R-:W-:Y:S02]  /*8e90*/  FMUL.FTZ R70, R132.reuse, R70 ;  /* 0x0000004684467220 */ /* 0x040fe40000410000 */
[----:B------:R-:W-:Y:S01]  /*8ea0*/  FMUL.FTZ R71, R132, R71 ;  /* 0x0000004784477220 */ /* 0x000fe20000410000 */
[----:B------:R-:W-:Y:S02]  /*8eb0*/  MUFU.EX2 R186, R186 ;  /* 0x000000ba00ba7308 */ /* 0x000fe40000000800 */
[----:B-1----:R-:W-:Y:S02]  /*8ec0*/  FMUL.FTZ R0, R2, c[0x0][0x2d0] ;  /* 0x0000b40002007a20 */ /* 0x002fe40000410000 */
[C---:B----4-:R-:W-:Y:S02]  /*8ed0*/  FMUL.FTZ R8, R3.reuse, R144 ;  /* 0x0000009003087220 */ /* 0x050fe40000410000 */
[C---:B------:R-:W-:Y:S02]  /*8ee0*/  FMUL.FTZ R9, R3.reuse, R145 ;  /* 0x0000009103097220 */ /* 0x040fe40000410000 */
[C---:B------:R-:W-:Y:S02]  /*8ef0*/  FMUL.FTZ R12, R3.reuse, R148 ;  /* 0x00000094030c7220 */ /* 0x040fe40000410000 */
[----:B------:R-:W1:Y:S01]  /*8f00*/  MUFU.EX2 R0, R0 ;  /* 0x0000000000007308 */ /* 0x000e620000000800 */
[C---:B------:R-:W-:Y:S01]  /*8f10*/  FMUL.FTZ R13, R3.reuse, R149 ;  /* 0x00000095030d7220 */ /* 0x040fe20000410000 */
[----:B------:R-:W-:Y:S01]  /*8f20*/  MOV R149, R60 ;  /* 0x0000003c00957202 */ /* 0x000fe20000000f00 */
[C---:B------:R-:W-:Y:S02]  /*8f30*/  FMUL.FTZ R25, R3.reuse, R153 ;  /* 0x0000009903197220 */ /* 0x040fe40000410000 */
[----:B------:R-:W-:Y:S02]  /*8f40*/  IMAD.MOV.U32 R153, RZ, RZ, R55 ;  /* 0x000000ffff997224 */ /* 0x000fe400078e0037 */
[C---:B------:R-:W-:Y:S01]  /*8f50*/  FMUL.FTZ R24, R3.reuse, R152 ;  /* 0x0000009803187220 */ /* 0x040fe20000410000 */
[----:B------:R-:W-:Y:S01]  /*8f60*/  MOV R152, R50 ;  /* 0x0000003200987202 */ /* 0x000fe20000000f00 */
[C---:B------:R-:W-:Y:S02]  /*8f70*/  FMUL.FTZ R28, R3.reuse, R156 ;  /* 0x0000009c031c7220 */ /* 0x040fe40000410000 */
[----:B------:R-:W-:Y:S01]  /*8f80*/  FMUL.FTZ R29, R3, R157 ;  /* 0x0000009d031d7220 */ /* 0x000fe20000410000 */
[----:B------:R-:W-:Y:S01]  /*8f90*/  MOV R157, R51 ;  /* 0x00000033009d7202 */ /* 0x000fe20000000f00 */
[----:B------:R-:W-:Y:S02]  /*8fa0*/  IMAD.MOV.U32 R156, RZ, RZ, R32 ;  /* 0x000000ffff9c7224 */ /* 0x000fe400078e0020 */
[----:B------:R-:W-:Y:S01]  /*8fb0*/  FMUL.FTZ R32, R133, R184 ;  /* 0x000000b885207220 */ /* 0x000fe20000410000 */
[----:B------:R-:W-:Y:S01]  /*8fc0*/  MOV R184, R47 ;  /* 0x0000002f00b87202 */ /* 0x000fe20000000f00 */
[C---:B------:R-:W-:Y:S02]  /*8fd0*/  FMUL.FTZ R44, R3.reuse, R168 ;  /* 0x000000a8032c7220 */ /* 0x040fe40000410000 */
[C---:B------:R-:W-:Y:S02]  /*8fe0*/  FMUL.FTZ R45, R3.reuse, R169 ;  /* 0x000000a9032d7220 */ /* 0x040fe40000410000 */
[C---:B------:R-:W-:Y:S01]  /*8ff0*/  FMUL.FTZ R50, R132.reuse, R194 ;  /* 0x000000c284327220 */ /* 0x040fe20000410000 */
[----:B------:R2:W-:Y:S01]  /*9000*/  MUFU.EX2 R169, R250 ;  /* 0x000000fa00a97308 */ /* 0x0005e20000000800 */
[----:B------:R-:W-:Y:S02]  /*9010*/  FMUL.FTZ R51, R132, R195 ;  /* 0x000000c384337220 */ /* 0x000fe40000410000 */
[C---:B-1----:R-:W-:Y:S02]  /*9020*/  FMUL.FTZ R10, R0.reuse, R146 ;  /* 0x00000092000a7220 */ /* 0x042fe40000410000 */
[C---:B------:R-:W-:Y:S02]  /*9030*/  FMUL.FTZ R11, R0.reuse, R147 ;  /* 0x00000093000b7220 */ /* 0x040fe40000410000 */
[----:B------:R-:W-:Y:S01]  /*9040*/  LDSM.16.MT88.4 R144, [R228] ;  /* 0x00000000e490783b */ /* 0x000fe20000004200 */
[C---:B------:R-:W-:Y:S02]  /*9050*/  FMUL.FTZ R60, R3.reuse, R180 ;  /* 0x000000b4033c7220 */ /* 0x040fe40000410000 */
[C---:B------:R-:W-:Y:S01]  /*9060*/  FMUL.FTZ R72, R3.reuse, R72 ;  /* 0x0000004803487220 */ /* 0x040fe20000410000 */
[----:B------:R-:W-:Y:S01]  /*9070*/  MUFU.EX2 R184, R184 ;  /* 0x000000b800b87308 */ /* 0x000fe20000000800 */
[C---:B------:R-:W-:Y:S04]  /*9080*/  HMMA.16816.F32 R8, R140.reuse, R20, R8 ;  /* 0x000000148c08723c */ /* 0x040fe80000001808 */
[C---:B------:R-:W-:Y:S02]  /*9090*/  FMUL.FTZ R14, R0.reuse, R150 ;  /* 0x00000096000e7220 */ /* 0x040fe40000410000 */
[----:B------:R-:W-:Y:S01]  /*90a0*/  FMUL.FTZ R15, R0, R151 ;  /* 0x00000097000f7220 */ /* 0x000fe20000410000 */
[----:B------:R-:W-:Y:S01]  /*90b0*/  MOV R151, R56 ;  /* 0x0000003800977202 */ /* 0x000fe20000000f00 */
[C---:B------:R-:W-:Y:S02]  /*90c0*/  FMUL.FTZ R56, R3.reuse, R176 ;  /* 0x000000b003387220 */ /* 0x040fe40000410000 */
[----:B------:R-:W-:Y:S02]  /*90d0*/  MUFU.EX2 R176, R252 ;  /* 0x000000fc00b07308 */ /* 0x000fe40000000800 */
[C---:B------:R-:W-:Y:S01]  /*90e0*/  FMUL.FTZ R73, R3.reuse, R73 ;  /* 0x0000004903497220 */ /* 0x040fe20000410000 */
[-C--:B------:R-:W-:Y:S03]  /*90f0*/  HMMA.16816.F32 R12, R140, R22.reuse, R12 ;  /* 0x000000168c0c723c */ /* 0x080fe6000000180c */
[C---:B------:R-:W-:Y:S01]  /*9100*/  FMUL.FTZ R76, R3.reuse, R76 ;  /* 0x0000004c034c7220 */ /* 0x040fe20000410000 */
[----:B--2---:R-:W-:Y:S01]  /*9110*/  MOV R250, R160 ;  /* 0x000000a000fa7202 */ /* 0x004fe20000000f00 */
[----:B------:R-:W-:Y:S02]  /*9120*/  FMUL.FTZ R77, R3, R77 ;  /* 0x0000004d034d7220 */ /* 0x000fe40000410000 */
[C---:B------:R-:W-:Y:S01]  /*9130*/  FMUL.FTZ R82, R132.reuse, R82 ;  /* 0x0000005284527220 */ /* 0x040fe20000410000 */
[C---:B------:R-:W-:Y:S02]  /*9140*/  HMMA.16816.F32 R16, R204.reuse, R22, R16 ;  /* 0x00000016cc10723c */ /* 0x040fe40000001810 */
[----:B------:R-:W-:Y:S02]  /*9150*/  MUFU.EX2 R250, R250 ;  /* 0x000000fa00fa7308 */ /* 0x000fe40000000800 */
[C---:B------:R-:W-:Y:S02]  /*9160*/  FMUL.FTZ R21, R133.reuse, R173 ;  /* 0x000000ad85157220 */ /* 0x040fe40000410000 */
[----:B------:R-:W-:Y:S01]  /*9170*/  IMAD.MOV.U32 R173, RZ, RZ, R52 ;  /* 0x000000ffffad7224 */ /* 0x000fe200078e0034 */
[----:B------:R-:W-:Y:S01]  /*9180*/  MOV R52, R33 ;  /* 0x0000002100347202 */ /* 0x000fe20000000f00 */
[C---:B------:R-:W-:Y:S01]  /*9190*/  FMUL.FTZ R22, R132.reuse, R174 ;  /* 0x000000ae84167220 */ /* 0x040fe20000410000 */
[----:B------:R-:W-:Y:S03]  /*91a0*/  MOV R174, R48 ;  /* 0x0000003000ae7202 */ /* 0x000fe60000000f00 */
[C---:B------:R-:W-:Y:S02]  /*91b0*/  FMUL.FTZ R23, R132.reuse, R175 ;  /* 0x000000af84177220 */ /* 0x040fe40000410000 */
[----:B------:R-:W-:Y:S02]  /*91c0*/  IMAD.MOV.U32 R175, RZ, RZ, R37 ;  /* 0x000000ffffaf7224 */ /* 0x000fe400078e0025 */
[----:B------:R-:W-:Y:S02]  /*91d0*/  IMAD.MOV.U32 R48, RZ, RZ, R36 ;  /* 0x000000ffff307224 */ /* 0x000fe400078e0024 */
[----:B------:R-:W1:Y:S01]  /*91e0*/  LDSM.16.MT88.4 R36, [R226] ;  /* 0x00000000e224783b */ /* 0x000e620000004200 */
[C---:B------:R-:W-:Y:S02]  /*91f0*/  FMUL.FTZ R20, R133.reuse, R172 ;  /* 0x000000ac85147220 */ /* 0x040fe40000410000 */
[----:B------:R-:W-:Y:S01]  /*9200*/  IMAD.MOV.U32 R172, RZ, RZ, R54 ;  /* 0x000000ffffac7224 */ /* 0x000fe200078e0036 */
[----:B------:R-:W-:Y:S01]  /*9210*/  MOV R2, R48 ;  /* 0x0000003000027202 */ /* 0x000fe20000000f00 */
[----:B------:R-:W-:Y:S01]  /*9220*/  FMUL.FTZ R33, R133, R185 ;  /* 0x000000b985217220 */ /* 0x000fe20000410000 */
[----:B------:R-:W-:Y:S01]  /*9230*/  MOV R185, R52 ;  /* 0x0000003400b97202 */ /* 0x000fe20000000f00 */
[C---:B------:R-:W-:Y:S01]  /*9240*/  FMUL.FTZ R83, R132.reuse, R83 ;  /* 0x0000005384537220 */ /* 0x040fe20000410000 */
[----:B------:R-:W2:Y:S01]  /*9250*/  LDSM.16.MT88.4 R52, [R229] ;  /* 0x00000000e534783b */ /* 0x000ea20000004200 */
[C---:B------:R-:W-:Y:S02]  /*9260*/  FMUL.FTZ R86, R132.reuse, R86 ;  /* 0x0000005684567220 */ /* 0x040fe40000410000 */
        /* <DEDUP_REMOVED lines=14> */
[----:B------:R-:W-:Y:S01]  /*9350*/  FMUL.FTZ R115, R132, R115 ;  /* 0x0000007384737220 */ /* 0x000fe20000410000 */
[-C--:B-1----:R-:W-:Y:S03]  /*9360*/  HMMA.16816.F32 R20, R204, R36.reuse, R20 ;  /* 0x00000024cc14723c */ /* 0x082fe60000001814 */
[C---:B------:R-:W-:Y:S01]  /*9370*/  FMUL.FTZ R26, R0.reuse, R154 ;  /* 0x0000009a001a7220 */ /* 0x040fe20000410000 */
[----:B------:R-:W-:Y:S01]  /*9380*/  MOV R154, R66 ;  /* 0x00000042009a7202 */ /* 0x000fe20000000f00 */
[----:B------:R-:W-:Y:S02]  /*9390*/  FMUL.FTZ R27, R0, R155 ;  /* 0x0000009b001b7220 */ /* 0x000fe40000410000 */
[----:B------:R-:W-:Y:S02]  /*93a0*/  IMAD.MOV.U32 R155, RZ, RZ, R67 ;  /* 0x000000ffff9b7224 */ /* 0x000fe400078e0043 */
[----:B------:R-:W-:Y:S03]  /*93b0*/  FMUL.FTZ R66, R132, R202 ;  /* 0x000000ca84427220 */ /* 0x000fe60000410000 */
[C---:B------:R-:W-:Y:S04]  /*93c0*/  HMMA.16816.F32 R24, R140.reuse, R36, R24 ;  /* 0x000000248c18723c */ /* 0x040fe80000001818 */
[C---:B------:R-:W-:Y:S02]  /*93d0*/  FMUL.FTZ R30, R0.reuse, R158 ;  /* 0x0000009e001e7220 */ /* 0x040fe40000410000 */
[----:B------:R-:W-:Y:S01]  /*93e0*/  FMUL.FTZ R31, R0, R159 ;  /* 0x0000009f001f7220 */ /* 0x000fe20000410000 */
[----:B------:R-:W-:Y:S01]  /*93f0*/  MOV R159, R41 ;  /* 0x00000029009f7202 */ /* 0x000fe20000000f00 */
[C---:B------:R-:W-:Y:S01]  /*9400*/  FMUL.FTZ R41, R3.reuse, R165 ;  /* 0x000000a503297220 */ /* 0x040fe20000410000 */
[----:B------:R-:W-:Y:S03]  /*9410*/  MOV R165, R63 ;  /* 0x0000003f00a57202 */ /* 0x000fe60000000f00 */
[C---:B------:R-:W-:Y:S01]  /*9420*/  FMUL.FTZ R67, R132.reuse, R203 ;  /* 0x000000cb84437220 */ /* 0x040fe20000410000 */
[-C--:B------:R-:W-:Y:S01]  /*9430*/  HMMA.16816.F32 R28, R140, R38.reuse, R28 ;  /* 0x000000268c1c723c */ /* 0x080fe2000000181c */
[----:B------:R-:W-:Y:S02]  /*9440*/  MUFU.EX2 R168, R165 ;  /* 0x000000a500a87308 */ /* 0x000fe40000000800 */
[C---:B------:R-:W-:Y:S02]  /*9450*/  FMUL.FTZ R118, R132.reuse, R118 ;  /* 0x0000007684767220 */ /* 0x040fe40000410000 */
[C---:B------:R-:W-:Y:S02]  /*9460*/  FMUL.FTZ R119, R132.reuse, R119 ;  /* 0x0000007784777220 */ /* 0x040fe40000410000 */
[----:B------:R-:W-:Y:S01]  /*9470*/  FMUL.FTZ R120, R3, R120 ;  /* 0x0000007803787220 */ /* 0x000fe20000410000 */
[C---:B------:R-:W-:Y:S04]  /*9480*/  HMMA.16816.F32 R32, R204.reuse, R38, R32 ;  /* 0x00000026cc20723c */ /* 0x040fe80000001820 */
[C---:B------:R-:W-:Y:S02]  /*9490*/  FMUL.FTZ R36, R133.reuse, R188 ;  /* 0x000000bc85247220 */ /* 0x040fe40000410000 */
[----:B------:R-:W-:Y:S02]  /*94a0*/  FMUL.FTZ R37, R133, R189 ;  /* 0x000000bd85257220 */ /* 0x000fe40000410000 */
[C---:B------:R-:W-:Y:S01]  /*94b0*/  FMUL.FTZ R38, R132.reuse, R190 ;  /* 0x000000be84267220 */ /* 0x040fe20000410000 */
[----:B------:R-:W-:Y:S03]  /*94c0*/  MOV R190, R43 ;  /* 0x0000002b00be7202 */ /* 0x000fe60000000f00 */
[----:B------:R-:W-:Y:S02]  /*94d0*/  FMUL.FTZ R39, R132, R191 ;  /* 0x000000bf84277220 */ /* 0x000fe40000410000 */
[C---:B------:R-:W-:Y:S02]  /*94e0*/  FMUL.FTZ R121, R3.reuse, R121 ;  /* 0x0000007903797220 */ /* 0x040fe40000410000 */
[C---:B------:R-:W-:Y:S02]  /*94f0*/  FMUL.FTZ R124, R3.reuse, R124 ;  /* 0x0000007c037c7220 */ /* 0x040fe40000410000 */
[C---:B------:R-:W-:Y:S01]  /*9500*/  FMUL.FTZ R125, R3.reuse, R125 ;  /* 0x0000007d037d7220 */ /* 0x040fe20000410000 */
[-C--:B--2---:R-:W-:Y:S03]  /*9510*/  HMMA.16816.F32 R36, R204, R52.reuse, R36 ;  /* 0x00000034cc24723c */ /* 0x084fe60000001824 */
[----:B------:R-:W-:Y:S02]  /*9520*/  IMAD.MOV.U32 R158, RZ, RZ, R40 ;  /* 0x000000ffff9e7224 */ /* 0x000fe400078e0028 */
[----:B------:R-:W-:Y:S02]  /*9530*/  FMUL.FTZ R40, R3, R164 ;  /* 0x000000a403287220 */ /* 0x000fe40000410000 */
[C---:B------:R-:W-:Y:S02]  /*9540*/  FMUL.FTZ R43, R0.reuse, R167 ;  /* 0x000000a7002b7220 */ /* 0x040fe40000410000 */
[----:B------:R-:W-:Y:S03]  /*9550*/  IMAD.MOV.U32 R189, RZ, RZ, R42 ;  /* 0x000000ffffbd7224 */ /* 0x000fe600078e002a */
[C---:B------:R-:W-:Y:S02]  /*9560*/  FMUL.FTZ R42, R0.reuse, R166 ;  /* 0x000000a6002a7220 */ /* 0x040fe40000410000 */
[C---:B------:R-:W-:Y:S02]  /*9570*/  FMUL.FTZ R47, R0.reuse, R171 ;  /* 0x000000ab002f7220 */ /* 0x040fe40000410000 */
[----:B------:R1:W-:Y:S01]  /*9580*/  MUFU.EX2 R171, R130 ;  /* 0x0000008200ab7308 */ /* 0x0003e20000000800 */
[C---:B------:R-:W-:Y:S02]  /*9590*/  FMUL.FTZ R48, R133.reuse, R192 ;  /* 0x000000c085307220 */ /* 0x040fe40000410000 */
[C---:B------:R-:W-:Y:S04]  /*95a0*/  HMMA.16816.F32 R40, R140.reuse, R52, R40 ;  /* 0x000000348c28723c */ /* 0x040fe80000001828 */
[----:B------:R-:W-:Y:S02]  /*95b0*/  IMAD.MOV.U32 R188, RZ, RZ, R46 ;  /* 0x000000ffffbc7224 */ /* 0x000fe400078e002e */
[C---:B------:R-:W-:Y:S02]  /*95c0*/  FMUL.FTZ R46, R0.reuse, R170 ;  /* 0x000000aa002e7220 */ /* 0x040fe40000410000 */
[C---:B------:R-:W-:Y:S01]  /*95d0*/  FMUL.FTZ R52, R133.reuse, R196 ;  /* 0x000000c485347220 */ /* 0x040fe20000410000 */
[----:B------:R-:W-:Y:S03]  /*95e0*/  MUFU.EX2 R170, R251 ;  /* 0x000000fb00aa7308 */ /* 0x000fe60000000800 */
[C---:B------:R-:W-:Y:S01]  /*95f0*/  FMUL.FTZ R53, R133.reuse, R197 ;  /* 0x000000c585357220 */ /* 0x040fe20000410000 */
[-C--:B------:R-:W-:Y:S03]  /*9600*/  HMMA.16816.F32 R44, R140, R54.reuse, R44 ;  /* 0x000000368c2c723c */ /* 0x080fe6000000182c */
[----:B------:R-:W-:Y:S02]  /*9610*/  IMAD.MOV.U32 R164, RZ, RZ, R49 ;  /* 0x000000ffffa47224 */ /* 0x000fe400078e0031 */
[----:B------:R-:W-:Y:S01]  /*9620*/  FMUL.FTZ R49, R133, R193 ;  /* 0x000000c185317220 */ /* 0x000fe20000410000 */
[----:B------:R-:W-:Y:S01]  /*9630*/  MUFU.EX2 R188, R188 ;  /* 0x000000bc00bc7308 */ /* 0x000fe20000000800 */
[----:B------:R-:W-:Y:S01]  /*9640*/  IMAD.MOV.U32 R150, RZ, RZ, R57 ;  /* 0x000000ffff967224 */ /* 0x000fe200078e0039 */
[----:B-1----:R-:W3:Y:S01]  /*9650*/  LDL.LU R130, [R1+0x8c] ;  /* 0x00008c0001827983 */ /* 0x002ee20000300800 */
[C---:B------:R-:W-:Y:S03]  /*9660*/  FMUL.FTZ R57, R3.reuse, R177 ;  /* 0x000000b103397220 */ /* 0x040fe60000410000 */
[C---:B------:R-:W-:Y:S04]  /*9670*/  HMMA.16816.F32 R48, R204.reuse, R54, R48 ;  /* 0x00000036cc30723c */ /* 0x040fe80000001830 */
[----:B------:R-:W-:Y:S02]  /*9680*/  FMUL.FTZ R59, R0, R179 ;  /* 0x000000b3003b7220 */ /* 0x000fe40000410000 */
[----:B------:R-:W-:Y:S02]  /*9690*/  IMAD.MOV.U32 R191, RZ, RZ, R58 ;  /* 0x000000ffffbf7224 */ /* 0x000fe400078e003a */
[C---:B------:R-:W-:Y:S04]  /*96a0*/  FMUL.FTZ R54, R132.reuse, R198 ;  /* 0x000000c684367220 */ /* 0x040fe80000410000 */
[----:B------:R-:W-:Y:S02]  /*96b0*/  FMUL.FTZ R55, R132, R199 ;  /* 0x000000c784377220 */ /* 0x000fe40000410000 */
[C---:B------:R-:W-:Y:S02]  /*96c0*/  FMUL.FTZ R58, R0.reuse, R178 ;  /* 0x000000b2003a7220 */ /* 0x040fe40000410000 */
[----:B------:R-:W-:Y:S02]  /*96d0*/  IMAD.MOV.U32 R148, RZ, RZ, R61 ;  /* 0x000000ffff947224 */ /* 0x000fe400078e003d */
[----:B------:R-:W-:Y:S01]  /*96e0*/  FMUL.FTZ R61, R3, R181 ;  /* 0x000000b5033d7220 */ /* 0x000fe20000410000 */
[-C--:B------:R-:W-:Y:S03]  /*96f0*/  HMMA.16816.F32 R52, R204, R144.reuse, R52 ;  /* 0x00000090cc34723c */ /* 0x080fe60000001834 */
[C---:B------:R-:W-:Y:S02]  /*9700*/  FMUL.FTZ R62, R0.reuse, R182 ;  /* 0x000000b6003e7220 */ /* 0x040fe40000410000 */
[C---:B------:R-:W-:Y:S02]  /*9710*/  FMUL.FTZ R63, R0.reuse, R183 ;  /* 0x000000b7003f7220 */ /* 0x040fe40000410000 */
[----:B------:R-:W-:Y:S01]  /*9720*/  IMAD.MOV.U32 R183, RZ, RZ, R161 ;  /* 0x000000ffffb77224 */ /* 0x000fe200078e00a1 */
[C---:B------:R-:W-:Y:S04]  /*9730*/  HMMA.16816.F32 R56, R140.reuse, R144, R56 ;  /* 0x000000908c38723c */ /* 0x040fe80000001838 */
[C---:B------:R-:W-:Y:S01]  /*9740*/  FMUL.FTZ R74, R0.reuse, R74 ;  /* 0x0000004a004a7220 */ /* 0x040fe20000410000 */
[----:B------:R-:W-:Y:S01]  /*9750*/  MUFU.EX2 R183, R183 ;  /* 0x000000b700b77308 */ /* 0x000fe20000000800 */
        /* <DEDUP_REMOVED lines=8> */
[C---:B------:R-:W-:Y:S04]  /*97e0*/  FMUL.FTZ R94, R0.reuse, R94 ;  /* 0x0000005e005e7220 */ /* 0x040fe80000410000 */
        /* <DEDUP_REMOVED lines=14> */
[C---:B------:R-:W-:Y:S01]  /*98d0*/  FMUL.FTZ R126, R0.reuse, R126 ;  /* 0x0000007e007e7220 */ /* 0x040fe20000410000 */
[-C--:B-1----:R-:W-:Y:S03]  /*98e0*/  HMMA.16816.F32 R68, R204, R144.reuse, R68 ;  /* 0x00000090cc44723c */ /* 0x082fe60000001844 */
[----:B------:R-:W-:Y:S02]  /*98f0*/  FMUL.FTZ R127, R0, R127 ;  /* 0x0000007f007f7220 */ /* 0x000fe40000410000 */
[C---:B------:R-:W-:Y:S02]  /*9900*/  FMUL.FTZ R128, R133.reuse, R128 ;  /* 0x0000008085807220 */ /* 0x040fe40000410000 */
[----:B------:R-:W-:Y:S01]  /*9910*/  FMUL.FTZ R129, R133, R129 ;  /* 0x0000008185817220 */ /* 0x000fe20000410000 */
[C---:B------:R-:W-:Y:S04]  /*9920*/  HMMA.16816.F32 R72, R140.reuse, R144, R72 ;  /* 0x000000908c48723c */ /* 0x040fe80000001848 */
[----:B------:R-:W-:Y:S01]  /*9930*/  IMAD.MOV.U32 R165, RZ, RZ, R164 ;  /* 0x000000ffffa57224 */ /* 0x000fe200078e00a4 */
[----:B------:R-:W-:Y:S01]  /*9940*/  MOV R164, R191 ;  /* 0x000000bf00a47202 */ /* 0x000fe20000000f00 */
[----:B------:R-:W-:Y:S01]  /*9950*/  IMAD.MOV.U32 R191, RZ, RZ, R190 ;  /* 0x000000ffffbf7224 */ /* 0x000fe200078e00be */
[----:B------:R-:W-:Y:S01]  /*9960*/  MOV R190, R189 ;  /* 0x000000bd00be7202 */ /* 0x000fe20000000f00 */
[-C--:B------:R-:W-:Y:S04]  /*9970*/  HMMA.16816.F32 R76, R140, R146.reuse, R76 ;  /* 0x000000928c4c723c */ /* 0x080fe8000000184c */
[----:B------:R-:W-:Y:S01]  /*9980*/  MOV R167, R165 ;  /* 0x000000a500a77202 */ /* 0x000fe20000000f00 */
[----:B------:R-:W-:Y:S01]  /*9990*/  IMAD.MOV.U32 R189, RZ, RZ, R187 ;  /* 0x000000ffffbd7224 */ /* 0x000fe200078e00bb */
[----:B------:R-:W-:Y:S01]  /*99a0*/  MOV R165, R191 ;  /* 0x000000bf00a57202 */ /* 0x000fe20000000f00 */
[----:B------:R-:W-:Y:S01]  /*99b0*/  IMAD.MOV.U32 R166, RZ, RZ, R164 ;  /* 0x000000ffffa67224 */ /* 0x000fe200078e00a4 */
[C---:B------:R-:W-:Y:S01]  /*99c0*/  HMMA.16816.F32 R80, R204.reuse, R146, R80 ;  /* 0x00000092cc50723c */ /* 0x040fe20000001850 */
[----:B------:R-:W1:Y:S01]  /*99d0*/  LDSM.16.MT88.4 R144, [R226+0x2000] ;  /* 0x00200000e290783b */ /* 0x000e620000004200 */
[----:B------:R-:W-:Y:S02]  /*99e0*/  MUFU.EX2 R177, R167 ;  /* 0x000000a700b17308 */ /* 0x000fe40000000800 */
[----:B------:R-:W-:Y:S01]  /*99f0*/  MOV R197, R165 ;  /* 0x000000a500c57202 */ /* 0x000fe20000000f00 */
[----:B------:R-:W-:Y:S01]  /*9a00*/  IMAD.MOV.U32 R198, RZ, RZ, R166 ;  /* 0x000000ffffc67224 */ /* 0x000fe200078e00a6 */
[----:B------:R-:W-:Y:S01]  /*9a10*/  MOV R191, R189 ;  /* 0x000000bd00bf7202 */ /* 0x000fe20000000f00 */
[----:B------:R-:W-:Y:S01]  /*9a20*/  IMAD.MOV.U32 R164, RZ, RZ, R190 ;  /* 0x000000ffffa47224 */ /* 0x000fe200078e00be */
[----:B------:R-:W-:Y:S01]  /*9a30*/  MOV R187, R159 ;  /* 0x0000009f00bb7202 */ /* 0x000fe20000000f00 */
[----:B------:R-:W-:Y:S03]  /*9a40*/  IMAD.MOV.U32 R159, RZ, RZ, R158 ;  /* 0x000000ffff9f7224 */ /* 0x000fe600078e009e */
[----:B------:R-:W-:Y:S01]  /*9a50*/  MUFU.EX2 R165, R217 ;  /* 0x000000d900a57308 */ /* 0x000fe20000000800 */
        /* <DEDUP_REMOVED lines=8> */
[----:B------:R-:W-:Y:S01]  /*9ae0*/  MOV R178, R199 ;  /* 0x000000c700b27202 */ /* 0x000fe20000000f00 */
[----:B------:R-:W-:Y:S01]  /*9af0*/  MUFU.EX2 R189, R223 ;  /* 0x000000df00bd7308 */ /* 0x000fe20000000800 */
[----:B------:R-:W-:Y:S01]  /*9b00*/  IMAD.MOV.U32 R187, RZ, RZ, R158 ;  /* 0x000000ffffbb7224 */ /* 0x000fe200078e009e */
[----:B------:R-:W-:Y:S01]  /*9b10*/  MOV R197, R195 ;  /* 0x000000c300c57202 */ /* 0x000fe20000000f00 */
[----:B------:R-:W-:Y:S02]  /*9b20*/  IMAD.MOV.U32 R195, RZ, RZ, R194 ;  /* 0x000000ffffc37224 */ /* 0x000fe400078e00c2 */
[----:B------:R-:W-:Y:S02]  /*9b30*/  IMAD.MOV.U32 R192, RZ, RZ, R187 ;  /* 0x000000ffffc07224 */ /* 0x000fe400078e00bb */
[----:B------:R-:W-:Y:S01]  /*9b40*/  IMAD.MOV.U32 R179, RZ, RZ, R197 ;  /* 0x000000ffffb37224 */ /* 0x000fe200078e00c5 */
[----:B------:R-:W-:Y:S01]  /*9b50*/  MOV R181, R195 ;  /* 0x000000c300b57202 */ /* 0x000fe20000000f00 */
[----:B------:R-:W-:Y:S01]  /*9b60*/  IMAD.MOV.U32 R197, RZ, RZ, R148 ;  /* 0x000000ffffc57224 */ /* 0x000fe200078e0094 */
[----:B------:R-:W3:Y:S01]  /*9b70*/  MUFU.EX2 R167, R216 ;  /* 0x000000d800a77308 */ /* 0x000ee20000000800 */
[----:B------:R-:W-:Y:S01]  /*9b80*/  IMAD.MOV.U32 R157, RZ, RZ, R156 ;  /* 0x000000ffff9d7224 */ /* 0x000fe200078e009c */
[----:B------:R-:W-:Y:S01]  /*9b90*/  MOV R156, R152 ;  /* 0x00000098009c7202 */ /* 0x000fe20000000f00 */
[----:B------:R-:W-:Y:S03]  /*9ba0*/  IMAD.MOV.U32 R152, RZ, RZ, R175 ;  /* 0x000000ffff987224 */ /* 0x000fe600078e00af */
[----:B------:R-:W-:Y:S01]  /*9bb0*/  MOV R159, R157 ;  /* 0x0000009d009f7202 */ /* 0x000fe20000000f00 */
[----:B------:R-:W-:Y:S01]  /*9bc0*/  IMAD.MOV.U32 R158, RZ, RZ, R156 ;  /* 0x000000ffff9e7224 */ /* 0x000fe200078e009c */
[----:B------:R-:W-:Y:S01]  /*9bd0*/  MOV R157, R152 ;  /* 0x00000098009d7202 */ /* 0x000fe20000000f00 */
[-C--:B-1----:R-:W-:Y:S01]  /*9be0*/  HMMA.16816.F32 R84, R204, R144.reuse, R84 ;  /* 0x00000090cc54723c */ /* 0x082fe20000001854 */
[----:B------:R1:W-:Y:S02]  /*9bf0*/  MUFU.EX2 R175, R131 ;  /* 0x0000008300af7308 */ /* 0x0003e40000000800 */
[----:B------:R-:W-:Y:S01]  /*9c00*/  MOV R152, R173 ;  /* 0x000000ad00987202 */ /* 0x000fe20000000f00 */
[----:B------:R-:W-:Y:S01]  /*9c10*/  IMAD.MOV.U32 R156, RZ, RZ, R174 ;  /* 0x000000ffff9c7224 */ /* 0x000fe200078e00ae */
[----:B------:R-:W-:Y:S01]  /*9c20*/  MOV R191, R159 ;  /* 0x0000009f00bf7202 */ /* 0x000fe20000000f00 */
[----:B------:R-:W-:Y:S01]  /*9c30*/  IMAD.MOV.U32 R174, RZ, RZ, R162 ;  /* 0x000000ffffae7224 */ /* 0x000fe200078e00a2 */
[----:B------:R-:W-:Y:S01]  /*9c40*/  MOV R162, R240 ;  /* 0x000000f000a27202 */ /* 0x000fe20000000f00 */
[C---:B------:R-:W-:Y:S03]  /*9c50*/  HMMA.16816.F32 R88, R140.reuse, R144, R88 ;  /* 0x000000908c58723c */ /* 0x040fe60000001858 */
[----:B------:R4:W-:Y:S01]  /*9c60*/  MUFU.EX2 R200, R178 ;  /* 0x000000b200c87308 */ /* 0x0009e20000000800 */
[----:B------:R-:W-:Y:S01]  /*9c70*/  IMAD.MOV.U32 R187, RZ, RZ, R158 ;  /* 0x000000ffffbb7224 */ /* 0x000fe200078e009e */
[----:B------:R-:W-:Y:S01]  /*9c80*/  MOV R159, R157 ;  /* 0x0000009d009f7202 */ /* 0x000fe20000000f00 */
[----:B------:R-:W-:Y:S01]  /*9c90*/  IMAD.MOV.U32 R158, RZ, RZ, R156 ;  /* 0x000000ffff9e7224 */ /* 0x000fe200078e009c */
[----:B------:R-:W-:Y:S01]  /*9ca0*/  MOV R157, R152 ;  /* 0x00000098009d7202 */ /* 0x000fe20000000f00 */
[-C--:B------:R-:W-:Y:S04]  /*9cb0*/  HMMA.16816.F32 R92, R140, R146.reuse, R92 ;  /* 0x000000928c5c723c */ /* 0x080fe8000000185c */
[----:B------:R-:W-:Y:S01]  /*9cc0*/  MOV R152, R172 ;  /* 0x000000ac00987202 */ /* 0x000fe20000000f00 */
[----:B------:R-:W-:Y:S01]  /*9cd0*/  MUFU.EX2 R192, R192 ;  /* 0x000000c000c07308 */ /* 0x000fe20000000800 */
[----:B------:R-:W-:Y:S01]  /*9ce0*/  IMAD.MOV.U32 R156, RZ, RZ, R174 ;  /* 0x000000ffff9c7224 */ /* 0x000fe200078e00ae */
[----:B------:R-:W-:Y:S01]  /*9cf0*/  MOV R194, R191 ;  /* 0x000000bf00c27202 */ /* 0x000fe20000000f00 */
[C---:B------:R-:W-:Y:S01]  /*9d00*/  HMMA.16816.F32 R96, R204.reuse, R146, R96 ;  /* 0x00000092cc60723c */ /* 0x040fe20000001860 */
[----:B------:R-:W3:Y:S03]  /*9d10*/  LDSM.16.MT88.4 R144, [R229+0x2000] ;  /* 0x00200000e590783b */ /* 0x000ee60000004200 */
[----:B------:R-:W-:Y:S01]  /*9d20*/  IMAD.MOV.U32 R191, RZ, RZ, R187 ;  /* 0x000000ffffbf7224 */ /* 0x000fe200078e00bb */
[----:B------:R-:W-:Y:S01]  /*9d30*/  MOV R187, R159 ;  /* 0x0000009f00bb7202 */ /* 0x000fe20000000f00 */
[----:B------:R-:W-:Y:S01]  /*9d40*/  IMAD.MOV.U32 R159, RZ, RZ, R158 ;  /* 0x000000ffff9f7224 */ /* 0x000fe200078e009e */
[----:B------:R3:W-:Y:S01]  /*9d50*/  MUFU.EX2 R201, R179 ;  /* 0x000000b300c97308 */ /* 0x0007e20000000800 */
[----:B------:R-:W-:Y:S01]  /*9d60*/  MOV R158, R157 ;  /* 0x0000009d009e7202 */ /* 0x000fe20000000f00 */
[----:B-1----:R-:W2:Y:S03]  /*9d70*/  LDL.LU R131, [R1+0x88] ;  /* 0x0000880001837983 */ /* 0x002ea60000300800 */
[----:B----4-:R-:W-:Y:S01]  /*9d80*/  MOV R178, R154 ;  /* 0x0000009a00b27202 */ /* 0x010fe20000000f00 */
[----:B------:R1:W5:Y:S01]  /*9d90*/  LDL.LU R240, [R1+0x84] ;  /* 0x0000840001f07983 */ /* 0x0003620000300800 */
[----:B------:R-:W-:Y:S01]  /*9da0*/  IMAD.MOV.U32 R157, RZ, RZ, R156 ;  /* 0x000000ffff9d7224 */ /* 0x000fe200078e009c */
[----:B------:R-:W-:Y:S01]  /*9db0*/  MOV R156, R151 ;  /* 0x00000097009c7202 */ /* 0x000fe20000000f00 */
[----:B------:R-:W-:Y:S01]  /*9dc0*/  IMAD.MOV.U32 R151, RZ, RZ, R2 ;  /* 0x000000ffff977224 */ /* 0x000fe200078e0002 */
[----:B------:R-:W-:Y:S01]  /*9dd0*/  MUFU.EX2 R187, R187 ;  /* 0x000000bb00bb7308 */ /* 0x000fe20000000800 */
[----:B------:R-:W-:Y:S01]  /*9de0*/  IMAD.MOV.U32 R195, RZ, RZ, R159 ;  /* 0x000000ffffc37224 */ /* 0x000fe200078e009f */
[----:B------:R-:W-:Y:S01]  /*9df0*/  MOV R159, R149 ;  /* 0x00000095009f7202 */ /* 0x000fe20000000f00 */
[----:B------:R-:W-:Y:S01]  /*9e00*/  IMAD.MOV.U32 R182, RZ, RZ, R157 ;  /* 0x000000ffffb67224 */ /* 0x000fe200078e009d */
[----:B------:R-:W-:Y:S01]  /*9e10*/  MOV R157, R151 ;  /* 0x00000097009d7202 */ /* 0x000fe20000000f00 */
[----:B------:R-:W-:Y:S01]  /*9e20*/  IMAD.MOV.U32 R180, RZ, RZ, R194 ;  /* 0x000000ffffb47224 */ /* 0x000fe200078e00c2 */
[----:B---3--:R-:W-:Y:S02]  /*9e30*/  F2FP.PACK_AB R149, R167, R165 ;  /* 0x000000a5a795723e */ /* 0x008fe400000000ff */
[----:B------:R-:W-:Y:S01]  /*9e40*/  MOV R252, R156 ;  /* 0x0000009c00fc7202 */ /* 0x000fe20000000f00 */
[----:B------:R-:W-:Y:S01]  /*9e50*/  IMAD.MOV.U32 R202, RZ, RZ, R157 ;  /* 0x000000ffffca7224 */ /* 0x000fe200078e009d */
[----:B------:R3:W-:Y:S01]  /*9e60*/  MUFU.EX2 R203, R182 ;  /* 0x000000b600cb7308 */ /* 0x0007e20000000800 */
[----:B------:R-:W-:Y:S01]  /*9e70*/  MOV R199, R158 ;  /* 0x0000009e00c77202 */ /* 0x000fe20000000f00 */
[----:B------:R-:W-:Y:S01]  /*9e80*/  IMAD.MOV.U32 R158, RZ, RZ, R150 ;  /* 0x000000ffff9e7224 */ /* 0x000fe200078e0096 */
[----:B------:R-:W-:Y:S02]  /*9e90*/  MOV R194, R191 ;  /* 0x000000bf00c27202 */ /* 0x000fe40000000f00 */
[----:B------:R-:W-:Y:S02]  /*9ea0*/  MOV R191, R224 ;  /* 0x000000e000bf7202 */ /* 0x000fe40000000f00 */
[----:B------:R-:W-:Y:S03]  /*9eb0*/  MOV R179, R162 ;  /* 0x000000a200b37202 */ /* 0x000fe60000000f00 */
[----:B------:R-:W-:Y:S01]  /*9ec0*/  MUFU.EX2 R195, R195 ;  /* 0x000000c300c37308 */ /* 0x000fe20000000800 */
[-C--:B------:R-:W-:Y:S09]  /*9ed0*/  HMMA.16816.F32 R100, R204, R144.reuse, R100 ;  /* 0x00000090cc64723c */ /* 0x080ff20000001864 */
[----:B------:R-:W-:Y:S01]  /*9ee0*/  MUFU.EX2 R194, R194 ;  /* 0x000000c200c27308 */ /* 0x000fe20000000800 */
[C---:B------:R-:W-:Y:S04]  /*9ef0*/  HMMA.16816.F32 R104, R140.reuse, R144, R104 ;  /* 0x000000908c68723c */ /* 0x040fe80000001868 */
[----:B---3--:R-:W-:Y:S04]  /*9f00*/  IMAD.MOV.U32 R182, RZ, RZ, R153 ;  /* 0x000000ffffb67224 */ /* 0x008fe800078e0099 */
[-C--:B------:R-:W-:Y:S01]  /*9f10*/  HMMA.16816.F32 R108, R140, R146.reuse, R108 ;  /* 0x000000928c6c723c */ /* 0x080fe2000000186c */
[----:B------:R-:W-:Y:S07]  /*9f20*/  MUFU.EX2 R193, R193 ;  /* 0x000000c100c17308 */ /* 0x000fee0000000800 */
[C---:B------:R-:W-:Y:S01]  /*9f30*/  HMMA.16816.F32 R112, R204.reuse, R146, R112 ;  /* 0x00000092cc70723c */ /* 0x040fe20000001870 */
[----:B------:R-:W3:Y:S02]  /*9f40*/  LDSM.16.MT88.4 R144, [R228+0x2000] ;  /* 0x00200000e490783b */ /* 0x000ee40000004200 */
[----:B------:R4:W-:Y:S10]  /*9f50*/  MUFU.EX2 R173, R249 ;  /* 0x000000f900ad7308 */ /* 0x0009f40000000800 */
[----:B------:R-:W-:Y:S10]  /*9f60*/  MUFU.EX2 R164, R247 ;  /* 0x000000f700a47308 */ /* 0x000ff40000000800 */
[----:B------:R-:W1:Y:S01]  /*9f70*/  MUFU.EX2 R166, R246 ;  /* 0x000000f600a67308 */ /* 0x000e620000000800 */
[----:B----4-:R-:W-:Y:S09]  /*9f80*/  MOV R249, R158 ;  /* 0x0000009e00f97202 */ /* 0x010ff20000000f00 */
[----:B------:R-:W4:Y:S01]  /*9f90*/  MUFU.EX2 R172, R245 ;  /* 0x000000f500ac7308 */ /* 0x000f220000000800 */
[-C--:B---3--:R-:W-:Y:S09]  /*9fa0*/  HMMA.16816.F32 R116, R204, R144.reuse, R116 ;  /* 0x00000090cc74723c */ /* 0x088ff20000001874 */
[----:B------:R-:W-:Y:S03]  /*9fb0*/  MUFU.EX2 R245, R231 ;  /* 0x000000e700f57308 */ /* 0x000fe60000000800 */
[----:B-1----:R-:W-:Y:S01]  /*9fc0*/  F2FP.PACK_AB R148, R166, R164 ;  /* 0x000000a4a694723e */ /* 0x002fe200000000ff */
[C---:B------:R-:W-:Y:S06]  /*9fd0*/  HMMA.16816.F32 R120, R140.reuse, R144, R120 ;  /* 0x000000908c78723c */ /* 0x040fec0000001878 */
[----:B------:R-:W-:Y:S02]  /*9fe0*/  MUFU.EX2 R174, R211 ;  /* 0x000000d300ae7308 */ /* 0x000fe40000000800 */
[-C--:B------:R-:W-:Y:S01]  /*9ff0*/  HMMA.16816.F32 R124, R140, R146.reuse, R124 ;  /* 0x000000928c7c723c */ /* 0x080fe2000000187c */
[----:B------:R-:W3:Y:S03]  /*a000*/  LDL.LU R140, [R1+0x8] ;  /* 0x00000800018c7983 */ /* 0x000ee60000300800 */
[----:B------:R-:W-:Y:S01]  /*a010*/  FMUL.FTZ R130, R132, R130 ;  /* 0x0000008284827220 */ /* 0x000fe20000410000 */
[----:B------:R-:W3:Y:S03]  /*a020*/  LDL.LU R2, [R1+0x4] ;  /* 0x0000040001027983 */ /* 0x000ee60000300800 */
[----:B------:R-:W1:Y:S01]  /*a030*/  MUFU.EX2 R190, R210 ;  /* 0x000000d200be7308 */ /* 0x000e620000000800 */
[----:B------:R-:W-:Y:S03]  /*a040*/  F2FP.PACK_AB R142, R176, R175 ;  /* 0x000000afb08e723e */ /* 0x000fe600000000ff */
[----:B------:R-:W-:Y:S02]  /*a050*/  F2FP.PACK_AB R141, R173, R169 ;  /* 0x000000a9ad8d723e */ /* 0x000fe400000000ff */
[----:B------:R-:W-:Y:S02]  /*a060*/  F2FP.PACK_AB R143, R177, R170 ;  /* 0x000000aab18f723e */ /* 0x000fe400000000ff */
[----:B----4-:R-:W-:Y:S02]  /*a070*/  F2FP.PACK_AB R150, R189, R172 ;  /* 0x000000acbd96723e */ /* 0x010fe400000000ff */
[----:B------:R-:W-:Y:S10]  /*a080*/  MUFU.EX2 R180, R180 ;  /* 0x000000b400b47308 */ /* 0x000ff40000000800 */
[----:B------:R-:W-:Y:S01]  /*a090*/  MUFU.EX2 R181, R181 ;  /* 0x000000b500b57308 */ /* 0x000fe20000000800 */
[----:B-1----:R-:W-:Y:S09]  /*a0a0*/  F2FP.PACK_AB R151, R190, R174 ;  /* 0x000000aebe97723e */ /* 0x002ff200000000ff */
[----:B------:R-:W-:Y:S10]  /*a0b0*/  MUFU.EX2 R196, R196 ;  /* 0x000000c400c47308 */ /* 0x000ff40000000800 */
[----:B------:R-:W-:Y:S10]  /*a0c0*/  MUFU.EX2 R191, R191 ;  /* 0x000000bf00bf7308 */ /* 0x000ff40000000800 */
[----:B------:R-:W-:Y:S10]  /*a0d0*/  MUFU.EX2 R199, R199 ;  /* 0x000000c700c77308 */ /* 0x000ff40000000800 */
[----:B------:R-:W-:Y:S10]  /*a0e0*/  MUFU.EX2 R179, R179 ;  /* 0x000000b300b37308 */ /* 0x000ff40000000800 */
[----:B------:R-:W-:Y:S10]  /*a0f0*/  MUFU.EX2 R182, R182 ;  /* 0x000000b600b67308 */ /* 0x000ff40000000800 */
[----:B------:R-:W-:Y:S10]  /*a100*/  MUFU.EX2 R178, R178 ;  /* 0x000000b200b27308 */ /* 0x000ff40000000800 */
[----:B------:R-:W-:Y:S10]  /*a110*/  MUFU.EX2 R252, R252 ;  /* 0x000000fc00fc7308 */ /* 0x000ff40000000800 */
[----:B------:R-:W-:Y:S01]  /*a120*/  MUFU.EX2 R249, R249 ;  /* 0x000000f900f97308 */ /* 0x000fe20000000800 */
[----:B--2---:R-:W-:Y:S07]  /*a130*/  FMUL.FTZ R131, R132, R131 ;  /* 0x0000008384837220 */ /* 0x004fee0000410000 */
[----:B------:R-:W-:Y:S01]  /*a140*/  HMMA.16816.F32 R128, R204, R146, R128 ;  /* 0x00000092cc80723c */ /* 0x000fe20000001880 */
[----:B------:R-:W1:Y:S06]  /*a150*/  LDSM.16.MT88.4 R144, [R225+0x800] ;  /* 0x00080000e190783b */ /* 0x000e6c0000004200 */
[----:B------:R-:W-:Y:S01]  /*a160*/  MOV R204, R152 ;  /* 0x0000009800cc7202 */ /* 0x000fe20000000f00 */
[----:B------:R-:W-:Y:S01]  /*a170*/  IMAD.MOV.U32 R205, RZ, RZ, R159 ;  /* 0x000000ffffcd7224 */ /* 0x000fe200078e009f */
[----:B------:R-:W-:Y:S01]  /*a180*/  MOV R206, R197 ;  /* 0x000000c500ce7202 */ /* 0x000fe20000000f00 */
[----:B------:R-:W-:Y:S01]  /*a190*/  LDSM.16.MT88.4 R156, [R229+0x1000] ;  /* 0x00100000e59c783b */ /* 0x000fe20000004200 */
[----:B------:R2:W-:Y:S01]  /*a1a0*/  MUFU.EX2 R251, R204 ;  /* 0x000000cc00fb7308 */ /* 0x0005e20000000800 */
[----:B------:R-:W-:Y:S02]  /*a1b0*/  IMAD.MOV.U32 R197, RZ, RZ, R163 ;  /* 0x000000ffffc57224 */ /* 0x000fe400078e00a3 */
[----:B------:R-:W-:Y:S02]  /*a1c0*/  IMAD.MOV.U32 R207, RZ, RZ, R198 ;  /* 0x000000ffffcf7224 */ /* 0x000fe400078e00c6 */
[----:B------:R-:W-:Y:S02]  /*a1d0*/  IMAD.MOV.U32 R198, RZ, RZ, R155 ;  /* 0x000000ffffc67224 */ /* 0x000fe400078e009b */
[----:B------:R-:W-:Y:S03]  /*a1e0*/  LDSM.16.MT88.4 R152, [R226+0x1000] ;  /* 0x00100000e298783b */ /* 0x000fe60000004200 */
[----:B------:R-:W-:Y:S05]  /*a1f0*/  MUFU.EX2 R247, R206 ;  /* 0x000000ce00f77308 */ /* 0x000fea0000000800 */
[----:B------:R-:W-:Y:S05]  /*a200*/  LDSM.16.MT88.4 R160, [R228+0x1000] ;  /* 0x00100000e4a0783b */ /* 0x000fea0000004200 */
[----:B------:R-:W4:Y:S01]  /*a210*/  MUFU.EX2 R197, R197 ;  /* 0x000000c500c57308 */ /* 0x000f220000000800 */
[----:B--2---:R-:W-:Y:S09]  /*a220*/  F2FP.PACK_AB R204, R183, R250 ;  /* 0x000000fab7cc723e */ /* 0x004ff200000000ff */
[----:B------:R-:W2:Y:S10]  /*a230*/  MUFU.EX2 R198, R198 ;  /* 0x000000c600c67308 */ /* 0x000eb40000000800 */
[----:B------:R2:W1:Y:S01]  /*a240*/  MUFU.EX2 R246, R207 ;  /* 0x000000cf00f67308 */ /* 0x0004620000000800 */
[----:B----4-:R-:W-:Y:S02]  /*a250*/  F2FP.PACK_AB R206, R197, R179 ;  /* 0x000000b3c5ce723e */ /* 0x010fe400000000ff */
[----:B--2---:R-:W-:Y:S01]  /*a260*/  F2FP.PACK_AB R207, R198, R178 ;  /* 0x000000b2c6cf723e */ /* 0x004fe200000000ff */
[----:B---3--:R-:W-:Y:S01]  /*a270*/  FFMA.FTZ R133, R133, R140, R213 ;  /* 0x0000008c85857223 */ /* 0x008fe200000100d5 */
[----:B------:R-:W-:Y:S01]  /*a280*/  F2FP.PACK_AB R140, R171, R168 ;  /* 0x000000a8ab8c723e */ /* 0x000fe200000000ff */
[----:B------:R-:W-:Y:S02]  /*a290*/  FFMA.FTZ R2, R132, R2, R212 ;  /* 0x0000000284027223 */ /* 0x000fe400000100d4 */
[----:B------:R-:W2:Y:S04]  /*a2a0*/  LDL.LU R132, [R1+0x10] ;  /* 0x0000100001847983 */ /* 0x000ea80000300800 */
[-C--:B-1----:R-:W-:Y:S01]  /*a2b0*/  HMMA.16816.F32 R4, R140, R144.reuse, R4 ;  /* 0x000000908c04723c */ /* 0x082fe20000001804 */
[----:B------:R1:W5:Y:S04]  /*a2c0*/  LDL.LU R224, [R1+0x80] ;  /* 0x0000800001e07983 */ /* 0x0003680000300800 */
[----:B------:R-:W-:Y:S03]  /*a2d0*/  FADD.FTZ R2, R218, R2 ;  /* 0x00000002da027221 */ /* 0x000fe60000010000 */
[C---:B------:R-:W-:Y:S04]  /*a2e0*/  HMMA.16816.F32 R8, R148.reuse, R144, R8 ;  /* 0x000000909408723c */ /* 0x040fe80000001808 */
[----:B------:R-:W-:Y:S02]  /*a2f0*/  FADD.FTZ R2, R219, R2 ;  /* 0x00000002db027221 */ /* 0x000fe40000010000 */
[----:B------:R-:W-:Y:S02]  /*a300*/  LDSM.16.MT88.4 R216, [R226+0x3800] ;  /* 0x00380000e2d8783b */ /* 0x000fe40000004200 */
[-C--:B------:R-:W-:Y:S08]  /*a310*/  HMMA.16816.F32 R12, R148, R146.reuse, R12 ;  /* 0x00000092940c723c */ /* 0x080ff0000000180c */
[C---:B------:R-:W-:Y:S01]  /*a320*/  HMMA.16816.F32 R16, R140.reuse, R146, R16 ;  /* 0x000000928c10723c */ /* 0x040fe20000001810 */
[----:B------:R-:W3:Y:S07]  /*a330*/  LDSM.16.MT88.4 R144, [R226+0x800] ;  /* 0x00080000e290783b */ /* 0x000eee0000004200 */
[-C--:B---3--:R-:W-:Y:S08]  /*a340*/  HMMA.16816.F32 R20, R140, R144.reuse, R20 ;  /* 0x000000908c14723c */ /* 0x088ff00000001814 */
[C---:B------:R-:W-:Y:S08]  /*a350*/  HMMA.16816.F32 R24, R148.reuse, R144, R24 ;  /* 0x000000909418723c */ /* 0x040ff00000001818 */
        /* <DEDUP_REMOVED lines=17> */
[----:B------:R-:W3:Y:S03]  /*a470*/  LDSM.16.MT88.4 R144, [R226+0x2800] ;  /* 0x00280000e290783b */ /* 0x000ee60000004200 */
[----:B--2---:R-:W-:Y:S05]  /*a480*/  FFMA.FTZ R138, R3, R132, R138 ;  /* 0x00000084038a7223 */ /* 0x004fea000001008a */
[----:B------:R-:W2:Y:S04]  /*a490*/  LDL.LU R3, [R1+0x14] ;  /* 0x0000140001037983 */ /* 0x000ea80000300800 */
[----:B------:R1:W5:Y:S01]  /*a4a0*/  LDL.LU R231, [R1+0x7c] ;  /* 0x00007c0001e77983 */ /* 0x0003620000300800 */
        /* <DEDUP_REMOVED lines=11> */
[C---:B------:R-:W-:Y:S07]  /*a560*/  HMMA.16816.F32 R120, R148.reuse, R144, R120 ;  /* 0x000000909478723c */ /* 0x040fee0000001878 */
[----:B------:R-:W-:Y:S01]  /*a570*/  F2FP.PACK_AB R144, R201, R181 ;  /* 0x000000b5c990723e */ /* 0x000fe200000000ff */
[-C--:B------:R-:W-:Y:S01]  /*a580*/  HMMA.16816.F32 R124, R148, R146.reuse, R124 ;  /* 0x00000092947c723c */ /* 0x080fe2000000187c */
[----:B------:R-:W3:Y:S03]  /*a590*/  LDSM.16.MT88.4 R148, [R225+0x1000] ;  /* 0x00100000e194783b */ /* 0x000ee60000004200 */
[----:B------:R-:W-:Y:S04]  /*a5a0*/  F2FP.PACK_AB R145, R200, R196 ;  /* 0x000000c4c891723e */ /* 0x000fe800000000ff */
[----:B------:R-:W-:Y:S07]  /*a5b0*/  HMMA.16816.F32 R128, R140, R146, R128 ;  /* 0x000000928c80723c */ /* 0x000fee0000001880 */
[----:B------:R-:W-:Y:S02]  /*a5c0*/  F2FP.PACK_AB R142, R187, R195 ;  /* 0x000000c3bb8e723e */ /* 0x000fe400000000ff */
[----:B------:R-:W-:Y:S03]  /*a5d0*/  F2FP.PACK_AB R141, R203, R180 ;  /* 0x000000b4cb8d723e */ /* 0x000fe600000000ff */
[----:B------:R-:W-:Y:S02]  /*a5e0*/  F2FP.PACK_AB R143, R192, R194 ;  /* 0x000000c2c08f723e */ /* 0x000fe400000000ff */
[----:B------:R-:W-:Y:S02]  /*a5f0*/  F2FP.PACK_AB R140, R199, R191 ;  /* 0x000000bfc78c723e */ /* 0x000fe400000000ff */
[----:B------:R-:W-:Y:S02]  /*a600*/  F2FP.PACK_AB R146, R186, R193 ;  /* 0x000000c1ba92723e */ /* 0x000fe400000000ff */
[----:B------:R-:W-:Y:S03]  /*a610*/  F2FP.PACK_AB R147, R184, R188 ;  /* 0x000000bcb893723e */ /* 0x000fe600000000ff */
[-C--:B---3--:R-:W-:Y:S08]  /*a620*/  HMMA.16816.F32 R4, R140, R148.reuse, R4 ;  /* 0x000000948c04723c */ /* 0x088ff00000001804 */
[C---:B------:R-:W-:Y:S08]  /*a630*/  HMMA.16816.F32 R8, R144.reuse, R148, R8 ;  /* 0x000000949008723c */ /* 0x040ff00000001808 */
[-C--:B------:R-:W-:Y:S08]  /*a640*/  HMMA.16816.F32 R12, R144, R150.reuse, R12 ;  /* 0x00000096900c723c */ /* 0x080ff0000000180c */
[C---:B------:R-:W-:Y:S01]  /*a650*/  HMMA.16816.F32 R16, R140.reuse, R150, R16 ;  /* 0x000000968c10723c */ /* 0x040fe20000001810 */
[----:B------:R-:W3:Y:S07]  /*a660*/  LDSM.16.MT88.4 R148, [R225+0x3000] ;  /* 0x00300000e194783b */ /* 0x000eee0000004200 */
[-C--:B------:R-:W-:Y:S08]  /*a670*/  HMMA.16816.F32 R20, R140, R152.reuse, R20 ;  /* 0x000000988c14723c */ /* 0x080ff00000001814 */
[C---:B------:R-:W-:Y:S08]  /*a680*/  HMMA.16816.F32 R24, R144.reuse, R152, R24 ;  /* 0x000000989018723c */ /* 0x040ff00000001818 */
[-C--:B------:R-:W-:Y:S08]  /*a690*/  HMMA.16816.F32 R28, R144, R154.reuse, R28 ;  /* 0x0000009a901c723c */ /* 0x080ff0000000181c */
[C---:B------:R-:W-:Y:S01]  /*a6a0*/  HMMA.16816.F32 R32, R140.reuse, R154, R32 ;  /* 0x0000009a8c20723c */ /* 0x040fe20000001820 */
[----:B------:R-:W4:Y:S07]  /*a6b0*/  LDSM.16.MT88.4 R152, [R226+0x3000] ;  /* 0x00300000e298783b */ /* 0x000f2e0000004200 */
[-C--:B------:R-:W-:Y:S08]  /*a6c0*/  HMMA.16816.F32 R36, R140, R156.reuse, R36 ;  /* 0x0000009c8c24723c */ /* 0x080ff00000001824 */
[C---:B------:R-:W-:Y:S08]  /*a6d0*/  HMMA.16816.F32 R40, R144.reuse, R156, R40 ;  /* 0x0000009c9028723c */ /* 0x040ff00000001828 */
[-C--:B------:R-:W-:Y:S08]  /*a6e0*/  HMMA.16816.F32 R44, R144, R158.reuse, R44 ;  /* 0x0000009e902c723c */ /* 0x080ff0000000182c */
[C---:B------:R-:W-:Y:S01]  /*a6f0*/  HMMA.16816.F32 R48, R140.reuse, R158, R48 ;  /* 0x0000009e8c30723c */ /* 0x040fe20000001830 */
[----:B------:R-:W1:Y:S03]  /*a700*/  LDSM.16.MT88.4 R156, [R229+0x3000] ;  /* 0x00300000e59c783b */ /* 0x000e660000004200 */
[----:B--2---:R-:W-:Y:S02]  /*a710*/  FFMA.FTZ R132, R0, R3, R139 ;  /* 0x0000000300847223 */ /* 0x004fe4000001008b */
[----:B------:R-:W-:Y:S01]  /*a720*/  MUFU.EX2 R139, R242 ;  /* 0x000000f2008b7308 */ /* 0x000fe20000000800 */
[----:B------:R-:W-:Y:S01]  /*a730*/  FADD.FTZ R3, R220, R133 ;  /* 0x00000085dc037221 */ /* 0x000fe20000010000 */
[-C--:B------:R-:W-:Y:S04]  /*a740*/  HMMA.16816.F32 R52, R140, R160.reuse, R52 ;  /* 0x000000a08c34723c */ /* 0x080fe80000001834 */
[----:B------:R-:W-:Y:S02]  /*a750*/  FADD.FTZ R3, R222, R3 ;  /* 0x00000003de037221 */ /* 0x000fe40000010000 */
[----:B------:R-:W-:Y:S02]  /*a760*/  FADD.FTZ R0, R215, R138 ;  /* 0x0000008ad7007221 */ /* 0x000fe40000010000 */
[C---:B------:R-:W-:Y:S01]  /*a770*/  HMMA.16816.F32 R56, R144.reuse, R160, R56 ;  /* 0x000000a09038723c */ /* 0x040fe20000001838 */
[----:B------:R-:W2:Y:S03]  /*a780*/  MUFU.EX2 R138, R235 ;  /* 0x000000eb008a7308 */ /* 0x000ea60000000800 */
[----:B------:R-:W-:Y:S02]  /*a790*/  FADD.FTZ R133, R214, R0 ;  /* 0x00000000d6857221 */ /* 0x000fe40000010000 */
[----:B------:R-:W-:Y:S01]  /*a7a0*/  LDSM.16.MT88.4 R212, [R225+0x3800] ;  /* 0x00380000e1d4783b */ /* 0x000fe20000004200 */
[----:B------:R-:W-:Y:S01]  /*a7b0*/  FADD.FTZ R132, R208, R132 ;  /* 0x00000084d0847221 */ /* 0x000fe20000010000 */
[-C--:B------:R-:W-:Y:S04]  /*a7c0*/  HMMA.16816.F32 R60, R144, R162.reuse, R60 ;  /* 0x000000a2903c723c */ /* 0x080fe8000000183c */
[----:B------:R-:W-:Y:S01]  /*a7d0*/  FADD.FTZ R0, R209, R132 ;  /* 0x00000084d1007221 */ /* 0x000fe20000010000 */
[----:B------:R-:W-:Y:S01]  /*a7e0*/  F2FP.PACK_AB R208, R249, R252 ;  /* 0x000000fcf9d0723e */ /* 0x000fe200000000ff */
[----:B------:R-:W-:Y:S01]  /*a7f0*/  FADD.FTZ R132, R221, R2 ;  /* 0x00000002dd847221 */ /* 0x000fe20000010000 */
[----:B------:R-:W-:Y:S01]  /*a800*/  F2FP.PACK_AB R209, R245, R246 ;  /* 0x000000f6f5d1723e */ /* 0x000fe200000000ff */
[C---:B------:R-:W-:Y:S01]  /*a810*/  HMMA.16816.F32 R64, R140.reuse, R162, R64 ;  /* 0x000000a28c40723c */ /* 0x040fe20000001840 */
[----:B------:R-:W1:Y:S03]  /*a820*/  LDSM.16.MT88.4 R160, [R228+0x3000] ;  /* 0x00300000e4a0783b */ /* 0x000e660000004200 */
[----:B------:R-:W-:Y:S02]  /*a830*/  FADD.FTZ R2, R241, R133 ;  /* 0x00000085f1027221 */ /* 0x000fe40000010000 */
[----:B------:R-:W-:Y:S02]  /*a840*/  FADD.FTZ R0, R243, R0 ;  /* 0x00000000f3007221 */ /* 0x000fe40000010000 */
[-C--:B---3--:R-:W-:Y:S01]  /*a850*/  HMMA.16816.F32 R68, R140, R148.reuse, R68 ;  /* 0x000000948c44723c */ /* 0x088fe20000001844 */
[----:B------:R-:W-:Y:S03]  /*a860*/  LDSM.16.MT88.4 R220, [R229+0x3800] ;  /* 0x00380000e5dc783b */ /* 0x000fe60000004200 */
[----:B------:R-:W-:Y:S01]  /*a870*/  FADD.FTZ R132, R169, R132 ;  /* 0x00000084a9847221 */ /* 0x000fe20000010000 */
[----:B------:R-:W-:Y:S01]  /*a880*/  MOV R169, R194 ;  /* 0x000000c200a97202 */ /* 0x000fe20000000f00 */
[----:B------:R-:W-:Y:S01]  /*a890*/  FADD.FTZ R3, R248, R3 ;  /* 0x00000003f8037221 */ /* 0x000fe20000010000 */
[----:B--2---:R-:W-:Y:S01]  /*a8a0*/  F2FP.PACK_AB R211, R138, R139 ;  /* 0x0000008b8ad3723e */ /* 0x004fe200000000ff */
[C---:B------:R-:W-:Y:S01]  /*a8b0*/  HMMA.16816.F32 R72, R144.reuse, R148, R72 ;  /* 0x000000949048723c */ /* 0x040fe20000001848 */
[----:B------:R2:W5:Y:S01]  /*a8c0*/  LDL.LU R241, [R1+0x78] ;  /* 0x0000780001f17983 */ /* 0x0005620000300800 */
[----:B------:R3:W1:Y:S02]  /*a8d0*/  MUFU.EX2 R248, R205 ;  /* 0x000000cd00f87308 */ /* 0x0006640000000800 */
[----:B------:R-:W-:Y:S01]  /*a8e0*/  FADD.FTZ R3, R168, R3 ;  /* 0x00000003a8037221 */ /* 0x000fe20000010000 */
[----:B------:R2:W5:Y:S01]  /*a8f0*/  LDL.LU R242, [R1+0x74] ;  /* 0x0000740001f27983 */ /* 0x0005620000300800 */
[----:B------:R-:W-:Y:S02]  /*a900*/  IMAD.MOV.U32 R168, RZ, RZ, R195 ;  /* 0x000000ffffa87224 */ /* 0x000fe400078e00c3 */
[-C--:B------:R-:W-:Y:S01]  /*a910*/  HMMA.16816.F32 R76, R144, R150.reuse, R76 ;  /* 0x00000096904c723c */ /* 0x080fe2000000184c */
[----:B------:R2:W5:Y:S03]  /*a920*/  LDL.LU R243, [R1+0x70] ;  /* 0x0000700001f37983 */ /* 0x0005660000300800 */
[----:B------:R-:W-:Y:S01]  /*a930*/  FADD.FTZ R3, R171, R3 ;  /* 0x00000003ab037221 */ /* 0x000fe20000010000 */
[----:B------:R2:W5:Y:S01]  /*a940*/  LDL.LU R235, [R1+0x6c] ;  /* 0x00006c0001eb7983 */ /* 0x0005620000300800 */
[----:B------:R-:W-:Y:S02]  /*a950*/  IMAD.MOV.U32 R171, RZ, RZ, R193 ;  /* 0x000000ffffab7224 */ /* 0x000fe400078e00c1 */
[C---:B------:R-:W-:Y:S04]  /*a960*/  HMMA.16816.F32 R80, R140.reuse, R150, R80 ;  /* 0x000000968c50723c */ /* 0x040fe80000001850 */
[----:B------:R-:W-:Y:S01]  /*a970*/  FADD.FTZ R133, R173, R132 ;  /* 0x00000084ad857221 */ /* 0x000fe20000010000 */
[----:B------:R-:W-:Y:S01]  /*a980*/  MOV R173, R186 ;  /* 0x000000ba00ad7202 */ /* 0x000fe20000000f00 */
[----:B------:R-:W-:Y:S02]  /*a990*/  FADD.FTZ R2, R164, R2 ;  /* 0x00000002a4027221 */ /* 0x000fe40000010000 */
[-C--:B----4-:R-:W-:Y:S04]  /*a9a0*/  HMMA.16816.F32 R84, R140, R152.reuse, R84 ;  /* 0x000000988c54723c */ /* 0x090fe80000001854 */
[----:B---3--:R-:W-:Y:S01]  /*a9b0*/  F2FP.PACK_AB R205, R182, R251 ;  /* 0x000000fbb6cd723e */ /* 0x008fe200000000ff */
[----:B------:R-:W-:Y:S01]  /*a9c0*/  FADD.FTZ R133, R170, R133 ;  /* 0x00000085aa857221 */ /* 0x000fe20000010000 */
[----:B-1----:R-:W-:Y:S01]  /*a9d0*/  F2FP.PACK_AB R210, R247, R248 ;  /* 0x000000f8f7d2723e */ /* 0x002fe200000000ff */
[----:B------:R-:W-:Y:S01]  /*a9e0*/  IMAD.MOV.U32 R170, RZ, RZ, R192 ;  /* 0x000000ffffaa7224 */ /* 0x000fe200078e00c0 */
[C---:B------:R-:W-:Y:S01]  /*a9f0*/  HMMA.16816.F32 R88, R144.reuse, R152, R88 ;  /* 0x000000989058723c */ /* 0x040fe20000001858 */
[----:B------:R-:W-:Y:S03]  /*aa00*/  LDSM.16.MT88.4 R192, [R229+0x1800] ;  /* 0x00180000e5c0783b */ /* 0x000fe60000004200 */
[----:B------:R-:W-:Y:S02]  /*aa10*/  FADD.FTZ R0, R165, R0 ;  /* 0x00000000a5007221 */ /* 0x000fe40000010000 */
[----:B------:R-:W-:Y:S01]  /*aa20*/  FADD.FTZ R132, R166, R2 ;  /* 0x00000002a6847221 */ /* 0x000fe20000010000 */
[----:B------:R-:W-:Y:S01]  /*aa30*/  MOV R166, R188 ;  /* 0x000000bc00a67202 */ /* 0x000fe20000000f00 */
[-C--:B------:R-:W-:Y:S04]  /*aa40*/  HMMA.16816.F32 R92, R144, R154.reuse, R92 ;  /* 0x0000009a905c723c */ /* 0x080fe8000000185c */
[----:B------:R-:W-:Y:S02]  /*aa50*/  IMAD.MOV.U32 R188, RZ, RZ, R185 ;  /* 0x000000ffffbc7224 */ /* 0x000fe400078e00b9 */
[----:B------:R-:W-:Y:S02]  /*aa60*/  FADD.FTZ R2, R167, R0 ;  /* 0x00000000a7027221 */ /* 0x000fe40000010000 */
[C---:B------:R-:W-:Y:S01]  /*aa70*/  HMMA.16816.F32 R96, R140.reuse, R154, R96 ;  /* 0x0000009a8c60723c */ /* 0x040fe20000001860 */
[----:B------:R-:W1:Y:S03]  /*aa80*/  LDSM.16.MT88.4 R152, [R225+0x1800] ;  /* 0x00180000e198783b */ /* 0x000e660000004200 */
[----:B------:R-:W-:Y:S02]  /*aa90*/  IMAD.MOV.U32 R167, RZ, RZ, R187 ;  /* 0x000000ffffa77224 */ /* 0x000fe400078e00bb */
[----:B------:R-:W-:Y:S01]  /*aaa0*/  FADD.FTZ R0, R175, R3 ;  /* 0x00000003af007221 */ /* 0x000fe20000010000 */
[----:B------:R-:W-:Y:S01]  /*aab0*/  MOV R175, R184 ;  /* 0x000000b800af7202 */ /* 0x000fe20000000f00 */
[-C--:B------:R-:W-:Y:S01]  /*aac0*/  HMMA.16816.F32 R100, R140, R156.reuse, R100 ;  /* 0x0000009c8c64723c */ /* 0x080fe20000001864 */
[----:B------:R-:W3:Y:S03]  /*aad0*/  LDSM.16.MT88.4 R184, [R226+0x1800] ;  /* 0x00180000e2b8783b */ /* 0x000ee60000004200 */
[----:B------:R-:W-:Y:S02]  /*aae0*/  FADD.FTZ R165, R172, R132 ;  /* 0x00000084aca57221 */ /* 0x000fe40000010000 */
[----:B------:R-:W-:Y:S01]  /*aaf0*/  FADD.FTZ R164, R174, R2 ;  /* 0x00000002aea47221 */ /* 0x000fe20000010000 */
[----:B------:R-:W-:Y:S01]  /*ab00*/  MOV R2, R189 ;  /* 0x000000bd00027202 */ /* 0x000fe20000000f00 */
[C---:B------:R-:W-:Y:S04]  /*ab10*/  HMMA.16816.F32 R104, R144.reuse, R156, R104 ;  /* 0x0000009c9068723c */ /* 0x040fe80000001868 */
[----:B------:R-:W-:Y:S02]  /*ab20*/  FADD.FTZ R3, R177, R133 ;  /* 0x00000085b1037221 */ /* 0x000fe40000010000 */
[----:B------:R-:W-:Y:S01]  /*ab30*/  FADD.FTZ R132, R176, R0 ;  /* 0x00000000b0847221 */ /* 0x000fe20000010000 */
[----:B------:R-:W-:Y:S01]  /*ab40*/  MOV R156, R202 ;  /* 0x000000ca009c7202 */ /* 0x000fe20000000f00 */
[-C--:B------:R-:W-:Y:S04]  /*ab50*/  HMMA.16816.F32 R108, R144, R158.reuse, R108 ;  /* 0x0000009e906c723c */ /* 0x080fe8000000186c */
[----:B------:R-:W-:Y:S01]  /*ab60*/  IMAD.MOV.U32 R157, RZ, RZ, R203 ;  /* 0x000000ffff9d7224 */ /* 0x000fe200078e00cb */
[----:B------:R-:W-:Y:S01]  /*ab70*/  MOV R133, R156 ;  /* 0x0000009c00857202 */ /* 0x000fe20000000f00 */
[----:B------:R-:W-:Y:S02]  /*ab80*/  IMAD.MOV.U32 R0, RZ, RZ, R190 ;  /* 0x000000ffff007224 */ /* 0x000fe400078e00be */
[C---:B------:R-:W-:Y:S07]  /*ab90*/  HMMA.16816.F32 R112, R140.reuse, R158, R112 ;  /* 0x0000009e8c70723c */ /* 0x040fee0000001870 */
[----:B------:R-:W-:Y:S01]  /*aba0*/  IMAD.MOV.U32 R159, RZ, RZ, R201 ;  /* 0x000000ffff9f7224 */ /* 0x000fe200078e00c9 */
[-C--:B------:R-:W-:Y:S04]  /*abb0*/  HMMA.16816.F32 R116, R140, R160.reuse, R116 ;  /* 0x000000a08c74723c */ /* 0x080fe80000001874 */
[----:B------:R-:W-:Y:S02]  /*abc0*/  MOV R158, R200 ;  /* 0x000000c8009e7202 */ /* 0x000fe40000000f00 */
[----:B------:R-:W4:Y:S02]  /*abd0*/  LDSM.16.MT88.4 R200, [R228+0x1800] ;  /* 0x00180000e4c8783b */ /* 0x000f240000004200 */
[C---:B------:R-:W-:Y:S08]  /*abe0*/  HMMA.16816.F32 R120, R144.reuse, R160, R120 ;  /* 0x000000a09078723c */ /* 0x040ff00000001878 */
[-C--:B------:R-:W-:Y:S08]  /*abf0*/  HMMA.16816.F32 R124, R144, R162.reuse, R124 ;  /* 0x000000a2907c723c */ /* 0x080ff0000000187c */
[----:B------:R-:W-:Y:S08]  /*ac00*/  HMMA.16816.F32 R128, R140, R162, R128 ;  /* 0x000000a28c80723c */ /* 0x000ff00000001880 */
[-C--:B-1----:R-:W-:Y:S01]  /*ac10*/  HMMA.16816.F32 R140, R204, R152.reuse, R4 ;  /* 0x00000098cc8c723c */ /* 0x082fe20000001804 */
[----:B------:R-:W1:Y:S07]  /*ac20*/  LDSM.16.MT88.4 R4, [R228+0x3800] ;  /* 0x00380000e404783b */ /* 0x000e6e0000004200 */
[C---:B------:R-:W-:Y:S07]  /*ac30*/  HMMA.16816.F32 R144, R208.reuse, R152, R8 ;  /* 0x00000098d090723c */ /* 0x040fee0000001808 */
[----:B------:R-:W-:Y:S01]  /*ac40*/  IMAD.MOV.U32 R9, RZ, RZ, R159 ;  /* 0x000000ffff097224 */ /* 0x000fe200078e009f */
[-C--:B------:R-:W-:Y:S04]  /*ac50*/  HMMA.16816.F32 R148, R208, R154.reuse, R12 ;  /* 0x0000009ad094723c */ /* 0x080fe8000000180c */
[----:B------:R-:W-:Y:S01]  /*ac60*/  IMAD.MOV.U32 R10, RZ, RZ, R157 ;  /* 0x000000ffff0a7224 */ /* 0x000fe200078e009d */
[----:B------:R-:W-:Y:S02]  /*ac70*/  MOV R11, R199 ;  /* 0x000000c7000b7202 */ /* 0x000fe40000000f00 */
[----:B------:R-:W-:Y:S01]  /*ac80*/  IMAD.MOV.U32 R15, RZ, RZ, R198 ;  /* 0x000000ffff0f7224 */ /* 0x000fe200078e00c6 */
[C---:B------:R-:W-:Y:S04]  /*ac90*/  HMMA.16816.F32 R160, R204.reuse, R154, R16 ;  /* 0x0000009acca0723c */ /* 0x040fe80000001810 */
[----:B------:R-:W-:Y:S01]  /*aca0*/  MOV R8, R191 ;  /* 0x000000bf00087202 */ /* 0x000fe20000000f00 */
[----:B------:R-:W-:Y:S01]  /*acb0*/  IMAD.MOV.U32 R12, RZ, RZ, R179 ;  /* 0x000000ffff0c7224 */ /* 0x000fe200078e00b3 */
[----:B------:R-:W-:Y:S01]  /*acc0*/  MOV R14, R197 ;  /* 0x000000c5000e7202 */ /* 0x000fe20000000f00 */
[----:B------:R-:W-:Y:S01]  /*acd0*/  IMAD.MOV.U32 R16, RZ, RZ, R173 ;  /* 0x000000ffff107224 */ /* 0x000fe200078e00ad */
[----:B------:R-:W-:Y:S01]  /*ace0*/  MOV R17, R175 ;  /* 0x000000af00117202 */ /* 0x000fe20000000f00 */
[----:B------:R-:W-:Y:S01]  /*acf0*/  IMAD.MOV.U32 R18, RZ, RZ, R183 ;  /* 0x000000ffff127224 */ /* 0x000fe200078e00b7 */
[-C--:B---3--:R-:W-:Y:S03]  /*ad00*/  HMMA.16816.F32 R172, R204, R184.reuse, R20 ;  /* 0x000000b8ccac723c */ /* 0x088fe60000001814 */
[----:B------:R-:W-:Y:S01]  /*ad10*/  MOV R13, R178 ;  /* 0x000000b2000d7202 */ /* 0x000fe20000000f00 */
[----:B------:R-:W-:Y:S01]  /*ad20*/  FADD.FTZ R8, R8, R132 ;  /* 0x0000008408087221 */ /* 0x000fe20000010000 */
[----:B------:R-:W-:Y:S02]  /*ad30*/  MOV R19, R182 ;  /* 0x000000b600137202 */ /* 0x000fe40000000f00 */
[----:B------:R-:W-:Y:S01]  /*ad40*/  MOV R23, R170 ;  /* 0x000000aa00177202 */ /* 0x000fe20000000f00 */
[C---:B------:R-:W-:Y:S04]  /*ad50*/  HMMA.16816.F32 R152, R208.reuse, R184, R24 ;  /* 0x000000b8d098723c */ /* 0x040fe80000001818 */
[----:B------:R-:W-:Y:S01]  /*ad60*/  IMAD.MOV.U32 R22, RZ, RZ, R167 ;  /* 0x000000ffff167224 */ /* 0x000fe200078e00a7 */
[----:B------:R-:W-:Y:S01]  /*ad70*/  MOV R21, R166 ;  /* 0x000000a600157202 */ /* 0x000fe20000000f00 */
[----:B------:R-:W-:Y:S01]  /*ad80*/  IMAD.MOV.U32 R20, RZ, RZ, R171 ;  /* 0x000000ffff147224 */ /* 0x000fe200078e00ab */
[----:B------:R-:W-:Y:S01]  /*ad90*/  MOV R25, R158 ;  /* 0x0000009e00197202 */ /* 0x000fe20000000f00 */
[----:B------:R-:W-:Y:S01]  /*ada0*/  IMAD.MOV.U32 R26, RZ, RZ, R168 ;  /* 0x000000ffff1a7224 */ /* 0x000fe200078e00a8 */
[-C--:B------:R-:W-:Y:S03]  /*adb0*/  HMMA.16816.F32 R156, R208, R186.reuse, R28 ;  /* 0x000000bad09c723c */ /* 0x080fe6000000181c */
[----:B------:R-:W-:Y:S01]  /*adc0*/  MOV R27, R169 ;  /* 0x000000a9001b7202 */ /* 0x000fe20000000f00 */
[----:B------:R-:W-:Y:S01]  /*add0*/  FADD.FTZ R11, R11, R8 ;  /* 0x000000080b0b7221 */ /* 0x000fe20000010000 */
[----:B------:R-:W-:Y:S01]  /*ade0*/  MOV R132, R137 ;  /* 0x0000008900847202 */ /* 0x000fe20000000f00 */
[----:B------:R-:W-:Y:S01]  /*adf0*/  IMAD.MOV.U32 R24, RZ, RZ, R196 ;  /* 0x000000ffff187224 */ /* 0x000fe200078e00c4 */
[----:B------:R-:W-:Y:S01]  /*ae00*/  MOV R30, R180 ;  /* 0x000000b4001e7202 */ /* 0x000fe20000000f00 */
[C---:B------:R-:W-:Y:S01]  /*ae10*/  HMMA.16816.F32 R184, R204.reuse, R186, R32 ;  /* 0x000000baccb8723c */ /* 0x040fe20000001820 */
[----:B------:R-:W3:Y:S03]  /*ae20*/  LDL R34, [R1+0x38] ;  /* 0x0000380001227983 */ /* 0x000ee60000100800 */
[----:B------:R-:W-:Y:S01]  /*ae30*/  IMAD.MOV.U32 R28, RZ, RZ, R165 ;  /* 0x000000ffff1c7224 */ /* 0x000fe200078e00a5 */
[----:B------:R-:W-:Y:S01]  /*ae40*/  MOV R29, R164 ;  /* 0x000000a4001d7202 */ /* 0x000fe20000000f00 */
[----:B------:R-:W-:Y:S02]  /*ae50*/  FADD.FTZ R3, R30, R3 ;  /* 0x000000031e037221 */ /* 0x000fe40000010000 */
[----:B------:R-:W-:Y:S02]  /*ae60*/  IMAD.MOV.U32 R35, RZ, RZ, R188 ;  /* 0x000000ffff237224 */ /* 0x000fe400078e00bc */
[-C--:B------:R-:W-:Y:S03]  /*ae70*/  HMMA.16816.F32 R188, R204, R192.reuse, R36 ;  /* 0x000000c0ccbc723c */ /* 0x080fe60000001824 */
[----:B------:R-:W-:Y:S02]  /*ae80*/  FADD.FTZ R10, R10, R3 ;  /* 0x000000030a0a7221 */ /* 0x000fe40000010000 */
[----:B------:R-:W-:Y:S02]  /*ae90*/  FADD.FTZ R3, R26, R11 ;  /* 0x0000000b1a037221 */ /* 0x000fe40000010000 */
[----:B------:R-:W-:Y:S01]  /*aea0*/  IMAD.MOV.U32 R31, RZ, RZ, R181 ;  /* 0x000000ffff1f7224 */ /* 0x000fe200078e00b5 */
        /* <DEDUP_REMOVED lines=9> */
[-C--:B----4-:R-:W-:Y:S04]  /*af40*/  HMMA.16816.F32 R196, R204, R200.reuse, R52 ;  /* 0x000000c8ccc4723c */ /* 0x090fe80000001834 */
        /* <DEDUP_REMOVED lines=21> */
[C---:B------:R-:W-:Y:S07]  /*b0a0*/  HMMA.16816.F32 R112, R204.reuse, R222, R112 ;  /* 0x000000decc70723c */ /* 0x040fee0000001870 */
[----:B------:R-:W-:Y:S01]  /*b0b0*/  MOV R222, R133 ;  /* 0x0000008500de7202 */ /* 0x000fe20000000f00 */
[-C--:B-1----:R-:W-:Y:S08]  /*b0c0*/  HMMA.16816.F32 R116, R204, R4.reuse, R116 ;  /* 0x00000004cc74723c */ /* 0x082ff00000001874 */
[C---:B------:R-:W-:Y:S07]  /*b0d0*/  HMMA.16816.F32 R120, R208.reuse, R4, R120 ;  /* 0x00000004d078723c */ /* 0x040fee0000001878 */
[----:B------:R-:W-:Y:S01]  /*b0e0*/  FADD.FTZ R4, R23, R2 ;  /* 0x0000000217047221 */ /* 0x000fe20000010000 */
[-C--:B------:R-:W-:Y:S04]  /*b0f0*/  HMMA.16816.F32 R124, R208, R6.reuse, R124 ;  /* 0x00000006d07c723c */ /* 0x080fe8000000187c */
        /* <DEDUP_REMOVED lines=13> */
[----:B------:R2:W-:Y:S01]  /*b1d0*/  STL [R1+0x8], R5 ;  /* 0x0000080501007387 */ /* 0x0005e20000100800 */
[----:B------:R-:W-:Y:S01]  /*b1e0*/  FADD.FTZ R0, R139, R3 ;  /* 0x000000038b007221 */ /* 0x000fe20000010000 */
[----:B------:R-:W-:Y:S01]  /*b1f0*/  MOV R139, R134 ;  /* 0x00000086008b7202 */ /* 0x000fe20000000f00 */
[----:B------:R-:W-:Y:S01]  /*b200*/  FADD.FTZ R3, R247, R2 ;  /* 0x00000002f7037221 */ /* 0x000fe20000010000 */
[----:B------:R2:W-:Y:S01]  /*b210*/  STL [R1+0x4], R4 ;  /* 0x0000040401007387 */ /* 0x0005e20000100800 */
[----:B------:R-:W-:Y:S02]  /*b220*/  FADD.FTZ R2, R138, R0 ;  /* 0x000000008a027221 */ /* 0x000fe40000010000 */
[----:B------:R-:W-:Y:S01]  /*b230*/  IMAD.MOV.U32 R0, RZ, RZ, R133 ;  /* 0x000000ffff007224 */ /* 0x000fe200078e0085 */
[----:B------:R2:W-:Y:S01]  /*b240*/  STL [R1+0x10], R3 ;  /* 0x0000100301007387 */ /* 0x0005e20000100800 */
[----:B------:R-:W-:Y:S02]  /*b250*/  IMAD.MOV.U32 R133, RZ, RZ, R136 ;  /* 0x000000ffff857224 */ /* 0x000fe400078e0088 */
[----:B------:R-:W-:Y:S01]  /*b260*/  IMAD.MOV.U32 R138, RZ, RZ, R135 ;  /* 0x000000ffff8a7224 */ /* 0x000fe200078e0087 */
[----:B------:R2:W-:Y:S04]  /*b270*/  STL [R1+0x14], R2 ;  /* 0x0000140201007387 */ /* 0x0005e80000100800 */
[----:B------:R2:W-:Y:S01]  /*b280*/  STL [R1], R0 ;  /* 0x0000000001007387 */ /* 0x0005e20000100800 */
[----:B---3--:R-:W-:Y:S11]  /*b290*/  ISETP.GT.AND P0, PT, R35, R34, PT ;  /* 0x000000222300720c */ /* 0x008ff60003f04270 */
[----:B------:R-:W-:Y:S02]  /*b2a0*/  @!UPT UIADD3 URZ, URZ, URZ, URZ ;  /* 0x0000003f3f3ff290 */ /* 0x000fe4000fffe03f */
[----:B--2---:R-:W-:-:S05]  /*b2b0*/  @P0 BRA `(.L_x_959) ;  /* 0xffffb3e000000947 */ /* 0x004fca000383ffff */
.L_x_958:
[----:B-1----:R-:W2:Y:S02]  /*b2c0*/  LDL R0, [R1+0x18] ;  /* 0x0000180001007983 */ /* 0x002ea40000100800 */
[----:B--2---:R-:W-:-:S13]  /*b2d0*/  ISETP.GE.AND P0, PT, R222, R0, PT ;  /* 0x00000000de00720c */ /* 0x004fda0003f06270 */
[----:B------:R-:W-:Y:S05]  /*b2e0*/  @!P0 BRA `(.L_x_960) ;  /* 0x000041a000008947 */ /* 0x000fea0003800000 */
[----:B------:R-:W-:Y:S01]  /*b2f0*/  IMAD.MOV.U32 R132, RZ, RZ, R136 ;  /* 0x000000ffff847224 */ /* 0x000fe200078e0088 */
[----:B------:R-:W-:Y:S01]  /*b300*/  MOV R139, R134 ;  /* 0x00000086008b7202 */ /* 0x000fe20000000f00 */
[----:B------:R-:W-:Y:S01]  /*b310*/  IMAD.MOV.U32 R3, RZ, RZ, R137 ;  /* 0x000000ffff037224 */ /* 0x000fe200078e0089 */
[----:B------:R-:W-:Y:S02]  /*b320*/  MOV R138, R135 ;  /* 0x00000087008a7202 */ /* 0x000fe40000000f00 */
.L_x_961:
[----:B------:R-:W-:Y:S04]  /*b330*/  DEPBAR.LE SB0, 0x0 ;  /* 0x000080000000791a */ /* 0x000fe80000000000 */
[----:B------:R-:W-:Y:S01]  /*b340*/  WARPSYNC 0xffffffff ;  /* 0xffffffff00007948 */ /* 0x000fe20003800000 */
[----:B------:R-:W-:Y:S01]  /*b350*/  BAR.SYNC.DEFER_BLOCKING 0x0 ;  /* 0x0000000000007b1d */ /* 0x000fe20000010000 */
[----:B--2---:R-:W-:Y:S01]  /*b360*/  SHF.R.S32.HI R0, RZ, 0x1f, R222 ;  /* 0x0000001fff007819 */ /* 0x004fe200000114de */
[----:B------:R-:W-:Y:S01]  /*b370*/  IMAD.WIDE.U32 R134, R222, c[0x0][0x208], RZ ;  /* 0x00008200de867a25 */ /* 0x000fe200078e00ff */
[----:B------:R-:W-:Y:S02]  /*b380*/  MOV R137, c[0x0][0x208] ;  /* 0x0000820000897a02 */ /* 0x000fe40000000f00 */
[----:B------:R-:W-:Y:S01]  /*b390*/  MOV R219, 0x5 ;  /* 0x0000000500db7802 */ /* 0x000fe20000000f00 */
[----:B------:R-:W-:Y:S04]  /*b3a0*/  IMAD R0, R0, c[0x0][0x208], RZ ;  /* 0x0000820000007a24 */ /* 0x000fe800078e02ff */
[----:B------:R-:W-:Y:S05]  /*b3b0*/  IMAD R0, R222, c[0x0][0x20c], R0 ;  /* 0x00008300de007a24 */ /* 0x000fea00078e0200 */
[----:B------:R-:W-:Y:S02]  /*b3c0*/  IADD3 R133, R135, R0, RZ ;  /* 0x0000000087857210 */ /* 0x000fe40007ffe0ff */
[C---:B------:R-:W-:Y:S02]  /*b3d0*/  SHF.L.U32 R0, R134.reuse, 0x6, RZ ;  /* 0x0000000686007819 */ /* 0x040fe400000006ff */
[----:B------:R-:W-:Y:S02]  /*b3e0*/  SHF.L.U64.HI R133, R134, 0x6, R133 ;  /* 0x0000000686857819 */ /* 0x000fe40000010285 */
[----:B------:R-:W-:Y:S01]  /*b3f0*/  SHF.L.U32 R135, R137, 0x5, RZ ;  /* 0x0000000589877819 */ /* 0x000fe200000006ff */
[----:B-----5:R-:W-:Y:S08]  /*b400*/  LDSM.16.M88.4 R64, [R231] ;  /* 0x00000000e740783b */ /* 0x020ff00000000200 */
[----:B------:R-:W1:Y:S08]  /*b410*/  LDSM.16.M88.4 R16, [R224] ;  /* 0x00000000e010783b */ /* 0x000e700000000200 */
[----:B------:R-:W2:Y:S08]  /*b420*/  LDSM.16.M88.4 R60, [R231+0x2000] ;  /* 0x00200000e73c783b */ /* 0x000eb00000000200 */
[----:B------:R-:W3:Y:S08]  /*b430*/  LDSM.16.M88.4 R32, [R224+0x800] ;  /* 0x00080000e020783b */ /* 0x000ef00000000200 */
[----:B------:R-:W4:Y:S04]  /*b440*/  LDL R136, [R1+0x34] ;  /* 0x0000340001887983 */ /* 0x000f280000100800 */
[----:B------:R-:W3:Y:S08]  /*b450*/  LDSM.16.M88.4 R48, [R224+0x1000] ;  /* 0x00100000e030783b */ /* 0x000ef00000000200 */
[----:B------:R-:W3:Y:S01]  /*b460*/  LDSM.16.M88.4 R204, [R224+0x1800] ;  /* 0x00180000e0cc783b */ /* 0x000ee20000000200 */
[-C--:B-1----:R-:W-:Y:S07]  /*b470*/  HMMA.16816.F32 R4, R64, R16.reuse, RZ ;  /* 0x000000104004723c */ /* 0x082fee00000018ff */
[----:B------:R-:W4:Y:S01]  /*b480*/  LDL.64 R216, [R1+0x28] ;  /* 0x0000280001d87983 */ /* 0x000f220000100a00 */
[C---:B--2---:R-:W-:Y:S05]  /*b490*/  HMMA.16816.F32 R8, R60.reuse, R16, RZ ;  /* 0x000000103c08723c */ /* 0x044fea00000018ff */
[----:B------:R-:W-:Y:S03]  /*b4a0*/  LDSM.16.M88.4 R208, [R233] ;  /* 0x00000000e9d0783b */ /* 0x000fe60000000200 */
[-C--:B------:R-:W-:Y:S05]  /*b4b0*/  HMMA.16816.F32 R12, R60, R18.reuse, RZ ;  /* 0x000000123c0c723c */ /* 0x080fea00000018ff */
[----:B------:R-:W1:Y:S03]  /*b4c0*/  LDSM.16.M88.4 R212, [R235] ;  /* 0x00000000ebd4783b */ /* 0x000e660000000200 */
[C---:B------:R-:W-:Y:S05]  /*b4d0*/  HMMA.16816.F32 R16, R64.reuse, R18, RZ ;  /* 0x000000124010723c */ /* 0x040fea00000018ff */
[----:B------:R2:W-:Y:S04]  /*b4e0*/  STL [R1+0x74], R129 ;  /* 0x0000748101007387 */ /* 0x0005e80000100800 */
[----:B------:R-:W-:Y:S01]  /*b4f0*/  STL [R1+0x70], R130 ;  /* 0x0000708201007387 */ /* 0x000fe20000100800 */
[-C--:B---3--:R-:W-:Y:S03]  /*b500*/  HMMA.16816.F32 R20, R64, R32.reuse, RZ ;  /* 0x000000204014723c */ /* 0x088fe600000018ff */
[----:B------:R3:W-:Y:S05]  /*b510*/  STL [R1+0x6c], R131 ;  /* 0x00006c8301007387 */ /* 0x0007ea0000100800 */
[C---:B------:R-:W-:Y:S08]  /*b520*/  HMMA.16816.F32 R24, R60.reuse, R32, RZ ;  /* 0x000000203c18723c */ /* 0x040ff000000018ff */
[-C--:B------:R-:W-:Y:S01]  /*b530*/  HMMA.16816.F32 R28, R60, R34.reuse, RZ ;  /* 0x000000223c1c723c */ /* 0x080fe200000018ff */
[----:B--2---:R-:W2:Y:S07]  /*b540*/  LDL R129, [R1+0x18] ;  /* 0x0000180001817983 */ /* 0x004eae0000100800 */
[C---:B------:R-:W-:Y:S01]  /*b550*/  HMMA.16816.F32 R32, R64.reuse, R34, RZ ;  /* 0x000000224020723c */ /* 0x040fe200000018ff */
[----:B---3--:R-:W3:Y:S07]  /*b560*/  LDL.64 R130, [R1+0x20] ;  /* 0x0000200001827983 */ /* 0x008eee0000100a00 */
        /* <DEDUP_REMOVED lines=8> */
[----:B------:R-:W1:Y:S07]  /*b5f0*/  LDSM.16.M88.4 R204, [R233+0x2000] ;  /* 0x00200000e9cc783b */ /* 0x000e6e0000000200 */
        /* <DEDUP_REMOVED lines=12> */
[-C--:B------:R-:W-:Y:S04]  /*b6c0*/  HMMA.16816.F32 R44, R204, R214.reuse, R44 ;  /* 0x000000d6cc2c723c */ /* 0x080fe8000000182c */
[C---:B----4-:R-:W-:Y:S04]  /*b6d0*/  IADD3 R2, P1, R0.reuse, R216, RZ ;  /* 0x000000d800027210 */ /* 0x050fe80007f3e0ff */
[C---:B------:R-:W-:Y:S01]  /*b6e0*/  HMMA.16816.F32 R48, R208.reuse, R214, R48 ;  /* 0x000000d6d030723c */ /* 0x040fe20000001830 */
[----:B------:R-:W1:Y:S03]  /*b6f0*/  LDSM.16.M88.4 R212, [R241] ;  /* 0x00000000f1d4783b */ /* 0x000e660000000200 */
[C---:B------:R-:W-:Y:S02]  /*b700*/  IADD3.X R134, R133.reuse, R136, RZ, P1, !PT ;  /* 0x0000008885867210 */ /* 0x040fe40000ffe4ff */
[----:B------:R-:W-:Y:S06]  /*b710*/  IADD3 R0, P2, P1, R0, 0x40, R216 ;  /* 0x0000004000007810 */ /* 0x000fec000795e0d8 */
[----:B------:R-:W-:Y:S01]  /*b720*/  IADD3.X R133, R133, RZ, R136, P2, P1 ;  /* 0x000000ff85857210 */ /* 0x000fe200017e2488 */
[-C--:B-1----:R-:W-:Y:S08]  /*b730*/  HMMA.16816.F32 R52, R208, R212.reuse, R52 ;  /* 0x000000d4d034723c */ /* 0x082ff00000001834 */
[C---:B------:R-:W-:Y:S08]  /*b740*/  HMMA.16816.F32 R56, R204.reuse, R212, R56 ;  /* 0x000000d4cc38723c */ /* 0x040ff00000001838 */
[-C--:B------:R-:W-:Y:S07]  /*b750*/  HMMA.16816.F32 R60, R204, R214.reuse, R60 ;  /* 0x000000d6cc3c723c */ /* 0x080fee000000183c */
[C---:B------:R-:W-:Y:S01]  /*b760*/  LEA R204, P0, R2.reuse, c[0x0][0x1f8], 0x1 ;  /* 0x00007e0002cc7a11 */ /* 0x040fe200078008ff */
[----:B------:R-:W-:Y:S04]  /*b770*/  HMMA.16816.F32 R64, R208, R214, R64 ;  /* 0x000000d6d040723c */ /* 0x000fe80000001840 */
[----:B------:R-:W-:Y:S02]  /*b780*/  LEA.HI.X R205, R2, c[0x0][0x1fc], R134, 0x1, P0 ;  /* 0x00007f0002cd7a11 */ /* 0x000fe400000f0c86 */
[----:B------:R-:W-:Y:S02]  /*b790*/  LEA R206, P0, R0, c[0x0][0x1f8], 0x1 ;  /* 0x00007e0000ce7a11 */ /* 0x000fe400078008ff */
[----:B------:R-:W-:Y:S01]  /*b7a0*/  IADD3 R136, P1, R204, R135, RZ ;  /* 0x00000087cc887210 */ /* 0x000fe20007f3e0ff */
[----:B------:R-:W-:Y:S01]  /*b7b0*/  @!PT LDS RZ, [RZ] ;  /* 0x00000000fffff984 */ /* 0x000fe20000000800 */
[----:B------:R-:W-:Y:S01]  /*b7c0*/  @!PT LDS RZ, [RZ] ;  /* 0x00000000fffff984 */ /* 0x000fe20000000800 */
[----:B------:R-:W-:Y:S01]  /*b7d0*/  @!PT LDS RZ, [RZ] ;  /* 0x00000000fffff984 */ /* 0x000fe20000000800 */
[----:B------:R1:W-:Y:S03]  /*b7e0*/  LDGSTS.E.BYPASS.LTC128B.128 [R244+0x100], [R204.64], !P6 ;  /* 0x00100000ccf47fae */ /* 0x0003e6000f101d48 */
[----:B------:R-:W-:Y:S02]  /*b7f0*/  LEA.HI.X R207, R0, c[0x0][0x1fc], R133, 0x1, P0 ;  /* 0x00007f0000cf7a11 */ /* 0x000fe400000f0c85 */
[----:B------:R-:W-:Y:S02]  /*b800*/  SHF.L.U64.HI R2, R137, R219, c[0x0][0x20c] ;  /* 0x0000830089027619 */ /* 0x000fe400000102db */
[-C--:B------:R-:W-:Y:S01]  /*b810*/  IADD3 R134, P0, R136, R135.reuse, RZ ;  /* 0x0000008788867210 */ /* 0x080fe20007f1e0ff */
[----:B------:R4:W-:Y:S01]  /*b820*/  LDGSTS.E.BYPASS.LTC128B.128 [R244+0x2100], [R206.64], !P5 ;  /* 0x02100000cef47fae */ /* 0x0009e2000e901d48 */
[-C--:B------:R-:W-:Y:S07]  /*b830*/  IADD3.X R137, R205, R2.reuse, RZ, P1, !PT ;  /* 0x00000002cd897210 */ /* 0x080fee0000ffe4ff */
[----:B------:R3:W-:Y:S08]  /*b840*/  LDGSTS.E.BYPASS.LTC128B.128 [R244+0x900], [R136.64], !P6 ;  /* 0x0090000088f47fae */ /* 0x0007f0000f101d48 */
[----:B------:R3:W-:Y:S01]  /*b850*/  LDGSTS.E.BYPASS.LTC128B.128 [R244+0x2900], [R136.64+0x80], !P5 ;  /* 0x0290008088f47fae */ /* 0x0007e2000e901d48 */
[----:B-1----:R-:W-:Y:S02]  /*b860*/  IADD3 R204, P1, R134, R135, RZ ;  /* 0x0000008786cc7210 */ /* 0x002fe40007f3e0ff */
[----:B------:R-:W-:Y:S02]  /*b870*/  IADD3.X R135, R137, R2, RZ, P0, !PT ;  /* 0x0000000289877210 */ /* 0x000fe400007fe4ff */
[C---:B--2---:R-:W-:Y:S03]  /*b880*/  ISETP.GT.AND P0, PT, R222.reuse, R129, PT ;  /* 0x00000081de00720c */ /* 0x044fe60003f04270 */
[----:B------:R-:W2:Y:S01]  /*b890*/  LDL R129, [R1+0x30] ;  /* 0x0000300001817983 */ /* 0x000ea20000100800 */
[----:B------:R-:W-:Y:S01]  /*b8a0*/  IMAD.X R205, R135, 0x1, R2, P1 ;  /* 0x0000000187cd7824 */ /* 0x000fe200008e0602 */
[----:B------:R-:W-:Y:S02]  /*b8b0*/  IADD3 R222, R222, -0x1, RZ ;  /* 0xffffffffdede7810 */ /* 0x000fe40007ffe0ff */
[----:B------:R1:W-:Y:S08]  /*b8c0*/  LDGSTS.E.BYPASS.LTC128B.128 [R244+0x1100], [R134.64], !P6 ;  /* 0x0110000086f47fae */ /* 0x0003f0000f101d48 */
[----:B------:R1:W-:Y:S08]  /*b8d0*/  LDGSTS.E.BYPASS.LTC128B.128 [R244+0x3100], [R134.64+0x80], !P5 ;  /* 0x0310008086f47fae */ /* 0x0003f0000e901d48 */
[----:B------:R4:W-:Y:S08]  /*b8e0*/  LDGSTS.E.BYPASS.LTC128B.128 [R244+0x1900], [R204.64], !P6 ;  /* 0x01900000ccf47fae */ /* 0x0009f0000f101d48 */
[----:B------:R4:W-:Y:S08]  /*b8f0*/  LDGSTS.E.BYPASS.LTC128B.128 [R244+0x3900], [R204.64+0x80], !P5 ;  /* 0x03900080ccf47fae */ /* 0x0009f0000e901d48 */
[----:B------:R-:W-:Y:S08]  /*b900*/  LDSM.16.M88.4 R208, [R230] ;  /* 0x00000000e6d0783b */ /* 0x000ff00000000200 */
[----:B------:R-:W-:Y:S08]  /*b910*/  LDSM.16.M88.4 R212, [R232+0x2000] ;  /* 0x00200000e8d4783b */ /* 0x000ff00000000200 */
[----:B------:R-:W0:Y:S08]  /*b920*/  LDGDEPBAR ;  /* 0x00000000000079af */ /* 0x000e300000000000 */
[----:B----4-:R-:W4:Y:S02]  /*b930*/  LDSM.16.M88.4 R204, [R232] ;  /* 0x00000000e8cc783b */ /* 0x010f240000000200 */
[-C--:B----4-:R-:W-:Y:S08]  /*b940*/  HMMA.16816.F32 R4, R204, R208.reuse, R4 ;  /* 0x000000d0cc04723c */ /* 0x090ff00000001804 */
[C---:B------:R-:W-:Y:S08]  /*b950*/  HMMA.16816.F32 R8, R212.reuse, R208, R8 ;  /* 0x000000d0d408723c */ /* 0x040ff00000001808 */
[-C--:B------:R-:W-:Y:S08]  /*b960*/  HMMA.16816.F32 R12, R212, R210.reuse, R12 ;  /* 0x000000d2d40c723c */ /* 0x080ff0000000180c */
[C---:B------:R-:W-:Y:S01]  /*b970*/  HMMA.16816.F32 R16, R204.reuse, R210, R16 ;  /* 0x000000d2cc10723c */ /* 0x040fe20000001810 */
[----:B------:R-:W4:Y:S07]  /*b980*/  LDSM.16.M88.4 R208, [R230+0x800] ;  /* 0x00080000e6d0783b */ /* 0x000f2e0000000200 */
        /* <DEDUP_REMOVED lines=12> */
[-C--:B------:R-:W-:Y:S01]  /*ba50*/  HMMA.16816.F32 R60, R212, R210.reuse, R60 ;  /* 0x000000d2d43c723c */ /* 0x080fe2000000183c */
[----:B------:R-:W-:Y:S07]  /*ba60*/  LDSM.16.M88.4 R212, [R234+0x2000] ;  /* 0x00200000ead4783b */ /* 0x000fee0000000200 */
[----:B------:R-:W-:Y:S01]  /*ba70*/  HMMA.16816.F32 R64, R204, R210, R64 ;  /* 0x000000d2cc40723c */ /* 0x000fe20000001840 */
[----:B------:R-:W-:Y:S08]  /*ba80*/  LDSM.16.M88.4 R204, [R234] ;  /* 0x00000000eacc783b */ /* 0x000ff00000000200 */
[----:B------:R-:W4:Y:S02]  /*ba90*/  LDSM.16.M88.4 R208, [R227] ;  /* 0x00000000e3d0783b */ /* 0x000f240000000200 */
        /* <DEDUP_REMOVED lines=20> */
[----:B------:R-:W-:Y:S08]  /*bbe0*/  LDSM.16.M88.4 R204, [R231+0x4000] ;  /* 0x00400000e7cc783b */ /* 0x000ff00000000200 */
[----:B------:R-:W4:Y:S02]  /*bbf0*/  LDSM.16.M88.4 R208, [R224+0x2000] ;  /* 0x00200000e0d0783b */ /* 0x000f240000000200 */
        /* <DEDUP_REMOVED lines=21> */
[----:B------:R-:W4:Y:S02]  /*bd50*/  LDSM.16.M88.4 R208, [R240] ;  /* 0x00000000f0d0783b */ /* 0x000f240000000200 */
[-C--:B----4-:R-:W-:Y:S08]  /*bd60*/  HMMA.16816.F32 R4, R204, R208.reuse, R4 ;  /* 0x000000d0cc04723c */ /* 0x090ff00000001804 */
[C---:B------:R-:W-:Y:S08]  /*bd70*/  HMMA.16816.F32 R8, R212.reuse, R208, R8 ;  /* 0x000000d0d408723c */ /* 0x040ff00000001808 */
[-C--:B------:R-:W-:Y:S08]  /*bd80*/  HMMA.16816.F32 R12, R212, R210.reuse, R12 ;  /* 0x000000d2d40c723c */ /* 0x080ff0000000180c */
[C---:B------:R-:W-:Y:S01]  /*bd90*/  HMMA.16816.F32 R16, R204.reuse, R210, R16 ;  /* 0x000000d2cc10723c */ /* 0x040fe20000001810 */
[----:B------:R-:W4:Y:S07]  /*bda0*/  LDSM.16.M88.4 R208, [R239] ;  /* 0x00000000efd0783b */ /* 0x000f2e0000000200 */
        /* <DEDUP_REMOVED lines=43> */
[----:B------:R-:W4:Y:S03]  /*c060*/  LDSM.16.M88.4 R208, [R227+0x2800] ;  /* 0x00280000e3d0783b */ /* 0x000f260000000200 */
[----:B------:R-:W-:Y:S02]  /*c070*/  FMNMX.FTZ R0, R4, R3, !PT ;  /* 0x0000000304007209 */ /* 0x000fe40007810000 */
[----:B------:R-:W-:Y:S02]  /*c080*/  FMNMX.FTZ R2, R6, R132, !PT ;  /* 0x0000008406027209 */ /* 0x000fe40007810000 */
[----:B-1----:R-:W-:Y:S04]  /*c090*/  FMNMX.FTZ R134, R10, R139, !PT ;  /* 0x0000008b0a867209 */ /* 0x002fe80007810000 */
        /* <DEDUP_REMOVED lines=13> */
[-C--:B----4-:R-:W-:Y:S08]  /*c170*/  HMMA.16816.F32 R20, R204, R208.reuse, R20 ;  /* 0x000000d0cc14723c */ /* 0x090ff00000001814 */
[C---:B------:R-:W-:Y:S08]  /*c180*/  HMMA.16816.F32 R24, R212.reuse, R208, R24 ;  /* 0x000000d0d418723c */ /* 0x040ff00000001818 */
[-C--:B------:R-:W-:Y:S08]  /*c190*/  HMMA.16816.F32 R28, R212, R210.reuse, R28 ;  /* 0x000000d2d41c723c */ /* 0x080ff0000000181c */
[C---:B------:R-:W-:Y:S01]  /*c1a0*/  HMMA.16816.F32 R32, R204.reuse, R210, R32 ;  /* 0x000000d2cc20723c */ /* 0x040fe20000001820 */
[----:B------:R-:W1:Y:S03]  /*c1b0*/  LDSM.16.M88.4 R208, [R227+0x3000] ;  /* 0x00300000e3d0783b */ /* 0x000e660000000200 */
        /* <DEDUP_REMOVED lines=15> */
[-C--:B-1----:R-:W-:Y:S08]  /*c2b0*/  HMMA.16816.F32 R36, R204, R208.reuse, R36 ;  /* 0x000000d0cc24723c */ /* 0x082ff00000001824 */
[C---:B------:R-:W-:Y:S08]  /*c2c0*/  HMMA.16816.F32 R40, R212.reuse, R208, R40 ;  /* 0x000000d0d428723c */ /* 0x040ff00000001828 */
[-C--:B------:R-:W-:Y:S08]  /*c2d0*/  HMMA.16816.F32 R44, R212, R210.reuse, R44 ;  /* 0x000000d2d42c723c */ /* 0x080ff0000000182c */
[C---:B------:R-:W-:Y:S01]  /*c2e0*/  HMMA.16816.F32 R48, R204.reuse, R210, R48 ;  /* 0x000000d2cc30723c */ /* 0x040fe20000001830 */
[----:B------:R-:W1:Y:S01]  /*c2f0*/  LDSM.16.M88.4 R208, [R227+0x3800] ;  /* 0x00380000e3d0783b */ /* 0x000e620000000200 */
[----:B------:R-:W-:Y:S04]  /*c300*/  DEPBAR.LE SB0, 0x0 ;  /* 0x000080000000791a */ /* 0x000fe80000000000 */
[----:B------:R-:W-:Y:S02]  /*c310*/  FMNMX.FTZ R0, R36, R0, !PT ;  /* 0x0000000024007209 */ /* 0x000fe40007810000 */
[----:B------:R-:W-:Y:S01]  /*c320*/  FMNMX.FTZ R2, R38, R2, !PT ;  /* 0x0000000226027209 */ /* 0x000fe20007810000 */
[----:B------:R-:W-:Y:S03]  /*c330*/  BAR.SYNC.DEFER_BLOCKING 0x0 ;  /* 0x0000000000007b1d */ /* 0x000fe60000010000 */
[----:B------:R-:W-:Y:S02]  /*c340*/  FMNMX.FTZ R2, R39, R2, !PT ;  /* 0x0000000227027209 */ /* 0x000fe40007810000 */
[----:B------:R-:W-:Y:S02]  /*c350*/  FMNMX.FTZ R0, R37, R0, !PT ;  /* 0x0000000025007209 */ /* 0x000fe40007810000 */
[----:B------:R-:W-:Y:S04]  /*c360*/  FMNMX.FTZ R133, R40, R133, !PT ;  /* 0x0000008528857209 */ /* 0x000fe80007810000 */
[----:B------:R-:W-:Y:S04]  /*c370*/  FMNMX.FTZ R133, R41, R133, !PT ;  /* 0x0000008529857209 */ /* 0x000fe80007810000 */
        /* <DEDUP_REMOVED lines=9> */
[----:B------:R-:W-:Y:S04]  /*c410*/  HMMA.16816.F32 R64, R204, R210, R64 ;  /* 0x000000d2cc40723c */ /* 0x000fe80000001840 */
[----:B------:R-:W-:Y:S02]  /*c420*/  FMNMX.FTZ R0, R52, R0, !PT ;  /* 0x0000000034007209 */ /* 0x000fe40007810000 */
[----:B------:R-:W-:Y:S02]  /*c430*/  FMNMX.FTZ R2, R54, R2, !PT ;  /* 0x0000000236027209 */ /* 0x000fe40007810000 */
[----:B------:R-:W-:Y:S04]  /*c440*/  FMNMX.FTZ R0, R53, R0, !PT ;  /* 0x0000000035007209 */ /* 0x000fe80007810000 */
        /* <DEDUP_REMOVED lines=8> */
[----:B------:R-:W-:Y:S01]  /*c4d0*/  FMNMX.FTZ R133, R61, R133, !PT ;  /* 0x000000853d857209 */ /* 0x000fe20007810000 */
[----:B---3--:R-:W1:Y:S08]  /*c4e0*/  SHFL.BFLY PT, R137, R0, 0x2, 0x1f ;  /* 0x0c401f0000897f89 */ /* 0x008e7000000e0000 */
[----:B------:R-:W3:Y:S08]  /*c4f0*/  SHFL.BFLY PT, R136, R2, 0x2, 0x1f ;  /* 0x0c401f0002887f89 */ /* 0x000ef000000e0000 */
[----:B------:R-:W4:Y:S01]  /*c500*/  SHFL.BFLY PT, R204, R133, 0x2, 0x1f ;  /* 0x0c401f0085cc7f89 */ /* 0x000f2200000e0000 */
[----:B-1----:R-:W-:Y:S02]  /*c510*/  FMNMX.FTZ R137, R0, R137, !PT ;  /* 0x0000008900897209 */ /* 0x002fe40007810000 */
[----:B------:R-:W-:Y:S05]  /*c520*/  FMNMX.FTZ R0, R31, R134, !PT ;  /* 0x000000861f007209 */ /* 0x000fea0007810000 */
[----:B------:R-:W1:Y:S01]  /*c530*/  SHFL.BFLY PT, R134, R137, 0x1, 0x1f ;  /* 0x0c201f0089867f89 */ /* 0x000e6200000e0000 */
[----:B------:R-:W-:Y:S02]  /*c540*/  FMNMX.FTZ R0, R42, R0, !PT ;  /* 0x000000002a007209 */ /* 0x000fe40007810000 */
[----:B---3--:R-:W-:Y:S02]  /*c550*/  FMNMX.FTZ R136, R2, R136, !PT ;  /* 0x0000008802887209 */ /* 0x008fe40007810000 */
[----:B------:R-:W-:Y:S03]  /*c560*/  FMNMX.FTZ R0, R43, R0, !PT ;  /* 0x000000002b007209 */ /* 0x000fe60007810000 */
[----:B------:R-:W3:Y:S01]  /*c570*/  SHFL.BFLY PT, R135, R136, 0x1, 0x1f ;  /* 0x0c201f0088877f89 */ /* 0x000ee200000e0000 */
[----:B------:R-:W-:Y:S02]  /*c580*/  FMNMX.FTZ R0, R46, R0, !PT ;  /* 0x000000002e007209 */ /* 0x000fe40007810000 */
[----:B----4-:R-:W-:Y:S02]  /*c590*/  FMNMX.FTZ R204, R133, R204, !PT ;  /* 0x000000cc85cc7209 */ /* 0x010fe40007810000 */
[----:B------:R-:W-:Y:S02]  /*c5a0*/  FMNMX.FTZ R0, R47, R0, !PT ;  /* 0x000000002f007209 */ /* 0x000fe40007810000 */
[----:B------:R-:W-:Y:S01]  /*c5b0*/  @P0 SHF.R.S32.HI R133, RZ, 0x1f, R222 ;  /* 0x0000001fff850819 */ /* 0x000fe200000114de */
[----:B------:R-:W4:Y:S01]  /*c5c0*/  SHFL.BFLY PT, R207, R204, 0x1, 0x1f ;  /* 0x0c201f00cccf7f89 */ /* 0x000f2200000e0000 */
[----:B------:R-:W-:Y:S03]  /*c5d0*/  FMNMX.FTZ R0, R58, R0, !PT ;  /* 0x000000003a007209 */ /* 0x000fe60007810000 */
[----:B------:R-:W-:Y:S01]  /*c5e0*/  @P0 IMAD R205, R133, c[0x0][0x1e0], RZ ;  /* 0x0000780085cd0a24 */ /* 0x000fe200078e02ff */
[----:B------:R-:W-:Y:S02]  /*c5f0*/  FMNMX.FTZ R0, R59, R0, !PT ;  /* 0x000000003b007209 */ /* 0x000fe40007810000 */
[----:B-1----:R-:W-:Y:S01]  /*c600*/  FMNMX.FTZ R137, R137, R134, !PT ;  /* 0x0000008689897209 */ /* 0x002fe20007810000 */
[----:B------:R-:W-:Y:S01]  /*c610*/  @P0 IMAD R205, R222, c[0x0][0x1e4], R205 ;  /* 0x00007900decd0a24 */ /* 0x000fe200078e02cd */
[----:B------:R-:W-:Y:S03]  /*c620*/  FMNMX.FTZ R0, R62, R0, !PT ;  /* 0x000000003e007209 */ /* 0x000fe60007810000 */
[----:B------:R-:W-:Y:S01]  /*c630*/  FMUL.FTZ R206, R137, c[0x0][0x2d0] ;  /* 0x0000b40089ce7a20 */ /* 0x000fe20000410000 */
[----:B------:R-:W-:Y:S01]  /*c640*/  FMNMX.FTZ R2, R63, R0, !PT ;  /* 0x000000003f027209 */ /* 0x000fe20007810000 */
[----:B------:R-:W-:Y:S01]  /*c650*/  FADD.FTZ R0, -R137, R3 ;  /* 0x0000000389007221 */ /* 0x000fe20000010100 */
[----:B---3--:R-:W-:Y:S01]  /*c660*/  FMNMX.FTZ R136, R136, R135, !PT ;  /* 0x0000008788887209 */ /* 0x008fe20007810000 */
[--C-:B------:R-:W-:Y:S02]  /*c670*/  FFMA.FTZ R5, R5, c[0x0][0x2d0], -R206.reuse ;  /* 0x0000b40005057a23 */ /* 0x100fe400000108ce */
[----:B------:R-:W-:Y:S01]  /*c680*/  FMUL.FTZ R0, R0, c[0x0][0x2d0] ;  /* 0x0000b40000007a20 */ /* 0x000fe20000410000 */
[----:B------:R-:W1:Y:S01]  /*c690*/  SHFL.BFLY PT, R3, R2, 0x2, 0x1f ;  /* 0x0c401f0002037f89 */ /* 0x000e6200000e0000 */
[----:B------:R-:W-:Y:S01]  /*c6a0*/  MUFU.EX2 R218, R5 ;  /* 0x0000000500da7308 */ /* 0x000fe20000000800 */
[----:B------:R-:W-:Y:S04]  /*c6b0*/  @P0 IMAD.WIDE.U32 R134, R222, c[0x0][0x1e0], RZ ;  /* 0x00007800de860a25 */ /* 0x000fe800078e00ff */
[--C-:B------:R-:W-:Y:S01]  /*c6c0*/  FFMA.FTZ R208, R4, c[0x0][0x2d0], -R206.reuse ;  /* 0x0000b40004d07a23 */ /* 0x100fe200000108ce */
[----:B------:R-:W-:Y:S01]  /*c6d0*/  @P0 IADD3 R205, R135, R205, RZ ;  /* 0x000000cd87cd0210 */ /* 0x000fe20007ffe0ff */
[--C-:B------:R-:W-:Y:S01]  /*c6e0*/  FFMA.FTZ R210, R48, c[0x0][0x2d0], -R206.reuse ;  /* 0x0000b40030d27a23 */ /* 0x100fe200000108ce */
[----:B----4-:R-:W-:Y:S01]  /*c6f0*/  FMNMX.FTZ R135, R204, R207, !PT ;  /* 0x000000cfcc877209 */ /* 0x010fe20007810000 */
[----:B------:R-:W-:Y:S01]  /*c700*/  FMUL.FTZ R204, R136, c[0x0][0x2d0] ;  /* 0x0000b40088cc7a20 */ /* 0x000fe20000410000 */
[----:B------:R3:W4:Y:S01]  /*c710*/  MUFU.EX2 R133, R0 ;  /* 0x0000000000857308 */ /* 0x0007220000000800 */
[----:B------:R-:W-:Y:S01]  /*c720*/  @P0 SHF.L.U64.HI R205, R134, 0x6, R205 ;  /* 0x0000000686cd0819 */ /* 0x000fe200000102cd */
[----:B------:R-:W-:Y:S01]  /*c730*/  FFMA.FTZ R16, R16, c[0x0][0x2d0], -R206 ;  /* 0x0000b40010107a23 */ /* 0x000fe200000108ce */
[----:B------:R-:W-:Y:S01]  /*c740*/  @P0 SHF.L.U32 R134, R134, 0x6, RZ ;  /* 0x0000000686860819 */ /* 0x000fe200000006ff */
[--C-:B------:R-:W-:Y:S02]  /*c750*/  FFMA.FTZ R7, R7, c[0x0][0x2d0], -R204.reuse ;  /* 0x0000b40007077a23 */ /* 0x100fe400000108cc */
[--C-:B------:R-:W-:Y:S02]  /*c760*/  FFMA.FTZ R207, R6, c[0x0][0x2d0], -R204.reuse ;  /* 0x0000b40006cf7a23 */ /* 0x100fe400000108cc */
[--C-:B------:R-:W-:Y:S02]  /*c770*/  FFMA.FTZ R131, R51, c[0x0][0x2d0], -R204.reuse ;  /* 0x0000b40033837a23 */ /* 0x100fe400000108cc */
[----:B------:R-:W-:Y:S01]  /*c780*/  MUFU.EX2 R216, R7 ;  /* 0x0000000700d87308 */ /* 0x000fe20000000800 */
[--C-:B------:R-:W-:Y:S02]  /*c790*/  FFMA.FTZ R18, R18, c[0x0][0x2d0], -R204.reuse ;  /* 0x0000b40012127a23 */ /* 0x100fe400000108cc */
[----:B------:R-:W-:Y:S02]  /*c7a0*/  FFMA.FTZ R19, R19, c[0x0][0x2d0], -R204 ;  /* 0x0000b40013137a23 */ /* 0x000fe400000108cc */
[--C-:B------:R-:W-:Y:S02]  /*c7b0*/  FFMA.FTZ R252, R21, c[0x0][0x2d0], -R206.reuse ;  /* 0x0000b40015fc7a23 */ /* 0x100fe400000108ce */
[--C-:B------:R-:W-:Y:S02]  /*c7c0*/  FFMA.FTZ R17, R17, c[0x0][0x2d0], -R206.reuse ;  /* 0x0000b40011117a23 */ /* 0x100fe400000108ce */
[--C-:B------:R-:W-:Y:S01]  /*c7d0*/  FFMA.FTZ R37, R37, c[0x0][0x2d0], -R206.reuse ;  /* 0x0000b40025257a23 */ /* 0x100fe200000108ce */
[----:B------:R1:W-:Y:S01]  /*c7e0*/  MUFU.EX2 R215, R18 ;  /* 0x0000001200d77308 */ /* 0x0003e20000000800 */
[--C-:B------:R-:W-:Y:S02]  /*c7f0*/  FFMA.FTZ R211, R49, c[0x0][0x2d0], -R206.reuse ;  /* 0x0000b40031d37a23 */ /* 0x100fe400000108ce */
[----:B------:R-:W-:Y:S02]  /*c800*/  FFMA.FTZ R212, R36, c[0x0][0x2d0], -R206 ;  /* 0x0000b40024d47a23 */ /* 0x000fe400000108ce */
[----:B---3--:R-:W-:Y:S02]  /*c810*/  FADD.FTZ R0, -R136, R132 ;  /* 0x0000008488007221 */ /* 0x008fe40000010100 */
[----:B------:R-:W-:Y:S02]  /*c820*/  FFMA.FTZ R35, R35, c[0x0][0x2d0], -R204 ;  /* 0x0000b40023237a23 */ /* 0x000fe400000108cc */
[----:B------:R-:W-:Y:S01]  /*c830*/  FMUL.FTZ R0, R0, c[0x0][0x2d0] ;  /* 0x0000b40000007a20 */ /* 0x000fe20000410000 */
[----:B------:R-:W-:Y:S01]  /*c840*/  MUFU.EX2 R217, R16 ;  /* 0x0000001000d97308 */ /* 0x000fe20000000800 */
[--C-:B------:R-:W-:Y:S02]  /*c850*/  FFMA.FTZ R36, R52, c[0x0][0x2d0], -R206.reuse ;  /* 0x0000b40034247a23 */ /* 0x100fe400000108ce */
[--C-:B------:R-:W-:Y:S02]  /*c860*/  FFMA.FTZ R251, R32, c[0x0][0x2d0], -R206.reuse ;  /* 0x0000b40020fb7a23 */ /* 0x100fe400000108ce */
[----:B------:R-:W-:Y:S02]  /*c870*/  FFMA.FTZ R250, R33, c[0x0][0x2d0], -R206 ;  /* 0x0000b40021fa7a23 */ /* 0x000fe400000108ce */
[--C-:B------:R-:W-:Y:S02]  /*c880*/  FFMA.FTZ R48, R34, c[0x0][0x2d0], -R204.reuse ;  /* 0x0000b40022307a23 */ /* 0x100fe400000108cc */
[--C-:B------:R-:W-:Y:S01]  /*c890*/  FFMA.FTZ R49, R54, c[0x0][0x2d0], -R204.reuse ;  /* 0x0000b40036317a23 */ /* 0x100fe200000108cc */
[----:B------:R3:W2:Y:S01]  /*c8a0*/  MUFU.EX2 R132, R0 ;  /* 0x0000000000847308 */ /* 0x0006a20000000800 */
[--C-:B------:R-:W-:Y:S01]  /*c8b0*/  FFMA.FTZ R32, R66, c[0x0][0x2d0], -R204.reuse ;  /* 0x0000b40042207a23 */ /* 0x100fe200000108cc */
[----:B------:R-:W-:Y:S01]  /*c8c0*/  MOV R66, R35 ;  /* 0x0000002300427202 */ /* 0x000fe20000000f00 */
[----:B------:R-:W-:Y:S02]  /*c8d0*/  FFMA.FTZ R55, R55, c[0x0][0x2d0], -R204 ;  /* 0x0000b40037377a23 */ /* 0x000fe400000108cc */
[----:B-1----:R-:W-:Y:S02]  /*c8e0*/  FFMA.FTZ R18, R20, c[0x0][0x2d0], -R206 ;  /* 0x0000b40014127a23 */ /* 0x002fe400000108ce */
[C---:B----4-:R-:W-:Y:S02]  /*c8f0*/  FMUL.FTZ R68, R133.reuse, R68 ;  /* 0x0000004485447220 */ /* 0x050fe40000410000 */
[C---:B------:R-:W-:Y:S01]  /*c900*/  FMUL.FTZ R69, R133.reuse, R69 ;  /* 0x0000004585457220 */ /* 0x040fe20000410000 */
[----:B------:R-:W-:Y:S01]  /*c910*/  MUFU.EX2 R208, R208 ;  /* 0x000000d000d07308 */ /* 0x000fe20000000800 */
        /* <DEDUP_REMOVED lines=8> */
[----:B---3--:R-:W-:Y:S01]  /*c9a0*/  FMNMX.FTZ R0, R2, R3, !PT ;  /* 0x0000000302007209 */ /* 0x008fe20007810000 */
[----:B--2---:R-:W-:Y:S01]  /*c9b0*/  FMUL.FTZ R70, R132, R70 ;  /* 0x0000004684467220 */ /* 0x004fe20000410000 */
[----:B------:R-:W-:Y:S01]  /*c9c0*/  @P0 IADD3 R2, P2, R134, R130, RZ ;  /* 0x0000008286020210 */ /* 0x000fe20007f5e0ff */
[C---:B------:R-:W-:Y:S02]  /*c9d0*/  FMUL.FTZ R71, R132.reuse, R71 ;  /* 0x0000004784477220 */ /* 0x040fe40000410000 */
[----:B------:R-:W-:Y:S01]  /*c9e0*/  FMUL.FTZ R82, R132, R82 ;  /* 0x0000005284527220 */ /* 0x000fe20000410000 */
[----:B------:R-:W-:Y:S01]  /*c9f0*/  @P0 LEA R4, P1, R2, c[0x0][0x1c8], 0x1 ;  /* 0x0000720002040a11 */ /* 0x000fe200078208ff */
[C---:B------:R-:W-:Y:S01]  /*ca00*/  FMUL.FTZ R83, R132.reuse, R83 ;  /* 0x0000005384537220 */ /* 0x040fe20000410000 */
[----:B------:R-:W-:Y:S01]  /*ca10*/  @P0 IADD3.X R3, R205, R129, RZ, P2, !PT ;  /* 0x00000081cd030210 */ /* 0x000fe200017fe4ff */
[----:B------:R-:W-:Y:S01]  /*ca20*/  FMUL.FTZ R86, R132, R86 ;  /* 0x0000005684567220 */ /* 0x000fe20000410000 */
[----:B------:R-:W-:Y:S01]  /*ca30*/  @P0 IADD3 R7, P3, P2, R134, 0x40, R130 ;  /* 0x0000004086070810 */ /* 0x000fe20007a7e082 */
[----:B------:R-:W-:Y:S01]  /*ca40*/  FMUL.FTZ R87, R132, R87 ;  /* 0x0000005784577220 */ /* 0x000fe20000410000 */
[----:B------:R-:W-:Y:S01]  /*ca50*/  @P0 LEA.HI.X R5, R2, c[0x0][0x1cc], R3, 0x1, P1 ;  /* 0x0000730002050a11 */ /* 0x000fe200008f0c03 */
[----:B------:R-:W-:Y:S01]  /*ca60*/  FADD.FTZ R2, -R135, R138 ;  /* 0x0000008a87027221 */ /* 0x000fe20000010100 */
[----:B------:R-:W1:Y:S01]  /*ca70*/  SHFL.BFLY PT, R3, R0, 0x1, 0x1f ;  /* 0x0c201f0000037f89 */ /* 0x000e6200000e0000 */
[----:B------:R-:W-:Y:S01]  /*ca80*/  @P0 LEA R6, P1, R7, c[0x0][0x1c8], 0x1 ;  /* 0x0000720007060a11 */ /* 0x000fe200078208ff */
[----:B------:R-:W-:Y:S01]  /*ca90*/  MUFU.EX2 R138, R19 ;  /* 0x00000013008a7308 */ /* 0x000fe20000000800 */
[----:B------:R-:W-:Y:S01]  /*caa0*/  @P0 IADD3.X R205, R205, RZ, R129, P3, P2 ;  /* 0x000000ffcdcd0210 */ /* 0x000fe20001fe4481 */
[----:B------:R-:W-:Y:S02]  /*cab0*/  FFMA.FTZ R129, R53, c[0x0][0x2d0], -R206 ;  /* 0x0000b40035817a23 */ /* 0x000fe400000108ce */
[--C-:B------:R-:W-:Y:S01]  /*cac0*/  FFMA.FTZ R53, R23, c[0x0][0x2d0], -R204.reuse ;  /* 0x0000b40017357a23 */ /* 0x100fe200000108cc */
[----:B------:R-:W-:Y:S01]  /*cad0*/  @P0 LEA.HI.X R7, R7, c[0x0][0x1cc], R205, 0x1, P1 ;  /* 0x0000730007070a11 */ /* 0x000fe200008f0ccd */
[----:B------:R2:W-:Y:S01]  /*cae0*/  @P0 LDGSTS.E.BYPASS.LTC128B.128 [R244+0x4100], [R4.64], !P6 ;  /* 0x0410000004f40fae */ /* 0x0005e2000f101d48 */
[----:B------:R-:W-:Y:S02]  /*caf0*/  FMUL.FTZ R2, R2, c[0x0][0x2d0] ;  /* 0x0000b40002027a20 */ /* 0x000fe40000410000 */
[C---:B------:R-:W-:Y:S01]  /*cb00*/  FMUL.FTZ R98, R132.reuse, R98 ;  /* 0x0000006284627220 */ /* 0x040fe20000410000 */
[----:B------:R-:W3:Y:S01]  /*cb10*/  MUFU.EX2 R130, R17 ;  /* 0x0000001100827308 */ /* 0x000ee20000000800 */
[C---:B------:R-:W-:Y:S02]  /*cb20*/  FMUL.FTZ R99, R132.reuse, R99 ;  /* 0x0000006384637220 */ /* 0x040fe40000410000 */
[C---:B------:R-:W-:Y:S01]  /*cb30*/  FMUL.FTZ R101, R133.reuse, R101 ;  /* 0x0000006585657220 */ /* 0x040fe20000410000 */
[----:B------:R4:W-:Y:S01]  /*cb40*/  @P0 LDGSTS.E.BYPASS.LTC128B.128 [R244+0x6100], [R6.64], !P5 ;  /* 0x0610000006f40fae */ /* 0x0009e2000e901d48 */
[C---:B------:R-:W-:Y:S02]  /*cb50*/  FMUL.FTZ R102, R132.reuse, R102 ;  /* 0x0000006684667220 */ /* 0x040fe40000410000 */
[----:B------:R-:W-:Y:S02]  /*cb60*/  FMUL.FTZ R103, R132, R103 ;  /* 0x0000006784677220 */ /* 0x000fe40000410000 */
[C---:B------:R-:W-:Y:S01]  /*cb70*/  FMUL.FTZ R112, R133.reuse, R112 ;  /* 0x0000007085707220 */ /* 0x040fe20000410000 */
[----:B------:R-:W-:Y:S01]  /*cb80*/  MUFU.EX2 R2, R2 ;  /* 0x0000000200027308 */ /* 0x000fe20000000800 */
[C---:B------:R-:W-:Y:S01]  /*cb90*/  FMUL.FTZ R113, R133.reuse, R113 ;  /* 0x0000007185717220 */ /* 0x040fe20000410000 */
[----:B-1----:R-:W-:Y:S01]  /*cba0*/  FMNMX.FTZ R134, R0, R3, !PT ;  /* 0x0000000300867209 */ /* 0x002fe20007810000 */
[C---:B------:R-:W-:Y:S01]  /*cbb0*/  FMUL.FTZ R114, R132.reuse, R114 ;  /* 0x0000007284727220 */ /* 0x040fe20000410000 */
[----:B------:R-:W-:Y:S01]  /*cbc0*/  @P0 MOV R0, c[0x0][0x1e0] ;  /* 0x0000780000000a02 */ /* 0x000fe20000000f00 */
[----:B------:R-:W-:Y:S02]  /*cbd0*/  FMUL.FTZ R115, R132, R115 ;  /* 0x0000007384737220 */ /* 0x000fe40000410000 */
[C---:B------:R-:W-:Y:S01]  /*cbe0*/  FMUL.FTZ R116, R133.reuse, R116 ;  /* 0x0000007485747220 */ /* 0x040fe20000410000 */
[----:B------:R-:W-:Y:S01]  /*cbf0*/  @P0 SHF.L.U64.HI R3, R0, R219, c[0x0][0x1e4] ;  /* 0x0000790000030619 */ /* 0x000fe200000102db */
[----:B------:R-:W-:Y:S01]  /*cc00*/  FFMA.FTZ R219, R22, c[0x0][0x2d0], -R204 ;  /* 0x0000b40016db7a23 */ /* 0x000fe200000108cc */
[----:B------:R-:W-:Y:S01]  /*cc10*/  @P0 SHF.L.U32 R0, R0, 0x5, RZ ;  /* 0x0000000500000819 */ /* 0x000fe200000006ff */
[C---:B------:R-:W-:Y:S02]  /*cc20*/  FMUL.FTZ R117, R133.reuse, R117 ;  /* 0x0000007585757220 */ /* 0x040fe40000410000 */
[----:B------:R-:W-:Y:S01]  /*cc30*/  FMUL.FTZ R118, R132, R118 ;  /* 0x0000007684767220 */ /* 0x000fe20000410000 */
[----:B--2---:R-:W-:Y:S01]  /*cc40*/  @P0 IADD3 R4, P1, R4, R0, RZ ;  /* 0x0000000004040210 */ /* 0x004fe20007f3e0ff */
[C---:B------:R-:W-:Y:S02]  /*cc50*/  FMUL.FTZ R119, R132.reuse, R119 ;  /* 0x0000007784777220 */ /* 0x040fe40000410000 */
[----:B------:R-:W-:Y:S01]  /*cc60*/  FMUL.FTZ R128, R133, R128 ;  /* 0x0000008085807220 */ /* 0x000fe20000410000 */
[----:B------:R-:W-:Y:S01]  /*cc70*/  @P0 IADD3.X R5, R5, R3, RZ, P1, !PT ;  /* 0x0000000305050210 */ /* 0x000fe20000ffe4ff */
[----:B----4-:R-:W-:Y:S04]  /*cc80*/  FMUL.FTZ R6, R135, c[0x0][0x2d0] ;  /* 0x0000b40087067a20 */ /* 0x010fe80000410000 */
[----:B------:R1:W-:Y:S01]  /*cc90*/  @P0 LDGSTS.E.BYPASS.LTC128B.128 [R244+0x4900], [R4.64], !P6 ;  /* 0x0490000004f40fae */ /* 0x0003e2000f101d48 */
[----:B------:R-:W-:Y:S02]  /*cca0*/  FMUL.FTZ R7, R132, R143 ;  /* 0x0000008f84077220 */ /* 0x000fe40000410000 */
[--C-:B------:R-:W-:Y:S02]  /*ccb0*/  FFMA.FTZ R13, R13, c[0x0][0x2d0], -R6.reuse ;  /* 0x0000b4000d0d7a23 */ /* 0x100fe40000010806 */
[--C-:B------:R-:W-:Y:S02]  /*ccc0*/  FFMA.FTZ R12, R12, c[0x0][0x2d0], -R6.reuse ;  /* 0x0000b4000c0c7a23 */ /* 0x100fe40000010806 */
[----:B------:R-:W2:Y:S01]  /*ccd0*/  MUFU.EX2 R209, R13 ;  /* 0x0000000d00d17308 */ /* 0x000ea20000000800 */
[----:B------:R1:W-:Y:S01]  /*cce0*/  @P0 LDGSTS.E.BYPASS.LTC128B.128 [R244+0x6900], [R4.64+0x80], !P5 ;  /* 0x0690008004f40fae */ /* 0x0003e2000e901d48 */
[--C-:B------:R-:W-:Y:S02]  /*ccf0*/  FFMA.FTZ R249, R24, c[0x0][0x2d0], -R6.reuse ;  /* 0x0000b40018f97a23 */ /* 0x100fe40000010806 */
[--C-:B------:R-:W-:Y:S02]  /*cd00*/  FFMA.FTZ R9, R9, c[0x0][0x2d0], -R6.reuse ;  /* 0x0000b40009097a23 */ /* 0x100fe40000010806 */
[----:B------:R-:W-:Y:S02]  /*cd10*/  FFMA.FTZ R16, R8, c[0x0][0x2d0], -R6 ;  /* 0x0000b40008107a23 */ /* 0x000fe40000010806 */
[--C-:B------:R-:W-:Y:S02]  /*cd20*/  FFMA.FTZ R8, R64, c[0x0][0x2d0], -R206.reuse ;  /* 0x0000b40040087a23 */ /* 0x100fe400000108ce */
[----:B------:R4:W-:Y:S01]  /*cd30*/  MUFU.EX2 R214, R12 ;  /* 0x0000000c00d67308 */ /* 0x0009e20000000800 */
[----:B------:R-:W-:Y:S01]  /*cd40*/  FFMA.FTZ R206, R65, c[0x0][0x2d0], -R206 ;  /* 0x0000b40041ce7a23 */ /* 0x000fe200000108ce */
[----:B---3--:R-:W-:Y:S01]  /*cd50*/  MOV R65, R130 ;  /* 0x0000008200417202 */ /* 0x008fe20000000f00 */
[--C-:B------:R-:W-:Y:S02]  /*cd60*/  FFMA.FTZ R19, R28, c[0x0][0x2d0], -R6.reuse ;  /* 0x0000b4001c137a23 */ /* 0x100fe40000010806 */
[--C-:B------:R-:W-:Y:S02]  /*cd70*/  FFMA.FTZ R17, R29, c[0x0][0x2d0], -R6.reuse ;  /* 0x0000b4001d117a23 */ /* 0x100fe40000010806 */
[--C-:B------:R-:W-:Y:S02]  /*cd80*/  FFMA.FTZ R52, R57, c[0x0][0x2d0], -R6.reuse ;  /* 0x0000b40039347a23 */ /* 0x100fe40000010806 */
[--C-:B------:R-:W-:Y:S01]  /*cd90*/  FFMA.FTZ R130, R60, c[0x0][0x2d0], -R6.reuse ;  /* 0x0000b4003c827a23 */ /* 0x100fe20000010806 */
[----:B------:R3:W-:Y:S01]  /*cda0*/  MUFU.EX2 R213, R9 ;  /* 0x0000000900d57308 */ /* 0x0007e20000000800 */
[--C-:B------:R-:W-:Y:S02]  /*cdb0*/  FFMA.FTZ R33, R45, c[0x0][0x2d0], -R6.reuse ;  /* 0x0000b4002d217a23 */ /* 0x100fe40000010806 */
[--C-:B------:R-:W-:Y:S01]  /*cdc0*/  FFMA.FTZ R220, R25, c[0x0][0x2d0], -R6.reuse ;  /* 0x0000b40019dc7a23 */ /* 0x100fe20000010806 */
[----:B--2---:R-:W-:Y:S01]  /*cdd0*/  MOV R51, R209 ;  /* 0x000000d100337202 */ /* 0x004fe20000000f00 */
[--C-:B------:R-:W-:Y:S01]  /*cde0*/  FFMA.FTZ R34, R40, c[0x0][0x2d0], -R6.reuse ;  /* 0x0000b40028227a23 */ /* 0x100fe20000010806 */
[----:B------:R-:W-:Y:S01]  /*cdf0*/  MOV R13, R37 ;  /* 0x00000025000d7202 */ /* 0x000fe20000000f00 */
[--C-:B------:R-:W-:Y:S01]  /*ce00*/  FFMA.FTZ R37, R44, c[0x0][0x2d0], -R6.reuse ;  /* 0x0000b4002c257a23 */ /* 0x100fe20000010806 */
[----:B-1----:R-:W-:Y:S01]  /*ce10*/  @P0 IADD3 R4, P1, R4, R0, RZ ;  /* 0x0000000004040210 */ /* 0x002fe20007f3e0ff */
[--C-:B------:R-:W-:Y:S01]  /*ce20*/  FFMA.FTZ R35, R41, c[0x0][0x2d0], -R6.reuse ;  /* 0x0000b40029237a23 */ /* 0x100fe20000010806 */
[----:B------:R-:W1:Y:S01]  /*ce30*/  MUFU.EX2 R16, R16 ;  /* 0x0000001000107308 */ /* 0x000e620000000800 */
[----:B------:R-:W-:Y:S01]  /*ce40*/  FFMA.FTZ R64, R61, c[0x0][0x2d0], -R6 ;  /* 0x0000b4003d407a23 */ /* 0x000fe20000010806 */
[----:B------:R-:W-:Y:S01]  /*ce50*/  @P0 IADD3.X R5, R5, R3, RZ, P1, !PT ;  /* 0x0000000305050210 */ /* 0x000fe20000ffe4ff */
[----:B------:R-:W-:Y:S02]  /*ce60*/  FMUL.FTZ R28, R2, R156 ;  /* 0x0000009c021c7220 */ /* 0x000fe40000410000 */
[--C-:B----4-:R-:W-:Y:S01]  /*ce70*/  FFMA.FTZ R12, R38, c[0x0][0x2d0], -R204.reuse ;  /* 0x0000b400260c7a23 */ /* 0x110fe200000108cc */
[----:B------:R-:W-:Y:S01]  /*ce80*/  MOV R38, R210 ;  /* 0x000000d200267202 */ /* 0x000fe20000000f00 */
[----:B------:R2:W-:Y:S01]  /*ce90*/  @P0 LDGSTS.E.BYPASS.LTC128B.128 [R244+0x5100], [R4.64], !P6 ;  /* 0x0510000004f40fae */ /* 0x0005e2000f101d48 */
[C---:B------:R-:W-:Y:S02]  /*cea0*/  FMUL.FTZ R29, R2.reuse, R157 ;  /* 0x0000009d021d7220 */ /* 0x040fe40000410000 */
[C---:B------:R-:W-:Y:S02]  /*ceb0*/  FMUL.FTZ R60, R2.reuse, R180 ;  /* 0x000000b4023c7220 */ /* 0x040fe40000410000 */
[C---:B------:R-:W-:Y:S01]  /*cec0*/  FMUL.FTZ R61, R2.reuse, R181 ;  /* 0x000000b5023d7220 */ /* 0x040fe20000410000 */
[----:B------:R-:W-:Y:S01]  /*ced0*/  MOV R181, R37 ;  /* 0x0000002500b57202 */ /* 0x000fe20000000f00 */
[--C-:B---3--:R-:W-:Y:S01]  /*cee0*/  FFMA.FTZ R9, R39, c[0x0][0x2d0], -R204.reuse ;  /* 0x0000b40027097a23 */ /* 0x108fe200000108cc */
[----:B------:R2:W-:Y:S01]  /*cef0*/  @P0 LDGSTS.E.BYPASS.LTC128B.128 [R244+0x7100], [R4.64+0x80], !P5 ;  /* 0x0710008004f40fae */ /* 0x0005e2000e901d48 */
[----:B------:R-:W-:Y:S01]  /*cf00*/  MOV R39, R211 ;  /* 0x000000d300277202 */ /* 0x000fe20000000f00 */
[----:B------:R-:W-:Y:S02]  /*cf10*/  IMAD.MOV.U32 R180, RZ, RZ, R17 ;  /* 0x000000ffffb47224 */ /* 0x000fe400078e0011 */
[----:B------:R-:W-:Y:S01]  /*cf20*/  FMUL.FTZ R17, R133, R161 ;  /* 0x000000a185117220 */ /* 0x000fe20000410000 */
[----:B------:R-:W-:Y:S01]  /*cf30*/  MOV R161, R38 ;  /* 0x0000002600a17202 */ /* 0x000fe20000000f00 */
[C---:B------:R-:W-:Y:S02]  /*cf40*/  FMUL.FTZ R25, R2.reuse, R153 ;  /* 0x0000009902197220 */ /* 0x040fe40000410000 */
[----:B------:R-:W3:Y:S01]  /*cf50*/  LDL.LU R210, [R1+0x8] ;  /* 0x0000080001d27983 */ /* 0x000ee20000300800 */
[C---:B------:R-:W-:Y:S01]  /*cf60*/  FMUL.FTZ R40, R2.reuse, R164 ;  /* 0x000000a402287220 */ /* 0x040fe20000410000 */
[----:B------:R-:W-:Y:S01]  /*cf70*/  MUFU.EX2 R180, R180 ;  /* 0x000000b400b47308 */ /* 0x000fe20000000800 */
[C---:B------:R-:W-:Y:S01]  /*cf80*/  FMUL.FTZ R41, R2.reuse, R165 ;  /* 0x000000a502297220 */ /* 0x040fe20000410000 */
[----:B------:R-:W4:Y:S01]  /*cf90*/  LDL.LU R24, [R1+0x4] ;  /* 0x0000040001187983 */ /* 0x000f220000300800 */
[C---:B------:R-:W-:Y:S02]  /*cfa0*/  FMUL.FTZ R44, R2.reuse, R168 ;  /* 0x000000a8022c7220 */ /* 0x040fe40000410000 */
[C---:B------:R-:W-:Y:S02]  /*cfb0*/  FMUL.FTZ R45, R2.reuse, R169 ;  /* 0x000000a9022d7220 */ /* 0x040fe40000410000 */
[C---:B------:R-:W-:Y:S02]  /*cfc0*/  FMUL.FTZ R57, R2.reuse, R177 ;  /* 0x000000b102397220 */ /* 0x040fe40000410000 */
[C---:B------:R-:W-:Y:S02]  /*cfd0*/  FMUL.FTZ R72, R2.reuse, R72 ;  /* 0x0000004802487220 */ /* 0x040fe40000410000 */
[C---:B------:R-:W-:Y:S02]  /*cfe0*/  FMUL.FTZ R73, R2.reuse, R73 ;  /* 0x0000004902497220 */ /* 0x040fe40000410000 */
[C---:B------:R-:W-:Y:S02]  /*cff0*/  FMUL.FTZ R76, R2.reuse, R76 ;  /* 0x0000004c024c7220 */ /* 0x040fe40000410000 */
[----:B------:R-:W-:Y:S01]  /*d000*/  FMUL.FTZ R77, R2, R77 ;  /* 0x0000004d024d7220 */ /* 0x000fe20000410000 */
[----:B--2---:R-:W-:Y:S01]  /*d010*/  @P0 IADD3 R4, P1, R4, R0, RZ ;  /* 0x0000000004040210 */ /* 0x004fe20007f3e0ff */
[----:B------:R-:W-:Y:S02]  /*d020*/  FADD.FTZ R0, -R134, R139 ;  /* 0x0000008b86007221 */ /* 0x000fe40000010100 */
[----:B------:R-:W-:Y:S02]  /*d030*/  FMUL.FTZ R88, R2, R88 ;  /* 0x0000005802587220 */ /* 0x000fe40000410000 */
[----:B------:R-:W-:Y:S02]  /*d040*/  @P0 IMAD.X R5, R5, 0x1, R3, P1 ;  /* 0x0000000105050824 */ /* 0x000fe400008e0603 */
[----:B------:R-:W-:Y:S02]  /*d050*/  FMUL.FTZ R3, R134, c[0x0][0x2d0] ;  /* 0x0000b40086037a20 */ /* 0x000fe40000410000 */
[----:B------:R-:W-:Y:S01]  /*d060*/  FMUL.FTZ R0, R0, c[0x0][0x2d0] ;  /* 0x0000b40000007a20 */ /* 0x000fe20000410000 */
[----:B------:R2:W-:Y:S01]  /*d070*/  @P0 LDGSTS.E.BYPASS.LTC128B.128 [R244+0x5900], [R4.64], !P6 ;  /* 0x0590000004f40fae */ /* 0x0005e2000f101d48 */
[--C-:B------:R-:W-:Y:S02]  /*d080*/  FFMA.FTZ R14, R14, c[0x0][0x2d0], -R3.reuse ;  /* 0x0000b4000e0e7a23 */ /* 0x100fe40000010803 */
[--C-:B------:R-:W-:Y:S02]  /*d090*/  FFMA.FTZ R10, R10, c[0x0][0x2d0], -R3.reuse ;  /* 0x0000b4000a0a7a23 */ /* 0x100fe40000010803 */
[----:B------:R2:W-:Y:S01]  /*d0a0*/  MUFU.EX2 R209, R14 ;  /* 0x0000000e00d17308 */ /* 0x0005e20000000800 */
[--C-:B------:R-:W-:Y:S02]  /*d0b0*/  FFMA.FTZ R11, R11, c[0x0][0x2d0], -R3.reuse ;  /* 0x0000b4000b0b7a23 */ /* 0x100fe40000010803 */
[----:B------:R2:W-:Y:S01]  /*d0c0*/  @P0 LDGSTS.E.BYPASS.LTC128B.128 [R244+0x7900], [R4.64+0x80], !P5 ;  /* 0x0790008004f40fae */ /* 0x0005e2000e901d48 */
[--C-:B------:R-:W-:Y:S02]  /*d0d0*/  FFMA.FTZ R15, R15, c[0x0][0x2d0], -R3.reuse ;  /* 0x0000b4000f0f7a23 */ /* 0x100fe40000010803 */
[----:B------:R-:W-:Y:S01]  /*d0e0*/  FFMA.FTZ R211, R27, c[0x0][0x2d0], -R3 ;  /* 0x0000b4001bd37a23 */ /* 0x000fe20000010803 */
[----:B------:R-:W-:Y:S01]  /*d0f0*/  MOV R27, R9 ;  /* 0x00000009001b7202 */ /* 0x000fe20000000f00 */
[----:B------:R-:W-:Y:S02]  /*d100*/  FMUL.FTZ R9, R2, R145 ;  /* 0x0000009102097220 */ /* 0x000fe40000410000 */
[----:B------:R2:W-:Y:S01]  /*d110*/  MUFU.EX2 R139, R10 ;  /* 0x0000000a008b7308 */ /* 0x0005e20000000800 */
[----:B------:R-:W2:Y:S01]  /*d120*/  LDSM.16.MT88.4 R20, [R225] ;  /* 0x00000000e114783b */ /* 0x000ea20000004200 */
[----:B------:R-:W-:Y:S01]  /*d130*/  IMAD.MOV.U32 R157, RZ, RZ, R27 ;  /* 0x000000ffff9d7224 */ /* 0x000fe200078e001b */
[----:B------:R-:W-:Y:S01]  /*d140*/  MOV R27, R66 ;  /* 0x00000042001b7202 */ /* 0x000fe20000000f00 */
[--C-:B------:R-:W-:Y:S01]  /*d150*/  FFMA.FTZ R221, R30, c[0x0][0x2d0], -R3.reuse ;  /* 0x0000b4001edd7a23 */ /* 0x100fe20000010803 */
[----:B------:R-:W-:Y:S01]  /*d160*/  MOV R66, R36 ;  /* 0x0000002400427202 */ /* 0x000fe20000000f00 */
[C---:B------:R-:W-:Y:S01]  /*d170*/  FMUL.FTZ R89, R2.reuse, R89 ;  /* 0x0000005902597220 */ /* 0x040fe20000410000 */
[----:B------:R-:W-:Y:S01]  /*d180*/  MOV R30, R8 ;  /* 0x00000008001e7202 */ /* 0x000fe20000000f00 */
[C---:B------:R-:W-:Y:S01]  /*d190*/  FMUL.FTZ R8, R2.reuse, R144 ;  /* 0x0000009002087220 */ /* 0x040fe20000410000 */
[----:B-1----:R-:W-:Y:S01]  /*d1a0*/  F2FP.PACK_AB R144, R213, R16 ;  /* 0x00000010d590723e */ /* 0x002fe200000000ff */
[----:B------:R-:W-:Y:S01]  /*d1b0*/  MUFU.EX2 R0, R0 ;  /* 0x0000000000007308 */ /* 0x000fe20000000800 */
[C---:B------:R-:W-:Y:S01]  /*d1c0*/  FMUL.FTZ R92, R2.reuse, R92 ;  /* 0x0000005c025c7220 */ /* 0x040fe20000410000 */
[----:B------:R-:W-:Y:S01]  /*d1d0*/  MOV R177, R30 ;  /* 0x0000001e00b17202 */ /* 0x000fe20000000f00 */
[C---:B------:R-:W-:Y:S01]  /*d1e0*/  FMUL.FTZ R93, R2.reuse, R93 ;  /* 0x0000005d025d7220 */ /* 0x040fe20000410000 */
[----:B--2---:R-:W2:Y:S01]  /*d1f0*/  LDL.LU R14, [R1+0x10] ;  /* 0x00001000010e7983 */ /* 0x004ea20000300800 */
[C---:B------:R-:W-:Y:S02]  /*d200*/  FMUL.FTZ R104, R2.reuse, R104 ;  /* 0x0000006802687220 */ /* 0x040fe40000410000 */
[C---:B------:R-:W-:Y:S01]  /*d210*/  FMUL.FTZ R105, R2.reuse, R105 ;  /* 0x0000006902697220 */ /* 0x040fe20000410000 */
[----:B------:R-:W0:Y:S01]  /*d220*/  LDGDEPBAR ;  /* 0x00000000000079af */ /* 0x000e220000000000 */
[----:B------:R-:W-:Y:S01]  /*d230*/  FMUL.FTZ R108, R2, R108 ;  /* 0x0000006c026c7220 */ /* 0x000fe20000410000 */
[----:B------:R-:W-:Y:S01]  /*d240*/  MUFU.EX2 R205, R15 ;  /* 0x0000000f00cd7308 */ /* 0x000fe20000000800 */
[----:B------:R-:W-:Y:S02]  /*d250*/  FFMA.FTZ R4, R50, c[0x0][0x2d0], -R204 ;  /* 0x0000b40032047a23 */ /* 0x000fe400000108cc */
[----:B------:R-:W-:Y:S01]  /*d260*/  IMAD.MOV.U32 R50, RZ, RZ, R138 ;  /* 0x000000ffff327224 */ /* 0x000fe200078e008a */
[----:B------:R-:W-:Y:S01]  /*d270*/  MOV R10, R212 ;  /* 0x000000d4000a7202 */ /* 0x000fe20000000f00 */
[--C-:B------:R-:W-:Y:S01]  /*d280*/  FFMA.FTZ R212, R26, c[0x0][0x2d0], -R3.reuse ;  /* 0x0000b4001ad47a23 */ /* 0x100fe20000010803 */
[----:B------:R-:W-:Y:S01]  /*d290*/  MOV R54, R4 ;  /* 0x0000000400367202 */ /* 0x000fe20000000f00 */
[C---:B------:R-:W-:Y:S01]  /*d2a0*/  FMUL.FTZ R4, R133.reuse, R140 ;  /* 0x0000008c85047220 */ /* 0x040fe20000410000 */
[----:B------:R-:W-:Y:S01]  /*d2b0*/  MOV R26, R12 ;  /* 0x0000000c001a7202 */ /* 0x000fe20000000f00 */
[----:B------:R-:W-:Y:S01]  /*d2c0*/  FMUL.FTZ R5, R133, R141 ;  /* 0x0000008d85057220 */ /* 0x000fe20000410000 */
[----:B------:R1:W1:Y:S01]  /*d2d0*/  MUFU.EX2 R138, R11 ;  /* 0x0000000b008a7308 */ /* 0x0002620000000800 */
[----:B------:R-:W-:Y:S01]  /*d2e0*/  F2FP.PACK_AB R140, R218, R208 ;  /* 0x000000d0da8c723e */ /* 0x000fe200000000ff */
[----:B------:R-:W-:Y:S01]  /*d2f0*/  FFMA.FTZ R204, R67, c[0x0][0x2d0], -R204 ;  /* 0x0000b40043cc7a23 */ /* 0x000fe200000108cc */
[----:B------:R-:W-:Y:S01]  /*d300*/  F2FP.PACK_AB R141, R216, R207 ;  /* 0x000000cfd88d723e */ /* 0x000fe200000000ff */
[----:B------:R-:W-:Y:S01]  /*d310*/  FFMA.FTZ R67, R56, c[0x0][0x2d0], -R6 ;  /* 0x0000b40038437a23 */ /* 0x000fe20000010806 */
[----:B------:R-:W-:Y:S01]  /*d320*/  F2FP.PACK_AB R143, R50, R215 ;  /* 0x000000d7328f723e */ /* 0x000fe200000000ff */
[----:B------:R-:W-:Y:S01]  /*d330*/  FMUL.FTZ R6, R132, R142 ;  /* 0x0000008e84067220 */ /* 0x000fe20000410000 */
[----:B------:R-:W-:Y:S01]  /*d340*/  F2FP.PACK_AB R142, R65, R217 ;  /* 0x000000d9418e723e */ /* 0x000fe200000000ff */
[C---:B------:R-:W-:Y:S01]  /*d350*/  FMUL.FTZ R12, R2.reuse, R148 ;  /* 0x00000094020c7220 */ /* 0x040fe20000410000 */
[----:B------:R-:W-:Y:S01]  /*d360*/  MOV R156, R26 ;  /* 0x0000001a009c7202 */ /* 0x000fe20000000f00 */
[C---:B------:R-:W-:Y:S01]  /*d370*/  FMUL.FTZ R56, R2.reuse, R176 ;  /* 0x000000b002387220 */ /* 0x040fe20000410000 */
[----:B------:R-:W-:Y:S01]  /*d380*/  MOV R26, R54 ;  /* 0x00000036001a7202 */ /* 0x000fe20000000f00 */
[----:B------:R-:W-:Y:S01]  /*d390*/  FMUL.FTZ R109, R2, R109 ;  /* 0x0000006d026d7220 */ /* 0x000fe20000410000 */
[----:B------:R-:W-:Y:S01]  /*d3a0*/  MOV R54, R48 ;  /* 0x0000003000367202 */ /* 0x000fe20000000f00 */
[-C--:B------:R-:W-:Y:S01]  /*d3b0*/  HMMA.16816.F32 R4, R140, R20.reuse, R4 ;  /* 0x000000148c04723c */ /* 0x080fe20000001804 */
[----:B------:R-:W-:Y:S04]  /*d3c0*/  MUFU.EX2 R221, R221 ;  /* 0x000000dd00dd7308 */ /* 0x000fe80000000800 */
[----:B------:R-:W-:Y:S01]  /*d3d0*/  MOV R48, R18 ;  /* 0x0000001200307202 */ /* 0x000fe20000000f00 */
[C---:B------:R-:W-:Y:S01]  /*d3e0*/  FMUL.FTZ R18, R132.reuse, R162 ;  /* 0x000000a284127220 */ /* 0x040fe20000410000 */
[----:B------:R-:W-:Y:S01]  /*d3f0*/  MOV R162, R19 ;  /* 0x0000001300a27202 */ /* 0x000fe20000000f00 */
[----:B------:R-:W-:Y:S01]  /*d400*/  FMUL.FTZ R19, R132, R163 ;  /* 0x000000a384137220 */ /* 0x000fe20000410000 */
[----:B------:R-:W-:Y:S02]  /*d410*/  MOV R163, R39 ;  /* 0x0000002700a37202 */ /* 0x000fe40000000f00 */
[----:B------:R-:W2:Y:S01]  /*d420*/  LDSM.16.MT88.4 R36, [R226] ;  /* 0x00000000e224783b */ /* 0x000ea20000004200 */
[----:B-1----:R-:W-:Y:S01]  /*d430*/  MOV R11, R13 ;  /* 0x0000000d000b7202 */ /* 0x002fe20000000f00 */
[----:B------:R-:W-:Y:S01]  /*d440*/  FMUL.FTZ R13, R2, R149 ;  /* 0x00000095020d7220 */ /* 0x000fe20000410000 */
[----:B------:R-:W-:Y:S01]  /*d450*/  F2FP.PACK_AB R145, R138, R139 ;  /* 0x0000008b8a91723e */ /* 0x000fe200000000ff */
[C---:B------:R-:W-:Y:S01]  /*d460*/  FMUL.FTZ R15, R0.reuse, R151 ;  /* 0x00000097000f7220 */ /* 0x040fe20000410000 */
[----:B------:R-:W-:Y:S01]  /*d470*/  MOV R153, R11 ;  /* 0x0000000b00997202 */ /* 0x000fe20000000f00 */
[----:B------:R-:W-:Y:S01]  /*d480*/  FMUL.FTZ R11, R0, R147 ;  /* 0x00000093000b7220 */ /* 0x000fe20000410000 */
[----:B------:R-:W-:Y:S01]  /*d490*/  F2FP.PACK_AB R147, R205, R209 ;  /* 0x000000d1cd93723e */ /* 0x000fe200000000ff */
[C---:B------:R-:W-:Y:S01]  /*d4a0*/  FMUL.FTZ R120, R2.reuse, R120 ;  /* 0x0000007802787220 */ /* 0x040fe20000410000 */
[----:B------:R-:W-:Y:S01]  /*d4b0*/  MOV R168, R26 ;  /* 0x0000001a00a87202 */ /* 0x000fe20000000f00 */
[C---:B------:R-:W-:Y:S02]  /*d4c0*/  FMUL.FTZ R121, R2.reuse, R121 ;  /* 0x0000007902797220 */ /* 0x040fe40000410000 */
[C---:B------:R-:W-:Y:S02]  /*d4d0*/  FMUL.FTZ R124, R2.reuse, R124 ;  /* 0x0000007c027c7220 */ /* 0x040fe40000410000 */
[----:B------:R-:W-:Y:S02]  /*d4e0*/  FMUL.FTZ R125, R2, R125 ;  /* 0x0000007d027d7220 */ /* 0x000fe40000410000 */
[----:B------:R-:W-:Y:S02]  /*d4f0*/  IMAD.MOV.U32 R176, RZ, RZ, R54 ;  /* 0x000000ffffb07224 */ /* 0x000fe400078e0036 */
[C---:B------:R-:W-:Y:S01]  /*d500*/  FMUL.FTZ R26, R0.reuse, R154 ;  /* 0x0000009a001a7220 */ /* 0x040fe20000410000 */
[----:B------:R-:W-:Y:S01]  /*d510*/  MOV R154, R55 ;  /* 0x00000037009a7202 */ /* 0x000fe20000000f00 */
[C---:B------:R-:W-:Y:S01]  /*d520*/  FMUL.FTZ R30, R0.reuse, R158 ;  /* 0x0000009e001e7220 */ /* 0x040fe20000410000 */
[----:B------:R-:W-:Y:S01]  /*d530*/  MOV R158, R49 ;  /* 0x00000031009e7202 */ /* 0x000fe20000000f00 */
[--C-:B------:R-:W-:Y:S01]  /*d540*/  FFMA.FTZ R248, R31, c[0x0][0x2d0], -R3.reuse ;  /* 0x0000b4001ff87a23 */ /* 0x100fe20000010803 */
[----:B------:R-:W-:Y:S01]  /*d550*/  MUFU.EX2 R176, R176 ;  /* 0x000000b000b07308 */ /* 0x000fe20000000800 */
[----:B------:R-:W-:Y:S01]  /*d560*/  FMUL.FTZ R31, R0, R159 ;  /* 0x0000009f001f7220 */ /* 0x000fe20000410000 */
[----:B------:R-:W-:Y:S01]  /*d570*/  MOV R159, R64 ;  /* 0x00000040009f7202 */ /* 0x000fe20000000f00 */
[--C-:B------:R-:W-:Y:S02]  /*d580*/  FFMA.FTZ R247, R42, c[0x0][0x2d0], -R3.reuse ;  /* 0x0000b4002af77a23 */ /* 0x100fe40000010803 */
[C---:B------:R-:W-:Y:S02]  /*d590*/  FMUL.FTZ R42, R0.reuse, R166 ;  /* 0x000000a6002a7220 */ /* 0x040fe40000410000 */
[--C-:B------:R-:W-:Y:S02]  /*d5a0*/  FFMA.FTZ R246, R43, c[0x0][0x2d0], -R3.reuse ;  /* 0x0000b4002bf67a23 */ /* 0x100fe40000010803 */
[----:B------:R-:W-:Y:S01]  /*d5b0*/  FMUL.FTZ R43, R0, R167 ;  /* 0x000000a7002b7220 */ /* 0x000fe20000410000 */
[----:B------:R-:W-:Y:S01]  /*d5c0*/  MUFU.EX2 R248, R248 ;  /* 0x000000f800f87308 */ /* 0x000fe20000000800 */
[--C-:B------:R-:W-:Y:S02]  /*d5d0*/  FFMA.FTZ R245, R46, c[0x0][0x2d0], -R3.reuse ;  /* 0x0000b4002ef57a23 */ /* 0x100fe40000010803 */
[C---:B------:R-:W-:Y:S02]  /*d5e0*/  FMUL.FTZ R46, R0.reuse, R170 ;  /* 0x000000aa002e7220 */ /* 0x040fe40000410000 */
[--C-:B------:R-:W-:Y:S02]  /*d5f0*/  FFMA.FTZ R223, R47, c[0x0][0x2d0], -R3.reuse ;  /* 0x0000b4002fdf7a23 */ /* 0x100fe40000010803 */
[----:B------:R-:W-:Y:S02]  /*d600*/  FMUL.FTZ R47, R0, R171 ;  /* 0x000000ab002f7220 */ /* 0x000fe40000410000 */
[----:B------:R-:W-:Y:S01]  /*d610*/  IMAD.MOV.U32 R164, RZ, RZ, R48 ;  /* 0x000000ffffa47224 */ /* 0x000fe200078e0030 */
[----:B------:R-:W-:Y:S01]  /*d620*/  MUFU.EX2 R171, R212 ;  /* 0x000000d400ab7308 */ /* 0x000fe20000000800 */
[C---:B------:R-:W-:Y:S02]  /*d630*/  FMUL.FTZ R48, R133.reuse, R192 ;  /* 0x000000c085307220 */ /* 0x040fe40000410000 */
[----:B------:R-:W-:Y:S02]  /*d640*/  FMUL.FTZ R49, R133, R193 ;  /* 0x000000c185317220 */ /* 0x000fe40000410000 */
[--C-:B------:R-:W-:Y:S02]  /*d650*/  FFMA.FTZ R58, R58, c[0x0][0x2d0], -R3.reuse ;  /* 0x0000b4003a3a7a23 */ /* 0x100fe40000010803 */
[--C-:B------:R-:W-:Y:S02]  /*d660*/  FFMA.FTZ R59, R59, c[0x0][0x2d0], -R3.reuse ;  /* 0x0000b4003b3b7a23 */ /* 0x100fe40000010803 */
[--C-:B------:R-:W-:Y:S01]  /*d670*/  FFMA.FTZ R62, R62, c[0x0][0x2d0], -R3.reuse ;  /* 0x0000b4003e3e7a23 */ /* 0x100fe20000010803 */
[----:B------:R-:W-:Y:S01]  /*d680*/  MOV R169, R58 ;  /* 0x0000003a00a97202 */ /* 0x000fe20000000f00 */
[C---:B------:R-:W-:Y:S01]  /*d690*/  FMUL.FTZ R58, R0.reuse, R178 ;  /* 0x000000b2003a7220 */ /* 0x040fe20000410000 */
[----:B------:R-:W-:Y:S01]  /*d6a0*/  MOV R165, R59 ;  /* 0x0000003b00a57202 */ /* 0x000fe20000000f00 */
[C---:B------:R-:W-:Y:S01]  /*d6b0*/  FMUL.FTZ R59, R0.reuse, R179 ;  /* 0x000000b3003b7220 */ /* 0x040fe20000410000 */
[----:B------:R-:W-:Y:S01]  /*d6c0*/  MUFU.EX2 R164, R164 ;  /* 0x000000a400a47308 */ /* 0x000fe20000000800 */
[----:B------:R-:W-:Y:S02]  /*d6d0*/  FFMA.FTZ R3, R63, c[0x0][0x2d0], -R3 ;  /* 0x0000b4003f037a23 */ /* 0x000fe40000010803 */
[C---:B------:R-:W-:Y:S02]  /*d6e0*/  FMUL.FTZ R63, R0.reuse, R183 ;  /* 0x000000b7003f7220 */ /* 0x040fe40000410000 */
[C---:B------:R-:W-:Y:S01]  /*d6f0*/  FMUL.FTZ R64, R133.reuse, R200 ;  /* 0x000000c885407220 */ /* 0x040fe20000410000 */
[----:B------:R-:W-:Y:S01]  /*d700*/  MOV R200, R157 ;  /* 0x0000009d00c87202 */ /* 0x000fe20000000f00 */
[C---:B------:R-:W-:Y:S02]  /*d710*/  FMUL.FTZ R74, R0.reuse, R74 ;  /* 0x0000004a004a7220 */ /* 0x040fe40000410000 */
        /* <DEDUP_REMOVED lines=17> */
[----:B------:R-:W-:Y:S03]  /*d830*/  FMUL.FTZ R127, R0, R127 ;  /* 0x0000007f007f7220 */ /* 0x000fe60000410000 */
[----:B------:R-:W-:Y:S10]  /*d840*/  MUFU.EX2 R247, R247 ;  /* 0x000000f700f77308 */ /* 0x000ff40000000800 */
[----:B------:R-:W-:Y:S10]  /*d850*/  MUFU.EX2 R246, R246 ;  /* 0x000000f600f67308 */ /* 0x000ff40000000800 */
[----:B------:R-:W-:Y:S10]  /*d860*/  MUFU.EX2 R245, R245 ;  /* 0x000000f500f57308 */ /* 0x000ff40000000800 */
[----:B------:R-:W-:Y:S01]  /*d870*/  MUFU.EX2 R223, R223 ;  /* 0x000000df00df7308 */ /* 0x000fe20000000800 */
[----:B---3--:R-:W-:Y:S02]  /*d880*/  FFMA.FTZ R210, R133, R210, R208 ;  /* 0x000000d285d27223 */ /* 0x008fe400000100d0 */
[----:B----4-:R-:W-:Y:S01]  /*d890*/  FFMA.FTZ R208, R132, R24, R207 ;  /* 0x0000001884d07223 */ /* 0x010fe200000100cf */
[----:B------:R-:W-:Y:S01]  /*d8a0*/  MOV R207, R62 ;  /* 0x0000003e00cf7202 */ /* 0x000fe20000000f00 */
[----:B------:R-:W-:Y:S01]  /*d8b0*/  FMUL.FTZ R24, R2, R152 ;  /* 0x0000009802187220 */ /* 0x000fe20000410000 */
[----:B------:R-:W-:Y:S01]  /*d8c0*/  MOV R152, R10 ;  /* 0x0000000a00987202 */ /* 0x000fe20000000f00 */
[C---:B------:R-:W-:Y:S01]  /*d8d0*/  FMUL.FTZ R10, R0.reuse, R146 ;  /* 0x00000092000a7220 */ /* 0x040fe20000410000 */
[----:B------:R-:W-:Y:S01]  /*d8e0*/  F2FP.PACK_AB R146, R51, R214 ;  /* 0x000000d63392723e */ /* 0x000fe200000000ff */
[----:B------:R-:W-:Y:S06]  /*d8f0*/  FMUL.FTZ R62, R0, R182 ;  /* 0x000000b6003e7220 */ /* 0x000fec0000410000 */
[C---:B------:R-:W-:Y:S07]  /*d900*/  HMMA.16816.F32 R8, R144.reuse, R20, R8 ;  /* 0x000000149008723c */ /* 0x040fee0000001808 */
[C---:B------:R-:W-:Y:S01]  /*d910*/  FMUL.FTZ R20, R133.reuse, R172 ;  /* 0x000000ac85147220 */ /* 0x040fe20000410000 */
[----:B------:R-:W-:Y:S01]  /*d920*/  MOV R172, R34 ;  /* 0x0000002200ac7202 */ /* 0x000fe20000000f00 */
[C---:B------:R-:W-:Y:S03]  /*d930*/  FMUL.FTZ R21, R133.reuse, R173 ;  /* 0x000000ad85157220 */ /* 0x040fe60000410000 */
[C---:B------:R-:W-:Y:S01]  /*d940*/  FMUL.FTZ R34, R132.reuse, R186 ;  /* 0x000000ba84227220 */ /* 0x040fe20000410000 */
[----:B------:R-:W-:Y:S01]  /*d950*/  MOV R173, R35 ;  /* 0x0000002300ad7202 */ /* 0x000fe20000000f00 */
[C---:B------:R-:W-:Y:S01]  /*d960*/  FMUL.FTZ R35, R132.reuse, R187 ;  /* 0x000000bb84237220 */ /* 0x040fe20000410000 */
[----:B------:R-:W-:Y:S01]  /*d970*/  MOV R187, R50 ;  /* 0x0000003200bb7202 */ /* 0x000fe20000000f00 */
[----:B------:R-:W-:Y:S01]  /*d980*/  FMUL.FTZ R50, R132, R194 ;  /* 0x000000c284327220 */ /* 0x000fe20000410000 */
[----:B------:R-:W-:Y:S01]  /*d990*/  MOV R186, R65 ;  /* 0x0000004100ba7202 */ /* 0x000fe20000000f00 */
[----:B------:R-:W-:Y:S01]  /*d9a0*/  FMUL.FTZ R65, R133, R201 ;  /* 0x000000c985417220 */ /* 0x000fe20000410000 */
[----:B------:R-:W-:Y:S02]  /*d9b0*/  MOV R194, R161 ;  /* 0x000000a100c27202 */ /* 0x000fe40000000f00 */
[----:B------:R-:W-:Y:S02]  /*d9c0*/  MOV R161, R181 ;  /* 0x000000b500a17202 */ /* 0x000fe40000000f00 */
[----:B------:R-:W-:Y:S02]  /*d9d0*/  MOV R181, R156 ;  /* 0x0000009c00b57202 */ /* 0x000fe40000000f00 */
[----:B------:R-:W-:Y:S10]  /*d9e0*/  MUFU.EX2 R194, R194 ;  /* 0x000000c200c27308 */ /* 0x000ff40000000800 */
[----:B------:R-:W-:Y:S01]  /*d9f0*/  MUFU.EX2 R181, R181 ;  /* 0x000000b500b57308 */ /* 0x000fe20000000800 */
[----:B--2---:R-:W-:Y:S02]  /*da00*/  FFMA.FTZ R2, R2, R14, R16 ;  /* 0x0000000e02027223 */ /* 0x004fe40000010010 */
[----:B------:R-:W-:Y:S02]  /*da10*/  FMUL.FTZ R14, R0, R150 ;  /* 0x00000096000e7220 */ /* 0x000fe40000410000 */
[----:B------:R-:W-:Y:S01]  /*da20*/  LDSM.16.MT88.4 R148, [R228] ;  /* 0x00000000e494783b */ /* 0x000fe20000004200 */
[----:B------:R-:W-:Y:S02]  /*da30*/  FADD.FTZ R2, R213, R2 ;  /* 0x00000002d5027221 */ /* 0x000fe40000010000 */
[C---:B------:R-:W-:Y:S01]  /*da40*/  FMUL.FTZ R16, R133.reuse, R160 ;  /* 0x000000a085107220 */ /* 0x040fe20000410000 */
[----:B------:R-:W-:Y:S01]  /*da50*/  MOV R160, R33 ;  /* 0x0000002100a07202 */ /* 0x000fe20000000f00 */
[-C--:B------:R-:W-:Y:S03]  /*da60*/  HMMA.16816.F32 R12, R144, R22.reuse, R12 ;  /* 0x00000016900c723c */ /* 0x080fe6000000180c */
[C---:B------:R-:W-:Y:S02]  /*da70*/  FMUL.FTZ R33, R133.reuse, R185 ;  /* 0x000000b985217220 */ /* 0x040fe40000410000 */
[----:B------:R-:W-:Y:S03]  /*da80*/  IMAD.MOV.U32 R185, RZ, RZ, R52 ;  /* 0x000000ffffb97224 */ /* 0x000fe600078e0034 */
[C---:B------:R-:W-:Y:S07]  /*da90*/  HMMA.16816.F32 R16, R140.reuse, R22, R16 ;  /* 0x000000168c10723c */ /* 0x040fee0000001810 */
[C---:B------:R-:W-:Y:S01]  /*daa0*/  FMUL.FTZ R22, R132.reuse, R174 ;  /* 0x000000ae84167220 */ /* 0x040fe20000410000 */
[----:B------:R-:W-:Y:S01]  /*dab0*/  MOV R174, R53 ;  /* 0x0000003500ae7202 */ /* 0x000fe20000000f00 */
[----:B------:R-:W-:Y:S01]  /*dac0*/  FMUL.FTZ R23, R132, R175 ;  /* 0x000000af84177220 */ /* 0x000fe20000410000 */
[----:B------:R-:W1:Y:S02]  /*dad0*/  LDSM.16.MT88.4 R52, [R229] ;  /* 0x00000000e534783b */ /* 0x000e640000004200 */
[----:B------:R-:W-:Y:S01]  /*dae0*/  MOV R175, R27 ;  /* 0x0000001b00af7202 */ /* 0x000fe20000000f00 */
[----:B------:R-:W-:Y:S01]  /*daf0*/  FMUL.FTZ R27, R0, R155 ;  /* 0x0000009b001b7220 */ /* 0x000fe20000410000 */
[----:B------:R-:W-:Y:S01]  /*db00*/  MOV R155, R32 ;  /* 0x00000020009b7202 */ /* 0x000fe20000000f00 */
[C---:B------:R-:W-:Y:S01]  /*db10*/  FMUL.FTZ R32, R133.reuse, R184 ;  /* 0x000000b885207220 */ /* 0x040fe20000410000 */
[-C--:B------:R-:W-:Y:S01]  /*db20*/  HMMA.16816.F32 R20, R140, R36.reuse, R20 ;  /* 0x000000248c14723c */ /* 0x080fe20000001814 */
[----:B------:R-:W-:Y:S02]  /*db30*/  MUFU.EX2 R174, R174 ;  /* 0x000000ae00ae7308 */ /* 0x000fe40000000800 */
[----:B------:R-:W-:Y:S01]  /*db40*/  MOV R184, R66 ;  /* 0x0000004200b87202 */ /* 0x000fe20000000f00 */
[C---:B------:R-:W-:Y:S01]  /*db50*/  FMUL.FTZ R66, R132.reuse, R202 ;  /* 0x000000ca84427220 */ /* 0x040fe20000410000 */
[----:B------:R-:W-:Y:S02]  /*db60*/  MOV R166, R175 ;  /* 0x000000af00a67202 */ /* 0x000fe40000000f00 */
[----:B------:R-:W-:Y:S01]  /*db70*/  MOV R175, R162 ;  /* 0x000000a200af7202 */ /* 0x000fe20000000f00 */
[C---:B------:R-:W-:Y:S03]  /*db80*/  HMMA.16816.F32 R24, R144.reuse, R36, R24 ;  /* 0x000000249018723c */ /* 0x040fe60000001818 */
[----:B------:R-:W-:Y:S01]  /*db90*/  MUFU.EX2 R184, R184 ;  /* 0x000000b800b87308 */ /* 0x000fe20000000800 */
[----:B------:R-:W-:Y:S02]  /*dba0*/  MOV R162, R177 ;  /* 0x000000b100a27202 */ /* 0x000fe40000000f00 */
[----:B------:R-:W-:Y:S01]  /*dbb0*/  MOV R167, R166 ;  /* 0x000000a600a77202 */ /* 0x000fe20000000f00 */
[C---:B------:R-:W-:Y:S01]  /*dbc0*/  FMUL.FTZ R36, R133.reuse, R188 ;  /* 0x000000bc85247220 */ /* 0x040fe20000410000 */
[-C--:B------:R-:W-:Y:S04]  /*dbd0*/  HMMA.16816.F32 R28, R144, R38.reuse, R28 ;  /* 0x00000026901c723c */ /* 0x080fe8000000181c */
[C---:B------:R-:W-:Y:S01]  /*dbe0*/  FMUL.FTZ R37, R133.reuse, R189 ;  /* 0x000000bd85257220 */ /* 0x040fe20000410000 */
[----:B------:R-:W-:Y:S01]  /*dbf0*/  MUFU.EX2 R177, R252 ;  /* 0x000000fc00b17308 */ /* 0x000fe20000000800 */
[----:B------:R-:W-:Y:S01]  /*dc00*/  MOV R188, R51 ;  /* 0x0000003300bc7202 */ /* 0x000fe20000000f00 */
[C---:B------:R-:W-:Y:S01]  /*dc10*/  FMUL.FTZ R51, R132.reuse, R195 ;  /* 0x000000c384337220 */ /* 0x040fe20000410000 */
[C---:B------:R-:W-:Y:S04]  /*dc20*/  HMMA.16816.F32 R32, R140.reuse, R38, R32 ;  /* 0x000000268c20723c */ /* 0x040fe80000001820 */
[----:B------:R-:W-:Y:S01]  /*dc30*/  MOV R189, R67 ;  /* 0x0000004300bd7202 */ /* 0x000fe20000000f00 */
[C---:B------:R-:W-:Y:S01]  /*dc40*/  FMUL.FTZ R67, R132.reuse, R203 ;  /* 0x000000cb84437220 */ /* 0x040fe20000410000 */
[----:B------:R-:W-:Y:S01]  /*dc50*/  MOV R170, R167 ;  /* 0x000000a700aa7202 */ /* 0x000fe20000000f00 */
[C---:B------:R-:W-:Y:S01]  /*dc60*/  FMUL.FTZ R38, R132.reuse, R190 ;  /* 0x000000be84267220 */ /* 0x040fe20000410000 */
[----:B------:R-:W-:Y:S01]  /*dc70*/  MOV R190, R155 ;  /* 0x0000009b00be7202 */ /* 0x000fe20000000f00 */
[C---:B------:R-:W-:Y:S01]  /*dc80*/  FMUL.FTZ R39, R132.reuse, R191 ;  /* 0x000000bf84277220 */ /* 0x040fe20000410000 */
[----:B------:R-:W-:Y:S02]  /*dc90*/  MUFU.EX2 R175, R175 ;  /* 0x000000af00af7308 */ /* 0x000fe40000000800 */
[----:B------:R-:W-:Y:S01]  /*dca0*/  MOV R191, R185 ;  /* 0x000000b900bf7202 */ /* 0x000fe20000000f00 */
[----:B------:R-:W-:Y:S01]  /*dcb0*/  IMAD.MOV.U32 R185, RZ, RZ, R129 ;  /* 0x000000ffffb97224 */ /* 0x000fe200078e0081 */
[----:B------:R-:W-:Y:S01]  /*dcc0*/  MOV R155, R154 ;  /* 0x0000009a009b7202 */ /* 0x000fe20000000f00 */
[----:B------:R-:W2:Y:S01]  /*dcd0*/  LDL.LU R129, [R1+0x74] ;  /* 0x0000740001817983 */ /* 0x000ea20000300800 */
[-C--:B-1----:R-:W-:Y:S03]  /*dce0*/  HMMA.16816.F32 R36, R140, R52.reuse, R36 ;  /* 0x000000348c24723c */ /* 0x082fe60000001824 */
[----:B------:R-:W-:Y:S02]  /*dcf0*/  MOV R154, R163 ;  /* 0x000000a3009a7202 */ /* 0x000fe40000000f00 */
[----:B------:R-:W-:Y:S02]  /*dd00*/  MOV R163, R169 ;  /* 0x000000a900a37202 */ /* 0x000fe40000000f00 */
[----:B------:R-:W-:Y:S01]  /*dd10*/  MUFU.EX2 R169, R219 ;  /* 0x000000db00a97308 */ /* 0x000fe20000000800 */
[C---:B------:R-:W-:Y:S04]  /*dd20*/  HMMA.16816.F32 R40, R144.reuse, R52, R40 ;  /* 0x000000349028723c */ /* 0x040fe80000001828 */
[----:B------:R-:W-:Y:S02]  /*dd30*/  MOV R166, R189 ;  /* 0x000000bd00a67202 */ /* 0x000fe40000000f00 */
[----:B------:R-:W-:Y:S01]  /*dd40*/  MOV R189, R188 ;  /* 0x000000bc00bd7202 */ /* 0x000fe20000000f00 */
[C---:B------:R-:W-:Y:S01]  /*dd50*/  FMUL.FTZ R52, R133.reuse, R196 ;  /* 0x000000c485347220 */ /* 0x040fe20000410000 */
[-C--:B------:R-:W-:Y:S04]  /*dd60*/  HMMA.16816.F32 R44, R144, R54.reuse, R44 ;  /* 0x00000036902c723c */ /* 0x080fe8000000182c */
[C---:B------:R-:W-:Y:S01]  /*dd70*/  FMUL.FTZ R53, R133.reuse, R197 ;  /* 0x000000c585357220 */ /* 0x040fe20000410000 */
[----:B------:R-:W-:Y:S01]  /*dd80*/  MOV R167, R166 ;  /* 0x000000a600a77202 */ /* 0x000fe20000000f00 */
[----:B------:R1:W-:Y:S01]  /*dd90*/  MUFU.EX2 R197, R170 ;  /* 0x000000aa00c57308 */ /* 0x0003e20000000800 */
[----:B------:R-:W-:Y:S01]  /*dda0*/  MOV R166, R189 ;  /* 0x000000bd00a67202 */ /* 0x000fe20000000f00 */
[C---:B------:R-:W-:Y:S04]  /*ddb0*/  HMMA.16816.F32 R48, R140.reuse, R54, R48 ;  /* 0x000000368c30723c */ /* 0x040fe80000001830 */
[----:B------:R-:W-:Y:S02]  /*ddc0*/  MOV R188, R187 ;  /* 0x000000bb00bc7202 */ /* 0x000fe40000000f00 */
[----:B------:R-:W-:Y:S01]  /*ddd0*/  MOV R187, R186 ;  /* 0x000000ba00bb7202 */ /* 0x000fe20000000f00 */
[C---:B------:R-:W-:Y:S01]  /*dde0*/  FMUL.FTZ R54, R132.reuse, R198 ;  /* 0x000000c684367220 */ /* 0x040fe20000410000 */
[----:B------:R-:W-:Y:S01]  /*ddf0*/  MOV R186, R159 ;  /* 0x0000009f00ba7202 */ /* 0x000fe20000000f00 */
[----:B------:R-:W-:Y:S03]  /*de00*/  FMUL.FTZ R55, R132, R199 ;  /* 0x000000c784377220 */ /* 0x000fe60000410000 */
[----:B------:R-:W-:Y:S02]  /*de10*/  MOV R199, R153 ;  /* 0x0000009900c77202 */ /* 0x000fe40000000f00 */
[----:B------:R-:W-:Y:S02]  /*de20*/  MOV R192, R167 ;  /* 0x000000a700c07202 */ /* 0x000fe40000000f00 */
[-C--:B------:R-:W-:Y:S02]  /*de30*/  HMMA.16816.F32 R52, R140, R148.reuse, R52 ;  /* 0x000000948c34723c */ /* 0x080fe40000001834 */
[----:B------:R-:W-:Y:S01]  /*de40*/  MUFU.EX2 R199, R199 ;  /* 0x000000c700c77308 */ /* 0x000fe20000000800 */
[----:B------:R-:W-:Y:S02]  /*de50*/  MOV R193, R166 ;  /* 0x000000a600c17202 */ /* 0x000fe40000000f00 */
[----:B------:R-:W-:Y:S02]  /*de60*/  MOV R201, R192 ;  /* 0x000000c000c97202 */ /* 0x000fe40000000f00 */
[----:B------:R-:W-:Y:S01]  /*de70*/  MOV R198, R193 ;  /* 0x000000c100c67202 */ /* 0x000fe20000000f00 */
[C---:B------:R-:W-:Y:S04]  /*de80*/  HMMA.16816.F32 R56, R144.reuse, R148, R56 ;  /* 0x000000949038723c */ /* 0x040fe80000001838 */
[----:B------:R-:W-:Y:S01]  /*de90*/  MUFU.EX2 R192, R161 ;  /* 0x000000a100c07308 */ /* 0x000fe20000000800 */
[----:B------:R-:W-:Y:S01]  /*dea0*/  MOV R159, R158 ;  /* 0x0000009e009f7202 */ /* 0x000fe20000000f00 */
[----:B------:R-:W-:Y:S01]  /*deb0*/  IMAD.MOV.U32 R202, RZ, RZ, R198 ;  /* 0x000000ffffca7224 */ /* 0x000fe200078e00c6 */
[----:B------:R-:W-:Y:S01]  /*dec0*/  MOV R158, R165 ;  /* 0x000000a5009e7202 */ /* 0x000fe20000000f00 */
[-C--:B------:R-:W-:Y:S04]  /*ded0*/  HMMA.16816.F32 R60, R144, R150.reuse, R60 ;  /* 0x00000096903c723c */ /* 0x080fe8000000183c */
[----:B------:R-:W-:Y:S01]  /*dee0*/  IMAD.MOV.U32 R165, RZ, RZ, R130 ;  /* 0x000000ffffa57224 */ /* 0x000fe200078e0082 */
[----:B------:R-:W-:Y:S01]  /*def0*/  MOV R198, R190 ;  /* 0x000000be00c67202 */ /* 0x000fe20000000f00 */
[----:B------:R-:W3:Y:S01]  /*df00*/  LDL.LU R130, [R1+0x70] ;  /* 0x0000700001827983 */ /* 0x000ee20000300800 */
[----:B------:R-:W-:Y:S01]  /*df10*/  MOV R190, R162 ;  /* 0x000000a200be7202 */ /* 0x000fe20000000f00 */
[C---:B------:R-:W-:Y:S02]  /*df20*/  HMMA.16816.F32 R64, R140.reuse, R150, R64 ;  /* 0x000000968c40723c */ /* 0x040fe40000001840 */
[----:B------:R-:W4:Y:S02]  /*df30*/  LDSM.16.MT88.4 R148, [R225+0x2000] ;  /* 0x00200000e194783b */ /* 0x000f240000004200 */
[----:B------:R-:W-:Y:S02]  /*df40*/  MOV R189, R188 ;  /* 0x000000bc00bd7202 */ /* 0x000fe40000000f00 */
[----:B------:R-:W-:Y:S02]  /*df50*/  MOV R188, R187 ;  /* 0x000000bb00bc7202 */ /* 0x000fe40000000f00 */
[----:B------:R-:W-:Y:S04]  /*df60*/  MOV R187, R186 ;  /* 0x000000ba00bb7202 */ /* 0x000fe80000000f00 */
[----:B------:R-:W-:Y:S02]  /*df70*/  MOV R167, R188 ;  /* 0x000000bc00a77202 */ /* 0x000fe40000000f00 */
[----:B------:R-:W-:Y:S02]  /*df80*/  MOV R166, R187 ;  /* 0x000000bb00a67202 */ /* 0x000fe40000000f00 */
[----:B------:R-:W-:Y:S01]  /*df90*/  MOV R186, R159 ;  /* 0x0000009f00ba7202 */ /* 0x000fe20000000f00 */
[----:B------:R-:W-:Y:S01]  /*dfa0*/  IMAD.MOV.U32 R183, RZ, RZ, R167 ;  /* 0x000000ffffb77224 */ /* 0x000fe200078e00a7 */
[----:B------:R-:W-:Y:S01]  /*dfb0*/  MOV R159, R158 ;  /* 0x0000009e009f7202 */ /* 0x000fe20000000f00 */
[----:B------:R-:W-:Y:S01]  /*dfc0*/  IMAD.MOV.U32 R158, RZ, RZ, R155 ;  /* 0x000000ffff9e7224 */ /* 0x000fe200078e009b */
[----:B------:R-:W-:Y:S02]  /*dfd0*/  MOV R155, R173 ;  /* 0x000000ad009b7202 */ /* 0x000fe40000000f00 */
[----:B------:R-:W-:Y:S02]  /*dfe0*/  MOV R173, R172 ;  /* 0x000000ac00ad7202 */ /* 0x000fe40000000f00 */
[----:B------:R-:W-:Y:S02]  /*dff0*/  MOV R172, R131 ;  /* 0x0000008300ac7202 */ /* 0x000fe40000000f00 */
[----:B------:R-:W3:Y:S01]  /*e000*/  LDL.LU R131, [R1+0x6c] ;  /* 0x00006c0001837983 */ /* 0x000ee20000300800 */
[----:B------:R-:W-:Y:S02]  /*e010*/  MOV R188, R159 ;  /* 0x0000009f00bc7202 */ /* 0x000fe40000000f00 */
[----:B------:R-:W-:Y:S02]  /*e020*/  MOV R159, R173 ;  /* 0x000000ad009f7202 */ /* 0x000fe40000000f00 */
[----:B------:R-:W-:Y:S01]  /*e030*/  MOV R187, R158 ;  /* 0x0000009e00bb7202 */ /* 0x000fe20000000f00 */
[----:B------:R-:W-:Y:S01]  /*e040*/  MUFU.EX2 R173, R220 ;  /* 0x000000dc00ad7308 */ /* 0x000fe20000000800 */
[----:B------:R-:W-:Y:S02]  /*e050*/  MOV R158, R172 ;  /* 0x000000ac009e7202 */ /* 0x000fe40000000f00 */
[----:B------:R-:W-:Y:S02]  /*e060*/  MOV R196, R166 ;  /* 0x000000a600c47202 */ /* 0x000fe40000000f00 */
[----:B------:R-:W-:Y:S02]  /*e070*/  MOV R166, R188 ;  /* 0x000000bc00a67202 */ /* 0x000fe40000000f00 */
[----:B------:R-:W-:Y:S02]  /*e080*/  MOV R188, R152 ;  /* 0x0000009800bc7202 */ /* 0x000fe40000000f00 */
[----:B-1----:R-:W-:Y:S01]  /*e090*/  MOV R170, R189 ;  /* 0x000000bd00aa7202 */ /* 0x002fe20000000f00 */
[-C--:B----4-:R-:W-:Y:S01]  /*e0a0*/  HMMA.16816.F32 R68, R140, R148.reuse, R68 ;  /* 0x000000948c44723c */ /* 0x090fe20000001844 */
[----:B------:R-:W1:Y:S02]  /*e0b0*/  MUFU.EX2 R172, R211 ;  /* 0x000000d300ac7308 */ /* 0x000e640000000800 */
[----:B------:R-:W-:Y:S01]  /*e0c0*/  IMAD.MOV.U32 R189, RZ, RZ, R186 ;  /* 0x000000ffffbd7224 */ /* 0x000fe200078e00ba */
[----:B------:R-:W-:Y:S02]  /*e0d0*/  MOV R186, R155 ;  /* 0x0000009b00ba7202 */ /* 0x000fe40000000f00 */
[----:B------:R-:W-:Y:S02]  /*e0e0*/  MOV R155, R168 ;  /* 0x000000a8009b7202 */ /* 0x000fe40000000f00 */
[C---:B------:R-:W-:Y:S03]  /*e0f0*/  HMMA.16816.F32 R72, R144.reuse, R148, R72 ;  /* 0x000000949048723c */ /* 0x040fe60000001848 */
[----:B------:R-:W4:Y:S01]  /*e100*/  MUFU.EX2 R168, R249 ;  /* 0x000000f900a87308 */ /* 0x000f220000000800 */
[----:B------:R-:W-:Y:S02]  /*e110*/  MOV R193, R155 ;  /* 0x0000009b00c17202 */ /* 0x000fe40000000f00 */
[----:B------:R-:W-:Y:S02]  /*e120*/  MOV R167, R189 ;  /* 0x000000bd00a77202 */ /* 0x000fe40000000f00 */
[-C--:B------:R-:W-:Y:S04]  /*e130*/  HMMA.16816.F32 R76, R144, R150.reuse, R76 ;  /* 0x00000096904c723c */ /* 0x080fe8000000184c */
[----:B------:R-:W-:Y:S01]  /*e140*/  MOV R189, R159 ;  /* 0x0000009f00bd7202 */ /* 0x000fe20000000f00 */
[----:B------:R-:W-:Y:S01]  /*e150*/  MUFU.EX2 R193, R193 ;  /* 0x000000c100c17308 */ /* 0x000fe20000000800 */
[----:B------:R-:W-:Y:S02]  /*e160*/  MOV R182, R170 ;  /* 0x000000aa00b67202 */ /* 0x000fe40000000f00 */
[C---:B------:R-:W-:Y:S01]  /*e170*/  HMMA.16816.F32 R80, R140.reuse, R150, R80 ;  /* 0x000000968c50723c */ /* 0x040fe20000001850 */
[----:B------:R-:W1:Y:S03]  /*e180*/  LDSM.16.MT88.4 R148, [R226+0x2000] ;  /* 0x00200000e294783b */ /* 0x000e660000004200 */
[----:B------:R-:W-:Y:S01]  /*e190*/  MOV R170, R187 ;  /* 0x000000bb00aa7202 */ /* 0x000fe20000000f00 */
[----:B------:R-:W-:Y:S01]  /*e1a0*/  IMAD.MOV.U32 R187, RZ, RZ, R154 ;  /* 0x000000ffffbb7224 */ /* 0x000fe200078e009a */
[----:B------:R-:W-:Y:S01]  /*e1b0*/  MOV R195, R186 ;  /* 0x000000ba00c37202 */ /* 0x000fe20000000f00 */
[----:B------:R-:W-:Y:S01]  /*e1c0*/  MUFU.EX2 R189, R189 ;  /* 0x000000bd00bd7308 */ /* 0x000fe20000000800 */
[----:B------:R-:W-:Y:S01]  /*e1d0*/  MOV R186, R158 ;  /* 0x0000009e00ba7202 */ /* 0x000fe20000000f00 */
[----:B------:R-:W-:Y:S03]  /*e1e0*/  LDSM.16.MT88.4 R152, [R226+0x800] ;  /* 0x00080000e298783b */ /* 0x000fe60000004200 */
[----:B------:R-:W-:Y:S02]  /*e1f0*/  MOV R203, R182 ;  /* 0x000000b600cb7202 */ /* 0x000fe40000000f00 */
[----:B------:R-:W-:Y:S02]  /*e200*/  MOV R182, R163 ;  /* 0x000000a300b67202 */ /* 0x000fe40000000f00 */
[----:B------:R-:W-:Y:S01]  /*e210*/  MOV R252, R183 ;  /* 0x000000b700fc7202 */ /* 0x000fe20000000f00 */
[----:B------:R-:W-:Y:S01]  /*e220*/  LDSM.16.MT88.4 R156, [R229+0x800] ;  /* 0x00080000e59c783b */ /* 0x000fe20000004200 */
[----:B------:R-:W-:Y:S01]  /*e230*/  MUFU.EX2 R187, R187 ;  /* 0x000000bb00bb7308 */ /* 0x000fe20000000800 */
[----:B------:R-:W-:Y:S02]  /*e240*/  MOV R183, R191 ;  /* 0x000000bf00b77202 */ /* 0x000fe40000000f00 */
[----:B------:R-:W-:Y:S07]  /*e250*/  MOV R191, R185 ;  /* 0x000000b900bf7202 */ /* 0x000fee0000000f00 */
[----:B------:R4:W-:Y:S10]  /*e260*/  MUFU.EX2 R185, R160 ;  /* 0x000000a000b97308 */ /* 0x0009f40000000800 */
[----:B------:R-:W-:Y:S01]  /*e270*/  MUFU.EX2 R186, R186 ;  /* 0x000000ba00ba7308 */ /* 0x000fe20000000800 */
[-C--:B-1----:R-:W-:Y:S09]  /*e280*/  HMMA.16816.F32 R84, R140, R148.reuse, R84 ;  /* 0x000000948c54723c */ /* 0x082ff20000001854 */
[----:B------:R-:W-:Y:S01]  /*e290*/  MUFU.EX2 R195, R195 ;  /* 0x000000c300c37308 */ /* 0x000fe20000000800 */
[C---:B------:R-:W-:Y:S01]  /*e2a0*/  HMMA.16816.F32 R88, R144.reuse, R148, R88 ;  /* 0x000000949058723c */ /* 0x040fe20000001858 */
[----:B----4-:R-:W-:Y:S07]  /*e2b0*/  LDSM.16.MT88.4 R160, [R226+0x1000] ;  /* 0x00100000e2a0783b */ /* 0x010fee0000004200 */
[-C--:B------:R-:W-:Y:S01]  /*e2c0*/  HMMA.16816.F32 R92, R144, R150.reuse, R92 ;  /* 0x00000096905c723c */ /* 0x080fe2000000185c */
[----:B------:R-:W-:Y:S07]  /*e2d0*/  MUFU.EX2 R188, R188 ;  /* 0x000000bc00bc7308 */ /* 0x000fee0000000800 */
[C---:B------:R-:W-:Y:S01]  /*e2e0*/  HMMA.16816.F32 R96, R140.reuse, R150, R96 ;  /* 0x000000968c60723c */ /* 0x040fe20000001860 */
[----:B------:R-:W1:Y:S02]  /*e2f0*/  LDSM.16.MT88.4 R148, [R229+0x2000] ;  /* 0x00200000e594783b */ /* 0x000e640000004200 */
[----:B------:R-:W-:Y:S05]  /*e300*/  MUFU.EX2 R191, R191 ;  /* 0x000000bf00bf7308 */ /* 0x000fea0000000800 */
[-C--:B-1----:R-:W-:Y:S08]  /*e310*/  HMMA.16816.F32 R100, R140, R148.reuse, R100 ;  /* 0x000000948c64723c */ /* 0x082ff00000001864 */
[C---:B------:R-:W-:Y:S08]  /*e320*/  HMMA.16816.F32 R104, R144.reuse, R148, R104 ;  /* 0x000000949068723c */ /* 0x040ff00000001868 */
[-C--:B------:R-:W-:Y:S08]  /*e330*/  HMMA.16816.F32 R108, R144, R150.reuse, R108 ;  /* 0x00000096906c723c */ /* 0x080ff0000000186c */
[C---:B------:R-:W-:Y:S01]  /*e340*/  HMMA.16816.F32 R112, R140.reuse, R150, R112 ;  /* 0x000000968c70723c */ /* 0x040fe20000001870 */
[----:B------:R-:W1:Y:S03]  /*e350*/  LDSM.16.MT88.4 R148, [R228+0x2000] ;  /* 0x00200000e494783b */ /* 0x000e660000004200 */
[----:B--2---:R-:W-:Y:S04]  /*e360*/  FMUL.FTZ R129, R133, R129 ;  /* 0x0000008185817220 */ /* 0x004fe80000410000 */
[-C--:B-1----:R-:W-:Y:S04]  /*e370*/  HMMA.16816.F32 R116, R140, R148.reuse, R116 ;  /* 0x000000948c74723c */ /* 0x082fe80000001874 */
[----:B------:R-:W-:Y:S04]  /*e380*/  FADD.FTZ R133, R218, R210 ;  /* 0x000000d2da857221 */ /* 0x000fe80000010000 */
[C---:B------:R-:W-:Y:S01]  /*e390*/  HMMA.16816.F32 R120, R144.reuse, R148, R120 ;  /* 0x000000949078723c */ /* 0x040fe20000001878 */
[----:B------:R-:W2:Y:S06]  /*e3a0*/  LDL.LU R148, [R1+0x14] ;  /* 0x0000140001947983 */ /* 0x000eac0000300800 */
[----:B------:R-:W-:Y:S01]  /*e3b0*/  F2FP.PACK_AB R149, R172, R171 ;  /* 0x000000abac95723e */ /* 0x000fe200000000ff */
[-C--:B------:R-:W-:Y:S01]  /*e3c0*/  HMMA.16816.F32 R124, R144, R150.reuse, R124 ;  /* 0x00000096907c723c */ /* 0x080fe2000000187c */
[----:B------:R-:W1:Y:S03]  /*e3d0*/  LDSM.16.MT88.4 R144, [R225+0x800] ;  /* 0x00080000e190783b */ /* 0x000e660000004200 */
[C---:B---3--:R-:W-:Y:S02]  /*e3e0*/  FMUL.FTZ R130, R132.reuse, R130 ;  /* 0x0000008284827220 */ /* 0x048fe40000410000 */
[----:B------:R-:W-:Y:S02]  /*e3f0*/  FMUL.FTZ R131, R132, R131 ;  /* 0x0000008384837220 */ /* 0x000fe40000410000 */
[----:B------:R-:W-:Y:S05]  /*e400*/  FADD.FTZ R132, R216, R208 ;  /* 0x000000d0d8847221 */ /* 0x000fea0000010000 */
[----:B------:R-:W-:Y:S07]  /*e410*/  HMMA.16816.F32 R128, R140, R150, R128 ;  /* 0x000000968c80723c */ /* 0x000fee0000001880 */
[----:B------:R-:W-:Y:S02]  /*e420*/  F2FP.PACK_AB R140, R177, R164 ;  /* 0x000000a4b18c723e */ /* 0x000fe400000000ff */
[----:B------:R-:W-:Y:S03]  /*e430*/  F2FP.PACK_AB R142, R179, R178 ;  /* 0x000000b2b38e723e */ /* 0x000fe600000000ff */
[----:B------:R-:W-:Y:S02]  /*e440*/  F2FP.PACK_AB R141, R174, R169 ;  /* 0x000000a9ae8d723e */ /* 0x000fe400000000ff */
[----:B------:R-:W-:Y:S02]  /*e450*/  F2FP.PACK_AB R143, R197, R176 ;  /* 0x000000b0c58f723e */ /* 0x000fe400000000ff */
[----:B------:R-:W-:Y:S02]  /*e460*/  F2FP.PACK_AB R150, R180, R175 ;  /* 0x000000afb496723e */ /* 0x000fe400000000ff */
[----:B------:R-:W-:Y:S03]  /*e470*/  F2FP.PACK_AB R151, R248, R221 ;  /* 0x000000ddf897723e */ /* 0x000fe600000000ff */
[-C--:B-1----:R-:W-:Y:S03]  /*e480*/  HMMA.16816.F32 R4, R140, R144.reuse, R4 ;  /* 0x000000908c04723c */ /* 0x082fe60000001804 */
[----:B--2---:R-:W-:Y:S01]  /*e490*/  FFMA.FTZ R0, R0, R148, R139 ;  /* 0x0000009400007223 */ /* 0x004fe2000001008b */
[----:B------:R-:W-:Y:S03]  /*e4a0*/  F2FP.PACK_AB R148, R173, R168 ;  /* 0x000000a8ad94723e */ /* 0x000fe600000000ff */
[----:B------:R-:W-:Y:S02]  /*e4b0*/  FADD.FTZ R138, R138, R0 ;  /* 0x000000008a8a7221 */ /* 0x000fe40000010000 */
[----:B------:R-:W-:Y:S02]  /*e4c0*/  FADD.FTZ R0, R217, R133 ;  /* 0x00000085d9007221 */ /* 0x000fe40000010000 */
[C---:B------:R-:W-:Y:S01]  /*e4d0*/  HMMA.16816.F32 R8, R148.reuse, R144, R8 ;  /* 0x000000909408723c */ /* 0x040fe20000001808 */
[----:B------:R-:W-:Y:S03]  /*e4e0*/  LDSM.16.MT88.4 R216, [R226+0x3800] ;  /* 0x00380000e2d8783b */ /* 0x000fe60000004200 */
[----:B------:R-:W-:Y:S02]  /*e4f0*/  FADD.FTZ R133, R215, R132 ;  /* 0x00000084d7857221 */ /* 0x000fe40000010000 */
[----:B------:R-:W-:Y:S02]  /*e500*/  FADD.FTZ R132, R214, R2 ;  /* 0x00000002d6847221 */ /* 0x000fe40000010000 */
[-C--:B------:R-:W-:Y:S01]  /*e510*/  HMMA.16816.F32 R12, R148, R146.reuse, R12 ;  /* 0x00000092940c723c */ /* 0x080fe2000000180c */
[----:B------:R-:W-:Y:S03]  /*e520*/  LDSM.16.MT88.4 R212, [R225+0x3800] ;  /* 0x00380000e1d4783b */ /* 0x000fe60000004200 */
[----:B------:R-:W-:Y:S01]  /*e530*/  FADD.FTZ R132, R202, R132 ;  /* 0x00000084ca847221 */ /* 0x000fe20000010000 */
[----:B------:R-:W-:Y:S01]  /*e540*/  MOV R202, R201 ;  /* 0x000000c900ca7202 */ /* 0x000fe20000000f00 */
[----:B------:R-:W-:Y:S01]  /*e550*/  FADD.FTZ R2, R209, R138 ;  /* 0x0000008ad1027221 */ /* 0x000fe20000010000 */
[----:B------:R-:W-:Y:S01]  /*e560*/  MOV R201, R183 ;  /* 0x000000b700c97202 */ /* 0x000fe20000000f00 */
[C---:B------:R-:W-:Y:S01]  /*e570*/  HMMA.16816.F32 R16, R140.reuse, R146, R16 ;  /* 0x000000928c10723c */ /* 0x040fe20000001810 */
[----:B------:R-:W1:Y:S01]  /*e580*/  LDSM.16.MT88.4 R144, [R228+0x800] ;  /* 0x00080000e490783b */ /* 0x000e620000004200 */
[----:B------:R-:W-:Y:S02]  /*e590*/  MUFU.EX2 R138, R207 ;  /* 0x000000cf008a7308 */ /* 0x000fe40000000800 */
[----:B------:R-:W-:Y:S01]  /*e5a0*/  FADD.FTZ R168, R168, R132 ;  /* 0x00000084a8a87221 */ /* 0x000fe20000010000 */
[----:B------:R-:W-:Y:S01]  /*e5b0*/  MOV R251, R201 ;  /* 0x000000c900fb7202 */ /* 0x000fe20000000f00 */
[----:B------:R-:W-:Y:S01]  /*e5c0*/  FADD.FTZ R0, R252, R0 ;  /* 0x00000000fc007221 */ /* 0x000fe20000010000 */
[----:B------:R-:W-:Y:S01]  /*e5d0*/  MOV R252, R202 ;  /* 0x000000ca00fc7202 */ /* 0x000fe20000000f00 */
[-C--:B------:R-:W-:Y:S04]  /*e5e0*/  HMMA.16816.F32 R20, R140, R152.reuse, R20 ;  /* 0x000000988c14723c */ /* 0x080fe80000001814 */
[----:B------:R-:W2:Y:S01]  /*e5f0*/  MUFU.EX2 R132, R167 ;  /* 0x000000a700847308 */ /* 0x000ea20000000800 */
[----:B------:R-:W-:Y:S01]  /*e600*/  MOV R202, R165 ;  /* 0x000000a500ca7202 */ /* 0x000fe20000000f00 */
[----:B------:R-:W-:Y:S01]  /*e610*/  FADD.FTZ R133, R203, R133 ;  /* 0x00000085cb857221 */ /* 0x000fe20000010000 */
[----:B------:R-:W-:Y:S01]  /*e620*/  MOV R203, R166 ;  /* 0x000000a600cb7202 */ /* 0x000fe20000000f00 */
[C---:B------:R-:W-:Y:S04]  /*e630*/  HMMA.16816.F32 R24, R148.reuse, R152, R24 ;  /* 0x000000989418723c */ /* 0x040fe80000001818 */
[----:B------:R-:W-:Y:S01]  /*e640*/  IMAD.MOV.U32 R183, RZ, RZ, R182 ;  /* 0x000000ffffb77224 */ /* 0x000fe200078e00b6 */
[----:B------:R-:W-:Y:S01]  /*e650*/  MOV R182, R196 ;  /* 0x000000c400b67202 */ /* 0x000fe20000000f00 */
[----:B------:R-:W-:Y:S01]  /*e660*/  MUFU.EX2 R139, R203 ;  /* 0x000000cb008b7308 */ /* 0x000fe20000000800 */
[----:B------:R-:W-:Y:S01]  /*e670*/  MOV R196, R170 ;  /* 0x000000aa00c47202 */ /* 0x000fe20000000f00 */
[-C--:B------:R-:W-:Y:S04]  /*e680*/  HMMA.16816.F32 R28, R148, R154.reuse, R28 ;  /* 0x0000009a941c723c */ /* 0x080fe8000000181c */
[----:B------:R-:W-:Y:S01]  /*e690*/  MOV R201, R182 ;  /* 0x000000b600c97202 */ /* 0x000fe20000000f00 */
[----:B------:R-:W-:Y:S01]  /*e6a0*/  FADD.FTZ R170, R205, R2 ;  /* 0x00000002cdaa7221 */ /* 0x000fe20000010000 */
[----:B------:R-:W-:Y:S01]  /*e6b0*/  MOV R250, R183 ;  /* 0x000000b700fa7202 */ /* 0x000fe20000000f00 */
[----:B------:R-:W-:Y:S01]  /*e6c0*/  FADD.FTZ R2, R164, R0 ;  /* 0x00000000a4027221 */ /* 0x000fe20000010000 */
[C---:B------:R-:W-:Y:S01]  /*e6d0*/  HMMA.16816.F32 R32, R140.reuse, R154, R32 ;  /* 0x0000009a8c20723c */ /* 0x040fe20000001820 */
[----:B------:R-:W3:Y:S01]  /*e6e0*/  LDSM.16.MT88.4 R152, [R225+0x2800] ;  /* 0x00280000e198783b */ /* 0x000ee20000004200 */
[----:B------:R-:W-:Y:S02]  /*e6f0*/  MUFU.EX2 R249, R201 ;  /* 0x000000c900f97308 */ /* 0x000fe40000000800 */
[----:B------:R-:W-:Y:S01]  /*e700*/  FADD.FTZ R0, R171, R170 ;  /* 0x000000aaab007221 */ /* 0x000fe20000010000 */
[----:B--2---:R-:W-:Y:S01]  /*e710*/  MOV R171, R132 ;  /* 0x0000008400ab7202 */ /* 0x004fe20000000f00 */
[----:B------:R-:W-:Y:S02]  /*e720*/  IMAD.MOV.U32 R170, RZ, RZ, R184 ;  /* 0x000000ffffaa7224 */ /* 0x000fe400078e00b8 */
[-C--:B------:R-:W-:Y:S01]  /*e730*/  HMMA.16816.F32 R36, R140, R156.reuse, R36 ;  /* 0x0000009c8c24723c */ /* 0x080fe20000001824 */
[----:B------:R-:W-:Y:S03]  /*e740*/  LDSM.16.MT88.4 R164, [R226+0x3000] ;  /* 0x00300000e2a4783b */ /* 0x000fe60000004200 */
[----:B------:R-:W2:Y:S01]  /*e750*/  MUFU.EX2 R220, R250 ;  /* 0x000000fa00dc7308 */ /* 0x000ea20000000800 */
[----:B------:R-:W-:Y:S02]  /*e760*/  FADD.FTZ R169, R169, R133 ;  /* 0x00000085a9a97221 */ /* 0x000fe40000010000 */
[----:B------:R-:W-:Y:S01]  /*e770*/  FADD.FTZ R0, R172, R0 ;  /* 0x00000000ac007221 */ /* 0x000fe20000010000 */
[C---:B------:R-:W-:Y:S04]  /*e780*/  HMMA.16816.F32 R40, R148.reuse, R156, R40 ;  /* 0x0000009c9428723c */ /* 0x040fe80000001828 */
[----:B------:R-:W-:Y:S02]  /*e790*/  FADD.FTZ R132, R174, R169 ;  /* 0x000000a9ae847221 */ /* 0x000fe40000010000 */
[----:B------:R-:W4:Y:S01]  /*e7a0*/  MUFU.EX2 R250, R202 ;  /* 0x000000ca00fa7308 */ /* 0x000f220000000800 */
[----:B------:R-:W-:Y:S01]  /*e7b0*/  FADD.FTZ R221, R221, R0 ;  /* 0x00000000dddd7221 */ /* 0x000fe20000010000 */
[-C--:B------:R-:W-:Y:S04]  /*e7c0*/  HMMA.16816.F32 R44, R148, R158.reuse, R44 ;  /* 0x0000009e942c723c */ /* 0x080fe8000000182c */
[----:B------:R-:W-:Y:S01]  /*e7d0*/  MOV R0, R197 ;  /* 0x000000c500007202 */ /* 0x000fe20000000f00 */
[----:B------:R-:W-:Y:S02]  /*e7e0*/  FADD.FTZ R132, R176, R132 ;  /* 0x00000084b0847221 */ /* 0x000fe40000010000 */
[----:B------:R-:W-:Y:S01]  /*e7f0*/  FADD.FTZ R2, R177, R2 ;  /* 0x00000002b1027221 */ /* 0x000fe20000010000 */
[C---:B------:R-:W-:Y:S01]  /*e800*/  HMMA.16816.F32 R48, R140.reuse, R158, R48 ;  /* 0x0000009e8c30723c */ /* 0x040fe20000001830 */
[----:B------:R-:W3:Y:S01]  /*e810*/  LDSM.16.MT88.4 R156, [R226+0x2800] ;  /* 0x00280000e29c783b */ /* 0x000ee20000004200 */
[----:B------:R-:W3:Y:S02]  /*e820*/  MUFU.EX2 R133, R3 ;  /* 0x0000000300857308 */ /* 0x000ee40000000800 */
[----:B--2---:R-:W-:Y:S01]  /*e830*/  F2FP.PACK_AB R209, R139, R220 ;  /* 0x000000dc8bd1723e */ /* 0x004fe200000000ff */
[----:B------:R-:W-:Y:S01]  /*e840*/  FADD.FTZ R0, R0, R132 ;  /* 0x0000008400007221 */ /* 0x000fe20000010000 */
[----:B------:R-:W-:Y:S01]  /*e850*/  MOV R132, R136 ;  /* 0x0000008800847202 */ /* 0x000fe20000000f00 */
[----:B------:R-:W-:Y:S01]  /*e860*/  FADD.FTZ R2, R178, R2 ;  /* 0x00000002b2027221 */ /* 0x000fe20000010000 */
[-C--:B-1----:R-:W-:Y:S04]  /*e870*/  HMMA.16816.F32 R52, R140, R144.reuse, R52 ;  /* 0x000000908c34723c */ /* 0x082fe80000001834 */
[----:B------:R-:W1:Y:S01]  /*e880*/  MUFU.EX2 R196, R196 ;  /* 0x000000c400c47308 */ /* 0x000e620000000800 */
[----:B------:R-:W-:Y:S01]  /*e890*/  FADD.FTZ R2, R179, R2 ;  /* 0x00000002b3027221 */ /* 0x000fe20000010000 */
[----:B----4-:R-:W-:Y:S02]  /*e8a0*/  F2FP.PACK_AB R210, R249, R250 ;  /* 0x000000faf9d2723e */ /* 0x010fe400000000ff */
[C---:B------:R-:W-:Y:S06]  /*e8b0*/  HMMA.16816.F32 R56, R148.reuse, R144, R56 ;  /* 0x000000909438723c */ /* 0x040fec0000001838 */
[----:B------:R-:W-:Y:S02]  /*e8c0*/  MUFU.EX2 R183, R190 ;  /* 0x000000be00b77308 */ /* 0x000fe40000000800 */
[-C--:B------:R-:W-:Y:S04]  /*e8d0*/  HMMA.16816.F32 R60, R148, R146.reuse, R60 ;  /* 0x00000092943c723c */ /* 0x080fe8000000183c */
[----:B---3--:R-:W-:Y:S01]  /*e8e0*/  F2FP.PACK_AB R211, R133, R138 ;  /* 0x0000008a85d3723e */ /* 0x008fe200000000ff */
[----:B------:R-:W-:Y:S03]  /*e8f0*/  FADD.FTZ R3, R173, R168 ;  /* 0x000000a8ad037221 */ /* 0x000fe60000010000 */
[C---:B------:R-:W-:Y:S01]  /*e900*/  HMMA.16816.F32 R64, R140.reuse, R146, R64 ;  /* 0x000000928c40723c */ /* 0x040fe20000001840 */
[----:B------:R-:W2:Y:S01]  /*e910*/  LDSM.16.MT88.4 R144, [R229+0x2800] ;  /* 0x00280000e590783b */ /* 0x000ea20000004200 */
[----:B------:R-:W3:Y:S02]  /*e920*/  MUFU.EX2 R190, R206 ;  /* 0x000000ce00be7308 */ /* 0x000ee40000000800 */
[----:B-1----:R-:W-:Y:S01]  /*e930*/  F2FP.PACK_AB R205, R196, R171 ;  /* 0x000000abc4cd723e */ /* 0x002fe200000000ff */
[----:B------:R-:W-:Y:S03]  /*e940*/  FADD.FTZ R3, R175, R3 ;  /* 0x00000003af037221 */ /* 0x000fe60000010000 */
[-C--:B------:R-:W-:Y:S04]  /*e950*/  HMMA.16816.F32 R68, R140, R152.reuse, R68 ;  /* 0x000000988c44723c */ /* 0x080fe80000001844 */
[----:B------:R-:W-:Y:S04]  /*e960*/  MUFU.EX2 R182, R198 ;  /* 0x000000c600b67308 */ /* 0x000fe80000000800 */
[C---:B------:R-:W-:Y:S06]  /*e970*/  HMMA.16816.F32 R72, R148.reuse, R152, R72 ;  /* 0x000000989448723c */ /* 0x040fec0000001848 */
[----:B------:R1:W4:Y:S02]  /*e980*/  MUFU.EX2 R198, R204 ;  /* 0x000000cc00c67308 */ /* 0x0003240000000800 */
[-C--:B------:R-:W-:Y:S04]  /*e990*/  HMMA.16816.F32 R76, R148, R154.reuse, R76 ;  /* 0x0000009a944c723c */ /* 0x080fe8000000184c */
[----:B---3--:R-:W-:Y:S04]  /*e9a0*/  F2FP.PACK_AB R206, R190, R183 ;  /* 0x000000b7bece723e */ /* 0x008fe800000000ff */
[C---:B------:R-:W-:Y:S01]  /*e9b0*/  HMMA.16816.F32 R80, R140.reuse, R154, R80 ;  /* 0x0000009a8c50723c */ /* 0x040fe20000001850 */
[----:B------:R-:W3:Y:S01]  /*e9c0*/  LDSM.16.MT88.4 R152, [R228+0x2800] ;  /* 0x00280000e498783b */ /* 0x000ee20000004200 */
[----:B------:R-:W-:Y:S06]  /*e9d0*/  MUFU.EX2 R252, R252 ;  /* 0x000000fc00fc7308 */ /* 0x000fec0000000800 */
[-C--:B------:R-:W-:Y:S04]  /*e9e0*/  HMMA.16816.F32 R84, R140, R156.reuse, R84 ;  /* 0x0000009c8c54723c */ /* 0x080fe80000001854 */
[----:B------:R-:W2:Y:S01]  /*e9f0*/  MUFU.EX2 R251, R251 ;  /* 0x000000fb00fb7308 */ /* 0x000ea20000000800 */
[----:B-1----:R-:W-:Y:S03]  /*ea00*/  F2FP.PACK_AB R204, R191, R170 ;  /* 0x000000aabfcc723e */ /* 0x002fe600000000ff */
[C---:B------:R-:W-:Y:S04]  /*ea10*/  HMMA.16816.F32 R88, R148.reuse, R156, R88 ;  /* 0x0000009c9458723c */ /* 0x040fe80000001858 */
[----:B----4-:R-:W-:Y:S04]  /*ea20*/  F2FP.PACK_AB R207, R198, R182 ;  /* 0x000000b6c6cf723e */ /* 0x010fe800000000ff */
[-C--:B------:R-:W-:Y:S08]  /*ea30*/  HMMA.16816.F32 R92, R148, R158.reuse, R92 ;  /* 0x0000009e945c723c */ /* 0x080ff0000000185c */
[C---:B------:R-:W-:Y:S01]  /*ea40*/  HMMA.16816.F32 R96, R140.reuse, R158, R96 ;  /* 0x0000009e8c60723c */ /* 0x040fe20000001860 */
[----:B------:R-:W1:Y:S03]  /*ea50*/  LDSM.16.MT88.4 R156, [R225+0x1000] ;  /* 0x00100000e19c783b */ /* 0x000e660000004200 */
[----:B--2---:R-:W-:Y:S04]  /*ea60*/  F2FP.PACK_AB R208, R251, R252 ;  /* 0x000000fcfbd0723e */ /* 0x004fe800000000ff */
[-C--:B------:R-:W-:Y:S08]  /*ea70*/  HMMA.16816.F32 R100, R140, R144.reuse, R100 ;  /* 0x000000908c64723c */ /* 0x080ff00000001864 */
[C---:B------:R-:W-:Y:S07]  /*ea80*/  HMMA.16816.F32 R104, R148.reuse, R144, R104 ;  /* 0x000000909468723c */ /* 0x040fee0000001868 */
[----:B------:R-:W-:Y:S01]  /*ea90*/  F2FP.PACK_AB R144, R195, R189 ;  /* 0x000000bdc390723e */ /* 0x000fe200000000ff */
[-C--:B------:R-:W-:Y:S04]  /*eaa0*/  HMMA.16816.F32 R108, R148, R146.reuse, R108 ;  /* 0x00000092946c723c */ /* 0x080fe8000000186c */
[----:B------:R-:W-:Y:S04]  /*eab0*/  F2FP.PACK_AB R145, R246, R247 ;  /* 0x000000f7f691723e */ /* 0x000fe800000000ff */
[C---:B------:R-:W-:Y:S07]  /*eac0*/  HMMA.16816.F32 R112, R140.reuse, R146, R112 ;  /* 0x000000928c70723c */ /* 0x040fee0000001870 */
[----:B------:R-:W-:Y:S01]  /*ead0*/  F2FP.PACK_AB R146, R185, R192 ;  /* 0x000000c0b992723e */ /* 0x000fe200000000ff */
[-C--:B---3--:R-:W-:Y:S04]  /*eae0*/  HMMA.16816.F32 R116, R140, R152.reuse, R116 ;  /* 0x000000988c74723c */ /* 0x088fe80000001874 */
[----:B------:R-:W-:Y:S04]  /*eaf0*/  F2FP.PACK_AB R147, R223, R245 ;  /* 0x000000f5df93723e */ /* 0x000fe800000000ff */
[C---:B------:R-:W-:Y:S08]  /*eb00*/  HMMA.16816.F32 R120, R148.reuse, R152, R120 ;  /* 0x000000989478723c */ /* 0x040ff00000001878 */
[-C--:B------:R-:W-:Y:S01]  /*eb10*/  HMMA.16816.F32 R124, R148, R154.reuse, R124 ;  /* 0x0000009a947c723c */ /* 0x080fe2000000187c */
[----:B------:R-:W2:Y:S07]  /*eb20*/  LDSM.16.MT88.4 R148, [R229+0x1000] ;  /* 0x00100000e594783b */ /* 0x000eae0000004200 */
[----:B------:R-:W-:Y:S01]  /*eb30*/  HMMA.16816.F32 R128, R140, R154, R128 ;  /* 0x0000009a8c80723c */ /* 0x000fe20000001880 */
[----:B------:R-:W3:Y:S06]  /*eb40*/  LDSM.16.MT88.4 R152, [R228+0x1000] ;  /* 0x00100000e498783b */ /* 0x000eec0000004200 */
[----:B------:R-:W-:Y:S02]  /*eb50*/  F2FP.PACK_AB R141, R200, R181 ;  /* 0x000000b5c88d723e */ /* 0x000fe400000000ff */
[----:B------:R-:W-:Y:S03]  /*eb60*/  F2FP.PACK_AB R142, R187, R194 ;  /* 0x000000c2bb8e723e */ /* 0x000fe600000000ff */
[----:B------:R-:W-:Y:S02]  /*eb70*/  F2FP.PACK_AB R143, R186, R193 ;  /* 0x000000c1ba8f723e */ /* 0x000fe400000000ff */
[----:B------:R-:W-:Y:S07]  /*eb80*/  F2FP.PACK_AB R140, R199, R188 ;  /* 0x000000bcc78c723e */ /* 0x000fee00000000ff */
        /* <DEDUP_REMOVED lines=8> */
[C---:B------:R-:W-:Y:S01]  /*ec10*/  HMMA.16816.F32 R32, R140.reuse, R162, R32 ;  /* 0x000000a28c20723c */ /* 0x040fe20000001820 */
[----:B------:R-:W4:Y:S07]  /*ec20*/  LDSM.16.MT88.4 R160, [R229+0x3000] ;  /* 0x00300000e5a0783b */ /* 0x000f2e0000004200 */
[-C--:B--2---:R-:W-:Y:S08]  /*ec30*/  HMMA.16816.F32 R36, R140, R148.reuse, R36 ;  /* 0x000000948c24723c */ /* 0x084ff00000001824 */
[C---:B------:R-:W-:Y:S08]  /*ec40*/  HMMA.16816.F32 R40, R144.reuse, R148, R40 ;  /* 0x000000949028723c */ /* 0x040ff00000001828 */
[-C--:B------:R-:W-:Y:S08]  /*ec50*/  HMMA.16816.F32 R44, R144, R150.reuse, R44 ;  /* 0x00000096902c723c */ /* 0x080ff0000000182c */
[C---:B------:R-:W-:Y:S01]  /*ec60*/  HMMA.16816.F32 R48, R140.reuse, R150, R48 ;  /* 0x000000968c30723c */ /* 0x040fe20000001830 */
[----:B------:R-:W2:Y:S07]  /*ec70*/  LDSM.16.MT88.4 R148, [R228+0x3000] ;  /* 0x00300000e494783b */ /* 0x000eae0000004200 */
[-C--:B---3--:R-:W-:Y:S08]  /*ec80*/  HMMA.16816.F32 R52, R140, R152.reuse, R52 ;  /* 0x000000988c34723c */ /* 0x088ff00000001834 */
[C---:B------:R-:W-:Y:S08]  /*ec90*/  HMMA.16816.F32 R56, R144.reuse, R152, R56 ;  /* 0x000000989038723c */ /* 0x040ff00000001838 */
[-C--:B------:R-:W-:Y:S08]  /*eca0*/  HMMA.16816.F32 R60, R144, R154.reuse, R60 ;  /* 0x0000009a903c723c */ /* 0x080ff0000000183c */
[C---:B------:R-:W-:Y:S01]  /*ecb0*/  HMMA.16816.F32 R64, R140.reuse, R154, R64 ;  /* 0x0000009a8c40723c */ /* 0x040fe20000001840 */
[----:B------:R-:W3:Y:S07]  /*ecc0*/  LDSM.16.MT88.4 R152, [R225+0x1800] ;  /* 0x00180000e198783b */ /* 0x000eee0000004200 */
[-C--:B-1----:R-:W-:Y:S08]  /*ecd0*/  HMMA.16816.F32 R68, R140, R156.reuse, R68 ;  /* 0x0000009c8c44723c */ /* 0x082ff00000001844 */
[C---:B------:R-:W-:Y:S07]  /*ece0*/  HMMA.16816.F32 R72, R144.reuse, R156, R72 ;  /* 0x0000009c9048723c */ /* 0x040fee0000001848 */
[----:B------:R-:W-:Y:S01]  /*ecf0*/  IMAD.MOV.U32 R157, RZ, RZ, R200 ;  /* 0x000000ffff9d7224 */ /* 0x000fe200078e00c8 */
[-C--:B------:R-:W-:Y:S01]  /*ed00*/  HMMA.16816.F32 R76, R144, R158.reuse, R76 ;  /* 0x0000009e904c723c */ /* 0x080fe2000000184c */
[----:B------:R-:W-:Y:S03]  /*ed10*/  LDSM.16.MT88.4 R200, [R228+0x1800] ;  /* 0x00180000e4c8783b */ /* 0x000fe60000004200 */
[----:B------:R-:W-:Y:S04]  /*ed20*/  MOV R156, R195 ;  /* 0x000000c3009c7202 */ /* 0x000fe80000000f00 */
[C---:B------:R-:W-:Y:S07]  /*ed30*/  HMMA.16816.F32 R80, R140.reuse, R158, R80 ;  /* 0x0000009e8c50723c */ /* 0x040fee0000001850 */
[----:B------:R-:W-:Y:S01]  /*ed40*/  MOV R159, R194 ;  /* 0x000000c2009f7202 */ /* 0x000fe20000000f00 */
[-C--:B------:R-:W-:Y:S04]  /*ed50*/  HMMA.16816.F32 R84, R140, R164.reuse, R84 ;  /* 0x000000a48c54723c */ /* 0x080fe80000001854 */
[----:B------:R-:W-:Y:S04]  /*ed60*/  MOV R158, R193 ;  /* 0x000000c1009e7202 */ /* 0x000fe80000000f00 */
[C---:B------:R-:W-:Y:S07]  /*ed70*/  HMMA.16816.F32 R88, R144.reuse, R164, R88 ;  /* 0x000000a49058723c */ /* 0x040fee0000001858 */
[----:B------:R-:W-:Y:S01]  /*ed80*/  MOV R164, R187 ;  /* 0x000000bb00a47202 */ /* 0x000fe20000000f00 */
[-C--:B------:R-:W-:Y:S04]  /*ed90*/  HMMA.16816.F32 R92, R144, R166.reuse, R92 ;  /* 0x000000a6905c723c */ /* 0x080fe8000000185c */
[----:B------:R-:W-:Y:S02]  /*eda0*/  MOV R165, R192 ;  /* 0x000000c000a57202 */ /* 0x000fe40000000f00 */
[----:B------:R-:W-:Y:S02]  /*edb0*/  LDSM.16.MT88.4 R192, [R229+0x1800] ;  /* 0x00180000e5c0783b */ /* 0x000fe40000004200 */
[C---:B------:R-:W-:Y:S07]  /*edc0*/  HMMA.16816.F32 R96, R140.reuse, R166, R96 ;  /* 0x000000a68c60723c */ /* 0x040fee0000001860 */
[----:B------:R-:W-:Y:S01]  /*edd0*/  MOV R167, R186 ;  /* 0x000000ba00a77202 */ /* 0x000fe20000000f00 */
[-C--:B----4-:R-:W-:Y:S04]  /*ede0*/  HMMA.16816.F32 R100, R140, R160.reuse, R100 ;  /* 0x000000a08c64723c */ /* 0x090fe80000001864 */
[----:B------:R-:W-:Y:S02]  /*edf0*/  MOV R166, R185 ;  /* 0x000000b900a67202 */ /* 0x000fe40000000f00 */
[----:B------:R-:W1:Y:S02]  /*ee00*/  LDSM.16.MT88.4 R184, [R226+0x1800] ;  /* 0x00180000e2b8783b */ /* 0x000e640000004200 */
[C---:B------:R-:W-:Y:S08]  /*ee10*/  HMMA.16816.F32 R104, R144.reuse, R160, R104 ;  /* 0x000000a09068723c */ /* 0x040ff00000001868 */
[-C--:B------:R-:W-:Y:S08]  /*ee20*/  HMMA.16816.F32 R108, R144, R162.reuse, R108 ;  /* 0x000000a2906c723c */ /* 0x080ff0000000186c */
[C---:B------:R-:W-:Y:S08]  /*ee30*/  HMMA.16816.F32 R112, R140.reuse, R162, R112 ;  /* 0x000000a28c70723c */ /* 0x040ff00000001870 */
[-C--:B--2---:R-:W-:Y:S08]  /*ee40*/  HMMA.16816.F32 R116, R140, R148.reuse, R116 ;  /* 0x000000948c74723c */ /* 0x084ff00000001874 */
[C---:B------:R-:W-:Y:S08]  /*ee50*/  HMMA.16816.F32 R120, R144.reuse, R148, R120 ;  /* 0x000000949078723c */ /* 0x040ff00000001878 */
[-C--:B------:R-:W-:Y:S08]  /*ee60*/  HMMA.16816.F32 R124, R144, R150.reuse, R124 ;  /* 0x00000096907c723c */ /* 0x080ff0000000187c */
[----:B------:R-:W-:Y:S08]  /*ee70*/  HMMA.16816.F32 R128, R140, R150, R128 ;  /* 0x000000968c80723c */ /* 0x000ff00000001880 */
[-C--:B---3--:R-:W-:Y:S01]  /*ee80*/  HMMA.16816.F32 R140, R204, R152.reuse, R4 ;  /* 0x00000098cc8c723c */ /* 0x088fe20000001804 */
[----:B------:R-:W2:Y:S07]  /*ee90*/  LDSM.16.MT88.4 R4, [R229+0x3800] ;  /* 0x00380000e504783b */ /* 0x000eae0000004200 */
[C---:B------:R-:W-:Y:S01]  /*eea0*/  HMMA.16816.F32 R144, R208.reuse, R152, R8 ;  /* 0x00000098d090723c */ /* 0x040fe20000001808 */
[----:B------:R-:W3:Y:S07]  /*eeb0*/  LDSM.16.MT88.4 R8, [R228+0x3800] ;  /* 0x00380000e408783b */ /* 0x000eee0000004200 */
[-C--:B------:R-:W-:Y:S07]  /*eec0*/  HMMA.16816.F32 R148, R208, R154.reuse, R12 ;  /* 0x0000009ad094723c */ /* 0x080fee000000180c */
[----:B------:R-:W-:Y:S01]  /*eed0*/  MOV R14, R190 ;  /* 0x000000be000e7202 */ /* 0x000fe20000000f00 */
[C---:B------:R-:W-:Y:S04]  /*eee0*/  HMMA.16816.F32 R160, R204.reuse, R154, R16 ;  /* 0x0000009acca0723c */ /* 0x040fe80000001810 */
[----:B------:R-:W-:Y:S02]  /*eef0*/  MOV R15, R198 ;  /* 0x000000c6000f7202 */ /* 0x000fe40000000f00 */
[----:B------:R-:W-:Y:S02]  /*ef00*/  MOV R12, R183 ;  /* 0x000000b7000c7202 */ /* 0x000fe40000000f00 */
[-C--:B-1----:R-:W-:Y:S04]  /*ef10*/  HMMA.16816.F32 R172, R204, R184.reuse, R20 ;  /* 0x000000b8ccac723c */ /* 0x082fe80000001814 */
[----:B------:R-:W-:Y:S02]  /*ef20*/  MOV R13, R182 ;  /* 0x000000b6000d7202 */ /* 0x000fe40000000f00 */
[----:B------:R-:W-:Y:S02]  /*ef30*/  MOV R18, R191 ;  /* 0x000000bf00127202 */ /* 0x000fe40000000f00 */
[C---:B------:R-:W-:Y:S04]  /*ef40*/  HMMA.16816.F32 R152, R208.reuse, R184, R24 ;  /* 0x000000b8d098723c */ /* 0x040fe80000001818 */
[----:B------:R-:W-:Y:S02]  /*ef50*/  MOV R23, R166 ;  /* 0x000000a600177202 */ /* 0x000fe40000000f00 */
[----:B------:R-:W-:Y:S01]  /*ef60*/  MOV R22, R167 ;  /* 0x000000a700167202 */ /* 0x000fe20000000f00 */
[----:B------:R-:W-:Y:S01]  /*ef70*/  IMAD.MOV.U32 R25, RZ, RZ, R156 ;  /* 0x000000ffff197224 */ /* 0x000fe200078e009c */
[----:B------:R-:W-:Y:S04]  /*ef80*/  MOV R27, R158 ;  /* 0x0000009e001b7202 */ /* 0x000fe80000000f00 */
[----:B------:R-:W-:Y:S02]  /*ef90*/  MOV R26, R159 ;  /* 0x0000009f001a7202 */ /* 0x000fe40000000f00 */
[----:B------:R-:W-:Y:S02]  /*efa0*/  MOV R24, R157 ;  /* 0x0000009d00187202 */ /* 0x000fe40000000f00 */
[-C--:B------:R-:W-:Y:S03]  /*efb0*/  HMMA.16816.F32 R156, R208, R186.reuse, R28 ;  /* 0x000000bad09c723c */ /* 0x080fe6000000181c */
[----:B------:R-:W-:Y:S02]  /*efc0*/  MOV R17, R171 ;  /* 0x000000ab00117202 */ /* 0x000fe40000000f00 */
[----:B------:R-:W-:Y:S02]  /*efd0*/  MOV R16, R170 ;  /* 0x000000aa00107202 */ /* 0x000fe40000000f00 */
[----:B------:R-:W-:Y:S01]  /*efe0*/  MOV R19, R196 ;  /* 0x000000c400137202 */ /* 0x000fe20000000f00 */
[C---:B------:R-:W-:Y:S04]  /*eff0*/  HMMA.16816.F32 R184, R204.reuse, R186, R32 ;  /* 0x000000baccb8723c */ /* 0x040fe80000001820 */
[----:B------:R-:W-:Y:S01]  /*f000*/  MOV R30, R189 ;  /* 0x000000bd001e7202 */ /* 0x000fe20000000f00 */
[----:B------:R-:W-:Y:S01]  /*f010*/  IMAD.MOV.U32 R28, RZ, RZ, R188 ;  /* 0x000000ffff1c7224 */ /* 0x000fe200078e00bc */
[----:B------:R-:W-:Y:S02]  /*f020*/  MOV R21, R164 ;  /* 0x000000a400157202 */ /* 0x000fe40000000f00 */
[-C--:B------:R-:W-:Y:S04]  /*f030*/  HMMA.16816.F32 R188, R204, R192.reuse, R36 ;  /* 0x000000c0ccbc723c */ /* 0x080fe80000001824 */
[----:B------:R-:W-:Y:S01]  /*f040*/  MOV R20, R165 ;  /* 0x000000a500147202 */ /* 0x000fe20000000f00 */
[----:B------:R-:W-:Y:S01]  /*f050*/  FADD.FTZ R2, R28, R2 ;  /* 0x000000021c027221 */ /* 0x000fe20000010000 */
[----:B------:R-:W-:Y:S02]  /*f060*/  MOV R31, R199 ;  /* 0x000000c7001f7202 */ /* 0x000fe40000000f00 */
[C---:B------:R-:W-:Y:S04]  /*f070*/  HMMA.16816.F32 R164, R208.reuse, R192, R40 ;  /* 0x000000c0d0a4723c */ /* 0x040fe80000001828 */
[----:B------:R-:W-:Y:S02]  /*f080*/  MOV R29, R181 ;  /* 0x000000b5001d7202 */ /* 0x000fe40000000f00 */
[----:B------:R-:W-:Y:S02]  /*f090*/  MOV R35, R180 ;  /* 0x000000b400237202 */ /* 0x000fe40000000f00 */
        /* <DEDUP_REMOVED lines=15> */
[-C--:B--2---:R-:W-:Y:S08]  /*f190*/  HMMA.16816.F32 R100, R204, R4.reuse, R100 ;  /* 0x00000004cc64723c */ /* 0x084ff00000001864 */
[C---:B------:R-:W-:Y:S07]  /*f1a0*/  HMMA.16816.F32 R104, R208.reuse, R4, R104 ;  /* 0x00000004d068723c */ /* 0x040fee0000001868 */
[----:B------:R-:W-:Y:S01]  /*f1b0*/  FADD.FTZ R4, R35, R3 ;  /* 0x0000000323047221 */ /* 0x000fe20000010000 */
[-C--:B------:R-:W-:Y:S04]  /*f1c0*/  HMMA.16816.F32 R108, R208, R6.reuse, R108 ;  /* 0x00000006d06c723c */ /* 0x080fe8000000186c */
[----:B------:R-:W-:Y:S02]  /*f1d0*/  FADD.FTZ R3, R248, R221 ;  /* 0x000000ddf8037221 */ /* 0x000fe40000010000 */
[----:B------:R-:W-:Y:S02]  /*f1e0*/  FADD.FTZ R5, R31, R2 ;  /* 0x000000021f057221 */ /* 0x000fe40000010000 */
[C---:B------:R-:W-:Y:S07]  /*f1f0*/  HMMA.16816.F32 R112, R204.reuse, R6, R112 ;  /* 0x00000006cc70723c */ /* 0x040fee0000001870 */
[----:B------:R-:W-:Y:S01]  /*f200*/  FADD.FTZ R7, R30, R4 ;  /* 0x000000041e077221 */ /* 0x000fe20000010000 */
[-C--:B---3--:R-:W-:Y:S04]  /*f210*/  HMMA.16816.F32 R116, R204, R8.reuse, R116 ;  /* 0x00000008cc74723c */ /* 0x088fe80000001874 */
        /* <DEDUP_REMOVED lines=29> */
[----:B------:R-:W-:Y:S01]  /*f3f0*/  FADD.FTZ R2, R249, R2 ;  /* 0x00000002f9027221 */ /* 0x000fe20000010000 */
[----:B------:R-:W-:Y:S01]  /*f400*/  MOV R139, R134 ;  /* 0x00000086008b7202 */ /* 0x000fe20000000f00 */
[----:B------:R-:W-:Y:S01]  /*f410*/  FADD.FTZ R0, R138, R6 ;  /* 0x000000068a007221 */ /* 0x000fe20000010000 */
[----:B------:R1:W-:Y:S01]  /*f420*/  STL [R1+0x4], R3 ;  /* 0x0000040301007387 */ /* 0x0003e20000100800 */
[----:B------:R-:W-:Y:S02]  /*f430*/  MOV R138, R135 ;  /* 0x00000087008a7202 */ /* 0x000fe40000000f00 */
[----:B------:R-:W-:Y:S01]  /*f440*/  FADD.FTZ R0, R133, R0 ;  /* 0x0000000085007221 */ /* 0x000fe20000010000 */
[----:B------:R2:W-:Y:S04]  /*f450*/  STL [R1+0x10], R2 ;  /* 0x0000100201007387 */ /* 0x0005e80000100800 */
[----:B------:R2:W-:Y:S01]  /*f460*/  STL [R1+0x14], R0 ;  /* 0x0000140001007387 */ /* 0x0005e20000100800 */
[----:B-1----:R-:W-:Y:S01]  /*f470*/  MOV R3, R137 ;  /* 0x0000008900037202 */ /* 0x002fe20000000f00 */
[----:B------:R-:W-:-:S05]  /*f480*/  @P0 BRA `(.L_x_961) ;  /* 0xffffbea000000947 */ /* 0x000fca000383ffff */
.L_x_960:
[----:B------:R-:W-:Y:S02]  /*f490*/  MOV R10, 0x1f ;  /* 0x0000001f000a7802 */ /* 0x000fe40000000f00 */
[----:B------:R-:W-:Y:S01]  /*f4a0*/  MOV R9, 0xffffffff ;  /* 0xffffffff00097802 */ /* 0x000fe20000000f00 */
[----:B------:R-:W-:Y:S05]  /*f4b0*/  BRA.DIV ~URZ, `(.L_x_962) ;  /* 0x000032727f007947 */ /* 0x000fea000b800000 */
[----:B--2---:R-:W2:Y:S04]  /*f4c0*/  LDL R0, [R1+0x8] ;  /* 0x0000080001007983 */ /* 0x004ea80000100800 */
[----:B--2---:R1:W2:Y:S02]  /*f4d0*/  SHFL.BFLY PT, R7, R0, 0x2, 0x1f ;  /* 0x0c401f0000077f89 */ /* 0x0042a400000e0000 */
.L_x_992:
[----:B-1----:R-:W3:Y:S02]  /*f4e0*/  LDL.LU R0, [R1+0x8] ;  /* 0x0000080001007983 */ /* 0x002ee40000300800 */
[----:B--23--:R-:W-:Y:S01]  /*f4f0*/  FADD.FTZ R7, R7, R0 ;  /* 0x0000000007077221 */ /* 0x00cfe20000010000 */
[----:B------:R-:W-:Y:S05]  /*f500*/  BRA.DIV ~URZ, `(.L_x_963) ;  /* 0x000032827f007947 */ /* 0x000fea000b800000 */
[----:B------:R-:W2:Y:S04]  /*f510*/  LDL.LU R2, [R1+0x4] ;  /* 0x0000040001027983 */ /* 0x000ea80000300800 */
[----:B------:R-:W3:Y:S04]  /*f520*/  LDL.LU R0, [R1+0x10] ;  /* 0x0000100001007983 */ /* 0x000ee80000300800 */
[----:B------:R-:W4:Y:S04]  /*f530*/  LDL.LU R9, [R1+0x14] ;  /* 0x0000140001097983 */ /* 0x000f280000300800 */
[----:B--2---:R-:W1:Y:S04]  /*f540*/  SHFL.BFLY PT, R6, R2, 0x2, 0x1f ;  /* 0x0c401f0002067f89 */ /* 0x004e6800000e0000 */
[----:B---3--:R-:W2:Y:S04]  /*f550*/  SHFL.BFLY PT, R5, R0, 0x2, 0x1f ;  /* 0x0c401f0000057f89 */ /* 0x008ea800000e0000 */
[----:B----4-:R-:W3:Y:S01]  /*f560*/  SHFL.BFLY PT, R4, R9, 0x2, 0x1f ;  /* 0x0c401f0009047f89 */ /* 0x010ee200000e0000 */
[----:B-1----:R-:W-:-:S02]  /*f570*/  FADD.FTZ R6, R6, R2 ;  /* 0x0000000206067221 */ /* 0x002fc40000010000 */
[----:B--2---:R-:W-:-:S03]  /*f580*/  FADD.FTZ R5, R5, R0 ;  /* 0x0000000005057221 */ /* 0x004fc60000010000 */
[----:B------:R-:W1:Y:S01]  /*f590*/  SHFL.BFLY PT, R2, R6, 0x1, 0x1f ;  /* 0x0c201f0006027f89 */ /* 0x000e6200000e0000 */
[----:B---3--:R-:W-:-:S03]  /*f5a0*/  FADD.FTZ R4, R4, R9 ;  /* 0x0000000904047221 */ /* 0x008fc60000010000 */
[----:B------:R-:W2:Y:S04]  /*f5b0*/  SHFL.BFLY PT, R0, R7, 0x1, 0x1f ;  /* 0x0c201f0007007f89 */ /* 0x000ea800000e0000 */
[----:B------:R-:W3:Y:S04]  /*f5c0*/  SHFL.BFLY PT, R3, R5, 0x1, 0x1f ;  /* 0x0c201f0005037f89 */ /* 0x000ee800000e0000 */
[----:B------:R4:W4:Y:S01]  /*f5d0*/  SHFL.BFLY PT, R8, R4, 0x1, 0x1f ;  /* 0x0c201f0004087f89 */ /* 0x00092200000e0000 */
[----:B-1----:R-:W-:Y:S02]  /*f5e0*/  FADD.FTZ R6, R6, R2 ;  /* 0x0000000206067221 */ /* 0x002fe40000010000 */
[----:B--2---:R-:W-:-:S02]  /*f5f0*/  FADD.FTZ R7, R7, R0 ;  /* 0x0000000007077221 */ /* 0x004fc40000010000 */
[----:B---3--:R-:W-:-:S03]  /*f600*/  FADD.FTZ R5, R5, R3 ;  /* 0x0000000305057221 */ /* 0x008fc60000010000 */
.L_x_993:
[----:B------:R-:W-:Y:S01]  /*f610*/  FSETP.NE.FTZ.AND P3, PT, R7, RZ, PT ;  /* 0x000000ff0700720b */ /* 0x000fe20003f75000 */
[----:B------:R-:W-:Y:S01]  /*f620*/  CS2R R2, SRZ ;  /* 0x0000000000027805 */ /* 0x000fe2000001ff00 */
[----:B------:R-:W-:Y:S01]  /*f630*/  MOV R0, RZ ;  /* 0x000000ff00007202 */ /* 0x000fe20000000f00 */
[----:B----4-:R-:W-:Y:S01]  /*f640*/  FADD.FTZ R4, R8, R4 ;  /* 0x0000000408047221 */ /* 0x010fe20000010000 */
[----:B------:R-:W-:Y:S02]  /*f650*/  FSETP.NE.FTZ.AND P2, PT, R6, RZ, PT ;  /* 0x000000ff0600720b */ /* 0x000fe40003f55000 */
[----:B------:R-:W-:Y:S02]  /*f660*/  FSETP.NE.FTZ.AND P1, PT, R5, RZ, PT ;  /* 0x000000ff0500720b */ /* 0x000fe40003f35000 */
[----:B------:R-:W-:Y:S02]  /*f670*/  FSETP.NE.FTZ.AND P0, PT, R4, RZ, PT ;  /* 0x000000ff0400720b */ /* 0x000fe40003f15000 */
[----:B------:R-:W-:-:S02]  /*f680*/  MOV R21, 0xff800000 ;  /* 0xff80000000157802 */ /* 0x000fc40000000f00 */
[----:B------:R-:W-:Y:S01]  /*f690*/  MOV R19, 0xff800000 ;  /* 0xff80000000137802 */ /* 0x000fe20000000f00 */
[----:B------:R-:W1:Y:S01]  /*f6a0*/  @P3 MUFU.RCP R0, R7 ;  /* 0x0000000700003308 */ /* 0x000e620000001000 */
[----:B------:R-:W-:Y:S02]  /*f6b0*/  MOV R20, 0xff800000 ;  /* 0xff80000000147802 */ /* 0x000fe40000000f00 */
[----:B------:R-:W-:-:S03]  /*f6c0*/  MOV R18, 0xff800000 ;  /* 0xff80000000127802 */ /* 0x000fc60000000f00 */
[----:B------:R-:W-:Y:S02]  /*f6d0*/  @P1 MOV R10, 0x3f317218 ;  /* 0x3f317218000a1802 */ /* 0x000fe40000000f00 */
[----:B------:R-:W2:Y:S08]  /*f6e0*/  @P3 MUFU.LG2 R7, R7 ;  /* 0x0000000700073308 */ /* 0x000eb00000000c00 */
[----:B------:R-:W3:Y:S01]  /*f6f0*/  @P2 MUFU.RCP R3, R6 ;  /* 0x0000000600032308 */ /* 0x000ee20000001000 */
[----:B-1----:R-:W-:-:S02]  /*f700*/  FMUL.FTZ R140, R0, R140 ;  /* 0x0000008c008c7220 */ /* 0x002fc40000410000 */
[C---:B------:R-:W-:Y:S02]  /*f710*/  FMUL.FTZ R141, R0.reuse, R141 ;  /* 0x0000008d008d7220 */ /* 0x040fe40000410000 */
[C---:B------:R-:W-:Y:S02]  /*f720*/  FMUL.FTZ R160, R0.reuse, R160 ;  /* 0x000000a000a07220 */ /* 0x040fe40000410000 */
[C---:B------:R-:W-:Y:S01]  /*f730*/  FMUL.FTZ R161, R0.reuse, R161 ;  /* 0x000000a100a17220 */ /* 0x040fe20000410000 */
[----:B------:R-:W1:Y:S01]  /*f740*/  @P1 MUFU.RCP R2, R5 ;  /* 0x0000000500021308 */ /* 0x000e620000001000 */
[C---:B------:R-:W-:Y:S02]  /*f750*/  FMUL.FTZ R172, R0.reuse, R172 ;  /* 0x000000ac00ac7220 */ /* 0x040fe40000410000 */
[C---:B------:R-:W-:Y:S02]  /*f760*/  FMUL.FTZ R173, R0.reuse, R173 ;  /* 0x000000ad00ad7220 */ /* 0x040fe40000410000 */
[----:B------:R-:W-:-:S02]  /*f770*/  FMUL.FTZ R184, R0, R184 ;  /* 0x000000b800b87220 */ /* 0x000fc40000410000 */
[C---:B------:R-:W-:Y:S01]  /*f780*/  FMUL.FTZ R185, R0.reuse, R185 ;  /* 0x000000b900b97220 */ /* 0x040fe20000410000 */
[----:B------:R-:W4:Y:S01]  /*f790*/  @P2 MUFU.LG2 R6, R6 ;  /* 0x0000000600062308 */ /* 0x000f220000000c00 */
[C---:B------:R-:W-:Y:S02]  /*f7a0*/  FMUL.FTZ R188, R0.reuse, R188 ;  /* 0x000000bc00bc7220 */ /* 0x040fe40000410000 */
[C---:B------:R-:W-:Y:S02]  /*f7b0*/  FMUL.FTZ R189, R0.reuse, R189 ;  /* 0x000000bd00bd7220 */ /* 0x040fe40000410000 */
[C---:B------:R-:W-:Y:S02]  /*f7c0*/  FMUL.FTZ R192, R0.reuse, R192 ;  /* 0x000000c000c07220 */ /* 0x040fe40000410000 */
[C---:B------:R-:W-:Y:S01]  /*f7d0*/  FMUL.FTZ R193, R0.reuse, R193 ;  /* 0x000000c100c17220 */ /* 0x040fe20000410000 */
[----:B------:R-:W1:Y:S01]  /*f7e0*/  @P1 MUFU.LG2 R5, R5 ;  /* 0x0000000500051308 */ /* 0x000e620000000c00 */
        /* <DEDUP_REMOVED lines=21> */
[----:B--2---:R-:W-:Y:S02]  /*f940*/  @P3 FMUL.FTZ R9, R7, 0.69314718246459960938 ;  /* 0x3f31721807093820 */ /* 0x004fe40000410000 */
[C---:B---3--:R-:W-:Y:S02]  /*f950*/  FMUL.FTZ R142, R3.reuse, R142 ;  /* 0x0000008e038e7220 */ /* 0x048fe40000410000 */
[----:B------:R-:W-:Y:S01]  /*f960*/  @P3 FMUL.FTZ R7, R0, c[0x0][0x2d0] ;  /* 0x0000b40000073a20 */ /* 0x000fe20000410000 */
[----:B------:R-:W-:Y:S01]  /*f970*/  MOV R0, RZ ;  /* 0x000000ff00007202 */ /* 0x000fe20000000f00 */
[C---:B------:R-:W-:Y:S02]  /*f980*/  FMUL.FTZ R143, R3.reuse, R143 ;  /* 0x0000008f038f7220 */ /* 0x040fe40000410000 */
[----:B------:R-:W-:-:S02]  /*f990*/  FMUL.FTZ R162, R3, R162 ;  /* 0x000000a203a27220 */ /* 0x000fc40000410000 */
[C---:B------:R-:W-:Y:S01]  /*f9a0*/  FMUL.FTZ R163, R3.reuse, R163 ;  /* 0x000000a303a37220 */ /* 0x040fe20000410000 */
[----:B------:R-:W2:Y:S01]  /*f9b0*/  @P0 MUFU.RCP R0, R4 ;  /* 0x0000000400000308 */ /* 0x000ea20000001000 */
        /* <DEDUP_REMOVED lines=27> */
[----:B------:R-:W-:Y:S01]  /*fb70*/  FMUL.FTZ R131, R3, R131 ;  /* 0x0000008303837220 */ /* 0x000fe20000410000 */
[----:B------:R-:W-:Y:S01]  /*fb80*/  @P2 MOV R3, 0x3f317218 ;  /* 0x3f31721800032802 */ /* 0x000fe20000000f00 */
[----:B-1----:R-:W-:-:S02]  /*fb90*/  FMUL.FTZ R144, R2, R144 ;  /* 0x0000009002907220 */ /* 0x002fc40000410000 */
        /* <DEDUP_REMOVED lines=31> */
[----:B------:R1:W3:Y:S01]  /*fd90*/  @P0 MUFU.LG2 R2, R4 ;  /* 0x0000000400020308 */ /* 0x0002e20000000c00 */
[----:B----4-:R-:W-:Y:S02]  /*fda0*/  @P2 FMUL.FTZ R8, R6, 0.69314718246459960938 ;  /* 0x3f31721806082820 */ /* 0x010fe40000410000 */
[----:B------:R-:W-:Y:S02]  /*fdb0*/  @P2 FMUL.FTZ R6, R3, c[0x0][0x2d0] ;  /* 0x0000b40003062a20 */ /* 0x000fe40000410000 */
[----:B------:R-:W-:Y:S02]  /*fdc0*/  @P1 FMUL.FTZ R5, R5, 0.69314718246459960938 ;  /* 0x3f31721805051820 */ /* 0x000fe40000410000 */
[----:B------:R-:W-:Y:S02]  /*fdd0*/  @P1 FMUL.FTZ R3, R10, c[0x0][0x2d0] ;  /* 0x0000b4000a031a20 */ /* 0x000fe40000410000 */
[----:B--2---:R-:W-:-:S02]  /*fde0*/  FMUL.FTZ R146, R0, R146 ;  /* 0x0000009200927220 */ /* 0x004fc40000410000 */
[----:B------:R-:W-:Y:S01]  /*fdf0*/  @P1 FFMA.FTZ R21, R3, R135, R5 ;  /* 0x0000008703151223 */ /* 0x000fe20000010005 */
[----:B------:R-:W-:Y:S01]  /*fe00*/  @P0 MOV R3, 0x3f317218 ;  /* 0x3f31721800030802 */ /* 0x000fe20000000f00 */
[C---:B------:R-:W-:Y:S02]  /*fe10*/  FMUL.FTZ R147, R0.reuse, R147 ;  /* 0x0000009300937220 */ /* 0x040fe40000410000 */
[----:B------:R-:W-:Y:S01]  /*fe20*/  FMUL.FTZ R150, R0, R150 ;  /* 0x0000009600967220 */ /* 0x000fe20000410000 */
[----:B-1----:R-:W-:Y:S01]  /*fe30*/  MOV R4, 0x1 ;  /* 0x0000000100047802 */ /* 0x002fe20000000f00 */
[----:B---3--:R-:W-:Y:S02]  /*fe40*/  @P0 FMUL.FTZ R2, R2, 0.69314718246459960938 ;  /* 0x3f31721802020820 */ /* 0x008fe40000410000 */
[----:B------:R-:W-:Y:S02]  /*fe50*/  @P0 FMUL.FTZ R3, R3, c[0x0][0x2d0] ;  /* 0x0000b40003030a20 */ /* 0x000fe40000410000 */
        /* <DEDUP_REMOVED lines=29> */
[----:B------:R-:W-:Y:S01]  /*10030*/  PRMT R0, R4, 0x7610, R0 ;  /* 0x0000761004007816 */ /* 0x000fe20000000000 */
[----:B------:R-:W-:Y:S02]  /*10040*/  @P3 FFMA.FTZ R19, R7, R137, R9 ;  /* 0x0000008907133223 */ /* 0x000fe40000010009 */
[----:B------:R-:W-:-:S02]  /*10050*/  @P2 FFMA.FTZ R20, R6, R136, R8 ;  /* 0x0000008806142223 */ /* 0x000fc40000010008 */
[----:B------:R-:W-:Y:S02]  /*10060*/  @P0 FFMA.FTZ R18, R3, R134, R2 ;  /* 0x0000008603120223 */ /* 0x000fe40000010002 */
.L_x_929:
        /* <DEDUP_REMOVED lines=19> */
.L_x_965:
[----:B--2---:R-:W-:Y:S05]  /*101a0*/  BSYNC B0 ;  /* 0x0000000000007941 */ /* 0x004fea0003800000 */
.L_x_964:
[----:B------:R-:W-:Y:S01]  /*101b0*/  PRMT R0, R0, 0x9910, RZ ;  /* 0x0000991000007816 */ /* 0x000fe200000000ff */
[----:B------:R-:W-:Y:S01]  /*101c0*/  BSSY B1, `(.L_x_966) ;  /* 0x00001d5000017945 */ /* 0x000fe20003800000 */
[----:B-----5:R-:W-:Y:S02]  /*101d0*/  IMAD.MOV.U32 R44, RZ, RZ, R7 ;  /* 0x000000ffff2c7224 */ /* 0x020fe400078e0007 */
[----:B------:R-:W-:-:S13]  /*101e0*/  ISETP.NE.AND P0, PT, R0, RZ, PT ;  /* 0x000000ff0000720c */ /* 0x000fda0003f05270 */
[----:B------:R-:W-:Y:S05]  /*101f0*/  @!P0 BRA `(.L_x_967) ;  /* 0x00001a5000008947 */ /* 0x000fea0003800000 */
[----:B------:R-:W-:Y:S01]  /*10200*/  WARPSYNC 0xffffffff ;  /* 0xffffffff00007948 */ /* 0x000fe20003800000 */
[----:B------:R-:W-:Y:S06]  /*10210*/  BAR.SYNC.DEFER_BLOCKING 0x1, 0x80 ;  /* 0x0042000000007b1d */ /* 0x000fec0000010000 */
[----:B------:R-:W-:Y:S05]  /*10220*/  BRA.CONV ~URZ, `(.L_x_968) ;  /* 0x000000737f007947 */ /* 0x000fea000b800000 */
[----:B------:R-:W-:Y:S01]  /*10230*/  SHF.R.S32.HI R9, RZ, 0x1f, R6 ;  /* 0x0000001fff097819 */ /* 0x000fe20000011406 */
[----:B------:R-:W-:Y:S01]  /*10240*/  IMAD.MOV.U32 R8, RZ, RZ, RZ ;  /* 0x000000ffff087224 */ /* 0x000fe200078e00ff */
[----:B------:R-:W-:Y:S01]  /*10250*/  MOV R2, 0x102a0 ;  /* 0x000102a000027802 */ /* 0x000fe20000000f00 */
[----:B------:R-:W-:Y:S01]  /*10260*/  IMAD.MOV.U32 R3, RZ, RZ, 0x1f ;  /* 0x0000001fff037424 */ /* 0x000fe200078e00ff */
[----:B------:R-:W-:-:S04]  /*10270*/  LEA.HI R9, R9, R6, RZ, 0x7 ;  /* 0x0000000609097211 */ /* 0x000fc800078f38ff */
[----:B------:R-:W-:Y:S02]  /*10280*/  SHF.R.S32.HI R9, RZ, 0x7, R9 ;  /* 0x00000007ff097819 */ /* 0x000fe40000011409 */
[----:B-1----:R-:W-:Y:S05]  /*10290*/  CALL.REL.NOINC `($__internal_19_$__cuda_sm70_shflsync_idx_p) ;  /* 0x0000280000007944 */ /* 0x002fea0003c00000 */
.L_x_968:
[----:B------:R-:W2:Y:S04]  /*102a0*/  LDL R8, [R1+0x60] ;  /* 0x0000600001087983 */ /* 0x000ea80000100800 */
[----:B------:R-:W3:Y:S04]  /*102b0*/  LDL.LU R5, [R1+0x48] ;  /* 0x0000480001057983 */ /* 0x000ee80000300800 */
[----:B-1----:R-:W4:Y:S04]  /*102c0*/  LDL.LU R11, [R1+0x4c] ;  /* 0x00004c00010b7983 */ /* 0x002f280000300800 */
[----:B------:R-:W5:Y:S04]  /*102d0*/  LDL.LU R17, [R1+0x50] ;  /* 0x0000500001117983 */ /* 0x000f680000300800 */
[----:B------:R-:W2:Y:S01]  /*102e0*/  LDL.LU R16, [R1+0x54] ;  /* 0x0000540001107983 */ /* 0x000ea20000300800 */
[----:B------:R-:W-:-:S03]  /*102f0*/  IMAD.MOV.U32 R3, RZ, RZ, 0x1 ;  /* 0x00000001ff037424 */ /* 0x000fc600078e00ff */
[----:B------:R-:W5:Y:S02]  /*10300*/  LDL R15, [R1+0x64] ;  /* 0x00006400010f7983 */ /* 0x000f640000100800 */
[----:B------:R-:W-:Y:S02]  /*10310*/  ISETP.NE.AND P1, PT, R3, c[0x0][0x4e8], PT ;  /* 0x00013a0003007a0c */ /* 0x000fe40003f25270 */
[----:B------:R-:W5:Y:S01]  /*10320*/  LDL R45, [R1+0x3c] ;  /* 0x00003c00012d7983 */ /* 0x000f620000100800 */
[----:B------:R-:W-:Y:S02]  /*10330*/  ULDC UR5, c[0x0][0x4e8] ;  /* 0x00013a0000057ab9 */ /* 0x000fe40000000800 */
[----:B------:R-:W-:Y:S02]  /*10340*/  ULDC UR4, c[0x0][0x388] ;  /* 0x0000e20000047ab9 */ /* 0x000fe40000000800 */
[----:B------:R-:W-:Y:S01]  /*10350*/  UIMAD UR4, UR5, UR4, URZ ;  /* 0x00000004050472a4 */ /* 0x000fe2000f8e023f */
[----:B------:R-:W-:Y:S01]  /*10360*/  BSSY B0, `(.L_x_969) ;  /* 0x00000bf000007945 */ /* 0x000fe20003800000 */
[----:B---3--:R-:W-:Y:S01]  /*10370*/  SHF.R.S32.HI R0, RZ, 0x1f, R5 ;  /* 0x0000001fff007819 */ /* 0x008fe20000011405 */
[----:B------:R-:W-:-:S04]  /*10380*/  IMAD.WIDE.U32 R6, R5, c[0x0][0x4d0], RZ ;  /* 0x0001340005067a25 */ /* 0x000fc800078e00ff */
[C---:B------:R-:W-:Y:S02]  /*10390*/  IMAD R2, R0.reuse, c[0x0][0x4d0], RZ ;  /* 0x0001340000027a24 */ /* 0x040fe400078e02ff */
[----:B------:R-:W-:Y:S02]  /*103a0*/  IMAD R4, R0, c[0x0][0x438], RZ ;  /* 0x00010e0000047a24 */ /* 0x000fe400078e02ff */
[----:B------:R-:W-:Y:S01]  /*103b0*/  IMAD R3, R5, c[0x0][0x4d4], R2 ;  /* 0x0001350005037a24 */ /* 0x000fe200078e0202 */
[----:B----4-:R-:W-:Y:S01]  /*103c0*/  SHF.R.S32.HI R2, RZ, 0x1f, R11 ;  /* 0x0000001fff027819 */ /* 0x010fe2000001140b */
[----:B--2---:R-:W-:Y:S02]  /*103d0*/  IMAD.IADD R0, R8, 0x1, R16 ;  /* 0x0000000108007824 */ /* 0x004fe400078e0210 */
[----:B------:R-:W-:Y:S02]  /*103e0*/  IMAD.IADD R7, R7, 0x1, R3 ;  /* 0x0000000107077824 */ /* 0x000fe400078e0203 */
[----:B------:R-:W-:-:S02]  /*103f0*/  IMAD R9, R2, c[0x0][0x4d8], RZ ;  /* 0x0001360002097a24 */ /* 0x000fc400078e02ff */
[----:B------:R-:W-:-:S04]  /*10400*/  IMAD.WIDE.U32 R6, R11, c[0x0][0x4d8], R6 ;  /* 0x000136000b067a25 */ /* 0x000fc800078e0006 */
[----:B------:R-:W-:Y:S02]  /*10410*/  IMAD R9, R11, c[0x0][0x4dc], R9 ;  /* 0x000137000b097a24 */ /* 0x000fe400078e0209 */
[----:B------:R-:W-:Y:S02]  /*10420*/  IMAD R8, R5, c[0x0][0x43c], R4 ;  /* 0x00010f0005087a24 */ /* 0x000fe400078e0204 */
[----:B------:R-:W-:-:S04]  /*10430*/  @P1 IMAD.HI.U32 R10, R0, c[0x0][0x4ec], RZ ;  /* 0x00013b00000a1a27 */ /* 0x000fc800078e00ff */
[----:B------:R-:W-:Y:S01]  /*10440*/  IMAD.IADD R7, R7, 0x1, R9 ;  /* 0x0000000107077824 */ /* 0x000fe200078e0209 */
[----:B-----5:R-:W-:Y:S01]  /*10450*/  SHF.R.S32.HI R9, RZ, 0x1f, R17 ;  /* 0x0000001fff097819 */ /* 0x020fe20000011411 */
[----:B------:R-:W-:-:S04]  /*10460*/  IMAD.WIDE.U32 R4, R5, c[0x0][0x438], RZ ;  /* 0x00010e0005047a25 */ /* 0x000fc800078e00ff */
[----:B------:R-:W-:Y:S01]  /*10470*/  IMAD.MOV.U32 R3, RZ, RZ, R0 ;  /* 0x000000ffff037224 */ /* 0x000fe200078e0000 */
[----:B------:R-:W-:Y:S01]  /*10480*/  @P1 SHF.R.U32.HI R3, RZ, c[0x0][0x4f0], R10 ;  /* 0x00013c00ff031a19 */ /* 0x000fe2000001160a */
[----:B------:R-:W-:Y:S02]  /*10490*/  IMAD.IADD R5, R5, 0x1, R8 ;  /* 0x0000000105057824 */ /* 0x000fe400078e0208 */
[----:B------:R-:W-:Y:S02]  /*104a0*/  IMAD R2, R2, c[0x0][0x440], RZ ;  /* 0x0001100002027a24 */ /* 0x000fe400078e02ff */
[----:B------:R-:W-:Y:S02]  /*104b0*/  IMAD R10, R9, c[0x0][0x4e0], RZ ;  /* 0x00013800090a7a24 */ /* 0x000fe400078e02ff */
[C---:B------:R-:W-:Y:S02]  /*104c0*/  IMAD R14, R11.reuse, c[0x0][0x444], R2 ;  /* 0x000111000b0e7a24 */ /* 0x040fe400078e0202 */
[----:B------:R-:W-:-:S04]  /*104d0*/  IMAD.WIDE.U32 R4, R11, c[0x0][0x440], R4 ;  /* 0x000110000b047a25 */ /* 0x000fc800078e0004 */
[----:B------:R-:W-:-:S04]  /*104e0*/  IMAD.WIDE.U32 R6, R17, c[0x0][0x4e0], R6 ;  /* 0x0001380011067a25 */ /* 0x000fc800078e0006 */
[----:B------:R-:W-:Y:S02]  /*104f0*/  IMAD R11, R17, c[0x0][0x4e4], R10 ;  /* 0x00013900110b7a24 */ /* 0x000fe400078e020a */
[----:B------:R-:W-:Y:S01]  /*10500*/  @P1 IMAD.HI.U32 R10, R0, c[0x0][0x4ec], RZ ;  /* 0x00013b00000a1a27 */ /* 0x000fe200078e00ff */
[----:B------:R-:W-:Y:S02]  /*10510*/  SHF.R.S32.HI R12, RZ, 0x1f, R3 ;  /* 0x0000001fff0c7819 */ /* 0x000fe40000011403 */
[----:B------:R-:W-:Y:S01]  /*10520*/  IADD3 R6, P0, R3, R6, RZ ;  /* 0x0000000603067210 */ /* 0x000fe20007f1e0ff */
[----:B------:R-:W-:Y:S01]  /*10530*/  IMAD.MOV.U32 R2, RZ, RZ, R0 ;  /* 0x000000ffff027224 */ /* 0x000fe200078e0000 */
[----:B------:R-:W-:Y:S01]  /*10540*/  @P1 SHF.R.U32.HI R2, RZ, c[0x0][0x4f0], R10 ;  /* 0x00013c00ff021a19 */ /* 0x000fe2000001160a */
[----:B------:R-:W-:Y:S01]  /*10550*/  IMAD.IADD R5, R5, 0x1, R14 ;  /* 0x0000000105057824 */ /* 0x000fe200078e020e */
[----:B------:R-:W-:Y:S01]  /*10560*/  IADD3.X R7, R12, R7, R11, P0, !PT ;  /* 0x000000070c077210 */ /* 0x000fe200007fe40b */
[----:B------:R-:W-:-:S02]  /*10570*/  IMAD.MOV R8, RZ, RZ, -R3 ;  /* 0x000000ffff087224 */ /* 0x000fc400078e0a03 */
[----:B------:R-:W-:Y:S01]  /*10580*/  IMAD.WIDE.U32 R10, R17, c[0x0][0x448], R4 ;  /* 0x00011200110a7a25 */ /* 0x000fe200078e0004 */
[----:B------:R-:W-:-:S03]  /*10590*/  SHF.R.S32.HI R5, RZ, 0x1f, R2 ;  /* 0x0000001fff057819 */ /* 0x000fc60000011402 */
[----:B------:R-:W-:Y:S02]  /*105a0*/  IMAD.MOV R14, RZ, RZ, -R2 ;  /* 0x000000ffff0e7224 */ /* 0x000fe400078e0a02 */
[--C-:B------:R-:W-:Y:S02]  /*105b0*/  IMAD R8, R8, c[0x0][0x4e8], R0.reuse ;  /* 0x00013a0008087a24 */ /* 0x100fe400078e0200 */
[----:B------:R-:W-:Y:S02]  /*105c0*/  IMAD R9, R9, c[0x0][0x448], RZ ;  /* 0x0001120009097a24 */ /* 0x000fe400078e02ff */
[----:B------:R-:W-:Y:S02]  /*105d0*/  IMAD R14, R14, c[0x0][0x4e8], R0 ;  /* 0x00013a000e0e7a24 */ /* 0x000fe400078e0200 */
[----:B------:R-:W-:Y:S02]  /*105e0*/  IMAD R0, R5, c[0x0][0x430], RZ ;  /* 0x00010c0005007a24 */ /* 0x000fe400078e02ff */
[----:B------:R-:W-:-:S02]  /*105f0*/  IMAD R9, R17, c[0x0][0x44c], R9 ;  /* 0x0001130011097a24 */ /* 0x000fc400078e0209 */
[----:B------:R-:W-:Y:S02]  /*10600*/  IMAD R17, R2, c[0x0][0x434], R0 ;  /* 0x00010d0002117a24 */ /* 0x000fe400078e0200 */
[----:B------:R-:W-:Y:S02]  /*10610*/  IMAD.IADD R0, R15, 0x1, R16 ;  /* 0x000000010f007824 */ /* 0x000fe400078e0210 */
[----:B------:R-:W1:Y:S01]  /*10620*/  S2R R16, SR_TID.X ;  /* 0x0000000000107919 */ /* 0x000e620000002100 */
[----:B------:R-:W-:Y:S01]  /*10630*/  SHF.R.S32.HI R13, RZ, 0x1f, R8 ;  /* 0x0000001fff0d7819 */ /* 0x000fe20000011408 */
[----:B------:R-:W-:-:S04]  /*10640*/  IMAD.WIDE.U32 R6, R8, c[0x0][0x4c8], R6 ;  /* 0x0001320008067a25 */ /* 0x000fc800078e0006 */
[----:B------:R-:W-:-:S04]  /*10650*/  IMAD R3, R13, c[0x0][0x4c8], RZ ;  /* 0x000132000d037a24 */ /* 0x000fc800078e02ff */
[----:B------:R-:W-:Y:S01]  /*10660*/  IMAD R3, R8, c[0x0][0x4cc], R3 ;  /* 0x0001330008037a24 */ /* 0x000fe200078e0203 */
[----:B------:R-:W-:-:S03]  /*10670*/  LEA R4, P0, R6, c[0x0][0x4a8], 0x2 ;  /* 0x00012a0006047a11 */ /* 0x000fc600078010ff */
[----:B------:R-:W-:Y:S01]  /*10680*/  IMAD.IADD R3, R7, 0x1, R3 ;  /* 0x0000000107037824 */ /* 0x000fe200078e0203 */
[----:B-1----:R-:W-:-:S04]  /*10690*/  SHF.R.S32.HI R15, RZ, 0x1f, R16 ;  /* 0x0000001fff0f7819 */ /* 0x002fc80000011410 */
[----:B------:R-:W-:Y:S02]  /*106a0*/  LEA.HI.X R3, R6, c[0x0][0x4ac], R3, 0x2, P0 ;  /* 0x00012b0006037a11 */ /* 0x000fe400000f1403 */
[----:B------:R-:W-:Y:S01]  /*106b0*/  LEA.HI R15, R15, R16, RZ, 0x5 ;  /* 0x000000100f0f7211 */ /* 0x000fe200078f28ff */
[----:B------:R-:W-:-:S03]  /*106c0*/  IMAD.IADD R9, R11, 0x1, R9 ;  /* 0x000000010b097824 */ /* 0x000fc600078e0209 */
[----:B------:R-:W-:Y:S01]  /*106d0*/  LOP3.LUT R15, R15, 0xffffffe0, RZ, 0xc0, !PT ;  /* 0xffffffe00f0f7812 */ /* 0x000fe200078ec0ff */
[----:B------:R-:W-:Y:S01]  /*106e0*/  IMAD.MOV.U32 R8, RZ, RZ, R10 ;  /* 0x000000ffff087224 */ /* 0x000fe200078e000a */
[----:B------:R-:W-:Y:S04]  /*106f0*/  SHFL.IDX PT, R12, R4, RZ, 0x1c1f ;  /* 0x001c1fff040c7589 */ /* 0x000fe800000e0000 */
[----:B------:R-:W1:Y:S01]  /*10700*/  SHFL.IDX PT, R13, R3, RZ, 0x1c1f ;  /* 0x001c1fff030d7589 */ /* 0x000e6200000e0000 */
[----:B------:R-:W-:-:S03]  /*10710*/  IMAD.IADD R15, R16, 0x1, -R15 ;  /* 0x00000001100f7824 */ /* 0x000fc600078e0a0f */
[----:B------:R-:W-:Y:S04]  /*10720*/  SHFL.IDX PT, R10, R4, 0x1, 0x1c1f ;  /* 0x003c1f00040a7f89 */ /* 0x000fe800000e0000 */
[----:B------:R-:W2:Y:S01]  /*10730*/  SHFL.IDX PT, R11, R3, 0x1, 0x1c1f ;  /* 0x003c1f00030b7f89 */ /* 0x000ea200000e0000 */
[----:B------:R-:W-:Y:S01]  /*10740*/  IMAD.WIDE.U32 R8, R2, c[0x0][0x430], R8 ;  /* 0x00010c0002087a25 */ /* 0x000fe200078e0008 */
[----:B------:R-:W-:Y:S02]  /*10750*/  LOP3.LUT P5, RZ, R15, 0x3, RZ, 0xc0, !PT ;  /* 0x000000030fff7812 */ /* 0x000fe400078ac0ff */
[C---:B------:R-:W-:Y:S01]  /*10760*/  IADD3 R2, R0.reuse, 0x8, RZ ;  /* 0x0000000800027810 */ /* 0x040fe20007ffe0ff */
[----:B------:R-:W-:Y:S01]  /*10770*/  SHFL.IDX PT, R6, R4, 0x2, 0x1c1f ;  /* 0x005c1f0004067f89 */ /* 0x000fe200000e0000 */
[----:B------:R-:W-:-:S03]  /*10780*/  ISETP.GE.OR P1, PT, R0, UR4, P5 ;  /* 0x0000000400007c0c */ /* 0x000fc6000af26670 */
[----:B------:R-:W3:Y:S01]  /*10790*/  SHFL.IDX PT, R7, R3, 0x2, 0x1c1f ;  /* 0x005c1f0003077f89 */ /* 0x000ee200000e0000 */
[----:B------:R-:W-:-:S03]  /*107a0*/  SHF.R.S32.HI R16, RZ, 0x1f, R14 ;  /* 0x0000001fff107819 */ /* 0x000fc6000001140e */
[----:B------:R-:W-:Y:S01]  /*107b0*/  SHFL.IDX PT, R4, R4, 0x3, 0x1c1f ;  /* 0x007c1f0004047f89 */ /* 0x000fe200000e0000 */
[----:B------:R-:W-:-:S03]  /*107c0*/  ISETP.GE.OR P4, PT, R2, UR4, P5 ;  /* 0x0000000402007c0c */ /* 0x000fc6000af86670 */
[----:B------:R4:W5:Y:S01]  /*107d0*/  SHFL.IDX PT, R5, R3, 0x3, 0x1c1f ;  /* 0x007c1f0003057f89 */ /* 0x00096200000e0000 */
[C---:B------:R-:W-:Y:S02]  /*107e0*/  IADD3 R15, R0.reuse, 0x40, RZ ;  /* 0x00000040000f7810 */ /* 0x040fe40007ffe0ff */
[----:B------:R-:W-:Y:S02]  /*107f0*/  ISETP.GE.AND P3, PT, R0, UR4, PT ;  /* 0x0000000400007c0c */ /* 0x000fe4000bf66270 */
[----:B------:R-:W-:Y:S01]  /*10800*/  ISETP.GE.AND P2, PT, R2, UR4, PT ;  /* 0x0000000402007c0c */ /* 0x000fe2000bf46270 */
[----:B------:R-:W-:Y:S01]  /*10810*/  IMAD.MOV.U32 R2, RZ, RZ, R8 ;  /* 0x000000ffff027224 */ /* 0x000fe200078e0008 */
[----:B------:R-:W-:Y:S02]  /*10820*/  IADD3 R0, R0, 0x48, RZ ;  /* 0x0000004800007810 */ /* 0x000fe40007ffe0ff */
[----:B------:R-:W-:Y:S02]  /*10830*/  ISETP.GE.OR P0, PT, R15, UR4, P5 ;  /* 0x000000040f007c0c */ /* 0x000fe4000af06670 */
[----:B------:R-:W-:Y:S01]  /*10840*/  ISETP.GE.OR P5, PT, R0, UR4, P5 ;  /* 0x0000000400007c0c */ /* 0x000fe2000afa6670 */
[----:B-1----:R1:W-:Y:S01]  /*10850*/  @!P1 ST.E [R12.64], R19 ;  /* 0x000000130c009985 */ /* 0x0023e2000c101908 */
[----:B----4-:R-:W-:-:S02]  /*10860*/  IMAD.IADD R3, R9, 0x1, R17 ;  /* 0x0000000109037824 */ /* 0x010fc400078e0211 */
[----:B------:R-:W-:Y:S02]  /*10870*/  IMAD R9, R16, c[0x0][0x428], RZ ;  /* 0x00010a0010097a24 */ /* 0x000fe400078e02ff */
[----:B------:R-:W-:-:S04]  /*10880*/  IMAD.WIDE.U32 R2, R14, c[0x0][0x428], R2 ;  /* 0x00010a000e027a25 */ /* 0x000fc800078e0002 */
[----:B------:R-:W-:Y:S01]  /*10890*/  IMAD R8, R14, c[0x0][0x42c], R9 ;  /* 0x00010b000e087a24 */ /* 0x000fe200078e0209 */
[----:B--2---:R2:W-:Y:S01]  /*108a0*/  @!P4 ST.E [R10.64], R20 ;  /* 0x000000140a00c985 */ /* 0x0045e2000c101908 */
[----:B------:R-:W-:Y:S02]  /*108b0*/  LEA R29, P4, R2, c[0x0][0x400], 0x2 ;  /* 0x00010000021d7a11 */ /* 0x000fe400078810ff */
[----:B------:R-:W-:Y:S01]  /*108c0*/  IMAD.IADD R3, R3, 0x1, R8 ;  /* 0x0000000103037824 */ /* 0x000fe200078e0208 */
[----:B---3--:R3:W-:Y:S01]  /*108d0*/  @!P0 ST.E [R6.64], R21 ;  /* 0x0000001506008985 */ /* 0x0087e2000c101908 */
[----:B------:R-:W-:-:S03]  /*108e0*/  ISETP.GE.AND P1, PT, R15, UR4, PT ;  /* 0x000000040f007c0c */ /* 0x000fc6000bf26270 */
[----:B------:R-:W-:Y:S01]  /*108f0*/  LEA.HI.X R26, R2, c[0x0][0x404], R3, 0x2, P4 ;  /* 0x00010100021a7a11 */ /* 0x000fe200020f1403 */
[----:B-----5:R4:W-:Y:S01]  /*10900*/  @!P5 ST.E [R4.64], R18 ;  /* 0x000000120400d985 */ /* 0x0209e2000c101908 */
[----:B------:R-:W-:Y:S02]  /*10910*/  ISETP.GE.AND P0, PT, R0, UR4, PT ;  /* 0x0000000400007c0c */ /* 0x000fe4000bf06270 */
[C---:B------:R-:W-:Y:S01]  /*10920*/  IADD3 R17, R45.reuse, 0x8, RZ ;  /* 0x000000082d117810 */ /* 0x040fe20007ffe0ff */
[----:B------:R4:W4:Y:S01]  /*10930*/  SHFL.IDX PT, R0, R29, RZ, 0x1c1f ;  /* 0x001c1fff1d007589 */ /* 0x00092200000e0000 */
[C---:B------:R-:W-:Y:S02]  /*10940*/  IADD3 R16, R45.reuse, 0x10, RZ ;  /* 0x000000102d107810 */ /* 0x040fe40007ffe0ff */
[C---:B------:R-:W-:Y:S01]  /*10950*/  IADD3 R15, R45.reuse, 0x18, RZ ;  /* 0x000000182d0f7810 */ /* 0x040fe20007ffe0ff */
[----:B------:R4:W4:Y:S01]  /*10960*/  SHFL.IDX PT, R2, R26, RZ, 0x1c1f ;  /* 0x001c1fff1a027589 */ /* 0x00092200000e0000 */
[----:B------:R-:W-:-:S02]  /*10970*/  IADD3 R14, R45, 0x20, RZ ;  /* 0x000000202d0e7810 */ /* 0x000fc40007ffe0ff */
[C---:B-1----:R-:W-:Y:S02]  /*10980*/  IADD3 R13, R45.reuse, 0x28, RZ ;  /* 0x000000282d0d7810 */ /* 0x042fe40007ffe0ff */
[C---:B------:R-:W-:Y:S02]  /*10990*/  IADD3 R12, R45.reuse, 0x30, RZ ;  /* 0x000000302d0c7810 */ /* 0x040fe40007ffe0ff */
[C---:B------:R-:W-:Y:S02]  /*109a0*/  IADD3 R9, R45.reuse, 0x48, RZ ;  /* 0x000000482d097810 */ /* 0x040fe40007ffe0ff */
[C---:B------:R-:W-:Y:S02]  /*109b0*/  IADD3 R8, R45.reuse, 0x50, RZ ;  /* 0x000000502d087810 */ /* 0x040fe40007ffe0ff */
[C---:B--2---:R-:W-:Y:S02]  /*109c0*/  IADD3 R11, R45.reuse, 0x38, RZ ;  /* 0x000000382d0b7810 */ /* 0x044fe40007ffe0ff */
[----:B------:R-:W-:-:S02]  /*109d0*/  IADD3 R10, R45, 0x40, RZ ;  /* 0x000000402d0a7810 */ /* 0x000fc40007ffe0ff */
[C---:B---3--:R-:W-:Y:S02]  /*109e0*/  IADD3 R7, R45.reuse, 0x58, RZ ;  /* 0x000000582d077810 */ /* 0x048fe40007ffe0ff */
[C---:B------:R-:W-:Y:S02]  /*109f0*/  IADD3 R3, R45.reuse, 0x60, RZ ;  /* 0x000000602d037810 */ /* 0x040fe40007ffe0ff */
[C---:B------:R-:W-:Y:S02]  /*10a00*/  IADD3 R6, R45.reuse, 0x68, RZ ;  /* 0x000000682d067810 */ /* 0x040fe40007ffe0ff */
[C---:B----4-:R-:W-:Y:S02]  /*10a10*/  IADD3 R5, R45.reuse, 0x70, RZ ;  /* 0x000000702d057810 */ /* 0x050fe40007ffe0ff */
[----:B------:R-:W-:Y:S02]  /*10a20*/  IADD3 R4, R45, 0x78, RZ ;  /* 0x000000782d047810 */ /* 0x000fe40007ffe0ff */
        /* <DEDUP_REMOVED lines=15> */
[----:B------:R-:W-:Y:S01]  /*10b20*/  SHF.R.S32.HI R43, RZ, 0x1f, R4 ;  /* 0x0000001fff2b7819 */ /* 0x000fe20000011404 */
[----:B------:R-:W-:Y:S05]  /*10b30*/  @P3 BRA `(.L_x_970) ;  /* 0x0000041000003947 */ /* 0x000fea0003800000 */
[----:B------:R-:W-:Y:S02]  /*10b40*/  ISETP.GE.AND P5, PT, R45, c[0x0][0x3c8], PT ;  /* 0x0000f2002d007a0c */ /* 0x000fe40003fa6270 */
[----:B------:R-:W-:Y:S02]  /*10b50*/  ISETP.GE.AND P4, PT, R17, c[0x0][0x3c8], PT ;  /* 0x0000f20011007a0c */ /* 0x000fe40003f86270 */
[----:B------:R-:W-:-:S09]  /*10b60*/  ISETP.GE.AND P6, PT, R6, c[0x0][0x3c8], PT ;  /* 0x0000f20006007a0c */ /* 0x000fd20003fc6270 */
[----:B------:R-:W-:-:S04]  /*10b70*/  @!P5 LEA R18, P3, R45, R0, 0x2 ;  /* 0x000000002d12d211 */ /* 0x000fc800078610ff */
[----:B------:R-:W-:Y:S02]  /*10b80*/  @!P5 LEA.HI.X R19, R45, R2, R27, 0x2, P3 ;  /* 0x000000022d13d211 */ /* 0x000fe400018f141b */
[----:B------:R-:W-:-:S03]  /*10b90*/  ISETP.GE.AND P3, PT, R16, c[0x0][0x3c8], PT ;  /* 0x0000f20010007a0c */ /* 0x000fc60003f66270 */
[----:B------:R1:W-:Y:S02]  /*10ba0*/  @!P5 ST.E.64 [R18.64], R140 ;  /* 0x0000008c1200d985 */ /* 0x0003e4000c101b08 */
[----:B-1----:R-:W-:-:S04]  /*10bb0*/  @!P4 LEA R18, P5, R17, R0, 0x2 ;  /* 0x000000001112c211 */ /* 0x002fc800078a10ff */
        /* <DEDUP_REMOVED lines=42> */
[----:B------:R1:W-:Y:S01]  /*10e60*/  @!P3 ST.E.64 [R18.64], R96 ;  /* 0x000000601200b985 */ /* 0x0003e2000c101b08 */
[----:B------:R-:W-:-:S04]  /*10e70*/  @!P5 LEA R24, P3, R3, R0, 0x2 ;  /* 0x000000000318d211 */ /* 0x000fc800078610ff */
[----:B------:R-:W-:Y:S02]  /*10e80*/  @!P5 LEA.HI.X R25, R3, R2, R40, 0x2, P3 ;  /* 0x000000020319d211 */ /* 0x000fe400018f1428 */
[----:B------:R-:W-:Y:S02]  /*10e90*/  ISETP.GE.AND P5, PT, R5, c[0x0][0x3c8], PT ;  /* 0x0000f20005007a0c */ /* 0x000fe40003fa6270 */
[----:B------:R-:W-:-:S04]  /*10ea0*/  @!P6 LEA R22, P3, R6, R0, 0x2 ;  /* 0x000000000616e211 */ /* 0x000fc800078610ff */
[----:B------:R-:W-:-:S07]  /*10eb0*/  @!P6 LEA.HI.X R23, R6, R2, R41, 0x2, P3 ;  /* 0x000000020617e211 */ /* 0x000fce00018f1429 */
[----:B------:R-:W-:-:S04]  /*10ec0*/  @!P5 LEA R20, P3, R5, R0, 0x2 ;  /* 0x000000000514d211 */ /* 0x000fc800078610ff */
[----:B------:R-:W-:Y:S02]  /*10ed0*/  @!P5 LEA.HI.X R21, R5, R2, R42, 0x2, P3 ;  /* 0x000000020515d211 */ /* 0x000fe400018f142a */
[----:B-1----:R-:W-:-:S04]  /*10ee0*/  @!P4 LEA R18, P3, R4, R0, 0x2 ;  /* 0x000000000412c211 */ /* 0x002fc800078610ff */
[----:B------:R-:W-:Y:S02]  /*10ef0*/  @!P4 LEA.HI.X R19, R4, R2, R43, 0x2, P3 ;  /* 0x000000020413c211 */ /* 0x000fe400018f142b */
[----:B------:R-:W-:-:S13]  /*10f00*/  ISETP.GE.AND P3, PT, R3, c[0x0][0x3c8], PT ;  /* 0x0000f20003007a0c */ /* 0x000fda0003f66270 */
[----:B------:R1:W-:Y:S04]  /*10f10*/  @!P3 ST.E.64 [R24.64], R100 ;  /* 0x000000641800b985 */ /* 0x0003e8000c101b08 */
[----:B------:R1:W-:Y:S04]  /*10f20*/  @!P6 ST.E.64 [R22.64], R112 ;  /* 0x000000701600e985 */ /* 0x0003e8000c101b08 */
[----:B------:R1:W-:Y:S04]  /*10f30*/  @!P5 ST.E.64 [R20.64], R116 ;  /* 0x000000741400d985 */ /* 0x0003e8000c101b08 */
[----:B------:R1:W-:Y:S02]  /*10f40*/  @!P4 ST.E.64 [R18.64], R128 ;  /* 0x000000801200c985 */ /* 0x0003e4000c101b08 */
.L_x_970:
[----:B------:R-:W-:Y:S05]  /*10f50*/  BSYNC B0 ;  /* 0x0000000000007941 */ /* 0x000fea0003800000 */
.L_x_969:
[----:B------:R2:W3:Y:S01]  /*10f60*/  SHFL.IDX PT, R2, R26, 0x1, 0x1c1f ;  /* 0x003c1f001a027f89 */ /* 0x0004e200000e0000 */
[----:B------:R-:W-:Y:S03]  /*10f70*/  BSSY B0, `(.L_x_971) ;  /* 0x0000043000007945 */ /* 0x000fe60003800000 */
[----:B------:R2:W4:Y:S01]  /*10f80*/  SHFL.IDX PT, R0, R29, 0x1, 0x1c1f ;  /* 0x003c1f001d007f89 */ /* 0x00052200000e0000 */
[----:B------:R-:W-:Y:S05]  /*10f90*/  @P2 BRA `(.L_x_972) ;  /* 0x0000040000002947 */ /* 0x000fea0003800000 */
[----:B------:R-:W-:Y:S02]  /*10fa0*/  ISETP.GE.AND P5, PT, R45, c[0x0][0x3c8], PT ;  /* 0x0000f2002d007a0c */ /* 0x000fe40003fa6270 */
[----:B------:R-:W-:-:S02]  /*10fb0*/  ISETP.GE.AND P2, PT, R17, c[0x0][0x3c8], PT ;  /* 0x0000f20011007a0c */ /* 0x000fc40003f46270 */
[----:B------:R-:W-:-:S09]  /*10fc0*/  ISETP.GE.AND P3, PT, R16, c[0x0][0x3c8], PT ;  /* 0x0000f20010007a0c */ /* 0x000fd20003f66270 */
[----:B-1--4-:R-:W-:-:S04]  /*10fd0*/  @!P5 LEA R18, P4, R45, R0, 0x2 ;  /* 0x000000002d12d211 */ /* 0x012fc800078810ff */
[----:B---3--:R-:W-:Y:S02]  /*10fe0*/  @!P5 LEA.HI.X R19, R45, R2, R27, 0x2, P4 ;  /* 0x000000022d13d211 */ /* 0x008fe400020f141b */
[----:B------:R-:W-:-:S03]  /*10ff0*/  @!P2 LEA R20, P4, R17, R0, 0x2 ;  /* 0x000000001114a211 */ /* 0x000fc600078810ff */
[----:B------:R1:W-:Y:S01]  /*11000*/  @!P5 ST.E.64 [R18.64], R142 ;  /* 0x0000008e1200d985 */ /* 0x0003e2000c101b08 */
[----:B------:R-:W-:Y:S02]  /*11010*/  ISETP.GE.AND P5, PT, R15, c[0x0][0x3c8], PT ;  /* 0x0000f2000f007a0c */ /* 0x000fe40003fa6270 */
[----:B------:R-:W-:-:S05]  /*11020*/  @!P2 LEA.HI.X R21, R17, R2, R28, 0x2, P4 ;  /* 0x000000021115a211 */ /* 0x000fca00020f141c */
[----:B------:R3:W-:Y:S01]  /*11030*/  @!P2 ST.E.64 [R20.64], R162 ;  /* 0x000000a21400a985 */ /* 0x0007e2000c101b08 */
[----:B------:R-:W-:Y:S02]  /*11040*/  ISETP.GE.AND P2, PT, R14, c[0x0][0x3c8], PT ;  /* 0x0000f2000e007a0c */ /* 0x000fe40003f46270 */
[----:B-1----:R-:W-:-:S04]  /*11050*/  @!P3 LEA R18, P4, R16, R0, 0x2 ;  /* 0x000000001012b211 */ /* 0x002fc800078810ff */
[----:B------:R-:W-:Y:S02]  /*11060*/  @!P3 LEA.HI.X R19, R16, R2, R30, 0x2, P4 ;  /* 0x000000021013b211 */ /* 0x000fe400020f141e */
[----:B---3--:R-:W-:-:S03]  /*11070*/  @!P5 LEA R20, P4, R15, R0, 0x2 ;  /* 0x000000000f14d211 */ /* 0x008fc600078810ff */
        /* <DEDUP_REMOVED lines=33> */
[----:B------:R-:W-:Y:S02]  /*11290*/  @!P3 LEA.HI.X R21, R7, R2, R38, 0x2, P4 ;  /* 0x000000020715b211 */ /* 0x000fe400020f1426 */
[----:B------:R-:W-:-:S03]  /*112a0*/  ISETP.GE.AND P4, PT, R6, c[0x0][0x3c8], PT ;  /* 0x0000f20006007a0c */ /* 0x000fc60003f86270 */
[----:B------:R3:W-:Y:S01]  /*112b0*/  @!P3 ST.E.64 [R20.64], R98 ;  /* 0x000000621400b985 */ /* 0x0007e2000c101b08 */
[----:B------:R-:W-:Y:S02]  /*112c0*/  ISETP.GE.AND P3, PT, R5, c[0x0][0x3c8], PT ;  /* 0x0000f20005007a0c */ /* 0x000fe40003f66270 */
[----:B-1----:R-:W-:-:S04]  /*112d0*/  @!P5 LEA R18, P2, R3, R0, 0x2 ;  /* 0x000000000312d211 */ /* 0x002fc800078410ff */
[----:B------:R-:W-:Y:S02]  /*112e0*/  @!P5 LEA.HI.X R19, R3, R2, R40, 0x2, P2 ;  /* 0x000000020313d211 */ /* 0x000fe400010f1428 */
[----:B------:R-:W-:-:S03]  /*112f0*/  ISETP.GE.AND P2, PT, R4, c[0x0][0x3c8], PT ;  /* 0x0000f20004007a0c */ /* 0x000fc60003f46270 */
[----:B------:R1:W-:Y:S01]  /*11300*/  @!P5 ST.E.64 [R18.64], R102 ;  /* 0x000000661200d985 */ /* 0x0003e2000c101b08 */
[----:B------:R-:W-:-:S04]  /*11310*/  @!P4 LEA R22, P5, R6, R0, 0x2 ;  /* 0x000000000616c211 */ /* 0x000fc800078a10ff */
[----:B------:R-:W-:Y:S02]  /*11320*/  @!P4 LEA.HI.X R23, R6, R2, R41, 0x2, P5 ;  /* 0x000000020617c211 */ /* 0x000fe400028f1429 */
[----:B---3--:R-:W-:-:S03]  /*11330*/  @!P3 LEA R20, P5, R5, R0, 0x2 ;  /* 0x000000000514b211 */ /* 0x008fc600078a10ff */
[----:B------:R3:W-:Y:S01]  /*11340*/  @!P4 ST.E.64 [R22.64], R114 ;  /* 0x000000721600c985 */ /* 0x0007e2000c101b08 */
[----:B------:R-:W-:-:S05]  /*11350*/  @!P3 LEA.HI.X R21, R5, R2, R42, 0x2, P5 ;  /* 0x000000020515b211 */ /* 0x000fca00028f142a */
[----:B------:R3:W-:Y:S01]  /*11360*/  @!P3 ST.E.64 [R20.64], R118 ;  /* 0x000000761400b985 */ /* 0x0007e2000c101b08 */
[----:B-1----:R-:W-:-:S04]  /*11370*/  @!P2 LEA R18, P5, R4, R0, 0x2 ;  /* 0x000000000412a211 */ /* 0x002fc800078a10ff */
[----:B------:R-:W-:-:S05]  /*11380*/  @!P2 LEA.HI.X R19, R4, R2, R43, 0x2, P5 ;  /* 0x000000020413a211 */ /* 0x000fca00028f142b */
[----:B------:R3:W-:Y:S04]  /*11390*/  @!P2 ST.E.64 [R18.64], R130 ;  /* 0x000000821200a985 */ /* 0x0007e8000c101b08 */
.L_x_972:
[----:B------:R-:W-:Y:S05]  /*113a0*/  BSYNC B0 ;  /* 0x0000000000007941 */ /* 0x000fea0003800000 */
.L_x_971:
[----:B---3--:R3:W1:Y:S01]  /*113b0*/  SHFL.IDX PT, R2, R26, 0x2, 0x1c1f ;  /* 0x005c1f001a027f89 */ /* 0x00866200000e0000 */
[----:B------:R-:W-:Y:S03]  /*113c0*/  BSSY B0, `(.L_x_973) ;  /* 0x0000043000007945 */ /* 0x000fe60003800000 */
[----:B----4-:R3:W4:Y:S01]  /*113d0*/  SHFL.IDX PT, R0, R29, 0x2, 0x1c1f ;  /* 0x005c1f001d007f89 */ /* 0x01072200000e0000 */
[----:B------:R-:W-:Y:S05]  /*113e0*/  @P1 BRA `(.L_x_974) ;  /* 0x0000040000001947 */ /* 0x000fea0003800000 */
[----:B------:R-:W-:Y:S02]  /*113f0*/  ISETP.GE.AND P3, PT, R45, c[0x0][0x3c8], PT ;  /* 0x0000f2002d007a0c */ /* 0x000fe40003f66270 */
[----:B------:R-:W-:Y:S02]  /*11400*/  ISETP.GE.AND P5, PT, R17, c[0x0][0x3c8], PT ;  /* 0x0000f20011007a0c */ /* 0x000fe40003fa6270 */
[----:B------:R-:W-:Y:S02]  /*11410*/  ISETP.GE.AND P2, PT, R16, c[0x0][0x3c8], PT ;  /* 0x0000f20010007a0c */ /* 0x000fe40003f46270 */
[----:B------:R-:W-:-:S07]  /*11420*/  ISETP.GE.AND P1, PT, R15, c[0x0][0x3c8], PT ;  /* 0x0000f2000f007a0c */ /* 0x000fce0003f26270 */
[----:B-1--4-:R-:W-:-:S04]  /*11430*/  @!P3 LEA R18, P4, R45, R0, 0x2 ;  /* 0x000000002d12b211 */ /* 0x012fc800078810ff */
[----:B------:R-:W-:Y:S02]  /*11440*/  @!P3 LEA.HI.X R19, R45, R2, R27, 0x2, P4 ;  /* 0x000000022d13b211 */ /* 0x000fe400020f141b */
        /* <DEDUP_REMOVED lines=8> */
[----:B----4-:R-:W-:-:S03]  /*114d0*/  @!P1 LEA R20, P4, R15, R0, 0x2 ;  /* 0x000000000f149211 */ /* 0x010fc600078810ff */
        /* <DEDUP_REMOVED lines=23> */
[----:B------:R-:W-:-:S03]  /*11650*/  @!P5 LEA R22, P4, R9, R0, 0x2 ;  /* 0x000000000916d211 */ /* 0x000fc600078810ff */
[----:B------:R1:W-:Y:S01]  /*11660*/  @!P3 ST.E.64 [R18.64], R72 ;  /* 0x000000481200b985 */ /* 0x0003e2000c101b08 */
[----:B------:R-:W-:Y:S02]  /*11670*/  @!P5 LEA.HI.X R23, R9, R2, R37, 0x2, P4 ;  /* 0x000000020917d211 */ /* 0x000fe400020f1425 */
[----:B------:R-:W-:Y:S02]  /*11680*/  ISETP.GE.AND P4, PT, R3, c[0x0][0x3c8], PT ;  /* 0x0000f20003007a0c */ /* 0x000fe40003f86270 */
[C---:B----4-:R-:W-:Y:S01]  /*11690*/  @!P2 LEA R20, P3, R8.reuse, R0, 0x2 ;  /* 0x000000000814a211 */ /* 0x050fe200078610ff */
[----:B------:R4:W-:Y:S03]  /*116a0*/  @!P5 ST.E.64 [R22.64], R76 ;  /* 0x0000004c1600d985 */ /* 0x0009e6000c101b08 */
        /* <DEDUP_REMOVED lines=8> */
[----:B------:R-:W-:Y:S02]  /*11730*/  ISETP.GE.AND P1, PT, R4, c[0x0][0x3c8], PT ;  /* 0x0000f20004007a0c */ /* 0x000fe40003f26270 */
[----:B------:R-:W-:Y:S02]  /*11740*/  @!P4 LEA.HI.X R25, R3, R2, R40, 0x2, P5 ;  /* 0x000000020319c211 */ /* 0x000fe400028f1428 */
[----:B----4-:R-:W-:-:S03]  /*11750*/  @!P3 LEA R22, P5, R6, R0, 0x2 ;  /* 0x000000000616b211 */ /* 0x010fc600078a10ff */
[----:B------:R4:W-:Y:S01]  /*11760*/  @!P4 ST.E.64 [R24.64], R104 ;  /* 0x000000681800c985 */ /* 0x0009e2000c101b08 */
[----:B------:R-:W-:Y:S02]  /*11770*/  @!P3 LEA.HI.X R23, R6, R2, R41, 0x2, P5 ;  /* 0x000000020617b211 */ /* 0x000fe400028f1429 */
[----:B-----5:R-:W-:-:S03]  /*11780*/  @!P2 LEA R20, P5, R5, R0, 0x2 ;  /* 0x000000000514a211 */ /* 0x020fc600078a10ff */
[----:B------:R4:W-:Y:S01]  /*11790*/  @!P3 ST.E.64 [R22.64], R108 ;  /* 0x0000006c1600b985 */ /* 0x0009e2000c101b08 */
[----:B------:R-:W-:-:S05]  /*117a0*/  @!P2 LEA.HI.X R21, R5, R2, R42, 0x2, P5 ;  /* 0x000000020515a211 */ /* 0x000fca00028f142a */
[----:B------:R4:W-:Y:S01]  /*117b0*/  @!P2 ST.E.64 [R20.64], R120 ;  /* 0x000000781400a985 */ /* 0x0009e2000c101b08 */
[----:B-1----:R-:W-:-:S04]  /*117c0*/  @!P1 LEA R18, P5, R4, R0, 0x2 ;  /* 0x0000000004129211 */ /* 0x002fc800078a10ff */
[----:B------:R-:W-:-:S05]  /*117d0*/  @!P1 LEA.HI.X R19, R4, R2, R43, 0x2, P5 ;  /* 0x0000000204139211 */ /* 0x000fca00028f142b */
[----:B------:R4:W-:Y:S04]  /*117e0*/  @!P1 ST.E.64 [R18.64], R124 ;  /* 0x0000007c12009985 */ /* 0x0009e8000c101b08 */
.L_x_974:
[----:B------:R-:W-:Y:S05]  /*117f0*/  BSYNC B0 ;  /* 0x0000000000007941 */ /* 0x000fea0003800000 */
.L_x_973:
[----:B-1----:R1:W2:Y:S04]  /*11800*/  SHFL.IDX PT, R2, R26, 0x3, 0x1c1f ;  /* 0x007c1f001a027f89 */ /* 0x0022a800000e0000 */
[----:B----4-:R1:W4:Y:S01]  /*11810*/  SHFL.IDX PT, R0, R29, 0x3, 0x1c1f ;  /* 0x007c1f001d007f89 */ /* 0x01032200000e0000 */
[----:B------:R-:W-:Y:S05]  /*11820*/  @P0 BRA `(.L_x_975) ;  /* 0x000006e000000947 */ /* 0x000fea0003800000 */
[----:B------:R-:W-:Y:S02]  /*11830*/  ISETP.GE.AND P3, PT, R45, c[0x0][0x3c8], PT ;  /* 0x0000f2002d007a0c */ /* 0x000fe40003f66270 */
[----:B------:R-:W-:Y:S02]  /*11840*/  ISETP.GE.AND P2, PT, R17, c[0x0][0x3c8], PT ;  /* 0x0000f20011007a0c */ /* 0x000fe40003f46270 */
[----:B------:R-:W-:Y:S02]  /*11850*/  ISETP.GE.AND P1, PT, R16, c[0x0][0x3c8], PT ;  /* 0x0000f20010007a0c */ /* 0x000fe40003f26270 */
[----:B------:R-:W-:-:S02]  /*11860*/  ISETP.GE.AND P0, PT, R15, c[0x0][0x3c8], PT ;  /* 0x0000f2000f007a0c */ /* 0x000fc40003f06270 */
[----:B------:R-:W-:-:S05]  /*11870*/  ISETP.GE.AND P4, PT, R14, c[0x0][0x3c8], PT ;  /* 0x0000f2000e007a0c */ /* 0x000fca0003f86270 */
[----:B----4-:R-:W-:-:S04]  /*11880*/  @!P3 LEA R18, P5, R45, R0, 0x2 ;  /* 0x000000002d12b211 */ /* 0x010fc800078a10ff */
[----:B--2---:R-:W-:Y:S02]  /*11890*/  @!P3 LEA.HI.X R19, R45, R2, R27, 0x2, P5 ;  /* 0x000000022d13b211 */ /* 0x004fe400028f141b */
[----:B------:R-:W-:-:S03]  /*118a0*/  @!P2 LEA R20, P5, R17, R0, 0x2 ;  /* 0x000000001114a211 */ /* 0x000fc600078a10ff */
[----:B------:R2:W-:Y:S01]  /*118b0*/  @!P3 ST.E.64 [R18.64], R146 ;  /* 0x000000921200b985 */ /* 0x0005e2000c101b08 */
[----:B------:R-:W-:Y:S02]  /*118c0*/  @!P2 LEA.HI.X R21, R17, R2, R28, 0x2, P5 ;  /* 0x000000021115a211 */ /* 0x000fe400028f141c */
[----:B------:R-:W-:-:S03]  /*118d0*/  ISETP.GE.AND P3, PT, R13, c[0x0][0x3c8], PT ;  /* 0x0000f2000d007a0c */ /* 0x000fc60003f66270 */
[----:B------:R4:W-:Y:S01]  /*118e0*/  @!P2 ST.E.64 [R20.64], R150 ;  /* 0x000000961400a985 */ /* 0x0009e2000c101b08 */
[----:B--2---:R-:W-:-:S04]  /*118f0*/  @!P1 LEA R18, P5, R16, R0, 0x2 ;  /* 0x0000000010129211 */ /* 0x004fc800078a10ff */
[----:B------:R-:W-:Y:S02]  /*11900*/  @!P1 LEA.HI.X R19, R16, R2, R30, 0x2, P5 ;  /* 0x0000000210139211 */ /* 0x000fe400028f141e */
[CC--:B----4-:R-:W-:Y:S02]  /*11910*/  @!P0 LEA R20, P2, R15.reuse, R0.reuse, 0x2 ;  /* 0x000000000f148211 */ /* 0x0d0fe400078410ff */
[----:B------:R-:W-:Y:S01]  /*11920*/  @!P4 LEA R22, P5, R14, R0, 0x2 ;  /* 0x000000000e16c211 */ /* 0x000fe200078a10ff */
[----:B------:R2:W-:Y:S01]  /*11930*/  @!P1 ST.E.64 [R18.64], R154 ;  /* 0x0000009a12009985 */ /* 0x0005e2000c101b08 */
[-C--:B------:R-:W-:Y:S02]  /*11940*/  @!P0 LEA.HI.X R21, R15, R2.reuse, R32, 0x2, P2 ;  /* 0x000000020f158211 */ /* 0x080fe400010f1420 */
[----:B------:R-:W-:Y:S02]  /*11950*/  ISETP.GE.AND P2, PT, R12, c[0x0][0x3c8], PT ;  /* 0x0000f2000c007a0c */ /* 0x000fe40003f46270 */
[----:B------:R-:W-:Y:S01]  /*11960*/  ISETP.GE.AND P1, PT, R11, c[0x0][0x3c8], PT ;  /* 0x0000f2000b007a0c */ /* 0x000fe20003f26270 */
[----:B------:R-:W-:Y:S01]  /*11970*/  @!P0 ST.E.64 [R20.64], R158 ;  /* 0x0000009e14008985 */ /* 0x000fe2000c101b08 */
[----:B------:R-:W-:-:S02]  /*11980*/  @!P4 LEA.HI.X R23, R14, R2, R31, 0x2, P5 ;  /* 0x000000020e17c211 */ /* 0x000fc400028f141f */
[----:B------:R-:W-:-:S03]  /*11990*/  ISETP.GE.AND P0, PT, R10, c[0x0][0x3c8], PT ;  /* 0x0000f2000a007a0c */ /* 0x000fc60003f06270 */
[----:B------:R-:W-:Y:S01]  /*119a0*/  @!P4 ST.E.64 [R22.64], R166 ;  /* 0x000000a61600c985 */ /* 0x000fe2000c101b08 */
[----:B--2---:R-:W-:-:S04]  /*119b0*/  @!P3 LEA R18, P5, R13, R0, 0x2 ;  /* 0x000000000d12b211 */ /* 0x004fc800078a10ff */
[----:B------:R-:W-:Y:S02]  /*119c0*/  @!P3 LEA.HI.X R19, R13, R2, R33, 0x2, P5 ;  /* 0x000000020d13b211 */ /* 0x000fe400028f1421 */
[----:B------:R-:W-:-:S03]  /*119d0*/  @!P2 LEA R16, P5, R12, R0, 0x2 ;  /* 0x000000000c10a211 */ /* 0x000fc600078a10ff */
[----:B------:R-:W-:Y:S01]  /*119e0*/  @!P3 ST.E.64 [R18.64], R170 ;  /* 0x000000aa1200b985 */ /* 0x000fe2000c101b08 */
[----:B------:R-:W-:Y:S02]  /*119f0*/  @!P2 LEA.HI.X R17, R12, R2, R34, 0x2, P5 ;  /* 0x000000020c11a211 */ /* 0x000fe400028f1422 */
        /* <DEDUP_REMOVED lines=16> */
[----:B----4-:R-:W-:Y:S02]  /*11b00*/  @!P3 LEA R12, P5, R7, R0, 0x2 ;  /* 0x00000000070cb211 */ /* 0x010fe400078a10ff */
[-C--:B------:R-:W-:Y:S02]  /*11b10*/  @!P4 LEA.HI.X R15, R8, R2.reuse, R39, 0x2, P0 ;  /* 0x00000002080fc211 */ /* 0x080fe400000f1427 */
[----:B------:R-:W-:Y:S02]  /*11b20*/  ISETP.GE.AND P0, PT, R5, c[0x0][0x3c8], PT ;  /* 0x0000f20005007a0c */ /* 0x000fe40003f06270 */
[----:B------:R-:W-:Y:S01]  /*11b30*/  @!P3 LEA.HI.X R13, R7, R2, R38, 0x2, P5 ;  /* 0x00000002070db211 */ /* 0x000fe200028f1426 */
[----:B------:R2:W-:Y:S04]  /*11b40*/  @!P4 ST.E.64 [R14.64], R90 ;  /* 0x0000005a0e00c985 */ /* 0x0005e8000c101b08 */
[----:B------:R2:W-:Y:S01]  /*11b50*/  @!P3 ST.E.64 [R12.64], R94 ;  /* 0x0000005e0c00b985 */ /* 0x0005e2000c101b08 */
[----:B-----5:R-:W-:-:S04]  /*11b60*/  @!P2 LEA R10, P5, R3, R0, 0x2 ;  /* 0x00000000030aa211 */ /* 0x020fc800078a10ff */
        /* <DEDUP_REMOVED lines=10> */
[----:B--2---:R-:W-:-:S04]  /*11c10*/  LEA R6, P0, R4, R0, 0x2 ;  /* 0x0000000004067211 */ /* 0x004fc800078010ff */
[----:B------:R-:W-:-:S05]  /*11c20*/  LEA.HI.X R7, R4, R2, R43, 0x2, P0 ;  /* 0x0000000204077211 */ /* 0x000fca00000f142b */
[----:B------:R2:W-:Y:S01]  /*11c30*/  ST.E.64 [R6.64], R126 ;  /* 0x0000007e06007985 */ /* 0x0005e2000c101b08 */
[----:B------:R-:W-:Y:S05]  /*11c40*/  BRA `(.L_x_975) ;  /* 0x000002c000007947 */ /* 0x000fea0003800000 */
.L_x_967:
        /* <DEDUP_REMOVED lines=44> */
.L_x_975:
[----:B------:R-:W-:Y:S05]  /*11f10*/  BSYNC B1 ;  /* 0x0000000000017941 */ /* 0x000fea0003800000 */
.L_x_966:
[----:B------:R-:W-:-:S13]  /*11f20*/  ISETP.NE.AND P0, PT, RZ, UR6, PT ;  /* 0x00000006ff007c0c */ /* 0x000fda000bf05270 */
[----:B------:R-:W-:Y:S01]  /*11f30*/  @P0 WARPSYNC 0xffffffff ;  /* 0xffffffff00000948 */ /* 0x000fe20003800000 */
[----:B------:R-:W-:Y:S06]  /*11f40*/  @P0 BAR.SYNC.DEFER_BLOCKING 0x5, 0x80 ;  /* 0x0142000000000b1d */ /* 0x000fec0000010000 */
[----:B--2-4-:R-:W2:Y:S04]  /*11f50*/  @P0 LDS R0, [0x10100] ;  /* 0x01010000ff000984 */ /* 0x014ea80000000800 */
[----:B--2---:R2:W-:Y:S04]  /*11f60*/  @P0 STL [R1+0x58], R0 ;  /* 0x0000580001000387 */ /* 0x0045e80000100800 */
[----:B------:R-:W-:Y:S06]  /*11f70*/  @P0 BAR.ARV 0x4, 0x80 ;  /* 0x0102000000000b1d */ /* 0x000fec0000002000 */
[----:B------:R-:W-:Y:S05]  /*11f80*/  @P0 BRA `(.L_x_976) ;  /* 0x0000009000000947 */ /* 0x000fea0003800000 */
[----:B------:R-:W-:Y:S05]  /*11f90*/  BRA.DIV ~URZ, `(.L_x_977) ;  /* 0x00000a527f007947 */ /* 0x000fea000b800000 */
[----:B--2---:R2:W4:Y:S02]  /*11fa0*/  SHFL.IDX PT, R0, R44, RZ, 0x1f ;  /* 0x00001fff2c007589 */ /* 0x00452400000e0000 */
.L_x_994:
[----:B------:R-:W5:Y:S01]  /*11fb0*/  S2R R2, SR_TID.X ;  /* 0x0000000000027919 */ /* 0x000f620000002100 */
[----:B------:R-:W-:Y:S03]  /*11fc0*/  WARPSYNC 0xffffffff ;  /* 0xffffffff00007948 */ /* 0x000fe60003800000 */
[----:B------:R-:W-:Y:S06]  /*11fd0*/  BAR.SYNC.DEFER_BLOCKING 0x4, 0x80 ;  /* 0x0102000000007b1d */ /* 0x000fec0000010000 */
[----:B----4-:R4:W-:Y:S01]  /*11fe0*/  STL [R1+0x58], R0 ;  /* 0x0000580001007387 */ /* 0x0109e20000100800 */
[----:B-----5:R-:W-:-:S13]  /*11ff0*/  LOP3.LUT P0, RZ, R2, 0x7f, RZ, 0xc0, !PT ;  /* 0x0000007f02ff7812 */ /* 0x020fda000780c0ff */
[----:B------:R4:W-:Y:S04]  /*12000*/  @!P0 STS [0x10100], R44 ;  /* 0x0101002cff008388 */ /* 0x0009e80000000800 */
[----:B------:R-:W-:Y:S06]  /*12010*/  BAR.ARV 0x5, 0x80 ;  /* 0x0142000000007b1d */ /* 0x000fec0000002000 */
.L_x_976:
[----:B--2-4-:R-:W2:Y:S02]  /*12020*/  LDL R0, [R1+0x58] ;  /* 0x0000580001007983 */ /* 0x014ea40000100800 */
[----:B--2---:R-:W-:-:S13]  /*12030*/  ISETP.GE.AND P0, PT, R0, c[0x0][0x538], PT ;  /* 0x00014e0000007a0c */ /* 0x004fda0003f06270 */
[----:B-1-3--:R-:W-:Y:S01]  /*12040*/  @P0 CALL.REL.NOINC `(.L_x_978) ;  /* 0x0000001000000944 */ /* 0x00afe20003c00000 */
[----:B------:R-:W-:Y:S05]  /*12050*/  BRA `(.L_x_979) ;  /* 0xfffee72000007947 */ /* 0x000fea000383ffff */
.L_x_978:
[----:B------:R-:W-:Y:S05]  /*12060*/  EXIT ;  /* 0x000000000000794d */ /* 0x000fea0003800000 */
.L_x_930:
[----:B-1----:R-:W-:Y:S01]  /*12070*/  IMAD.MOV.U32 R9, RZ, RZ, R5 ;  /* 0x000000ffff097224 */ /* 0x002fe200078e0005 */
[----:B------:R-:W-:Y:S01]  /*12080*/  MOV R8, RZ ;  /* 0x000000ff00087202 */ /* 0x000fe20000000f00 */
[----:B------:R-:W-:Y:S01]  /*12090*/  IMAD.MOV.U32 R3, RZ, RZ, 0x181f ;  /* 0x0000181fff037424 */ /* 0x000fe200078e00ff */
[----:B------:R-:W-:Y:S02]  /*120a0*/  MOV R2, 0x120c0 ;  /* 0x000120c000027802 */ /* 0x000fe40000000f00 */
[----:B------:R-:W-:Y:S05]  /*120b0*/  CALL.REL.NOINC `($__internal_19_$__cuda_sm70_shflsync_idx_p) ;  /* 0x000009e000007944 */ /* 0x000fea0003c00000 */
[----:B------:R-:W-:Y:S01]  /*120c0*/  MOV R7, R8 ;  /* 0x0000000800077202 */ /* 0x000fe20000000f00 */
[----:B------:R-:W-:Y:S05]  /*120d0*/  BRA `(.L_x_980) ;  /* 0xfffef74000007947 */ /* 0x000fea000383ffff */
.L_x_931:
[----:B-1----:R-:W-:Y:S01]  /*120e0*/  IMAD.MOV.U32 R9, RZ, RZ, R6 ;  /* 0x000000ffff097224 */ /* 0x002fe200078e0006 */
[----:B------:R-:W-:Y:S01]  /*120f0*/  MOV R8, RZ ;  /* 0x000000ff00087202 */ /* 0x000fe20000000f00 */
[----:B------:R-:W-:Y:S01]  /*12100*/  IMAD.MOV.U32 R3, RZ, RZ, 0x181f ;  /* 0x0000181fff037424 */ /* 0x000fe200078e00ff */
[----:B------:R-:W-:Y:S02]  /*12110*/  MOV R2, 0x12130 ;  /* 0x0001213000027802 */ /* 0x000fe40000000f00 */
[----:B--23--:R-:W-:Y:S05]  /*12120*/  CALL.REL.NOINC `($__internal_19_$__cuda_sm70_shflsync_idx_p) ;  /* 0x0000097000007944 */ /* 0x00cfea0003c00000 */
[----:B------:R-:W-:Y:S01]  /*12130*/  MOV R3, R8 ;  /* 0x0000000800037202 */ /* 0x000fe20000000f00 */
[----:B------:R-:W-:Y:S05]  /*12140*/  BRA `(.L_x_981) ;  /* 0xfffef6f000007947 */ /* 0x000fea000383ffff */
.L_x_934:
[----:B--2---:R-:W-:Y:S01]  /*12150*/  IMAD.MOV.U32 R9, RZ, RZ, R5 ;  /* 0x000000ffff097224 */ /* 0x004fe200078e0005 */
[----:B------:R-:W-:Y:S01]  /*12160*/  MOV R8, 0x1 ;  /* 0x0000000100087802 */ /* 0x000fe20000000f00 */
[----:B----4-:R-:W-:Y:S01]  /*12170*/  IMAD.MOV.U32 R3, RZ, RZ, 0x181f ;  /* 0x0000181fff037424 */ /* 0x010fe200078e00ff */
[----:B------:R-:W-:-:S02]  /*12180*/  MOV R2, 0x121a0 ;  /* 0x000121a000027802 */ /* 0x000fc40000000f00 */
[----:B-1-3--:R-:W-:Y:S05]  /*12190*/  CALL.REL.NOINC `($__internal_19_$__cuda_sm70_shflsync_idx_p) ;  /* 0x0000090000007944 */ /* 0x00afea0003c00000 */
[----:B------:R-:W-:Y:S01]  /*121a0*/  IMAD.MOV.U32 R7, RZ, RZ, R8 ;  /* 0x000000ffff077224 */ /* 0x000fe200078e0008 */
[----:B------:R-:W-:Y:S01]  /*121b0*/  MOV R8, 0x1 ;  /* 0x0000000100087802 */ /* 0x000fe20000000f00 */
[----:B------:R-:W-:Y:S01]  /*121c0*/  IMAD.MOV.U32 R9, RZ, RZ, R6 ;  /* 0x000000ffff097224 */ /* 0x000fe200078e0006 */
[----:B------:R-:W-:-:S02]  /*121d0*/  MOV R3, 0x181f ;  /* 0x0000181f00037802 */ /* 0x000fc40000000f00 */
[----:B------:R-:W-:Y:S02]  /*121e0*/  MOV R2, 0x12200 ;  /* 0x0001220000027802 */ /* 0x000fe40000000f00 */
[----:B------:R-:W-:Y:S05]  /*121f0*/  CALL.REL.NOINC `($__internal_19_$__cuda_sm70_shflsync_idx_p) ;  /* 0x000008a000007944 */ /* 0x000fea0003c00000 */
[----:B------:R-:W-:Y:S01]  /*12200*/  MOV R3, R8 ;  /* 0x0000000800037202 */ /* 0x000fe20000000f00 */
[----:B------:R-:W-:Y:S05]  /*12210*/  BRA `(.L_x_982) ;  /* 0xfffef77000007947 */ /* 0x000fea000383ffff */
.L_x_937:
[----:B-1----:R-:W-:Y:S01]  /*12220*/  IMAD.MOV.U32 R9, RZ, RZ, R5 ;  /* 0x000000ffff097224 */ /* 0x002fe200078e0005 */
[----:B------:R-:W-:Y:S01]  /*12230*/  MOV R8, 0x2 ;  /* 0x0000000200087802 */ /* 0x000fe20000000f00 */
[----:B--2---:R-:W-:Y:S01]  /*12240*/  IMAD.MOV.U32 R3, RZ, RZ, 0x181f ;  /* 0x0000181fff037424 */ /* 0x004fe200078e00ff */
[----:B------:R-:W-:Y:S02]  /*12250*/  MOV R2, 0x12270 ;  /* 0x0001227000027802 */ /* 0x000fe40000000f00 */
[----:B---3--:R-:W-:Y:S05]  /*12260*/  CALL.REL.NOINC `($__internal_19_$__cuda_sm70_shflsync_idx_p) ;  /* 0x0000083000007944 */ /* 0x008fea0003c00000 */
[----:B------:R-:W-:Y:S01]  /*12270*/  MOV R7, R8 ;  /* 0x0000000800077202 */ /* 0x000fe20000000f00 */
[----:B------:R-:W-:Y:S05]  /*12280*/  BRA `(.L_x_983) ;  /* 0xfffef83000007947 */ /* 0x000fea000383ffff */
.L_x_938:
[----:B------:R-:W-:Y:S01]  /*12290*/  IMAD.MOV.U32 R9, RZ, RZ, R6 ;  /* 0x000000ffff097224 */ /* 0x000fe200078e0006 */
[----:B------:R-:W-:Y:S01]  /*122a0*/  MOV R8, 0x2 ;  /* 0x0000000200087802 */ /* 0x000fe20000000f00 */
[----:B--2---:R-:W-:Y:S01]  /*122b0*/  IMAD.MOV.U32 R3, RZ, RZ, 0x181f ;  /* 0x0000181fff037424 */ /* 0x004fe200078e00ff */
[----:B------:R-:W-:Y:S02]  /*122c0*/  MOV R2, 0x122e0 ;  /* 0x000122e000027802 */ /* 0x000fe40000000f00 */
[----:B-1-34-:R-:W-:Y:S05]  /*122d0*/  CALL.REL.NOINC `($__internal_19_$__cuda_sm70_shflsync_idx_p) ;  /* 0x000007c000007944 */ /* 0x01afea0003c00000 */
[----:B------:R-:W-:Y:S01]  /*122e0*/  MOV R3, R8 ;  /* 0x0000000800037202 */ /* 0x000fe20000000f00 */
[----:B------:R-:W-:Y:S05]  /*122f0*/  BRA `(.L_x_984) ;  /* 0xfffef7e000007947 */ /* 0x000fea000383ffff */
.L_x_941:
[----:B-1----:R-:W-:Y:S01]  /*12300*/  IMAD.MOV.U32 R9, RZ, RZ, R5 ;  /* 0x000000ffff097224 */ /* 0x002fe200078e0005 */
[----:B------:R-:W-:Y:S01]  /*12310*/  MOV R8, 0x3 ;  /* 0x0000000300087802 */ /* 0x000fe20000000f00 */
[----:B------:R-:W-:Y:S01]  /*12320*/  IMAD.MOV.U32 R3, RZ, RZ, 0x181f ;  /* 0x0000181fff037424 */ /* 0x000fe200078e00ff */
[----:B------:R-:W-:-:S02]  /*12330*/  MOV R2, 0x12350 ;  /* 0x0001235000027802 */ /* 0x000fc40000000f00 */
[----:B--234-:R-:W-:Y:S05]  /*12340*/  CALL.REL.NOINC `($__internal_19_$__cuda_sm70_shflsync_idx_p) ;  /* 0x0000075000007944 */ /* 0x01cfea0003c00000 */
        /* <DEDUP_REMOVED lines=8> */
.L_x_944:
[----:B-1----:R-:W-:Y:S01]  /*123d0*/  IMAD.MOV.U32 R9, RZ, RZ, R5 ;  /* 0x000000ffff097224 */ /* 0x002fe200078e0005 */
[----:B------:R-:W-:Y:S01]  /*123e0*/  MOV R8, 0x4 ;  /* 0x0000000400087802 */ /* 0x000fe20000000f00 */
[----:B------:R-:W-:Y:S01]  /*123f0*/  IMAD.MOV.U32 R3, RZ, RZ, 0x181f ;  /* 0x0000181fff037424 */ /* 0x000fe200078e00ff */
[----:B------:R-:W-:Y:S02]  /*12400*/  MOV R2, 0x12420 ;  /* 0x0001242000027802 */ /* 0x000fe40000000f00 */
[----:B--234-:R-:W-:Y:S05]  /*12410*/  CALL.REL.NOINC `($__internal_19_$__cuda_sm70_shflsync_idx_p) ;  /* 0x0000068000007944 */ /* 0x01cfea0003c00000 */
[----:B------:R-:W-:Y:S01]  /*12420*/  MOV R7, R8 ;  /* 0x0000000800077202 */ /* 0x000fe20000000f00 */
[----:B------:R-:W-:Y:S05]  /*12430*/  BRA `(.L_x_986) ;  /* 0xfffef91000007947 */ /* 0x000fea000383ffff */
.L_x_945:
[----:B-1----:R-:W-:Y:S01]  /*12440*/  IMAD.MOV.U32 R9, RZ, RZ, R6 ;  /* 0x000000ffff097224 */ /* 0x002fe200078e0006 */
[----:B------:R-:W-:Y:S01]  /*12450*/  MOV R8, 0x4 ;  /* 0x0000000400087802 */ /* 0x000fe20000000f00 */
[----:B------:R-:W-:Y:S01]  /*12460*/  IMAD.MOV.U32 R3, RZ, RZ, 0x181f ;  /* 0x0000181fff037424 */ /* 0x000fe200078e00ff */
[----:B------:R-:W-:Y:S02]  /*12470*/  MOV R2, 0x12490 ;  /* 0x0001249000027802 */ /* 0x000fe40000000f00 */
[----:B--234-:R-:W-:Y:S05]  /*12480*/  CALL.REL.NOINC `($__internal_19_$__cuda_sm70_shflsync_idx_p) ;  /* 0x0000061000007944 */ /* 0x01cfea0003c00000 */
[----:B------:R-:W-:Y:S01]  /*12490*/  MOV R3, R8 ;  /* 0x0000000800037202 */ /* 0x000fe20000000f00 */
[----:B------:R-:W-:Y:S05]  /*124a0*/  BRA `(.L_x_987) ;  /* 0xfffef8c000007947 */ /* 0x000fea000383ffff */
.L_x_948:
[----:B--2---:R-:W-:Y:S01]  /*124b0*/  IMAD.MOV.U32 R9, RZ, RZ, R5 ;  /* 0x000000ffff097224 */ /* 0x004fe200078e0005 */
[----:B------:R-:W-:Y:S01]  /*124c0*/  MOV R8, 0x5 ;  /* 0x0000000500087802 */ /* 0x000fe20000000f00 */
[----:B------:R-:W-:Y:S01]  /*124d0*/  IMAD.MOV.U32 R3, RZ, RZ, 0x181f ;  /* 0x0000181fff037424 */ /* 0x000fe200078e00ff */
[----:B------:R-:W-:-:S02]  /*124e0*/  MOV R2, 0x12500 ;  /* 0x0001250000027802 */ /* 0x000fc40000000f00 */
[----:B-1-34-:R-:W-:Y:S05]  /*124f0*/  CALL.REL.NOINC `($__internal_19_$__cuda_sm70_shflsync_idx_p) ;  /* 0x000005a000007944 */ /* 0x01afea0003c00000 */
        /* <DEDUP_REMOVED lines=8> */
.L_x_951:
[----:B-1----:R-:W-:Y:S01]  /*12580*/  IMAD.MOV.U32 R9, RZ, RZ, R5 ;  /* 0x000000ffff097224 */ /* 0x002fe200078e0005 */
[----:B------:R-:W-:Y:S01]  /*12590*/  MOV R8, 0x6 ;  /* 0x0000000600087802 */ /* 0x000fe20000000f00 */
[----:B--2---:R-:W-:Y:S01]  /*125a0*/  IMAD.MOV.U32 R3, RZ, RZ, 0x181f ;  /* 0x0000181fff037424 */ /* 0x004fe200078e00ff */
[----:B------:R-:W-:Y:S02]  /*125b0*/  MOV R2, 0x125d0 ;  /* 0x000125d000027802 */ /* 0x000fe40000000f00 */
[----:B---34-:R-:W-:Y:S05]  /*125c0*/  CALL.REL.NOINC `($__internal_19_$__cuda_sm70_shflsync_idx_p) ;  /* 0x000004d000007944 */ /* 0x018fea0003c00000 */
[----:B------:R-:W-:Y:S01]  /*125d0*/  MOV R7, R8 ;  /* 0x0000000800077202 */ /* 0x000fe20000000f00 */
[----:B------:R-:W-:Y:S05]  /*125e0*/  BRA `(.L_x_989) ;  /* 0xfffef9f000007947 */ /* 0x000fea000383ffff */
.L_x_952:
[----:B------:R-:W-:Y:S01]  /*125f0*/  IMAD.MOV.U32 R9, RZ, RZ, R6 ;  /* 0x000000ffff097224 */ /* 0x000fe200078e0006 */
[----:B------:R-:W-:Y:S01]  /*12600*/  MOV R8, 0x6 ;  /* 0x0000000600087802 */ /* 0x000fe20000000f00 */
[----:B--2---:R-:W-:Y:S01]  /*12610*/  IMAD.MOV.U32 R3, RZ, RZ, 0x181f ;  /* 0x0000181fff037424 */ /* 0x004fe200078e00ff */
[----:B------:R-:W-:Y:S02]  /*12620*/  MOV R2, 0x12640 ;  /* 0x0001264000027802 */ /* 0x000fe40000000f00 */
[----:B-1-34-:R-:W-:Y:S05]  /*12630*/  CALL.REL.NOINC `($__internal_19_$__cuda_sm70_shflsync_idx_p) ;  /* 0x0000046000007944 */ /* 0x01afea0003c00000 */
[----:B------:R-:W-:Y:S01]  /*12640*/  MOV R3, R8 ;  /* 0x0000000800037202 */ /* 0x000fe20000000f00 */
[----:B------:R-:W-:Y:S05]  /*12650*/  BRA `(.L_x_990) ;  /* 0xfffef9a000007947 */ /* 0x000fea000383ffff */
.L_x_955:
        /* <DEDUP_REMOVED lines=13> */
.L_x_962:
[----:B--2---:R1:W5:Y:S01]  /*12730*/  LDL R0, [R1+0x8] ;  /* 0x0000080001007983 */ /* 0x0043620000100800 */
[----:B------:R-:W-:Y:S02]  /*12740*/  MOV R3, 0x2 ;  /* 0x0000000200037802 */ /* 0x000fe40000000f00 */
[----:B------:R-:W-:Y:S02]  /*12750*/  MOV R2, 0x12770 ;  /* 0x0001277000027802 */ /* 0x000fe40000000f00 */
[----:B-1---5:R-:W-:Y:S05]  /*12760*/  CALL.REL.NOINC `($__internal_18_$__cuda_sm70_shflsync_bfly_p) ;  /* 0x000002f000007944 */ /* 0x022fea0003c00000 */
[----:B------:R-:W-:Y:S01]  /*12770*/  MOV R7, R8 ;  /* 0x0000000800077202 */ /* 0x000fe20000000f00 */
[----:B------:R-:W-:Y:S05]  /*12780*/  BRA `(.L_x_992) ;  /* 0xffffcd5000007947 */ /* 0x000fea000383ffff */
.L_x_963:
[----:B------:R-:W-:Y:S01]  /*12790*/  IMAD.MOV.U32 R0, RZ, RZ, R7 ;  /* 0x000000ffff007224 */ /* 0x000fe200078e0007 */
[----:B------:R-:W-:Y:S02]  /*127a0*/  MOV R3, 0x1 ;  /* 0x0000000100037802 */ /* 0x000fe40000000f00 */
[----:B------:R-:W-:Y:S02]  /*127b0*/  MOV R2, 0x127d0 ;  /* 0x000127d000027802 */ /* 0x000fe40000000f00 */
[----:B-----5:R-:W-:Y:S05]  /*127c0*/  CALL.REL.NOINC `($__internal_18_$__cuda_sm70_shflsync_bfly_p) ;  /* 0x0000029000007944 */ /* 0x020fea0003c00000 */
[----:B------:R1:W5:Y:S01]  /*127d0*/  LDL R0, [R1+0x4] ;  /* 0x0000040001007983 */ /* 0x0003620000100800 */
[----:B------:R-:W-:Y:S01]  /*127e0*/  FADD.FTZ R7, R7, R8 ;  /* 0x0000000807077221 */ /* 0x000fe20000010000 */
[----:B------:R-:W-:-:S02]  /*127f0*/  MOV R3, 0x2 ;  /* 0x0000000200037802 */ /* 0x000fc40000000f00 */
[----:B------:R-:W-:Y:S02]  /*12800*/  MOV R2, 0x12820 ;  /* 0x0001282000027802 */ /* 0x000fe40000000f00 */
[----:B-1---5:R-:W-:Y:S05]  /*12810*/  CALL.REL.NOINC `($__internal_18_$__cuda_sm70_shflsync_bfly_p) ;  /* 0x0000024000007944 */ /* 0x022fea0003c00000 */
[----:B------:R-:W2:Y:S01]  /*12820*/  LDL.LU R0, [R1+0x4] ;  /* 0x0000040001007983 */ /* 0x000ea20000300800 */
[----:B------:R-:W-:Y:S02]  /*12830*/  MOV R3, 0x1 ;  /* 0x0000000100037802 */ /* 0x000fe40000000f00 */
[----:B------:R-:W-:Y:S01]  /*12840*/  MOV R2, 0x12880 ;  /* 0x0001288000027802 */ /* 0x000fe20000000f00 */
[----:B--2---:R-:W-:-:S05]  /*12850*/  FADD.FTZ R6, R0, R8 ;  /* 0x0000000800067221 */ /* 0x004fca0000010000 */
[----:B------:R-:W-:Y:S02]  /*12860*/  MOV R0, R6 ;  /* 0x0000000600007202 */ /* 0x000fe40000000f00 */
[----:B------:R-:W-:Y:S05]  /*12870*/  CALL.REL.NOINC `($__internal_18_$__cuda_sm70_shflsync_bfly_p) ;  /* 0x000001e000007944 */ /* 0x000fea0003c00000 */
[----:B------:R1:W5:Y:S01]  /*12880*/  LDL R0, [R1+0x10] ;  /* 0x0000100001007983 */ /* 0x0003620000100800 */
[----:B------:R-:W-:Y:S01]  /*12890*/  FADD.FTZ R6, R6, R8 ;  /* 0x0000000806067221 */ /* 0x000fe20000010000 */
[----:B------:R-:W-:Y:S02]  /*128a0*/  MOV R3, 0x2 ;  /* 0x0000000200037802 */ /* 0x000fe40000000f00 */
        /* <DEDUP_REMOVED lines=19> */
[----:B------:R-:W-:Y:S05]  /*129e0*/  BRA `(.L_x_993) ;  /* 0xffffcc2000007947 */ /* 0x000fea000383ffff */
.L_x_977:
[----:B------:R-:W-:Y:S01]  /*129f0*/  IMAD.MOV.U32 R9, RZ, RZ, R44 ;  /* 0x000000ffff097224 */ /* 0x000fe200078e002c */
[----:B------:R-:W-:Y:S01]  /*12a00*/  MOV R8, RZ ;  /* 0x000000ff00087202 */ /* 0x000fe20000000f00 */
[----:B------:R-:W-:Y:S01]  /*12a10*/  IMAD.MOV.U32 R3, RZ, RZ, 0x1f ;  /* 0x0000001fff037424 */ /* 0x000fe200078e00ff */
[----:B------:R-:W-:Y:S02]  /*12a20*/  MOV R2, 0x12a40 ;  /* 0x00012a4000027802 */ /* 0x000fe40000000f00 */
[----:B-123--:R-:W-:Y:S05]  /*12a30*/  CALL.REL.NOINC `($__internal_19_$__cuda_sm70_shflsync_idx_p) ;  /* 0x0000006000007944 */ /* 0x00efea0003c00000 */
[----:B------:R-:W-:Y:S01]  /*12a40*/  MOV R0, R8 ;  /* 0x0000000800007202 */ /* 0x000fe20000000f00 */
[----:B------:R-:W-:Y:S05]  /*12a50*/  BRA `(.L_x_994) ;  /* 0xfffff55000007947 */ /* 0x000fea000383ffff */
        .weak           $__internal_18_$__cuda_sm70_shflsync_bfly_p
        .type           $__internal_18_$__cuda_sm70_shflsync_bfly_p,@function
        .size           $__internal_18_$__cuda_sm70_shflsync_bfly_p,($__internal_19_$__cuda_sm70_shflsync_idx_p - $__internal_18_$__cuda_sm70_shflsync_bfly_p)
$__internal_18_$__cuda_sm70_shflsync_bfly_p:
[----:B------:R-:W-:Y:S04]  /*12a60*/  WARPSYNC R9 ;  /* 0x0000000900007348 */ /* 0x000fe80003800000 */
[----:B------:R1:W2:Y:S02]  /*12a70*/  SHFL.BFLY PT, R8, R0, R3, R10 ;  /* 0x0c00000300087389 */ /* 0x0002a400000e000a */
[----:B-1----:R-:W-:-:S04]  /*12a80*/  MOV R3, 0x0 ;  /* 0x0000000000037802 */ /* 0x002fc80000000f00 */
[----:B--2---:R-:W-:Y:S05]  /*12a90*/  RET.REL.NODEC R2 `(_ZN7cutlass13device_kernelIN5flash19enable_sm80_to_sm89INS1_16FlashAttnFwdSm80INS1_25CollectiveMainloopFwdSm80ILi4ELi1ELb0EN4cute5tupleIJNS5_1CILi128EEENS7_ILi64EEES8_EEELi128ENS_6half_tEfNS_4arch4Sm80ELb1ELb0ELb0ELb0ELb0ELb0ELb1ELb1EEENS1_21CollectiveEpilogueFwdINS6_IJS8_S8_S9_EEENS6_IJNS7_ILi1EEESH_SH_EEESB_SD_Li128ELb0ELb1ELb1ELb0EEENS1_30DynamicPersistentTileSchedulerILi128ELi128ELb1ELb1ELb0EEEEEEEEEvNT_6ParamsE) ;  /* 0xfffed56002007950 */ /* 0x004fea0003c3ffff */
        .weak           $__internal_19_$__cuda_sm70_shflsync_idx_p
        .type           $__internal_19_$__cuda_sm70_shflsync_idx_p,@function
        .size           $__internal_19_$__cuda_sm70_shflsync_idx_p,(.L_x_1363 - $__internal_19_$__cuda_sm70_shflsync_idx_p)
$__internal_19_$__cuda_sm70_shflsync_idx_p:
[----:B------:R-:W-:-:S04]  /*12aa0*/  MOV R11, 0xffffffff ;  /* 0xffffffff000b7802 */ /* 0x000fc80000000f00 */
[----:B------:R-:W-:Y:S04]  /*12ab0*/  WARPSYNC R11 ;  /* 0x0000000b00007348 */ /* 0x000fe80003800000 */
[----:B------:R1:W2:Y:S02]  /*12ac0*/  SHFL.IDX PT, R8, R9, R8, R3 ;  /* 0x0000000809087389 */ /* 0x0002a400000e0003 */
[----:B-1----:R-:W-:-:S04]  /*12ad0*/  MOV R3, 0x0 ;  /* 0x0000000000037802 */ /* 0x002fc80000000f00 */
[----:B--2---:R-:W-:Y:S05]  /*12ae0*/  RET.REL.NODEC R2 `(_ZN7cutlass13device_kernelIN5flash19enable_sm80_to_sm89INS1_16FlashAttnFwdSm80INS1_25CollectiveMainloopFwdSm80ILi4ELi1ELb0EN4cute5tupleIJNS5_1CILi128EEENS7_ILi64EEES8_EEELi128ENS_6half_tEfNS_4arch4Sm80ELb1ELb0ELb0ELb0ELb0ELb0ELb1ELb1EEENS1_21CollectiveEpilogueFwdINS6_IJS8_S8_S9_EEENS6_IJNS7_ILi1EEESH_SH_EEESB_SD_Li128ELb0ELb1ELb1ELb0EEENS1_30DynamicPersistentTileSchedulerILi128ELi128ELb1ELb1ELb0EEEEEEEEEvNT_6ParamsE) ;  /* 0xfffed51002007950 */ /* 0x004fea0003c3ffff */
.L_x_995:
        /* <DEDUP_REMOVED lines=9> */
.L_x_1363:


//--------------------- .text._ZN7cutlass13device_kernelIN5flash19enable_sm80_to_sm89INS1_16FlashAttnFwdSm80INS1_25CollectiveMainloopFwdSm80ILi8ELi1ELb1EN4cute5tupleIJNS5_1CILi128EEENS7_ILi112EEES8_EEELi128ENS_6half_tEfNS_4arch4Sm80ELb1ELb0ELb0ELb1ELb0ELb0ELb1ELb1EEENS1_21CollectiveEpilogueFwdINS6_IJS8_S8_S9_EEENS6_IJNS7_ILi1EEESH_SH_EEESB_SD_Li256ELb1ELb1ELb1ELb0EEENS1_36VarlenDynamicPersistentTileSchedulerILi128ELi112ELi256ELi256ELb1ELb1ELb0ELb1ELb1ELb1EEEEEEEEEvNT_6ParamsE --------------------------
	.section	.text._ZN7cutlass13device_kernelIN5flash19enable_sm80_to_sm89INS1_16FlashAttnFwdSm80INS1_25CollectiveMainloopFwdSm80ILi8ELi1ELb1EN4cute5tupleIJNS5_1CILi128EEENS7_ILi112EEES8_EEELi128ENS_6half_tEfNS_4arch4Sm80ELb1ELb0ELb0ELb1ELb0ELb0ELb1ELb1EEENS1_21CollectiveEpilogueFwdINS6_IJS8_S8_S9_EEENS6_IJNS7_ILi1EEESH_SH_EEESB_SD_Li256ELb1ELb1ELb1ELb0EEENS1_36VarlenDynamicPersistentTileSchedulerILi128ELi112ELi256ELi256ELb1ELb1ELb0ELb1ELb1ELb1EEEEEEEEEvNT_6ParamsE,"ax",@progbits
	.sectioninfo	@"SHI_REGISTERS=255"
	.align	128
.text._ZN7cutlass13device_kernelIN5flash19enable_sm80_to_sm89INS1_16FlashAttnFwdSm80INS1_25CollectiveMainloopFwdSm80ILi8ELi1ELb1EN4cute5tupleIJNS5_1CILi128EEENS7_ILi112EEES8_EEELi128ENS_6half_tEfNS_4arch4Sm80ELb1ELb0ELb0ELb1ELb0ELb0ELb1ELb1EEENS1_21CollectiveEpilogueFwdINS6_IJS8_S8_S9_EEENS6_IJNS7_ILi1EEESH_SH_EEESB_SD_Li256ELb1ELb1ELb1ELb0EEENS1_36VarlenDynamicPersistentTileSchedulerILi128ELi112ELi256ELi256ELb1ELb1ELb0ELb1ELb1ELb1EEEEEEEEEvNT_6ParamsE:
        .type           _ZN7cutlass13device_kernelIN5flash19enable_sm80_to_sm89INS1_16FlashAttnFwdSm80INS1_25CollectiveMainloopFwdSm80ILi8ELi1ELb1EN4cute5tupleIJNS5_1CILi128EEENS7_ILi112EEES8_EEELi128ENS_6half_tEfNS_4arch4Sm80ELb1ELb0ELb0ELb1ELb0ELb0ELb1ELb1EEENS1_21CollectiveEpilogueFwdINS6_IJS8_S8_S9_EEENS6_IJNS7_ILi1EEESH_SH_EEESB_SD_Li256ELb1ELb1ELb1ELb0EEENS1_36VarlenDynamicPersistentTileSchedulerILi128ELi112ELi256ELi256ELb1ELb1ELb0ELb1ELb1ELb1EEEEEEEEEvNT_6ParamsE,@function
        .size           _ZN7cutlass13device_kernelIN5flash19enable_sm80_to_sm89INS1_16FlashAttnFwdSm80INS1_25CollectiveMainloopFwdSm80ILi8ELi1ELb1EN4cute5tupleIJNS5_1CILi128EEENS7_ILi112EEES8_EEELi128ENS_6half_tEfNS_4arch4Sm80ELb1ELb0ELb0ELb1ELb0ELb0ELb1ELb1EEENS1_21CollectiveEpilogueFwdINS6_IJS8_S8_S9_EEENS6_IJNS7_ILi1EEESH_SH_EEESB_SD_Li256ELb1ELb1ELb1ELb0EEENS1_36VarlenDynamicPersistentTileSchedulerILi128ELi112ELi256ELi256ELb1ELb1ELb0ELb1ELb1ELb1EEEEEEEEEvNT_6ParamsE,(.L_x_1366 - _ZN7cutlass13device_kernelIN5flash19enable_sm80_to_sm89INS1_16FlashAttnFwdSm80INS1_25CollectiveMainloopFwdSm80ILi8ELi1ELb1EN4cute5tupleIJNS5_1CILi128EEENS7_ILi112EEES8_EEELi128ENS_6half_tEfNS_4arch4Sm80ELb1ELb0ELb0ELb1ELb0ELb0ELb1ELb1EEENS1_21CollectiveEpilogueFwdINS6_IJS8_S8_S9_EEENS6_IJNS7_ILi1EEESH_SH_EEESB_SD_Li256ELb1ELb1ELb1ELb0EEENS1_36VarlenDynamicPersistentTileSchedulerILi128ELi112ELi256ELi256ELb1ELb1ELb0ELb1ELb1ELb1EEEEEEEEEvNT_6ParamsE)
        .other          _ZN7cutlass13device_kernelIN5flash19enable_sm80_to_sm89INS1_16FlashAttnFwdSm80INS1_25CollectiveMainloopFwdSm80ILi8ELi1ELb1EN4cute5tupleIJNS5_1CILi128EEENS7_ILi112EEES8_EEELi128ENS_6half_tEfNS_4arch4Sm80ELb1ELb0ELb0ELb1ELb0ELb0ELb1ELb1EEENS1_21CollectiveEpilogueFwdINS6_IJS8_S8_S9_EEENS6_IJNS7_ILi1EEESH_SH_EEESB_SD_Li256ELb1ELb1ELb1ELb0EEENS1_36VarlenDynamicPersistentTileSchedulerILi128ELi112ELi256ELi256ELb1ELb1ELb0ELb1ELb1ELb1EEEEEEEEEvNT_6ParamsE,@"STO_CUDA_ENTRY STV_DEFAULT"
_ZN7cutlass13device_kernelIN5flash19enable_sm80_to_sm89INS1_16FlashAttnFwdSm80INS1_25CollectiveMainloopFwdSm80ILi8ELi1ELb1EN4cute5tupleIJNS5_1CILi128EEENS7_ILi112EEES8_EEELi128ENS_6half_tEfNS_4arch4Sm80ELb1ELb0ELb0ELb1ELb0ELb0ELb1ELb1EEENS1_21CollectiveEpilogueFwdINS6_IJS8_S8_S9_EEENS6_IJNS7_ILi1EEESH_SH_EEESB_SD_Li256ELb1ELb1ELb1ELb0EEENS1_36VarlenDynamicPersistentTileSchedulerILi128ELi112ELi256ELi256ELb1ELb1ELb0ELb1ELb1ELb1EEEEEEEEEvNT_6ParamsE:
        /* <DEDUP_REMOVED lines=15> */
[----:B------:R-:W-:-:S03]  /*00f0*/  CS2R R8, SRZ ;  /* 0x0000000000087805 */ /* 0x000fc6000001ff00 */
        /* <DEDUP_REMOVED lines=10> */
[C---:B------:R-:W-:Y:S01]  /*01a0*/  ISETP.GE.U32.AND P4, PT, R13.reuse, 0x2, PT ;  /* 0x000000020d00780c */ /* 0x040fe20003f86070 */
[----:B------:R-:W-:Y:S01]  /*01b0*/  IMAD.MOV.U32 R7, RZ, RZ, RZ ;  /* 0x000000ffff077224 */ /* 0x000fe200078e00ff */
[----:B------:R-:W-:-:S02]  /*01c0*/  ISETP.GE.U32.AND P3, PT, R13, 0x4, PT ;  /* 0x000000040d00780c */ /* 0x000fc40003f66070 */
[C---:B------:R-:W-:Y:S02]  /*01d0*/  ISETP.GE.U32.AND P2, PT, R13.reuse, 0x8, PT ;  /* 0x000000080d00780c */ /* 0x040fe40003f46070 */
[----:B------:R-:W-:Y:S01]  /*01e0*/  ISETP.GE.U32.AND P1, PT, R13, 0x10, PT ;  /* 0x000000100d00780c */ /* 0x000fe20003f26070 */
[----:B--2---:R-:W-:-:S05]  /*01f0*/  IMAD R4, R9, R8, RZ ;  /* 0x0000000809047224 */ /* 0x004fca00078e02ff */
        /* <DEDUP_REMOVED lines=22> */
.L_x_1001:
        /* <DEDUP_REMOVED lines=16> */
.L_x_1092:
        /* <DEDUP_REMOVED lines=16> */
.L_x_1093:
[----:B--2---:R-:W-:-:S05]  /*0560*/  IMAD R0, R0, c[0x0][0x538], RZ ;  /* 0x00014e0000007a24 */ /* 0x004fca00078e02ff */
[----:B------:R-:W-:-:S04]  /*0570*/  IADD3 R6, R0, R6, RZ ;  /* 0x0000000600067210 */ /* 0x000fc80007ffe0ff */
[----:B------:R-:W-:-:S13]  /*0580*/  ISETP.GT.AND P0, PT, R6, UR4, PT ;  /* 0x0000000406007c0c */ /* 0x000fda000bf04270 */
[----:B-1----:R-:W-:Y:S05]  /*0590*/  @!P0 BRA `(.L_x_1001) ;  /* 0xfffffdc000008947 */ /* 0x002fea000383ffff */
.L_x_997:
[----:B------:R-:W-:-:S05]  /*05a0*/  IADD3 R11, -R0, R6, RZ ;  /* 0x00000006000b7210 */ /* 0x000fca0007ffe1ff */
[----:B------:R-:W-:-:S05]  /*05b0*/  IMAD R0, R4, c[0x0][0x538], R11 ;  /* 0x00014e0004007a24 */ /* 0x000fca00078e020b */
[----:B------:R-:W-:Y:S01]  /*05c0*/  ISETP.GT.AND P0, PT, R0, UR4, PT ;  /* 0x0000000400007c0c */ /* 0x000fe2000bf04270 */
[----:B------:R-:W-:-:S12]  /*05d0*/  BRA.DIV ~URZ, `(.L_x_1002) ;  /* 0x000116027f007947 */ /* 0x000fd8000b800000 */
[----:B------:R-:W-:-:S04]  /*05e0*/  VOTE.ANY R10, PT, !P0 ;  /* 0x00000000000a7806 */ /* 0x000fc800040e0100 */
.L_x_1094:
[----:B------:R-:W1:Y:S02]  /*05f0*/  POPC R6, R10 ;  /* 0x0000000a00067309 */ /* 0x000e640000000000 */
[----:B-1----:R-:W-:-:S05]  /*0600*/  IADD3 R0, R6, R7, RZ ;  /* 0x0000000706007210 */ /* 0x002fca0007ffe0ff */
[----:B------:R1:W-:Y:S01]  /*0610*/  STL [R1+0x54], R0 ;  /* 0x0000540001007387 */ /* 0x0003e20000100800 */
[----:B------:R-:W-:Y:S05]  /*0620*/  BRA.DIV ~URZ, `(.L_x_1003) ;  /* 0x000116027f007947 */ /* 0x000fea000b800000 */
[----:B------:R2:W3:Y:S01]  /*0630*/  SHFL.IDX PT, R12, R9, R6, 0x1f ;  /* 0x00001f06090c7589 */ /* 0x0004e200000e0000 */
[----:B------:R-:W-:-:S03]  /*0640*/  MOV R7, RZ ;  /* 0x000000ff00077202 */ /* 0x000fc60000000f00 */
[----:B------:R2:W4:Y:S04]  /*0650*/  SHFL.IDX PT, R9, R8, R6, 0x1f ;  /* 0x00001f0608097589 */ /* 0x00052800000e0000 */
.L_x_1095:
[----:B------:R-:W-:Y:S01]  /*0660*/  ISETP.NE.AND P0, PT, R10, RZ, PT ;  /* 0x000000ff0a00720c */ /* 0x000fe20003f05270 */
[----:B------:R-:W-:-:S12]  /*0670*/  BSSY B0, `(.L_x_1004) ;  /* 0x0000005000007945 */ /* 0x000fd80003800000 */
[----:B------:R-:W-:Y:S05]  /*0680*/  @!P0 BRA `(.L_x_1005) ;  /* 0x0000003000008947 */ /* 0x000fea0003800000 */
[----:B------:R-:W-:Y:S01]  /*0690*/  IADD3 R3, R6, -0x1, RZ ;  /* 0xffffffff06037810 */ /* 0x000fe20007ffe0ff */
[----:B------:R-:W-:Y:S05]  /*06a0*/  BRA.DIV ~URZ, `(.L_x_1006) ;  /* 0x000116627f007947 */ /* 0x000fea000b800000 */
[----:B------:R1:W2:Y:S02]  /*06b0*/  SHFL.IDX PT, R7, R4, R3, 0x1f ;  /* 0x00001f0304077589 */ /* 0x0002a400000e0000 */
.L_x_1005:
[----:B------:R-:W-:Y:S05]  /*06c0*/  BSYNC B0 ;  /* 0x0000000000007941 */ /* 0x000fea0003800000 */
.L_x_1004:
[----:B-12---:R-:W-:Y:S01]  /*06d0*/  IMAD R0, R7, c[0x0][0x538], R11 ;  /* 0x00014e0007007a24 */ /* 0x006fe200078e020b */
[----:B----4-:R-:W-:Y:S01]  /*06e0*/  ISETP.NE.AND P0, PT, R9, 0x1, PT ;  /* 0x000000010900780c */ /* 0x010fe20003f05270 */
[----:B------:R-:W-:Y:S03]  /*06f0*/  BSSY B0, `(.L_x_1007) ;  /* 0x0000089000007945 */ /* 0x000fe60003800000 */
[----:B------:R1:W-:Y:S01]  /*0700*/  STL [R1+0x48], R0 ;  /* 0x0000480001007387 */ /* 0x0003e20000100800 */
[----:B------:R-:W-:-:S08]  /*0710*/  IADD3 R11, -R0, UR4, RZ ;  /* 0x00000004000b7c10 */ /* 0x000fd0000fffe1ff */
[----:B------:R-:W-:Y:S05]  /*0720*/  @!P0 BRA `(.L_x_1008) ;  /* 0x000003f000008947 */ /* 0x000fea0003800000 */
[-C--:B-1-3--:R-:W-:Y:S02]  /*0730*/  IABS R0, R12.reuse ;  /* 0x0000000c00007213 */ /* 0x08afe40000000000 */
[----:B------:R-:W-:-:S03]  /*0740*/  IABS R6, R12 ;  /* 0x0000000c00067213 */ /* 0x000fc60000000000 */
[----:B------:R-:W-:Y:S01]  /*0750*/  IMAD.MOV.U32 R5, RZ, RZ, R0 ;  /* 0x000000ffff057224 */ /* 0x000fe200078e0000 */
        /* <DEDUP_REMOVED lines=60> */
.L_x_1008:
[----:B------:R-:W2:Y:S01]  /*0b20*/  LDL R3, [R1+0x54] ;  /* 0x0000540001037983 */ /* 0x000ea20000100800 */
[----:B------:R-:W-:-:S04]  /*0b30*/  IMAD.MOV.U32 R2, RZ, RZ, 0x4 ;  /* 0x00000004ff027424 */ /* 0x000fc800078e00ff */
[----:B--2---:R-:W-:-:S05]  /*0b40*/  IMAD.WIDE R2, R3, R2, c[0x0][0x590] ;  /* 0x0001640003027625 */ /* 0x004fca00078e0202 */
[----:B------:R-:W2:Y:S02]  /*0b50*/  LDG.E R7, [R2.64] ;  /* 0x0000000602077981 */ /* 0x000ea4000c1e1900 */
[----:B--23--:R-:W-:-:S05]  /*0b60*/  IMAD R9, R7, R12, RZ ;  /* 0x0000000c07097224 */ /* 0x00cfca00078e02ff */
[-C--:B-1----:R-:W-:Y:S02]  /*0b70*/  IABS R0, R9.reuse ;  /* 0x0000000900007213 */ /* 0x082fe40000000000 */
        /* <DEDUP_REMOVED lines=64> */
.L_x_1009:
[----:B------:R-:W-:Y:S05]  /*0f80*/  BSYNC B0 ;  /* 0x0000000000007941 */ /* 0x000fea0003800000 */
.L_x_1007:
[----:B------:R-:W-:-:S04]  /*0f90*/  LOP3.LUT R0, RZ, R0, RZ, 0x33, !PT ;  /* 0x00000000ff007212 */ /* 0x000fc800078e33ff */
[----:B------:R-:W-:-:S05]  /*0fa0*/  IADD3 R0, R0, R12, RZ ;  /* 0x0000000c00007210 */ /* 0x000fca0007ffe0ff */
[----:B------:R2:W-:Y:S01]  /*0fb0*/  STL [R1+0x4c], R0 ;  /* 0x00004c0001007387 */ /* 0x0005e20000100800 */
[----:B------:R-:W-:Y:S05]  /*0fc0*/  BRA `(.L_x_1010) ;  /* 0x0000006000007947 */ /* 0x000fea0003800000 */
.L_x_998:
[----:B------:R-:W-:Y:S01]  /*0fd0*/  MOV R0, UR4 ;  /* 0x0000000400007c02 */ /* 0x000fe20008000f00 */
[----:B------:R-:W-:Y:S04]  /*0fe0*/  STL [R1+0x4c], RZ ;  /* 0x00004cff01007387 */ /* 0x000fe80000100800 */
[----:B------:R-:W-:Y:S04]  /*0ff0*/  STL [R1+0x50], RZ ;  /* 0x000050ff01007387 */ /* 0x000fe80000100800 */
[----:B------:R1:W-:Y:S02]  /*1000*/  STL [R1+0x48], R0 ;  /* 0x0000480001007387 */ /* 0x0003e40000100800 */
[----:B-1----:R-:W-:-:S05]  /*1010*/  MOV R0, c[0x0][0x53c] ;  /* 0x00014f0000007a02 */ /* 0x002fca0000000f00 */
[----:B------:R1:W-:Y:S02]  /*1020*/  STL [R1+0x54], R0 ;  /* 0x0000540001007387 */ /* 0x0003e40000100800 */
.L_x_1010:
        /* <DEDUP_REMOVED lines=8> */
.L_x_996:
        /* <DEDUP_REMOVED lines=13> */
[----:B------:R-:W-:Y:S01]  /*1180*/  LEA.HI R8, R9, R20, RZ, 0x5 ;  /* 0x0000001409087211 */ /* 0x000fe200078f28ff */
[----:B------:R-:W-:Y:S01]  /*1190*/  IMAD.IADD R13, R3, 0x1, -R0 ;  /* 0x00000001030d7824 */ /* 0x000fe200078e0a00 */
[----:B------:R-:W-:Y:S01]  /*11a0*/  LOP3.LUT R0, R2, 0xfffffff0, RZ, 0xc0, !PT ;  /* 0xfffffff002007812 */ /* 0x000fe200078ec0ff */
[----:B------:R-:W-:Y:S01]  /*11b0*/  IMAD.SHL.U32 R4, R17, 0x40, RZ ;  /* 0x0000004011047824 */ /* 0x000fe200078e00ff */
[----:B------:R-:W-:Y:S02]  /*11c0*/  SHF.R.S32.HI R2, RZ, 0x1f, R14 ;  /* 0x0000001fff027819 */ /* 0x000fe4000001140e */
[----:B------:R-:W-:Y:S01]  /*11d0*/  LOP3.LUT R3, R10, 0xfffffff8, RZ, 0xc0, !PT ;  /* 0xfffffff80a037812 */ /* 0x000fe200078ec0ff */
[----:B------:R-:W-:Y:S01]  /*11e0*/  IMAD.IADD R0, R20, 0x1, -R0 ;  /* 0x0000000114007824 */ /* 0x000fe200078e0a00 */
[----:B------:R-:W-:-:S02]  /*11f0*/  LEA.HI R2, R2, R6, RZ, 0x3 ;  /* 0x0000000602027211 */ /* 0x000fc400078f18ff */
[----:B------:R-:W-:Y:S01]  /*1200*/  SHF.R.S32.HI R210, RZ, 0x5, R8 ;  /* 0x00000005ffd27819 */ /* 0x000fe20000011408 */
[----:B------:R-:W-:Y:S01]  /*1210*/  IMAD.IADD R7, R20, 0x1, -R3 ;  /* 0x0000000114077824 */ /* 0x000fe200078e0a03 */
[----:B------:R-:W-:Y:S02]  /*1220*/  SHF.R.S32.HI R5, RZ, 0x1f, R0 ;  /* 0x0000001fff057819 */ /* 0x000fe40000011400 */
[----:B------:R-:W-:Y:S01]  /*1230*/  LOP3.LUT R3, R2, 0xfffffff8, RZ, 0xc0, !PT ;  /* 0xfffffff802037812 */ /* 0x000fe200078ec0ff */
[C---:B------:R-:W-:Y:S01]  /*1240*/  IMAD.SHL.U32 R18, R7.reuse, 0x8, RZ ;  /* 0x0000000807127824 */ /* 0x040fe200078e00ff */
[----:B------:R-:W-:Y:S01]  /*1250*/  LOP3.LUT R2, R4, 0x1c0, RZ, 0xc0, !PT ;  /* 0x000001c004027812 */ /* 0x000fe200078ec0ff */
[----:B------:R-:W-:Y:S01]  /*1260*/  IMAD.SHL.U32 R4, R7, 0x40, RZ ;  /* 0x0000004007047824 */ /* 0x000fe200078e00ff */
[----:B------:R-:W-:Y:S01]  /*1270*/  LEA.HI R11, R5, R0, RZ, 0x3 ;  /* 0x00000000050b7211 */ /* 0x000fe200078f18ff */
[----:B------:R-:W-:Y:S01]  /*1280*/  IMAD.IADD R6, R6, 0x1, -R3 ;  /* 0x0000000106067824 */ /* 0x000fe200078e0a03 */
[----:B------:R-:W-:Y:S01]  /*1290*/  SHF.R.U32.HI R5, RZ, 0x3, R2 ;  /* 0x00000003ff057819 */ /* 0x000fe20000011602 */
[----:B------:R-:W-:Y:S01]  /*12a0*/  STL [R1+0x30], R18 ;  /* 0x0000301201007387 */ /* 0x000fe20000100800 */
[----:B------:R-:W-:-:S02]  /*12b0*/  LOP3.LUT R3, R2, 0x38, R18, 0xf8, !PT ;  /* 0x0000003802037812 */ /* 0x000fc400078ef812 */
[----:B------:R-:W-:Y:S02]  /*12c0*/  LOP3.LUT R2, R11, 0xfffffff8, RZ, 0xc0, !PT ;  /* 0xfffffff80b027812 */ /* 0x000fe400078ec0ff */
[----:B------:R-:W-:Y:S02]  /*12d0*/  LOP3.LUT R7, R3, R5, RZ, 0x3c, !PT ;  /* 0x0000000503077212 */ /* 0x000fe400078e3cff */
[----:B------:R-:W-:Y:S01]  /*12e0*/  SHF.R.S32.HI R3, RZ, 0x1f, R8 ;  /* 0x0000001fff037819 */ /* 0x000fe20000011408 */
[----:B------:R-:W-:Y:S01]  /*12f0*/  IMAD.IADD R5, R0, 0x1, -R2 ;  /* 0x0000000100057824 */ /* 0x000fe200078e0a02 */
[----:B------:R-:W-:Y:S02]  /*1300*/  LOP3.LUT R2, R8, 0xffffffe0, RZ, 0xc0, !PT ;  /* 0xffffffe008027812 */ /* 0x000fe400078ec0ff */
[----:B------:R-:W-:Y:S02]  /*1310*/  LOP3.LUT R0, R4, 0x1c0, RZ, 0xc0, !PT ;  /* 0x000001c004007812 */ /* 0x000fe400078ec0ff */
[----:B------:R-:W-:Y:S01]  /*1320*/  LEA.HI R8, R9, R20, RZ, 0x6 ;  /* 0x0000001409087211 */ /* 0x000fe200078f30ff */
[----:B------:R-:W-:Y:S01]  /*1330*/  IMAD.IADD R16, R20, 0x1, -R2 ;  /* 0x0000000114107824 */ /* 0x000fe200078e0a02 */
[----:B------:R-:W-:-:S02]  /*1340*/  LOP3.LUT R4, R0, 0x8, R10, 0xf8, !PT ;  /* 0x0000000800047812 */ /* 0x000fc400078ef80a */
[----:B------:R-:W-:Y:S02]  /*1350*/  SHF.R.U32.HI R2, RZ, 0x3, R0 ;  /* 0x00000003ff027819 */ /* 0x000fe40000011600 */
[----:B------:R-:W-:Y:S02]  /*1360*/  LEA.HI R0, R3, R210, RZ, 0x3 ;  /* 0x000000d203007211 */ /* 0x000fe400078f18ff */
[----:B------:R-:W-:Y:S02]  /*1370*/  SHF.R.S32.HI R9, RZ, 0x1f, R16 ;  /* 0x0000001fff097819 */ /* 0x000fe40000011410 */
[----:B------:R-:W-:Y:S01]  /*1380*/  LOP3.LUT R12, R4, R2, RZ, 0x3c, !PT ;  /* 0x00000002040c7212 */ /* 0x000fe200078e3cff */
[----:B------:R-:W-:Y:S01]  /*1390*/  IMAD.SHL.U32 R2, R8, 0x8, RZ ;  /* 0x0000000808027824 */ /* 0x000fe200078e00ff */
[----:B------:R-:W-:Y:S02]  /*13a0*/  LOP3.LUT R0, R0, 0xffffff8, RZ, 0xc0, !PT ;  /* 0x0ffffff800007812 */ /* 0x000fe400078ec0ff */
[----:B------:R-:W-:-:S02]  /*13b0*/  LEA.HI R9, R9, R16, RZ, 0x2 ;  /* 0x0000001009097211 */ /* 0x000fc400078f10ff */
[----:B------:R-:W-:Y:S02]  /*13c0*/  LOP3.LUT R3, R6, 0x1, RZ, 0xc0, !PT ;  /* 0x0000000106037812 */ /* 0x000fe400078ec0ff */
[----:B------:R-:W-:Y:S01]  /*13d0*/  LOP3.LUT R216, R7, 0x7ffffe00, R2, 0xf8, !PT ;  /* 0x7ffffe0007d87812 */ /* 0x000fe200078ef802 */
[----:B------:R-:W-:Y:S01]  /*13e0*/  IMAD.IADD R2, R210, 0x1, -R0 ;  /* 0x00000001d2027824 */ /* 0x000fe200078e0a00 */
[----:B------:R-:W-:Y:S02]  /*13f0*/  SHF.R.S32.HI R0, RZ, 0x2, R9 ;  /* 0x00000002ff007819 */ /* 0x000fe40000011409 */
[----:B------:R-:W-:Y:S01]  /*1400*/  ISETP.NE.U32.AND P4, PT, R3, 0x1, PT ;  /* 0x000000010300780c */ /* 0x000fe20003f85070 */
[C---:B------:R-:W-:Y:S01]  /*1410*/  IMAD.SHL.U32 R3, R5.reuse, 0x40, RZ ;  /* 0x0000004005037824 */ /* 0x040fe200078e00ff */
        /* <DEDUP_REMOVED lines=9> */
[----:B------:R-:W-:Y:S01]  /*14b0*/  IMAD.MOV.U32 R14, RZ, RZ, 0x20 ;  /* 0x00000020ff0e7424 */ /* 0x000fe200078e00ff */
[----:B------:R-:W-:Y:S01]  /*14c0*/  SHF.R.U32.HI R2, RZ, 0x3, R0 ;  /* 0x00000003ff027819 */ /* 0x000fe20000011600 */
[----:B------:R-:W-:Y:S01]  /*14d0*/  STL [R1+0x98], R15 ;  /* 0x0000980f01007387 */ /* 0x000fe20000100800 */
[----:B------:R-:W-:Y:S01]  /*14e0*/  LEA.HI R0, R3, R3, RZ, 0x1 ;  /* 0x0000000303007211 */ /* 0x000fe200078f08ff */
[----:B------:R-:W-:Y:S01]  /*14f0*/  IMAD.SHL.U32 R216, R216, 0x2, RZ ;  /* 0x00000002d8d87824 */ /* 0x000fe200078e00ff */
[----:B------:R-:W-:Y:S01]  /*1500*/  LOP3.LUT R7, R5, R2, RZ, 0x3c, !PT ;  /* 0x0000000205077212 */ /* 0x000fe200078e3cff */
[----:B------:R-:W-:Y:S01]  /*1510*/  IMAD R5, R210, 0x200, R3 ;  /* 0x00000200d2057824 */ /* 0x000fe200078e0203 */
[----:B------:R-:W-:-:S02]  /*1520*/  LOP3.LUT R2, R4, 0x1c0, RZ, 0xc0, !PT ;  /* 0x000001c004027812 */ /* 0x000fc400078ec0ff */
[----:B------:R-:W-:Y:S01]  /*1530*/  R2P PR, R6, 0x6 ;  /* 0x0000000606007804 */ /* 0x000fe20000000000 */
[----:B------:R-:W-:Y:S01]  /*1540*/  IMAD.MOV.U32 R6, RZ, RZ, 0x10 ;  /* 0x00000010ff067424 */ /* 0x000fe200078e00ff */
[----:B------:R-:W-:Y:S02]  /*1550*/  LOP3.LUT R0, R0, 0x1ffffffe, RZ, 0xc0, !PT ;  /* 0x1ffffffe00007812 */ /* 0x000fe400078ec0ff */
[----:B------:R-:W-:Y:S02]  /*1560*/  LEA.HI R2, R2, R2, RZ, 0x1d ;  /* 0x0000000202027211 */ /* 0x000fe400078fe8ff */
[----:B------:R-:W-:Y:S01]  /*1570*/  SEL R4, R6, 0xfffffff0, !P3 ;  /* 0xfffffff006047807 */ /* 0x000fe20005800000 */
[----:B------:R-:W-:Y:S01]  /*1580*/  IMAD.IADD R10, R3, 0x1, -R0 ;  /* 0x00000001030a7824 */ /* 0x000fe200078e0a00 */
[----:B------:R-:W-:Y:S01]  /*1590*/  SEL R3, R14, 0xffffffe0, !P0 ;  /* 0xffffffe00e037807 */ /* 0x000fe20004000000 */
[----:B------:R-:W-:Y:S01]  /*15a0*/  IMAD.U32 R8, R5, 0x2, R2 ;  /* 0x0000000205087824 */ /* 0x000fe200078e0002 */
[----:B------:R-:W-:Y:S01]  /*15b0*/  LOP3.LUT R2, R9, 0x7ffffffc, RZ, 0xc0, !PT ;  /* 0x7ffffffc09027812 */ /* 0x000fe200078ec0ff */
[----:B------:R-:W-:Y:S01]  /*15c0*/  IMAD.SHL.U32 R6, R11, 0x40, RZ ;  /* 0x000000400b067824 */ /* 0x000fe200078e00ff */
[----:B------:R-:W-:Y:S01]  /*15d0*/  IADD3 R5, R18, 0x40, RZ ;  /* 0x0000004012057810 */ /* 0x000fe20007ffe0ff */
[----:B------:R-:W-:Y:S01]  /*15e0*/  IMAD.IADD R4, R4, 0x1, R3 ;  /* 0x0000000104047824 */ /* 0x000fe200078e0203 */
[----:B------:R-:W-:Y:S01]  /*15f0*/  LEA R11, R8, 0x80, 0x1 ;  /* 0x00000080080b7811 */ /* 0x000fe200078e08ff */
[----:B------:R-:W-:Y:S01]  /*1600*/  IMAD.IADD R2, R16, 0x1, -R2 ;  /* 0x0000000110027824 */ /* 0x000fe200078e0a02 */
[----:B------:R-:W-:Y:S01]  /*1610*/  LOP3.LUT R3, R7, 0x7ffffe00, R6, 0xf8, !PT ;  /* 0x7ffffe0007037812 */ /* 0x000fe200078ef806 */
[----:B------:R-:W-:Y:S01]  /*1620*/  IMAD.MOV.U32 R7, RZ, RZ, 0x40 ;  /* 0x00000040ff077424 */ /* 0x000fe200078e00ff */
[----:B------:R-:W-:Y:S01]  /*1630*/  SEL R6, R14, 0xffffffe0, !P1 ;  /* 0xffffffe00e067807 */ /* 0x000fe20004800000 */
[----:B------:R-:W-:Y:S01]  /*1640*/  IMAD R0, R13, 0x200, R12 ;  /* 0x000002000d007824 */ /* 0x000fe200078e020c */
[----:B------:R1:W-:Y:S01]  /*1650*/  STL [R1+0x2c], R5 ;  /* 0x00002c0501007387 */ /* 0x0003e20000100800 */
[----:B------:R-:W-:Y:S01]  /*1660*/  IMAD.SHL.U32 R8, R2, 0x2, RZ ;  /* 0x0000000202087824 */ /* 0x000fe200078e00ff */
[----:B------:R-:W-:Y:S01]  /*1670*/  LEA R191, R3, 0x100, 0x1 ;  /* 0x0000010003bf7811 */ /* 0x000fe200078e08ff */
[----:B------:R-:W-:Y:S01]  /*1680*/  IMAD R2, R10, 0x8, R15 ;  /* 0x000000080a027824 */ /* 0x000fe200078e020f */
[----:B------:R-:W-:Y:S01]  /*1690*/  LEA R188, R0, 0x8100, 0x1 ;  /* 0x0000810000bc7811 */ /* 0x000fe200078e08ff */
[----:B------:R-:W-:Y:S01]  /*16a0*/  IMAD.IADD R9, R11, 0x1, R6 ;  /* 0x000000010b097824 */ /* 0x000fe200078e0206 */
[----:B------:R2:W-:Y:S01]  /*16b0*/  STL [R1+0x58], R8 ;  /* 0x0000580801007387 */ /* 0x0005e20000100800 */
[----:B------:R-:W-:Y:S01]  /*16c0*/  SEL R0, R7, 0xffffffc0, !P0 ;  /* 0xffffffc007007807 */ /* 0x000fe20004000000 */
[--C-:B------:R-:W-:Y:S01]  /*16d0*/  IMAD R210, R210, 0x800, R191.reuse ;  /* 0x00000800d2d27824 */ /* 0x100fe200078e02bf */
[----:B------:R-:W-:Y:S01]  /*16e0*/  IADD3 R220, -R17, 0x70, RZ ;  /* 0x0000007011dc7810 */ /* 0x000fe20007ffe1ff */
[----:B------:R-:W-:Y:S01]  /*16f0*/  STL [R1+0x6c], R11 ;  /* 0x00006c0b01007387 */ /* 0x000fe20000100800 */
[----:B------:R-:W-:-:S02]  /*1700*/  IMAD R196, R4, 0x2, R191 ;  /* 0x0000000204c47824 */ /* 0x000fc400078e02bf */
[----:B------:R-:W-:Y:S01]  /*1710*/  IMAD.IADD R192, R191, 0x1, R0 ;  /* 0x00000001bfc07824 */ /* 0x000fe200078e0200 */
[----:B------:R3:W-:Y:S01]  /*1720*/  STL [R1+0x90], R2 ;  /* 0x0000900201007387 */ /* 0x0007e20000100800 */
[----:B------:R-:W-:-:S03]  /*1730*/  IMAD.IADD R213, R0, 0x1, R210 ;  /* 0x0000000100d57824 */ /* 0x000fc600078e02d2 */
[----:B------:R-:W-:Y:S01]  /*1740*/  STL [R1+0x78], R9 ;  /* 0x0000780901007387 */ /* 0x000fe20000100800 */
[----:B-1----:R-:W-:-:S05]  /*1750*/  SEL R5, R7, 0xffffffc0, !P2 ;  /* 0xffffffc007057807 */ /* 0x002fca0005000000 */
[C---:B------:R-:W-:Y:S01]  /*1760*/  IMAD.IADD R7, R11.reuse, 0x1, R5 ;  /* 0x000000010b077824 */ /* 0x040fe200078e0205 */
[C---:B--2---:R-:W-:Y:S02]  /*1770*/  IADD3 R8, R11.reuse, -0x10, RZ ;  /* 0xfffffff00b087810 */ /* 0x044fe40007ffe0ff */
[----:B------:R-:W-:Y:S02]  /*1780*/  @P4 IADD3 R8, R11, 0x10, RZ ;  /* 0x000000100b084810 */ /* 0x000fe40007ffe0ff */
[----:B------:R1:W-:Y:S03]  /*1790*/  STL [R1+0x88], R7 ;  /* 0x0000880701007387 */ /* 0x0003e60000100800 */
[--C-:B------:R-:W-:Y:S01]  /*17a0*/  IMAD.IADD R3, R6, 0x1, R8.reuse ;  /* 0x0000000106037824 */ /* 0x100fe200078e0208 */
[----:B---3--:R-:W-:Y:S01]  /*17b0*/  SEL R2, R14, 0xffffffe0, !P3 ;  /* 0xffffffe00e027807 */ /* 0x008fe20005800000 */
[----:B------:R-:W-:Y:S01]  /*17c0*/  IMAD.IADD R6, R5, 0x1, R8 ;  /* 0x0000000105067824 */ /* 0x000fe200078e0208 */
[----:B------:R2:W-:Y:S02]  /*17d0*/  STL [R1+0x70], R8 ;  /* 0x0000700801007387 */ /* 0x0005e40000100800 */
[--C-:B------:R-:W-:Y:S01]  /*17e0*/  IADD3 R194, R0, R191, R2.reuse ;  /* 0x000000bf00c27210 */ /* 0x100fe20007ffe002 */
[----:B------:R-:W-:-:S02]  /*17f0*/  IMAD.IADD R193, R191, 0x1, R2 ;  /* 0x00000001bfc17824 */ /* 0x000fc400078e0202 */
[----:B------:R-:W-:Y:S02]  /*1800*/  IMAD.IADD R211, R2, 0x1, R210 ;  /* 0x0000000102d37824 */ /* 0x000fe400078e02d2 */
[----:B------:R-:W-:Y:S02]  /*1810*/  IMAD.IADD R2, R3, 0x1, R5 ;  /* 0x0000000103027824 */ /* 0x000fe400078e0205 */
[----:B------:R-:W-:Y:S02]  /*1820*/  IMAD.IADD R212, R0, 0x1, R211 ;  /* 0x0000000100d47824 */ /* 0x000fe400078e02d3 */
[----:B-1----:R-:W-:-:S05]  /*1830*/  IMAD.IADD R7, R9, 0x1, R5 ;  /* 0x0000000109077824 */ /* 0x002fca00078e0205 */
[----:B------:R2:W-:Y:S04]  /*1840*/  STL [R1+0x84], R7 ;  /* 0x0000840701007387 */ /* 0x0005e80000100800 */
[----:B------:R2:W-:Y:S04]  /*1850*/  STL [R1+0x80], R6 ;  /* 0x0000800601007387 */ /* 0x0005e80000100800 */
[----:B------:R2:W-:Y:S04]  /*1860*/  STL [R1+0x74], R3 ;  /* 0x0000740301007387 */ /* 0x0005e80000100800 */
[----:B------:R2:W-:Y:S02]  /*1870*/  STL [R1+0x7c], R2 ;  /* 0x00007c0201007387 */ /* 0x0005e40000100800 */
.L_x_1091:
[----:B------:R-:W3:Y:S01]  /*1880*/  LDL R0, [R1+0x54] ;  /* 0x0000540001007983 */ /* 0x000ee20000100800 */
[----:B------:R-:W-:Y:S01]  /*1890*/  IMAD.MOV.U32 R14, RZ, RZ, 0x4 ;  /* 0x00000004ff0e7424 */ /* 0x000fe200078e00ff */
[----:B------:R-:W-:-:S02]  /*18a0*/  ISETP.NE.U32.AND P0, PT, RZ, c[0x0][0x370], PT ;  /* 0x0000dc00ff007a0c */ /* 0x000fc40003f05070 */
[----:B------:R-:W-:Y:S01]  /*18b0*/  ISETP.NE.U32.AND P3, PT, RZ, c[0x0][0x360], PT ;  /* 0x0000d800ff007a0c */ /* 0x000fe20003f65070 */
[----:B------:R-:W4:Y:S01]  /*18c0*/  LDL R10, [R1+0x50] ;  /* 0x00005000010a7983 */ /* 0x000f220000100800 */
[----:B------:R-:W-:Y:S01]  /*18d0*/  ISETP.NE.AND.EX P1, PT, RZ, c[0x0][0x374], PT, P0 ;  /* 0x0000dd00ff007a0c */ /* 0x000fe20003f25300 */
[----:B--23--:R-:W-:-:S05]  /*18e0*/  IMAD.WIDE R2, R0, R14, c[0x0][0x588] ;  /* 0x0001620000027625 */ /* 0x00cfca00078e020e */
[----:B------:R-:W2:Y:S01]  /*18f0*/  LDG.E R19, [R2.64] ;  /* 0x0000000602137981 */ /* 0x000ea2000c1e1900 */
[----:B------:R-:W-:Y:S01]  /*1900*/  ISETP.NE.AND.EX P3, PT, RZ, c[0x0][0x364], PT, P3 ;  /* 0x0000d900ff007a0c */ /* 0x000fe20003f65330 */
[----:B------:R-:W-:Y:S01]  /*1910*/  CS2R R8, SRZ ;  /* 0x0000000000087805 */ /* 0x000fe2000001ff00 */
[----:B------:R-:W-:Y:S02]  /*1920*/  ISETP.NE.U32.AND P4, PT, RZ, c[0x0][0x348], PT ;  /* 0x0000d200ff007a0c */ /* 0x000fe40003f85070 */
[----:B------:R-:W-:Y:S02]  /*1930*/  ISETP.NE.U32.AND P6, PT, RZ, c[0x0][0x350], PT ;  /* 0x0000d400ff007a0c */ /* 0x000fe40003fc5070 */
[----:B------:R-:W-:Y:S02]  /*1940*/  ISETP.NE.AND.EX P4, PT, RZ, c[0x0][0x34c], PT, P4 ;  /* 0x0000d300ff007a0c */ /* 0x000fe40003f85340 */
[----:B------:R-:W-:Y:S01]  /*1950*/  ISETP.NE.AND.EX P6, PT, RZ, c[0x0][0x354], PT, P6 ;  /* 0x0000d500ff007a0c */ /* 0x000fe20003fc5360 */
[----:B------:R-:W-:Y:S01]  /*1960*/  IMAD.MOV.U32 R11, RZ, RZ, RZ ;  /* 0x000000ffff0b7224 */ /* 0x000fe200078e00ff */
[----:B--2---:R-:W-:Y:S01]  /*1970*/  SHF.R.S32.HI R12, RZ, 0x1f, R19 ;  /* 0x0000001fff0c7819 */ /* 0x004fe20000011413 */
[----:B------:R1:W-:Y:S01]  /*1980*/  STL [R1+0x5c], R19 ;  /* 0x00005c1301007387 */ /* 0x0003e20000100800 */
[----:B------:R-:W-:-:S04]  /*1990*/  @P1 LEA R2, P0, R19, c[0x0][0x370], 0x2 ;  /* 0x0000dc0013021a11 */ /* 0x000fc800078010ff */
[C-C-:B------:R-:W-:Y:S02]  /*19a0*/  @P1 LEA.HI.X R3, R19.reuse, c[0x0][0x374], R12.reuse, 0x2, P0 ;  /* 0x0000dd0013031a11 */ /* 0x140fe400000f140c */
[C---:B------:R-:W-:Y:S02]  /*19b0*/  @P3 LEA R6, P0, R19.reuse, c[0x0][0x360], 0x2 ;  /* 0x0000d80013063a11 */ /* 0x040fe400078010ff */
[C---:B------:R-:W-:Y:S01]  /*19c0*/  LEA R4, P2, R19.reuse, c[0x0][0x348], 0x2 ;  /* 0x0000d20013047a11 */ /* 0x040fe200078410ff */
[----:B------:R2:W5:Y:S01]  /*19d0*/  @P1 LDG.E R8, [R2.64] ;  /* 0x0000000602081981 */ /* 0x000562000c1e1900 */
[C-C-:B------:R-:W-:Y:S02]  /*19e0*/  @P3 LEA.HI.X R7, R19.reuse, c[0x0][0x364], R12.reuse, 0x2, P0 ;  /* 0x0000d90013073a11 */ /* 0x140fe400000f140c */
[----:B------:R-:W-:-:S03]  /*19f0*/  LEA.HI.X R5, R19, c[0x0][0x34c], R12, 0x2, P2 ;  /* 0x0000d30013057a11 */ /* 0x000fc600010f140c */
[----:B------:R-:W3:Y:S04]  /*1a00*/  @P3 LDG.E R0, [R6.64] ;  /* 0x0000000606003981 */ /* 0x000ee8000c1e1900 */
[----:B------:R1:W5:Y:S01]  /*1a10*/  @P4 LDG.E R11, [R4.64] ;  /* 0x00000006040b4981 */ /* 0x000362000c1e1900 */
[----:B--2---:R-:W-:-:S04]  /*1a20*/  LEA R2, P1, R19, c[0x0][0x350], 0x2 ;  /* 0x0000d40013027a11 */ /* 0x004fc800078210ff */
[----:B------:R-:W-:-:S05]  /*1a30*/  LEA.HI.X R3, R19, c[0x0][0x354], R12, 0x2, P1 ;  /* 0x0000d50013037a11 */ /* 0x000fca00008f140c */
[----:B------:R1:W5:Y:S01]  /*1a40*/  @P6 LDG.E R9, [R2.64] ;  /* 0x0000000602096981 */ /* 0x000362000c1e1900 */
[----:B----4-:R-:W-:-:S05]  /*1a50*/  LOP3.LUT R24, R10, 0xffff, RZ, 0xc0, !PT ;  /* 0x0000ffff0a187812 */ /* 0x010fca00078ec0ff */
[----:B------:R1:W-:Y:S01]  /*1a60*/  STL [R1+0x60], R24 ;  /* 0x0000601801007387 */ /* 0x0003e20000100800 */
[----:B------:R-:W-:Y:S03]  /*1a70*/  YIELD ;  /* 0x0000000000007946 */ /* 0x000fe60003800000 */
[----:B---3--:R1:W-:Y:S01]  /*1a80*/  @P3 STL [R1+0x44], R0 ;  /* 0x0000440001003387 */ /* 0x0083e20000100800 */
[----:B------:R-:W-:Y:S05]  /*1a90*/  @P3 BRA `(.L_x_1011) ;  /* 0x0000007000003947 */ /* 0x000fea0003800000 */
[----:B-1----:R-:W-:-:S05]  /*1aa0*/  MOV R0, c[0x0][0x168] ;  /* 0x00005a0000007a02 */ /* 0x002fca0000000f00 */
[----:B------:R1:W-:Y:S01]  /*1ab0*/  STL [R1+0x44], R0 ;  /* 0x0000440001007387 */ /* 0x0003e20000100800 */
[----:B------:R-:W-:Y:S05]  /*1ac0*/  @!P4 BRA `(.L_x_1011) ;  /* 0x000000400000c947 */ /* 0x000fea0003800000 */
[----:B------:R-:W2:Y:S04]  /*1ad0*/  LDG.E R6, [R4.64] ;  /* 0x0000000604067981 */ /* 0x000ea8000c1e1900 */
[----:B-1----:R-:W2:Y:S02]  /*1ae0*/  LDG.E R0, [R4.64+0x4] ;  /* 0x0000040604007981 */ /* 0x002ea4000c1e1900 */
[----:B--2---:R-:W-:-:S05]  /*1af0*/  IADD3 R0, -R6, R0, RZ ;  /* 0x0000000006007210 */ /* 0x004fca0007ffe1ff */
[----:B------:R1:W-:Y:S02]  /*1b00*/  STL [R1+0x44], R0 ;  /* 0x0000440001007387 */ /* 0x0003e40000100800 */
.L_x_1011:
[----:B------:R-:W-:-:S04]  /*1b10*/  ISETP.NE.U32.AND P0, PT, RZ, c[0x0][0x368], PT ;  /* 0x0000da00ff007a0c */ /* 0x000fc80003f05070 */
[----:B------:R-:W-:-:S13]  /*1b20*/  ISETP.NE.AND.EX P0, PT, RZ, c[0x0][0x36c], PT, P0 ;  /* 0x0000db00ff007a0c */ /* 0x000fda0003f05300 */
[----:B------:R-:W-:Y:S05]  /*1b30*/  @!P0 BRA `(.L_x_1012) ;  /* 0x0000004000008947 */ /* 0x000fea0003800000 */
[----:B-1----:R-:W-:-:S04]  /*1b40*/  LEA R2, P0, R19, c[0x0][0x368], 0x2 ;  /* 0x0000da0013027a11 */ /* 0x002fc800078010ff */
[----:B------:R-:W-:-:S05]  /*1b50*/  LEA.HI.X R3, R19, c[0x0][0x36c], R12, 0x2, P0 ;  /* 0x0000db0013037a11 */ /* 0x000fca00000f140c */
[----:B------:R1:W5:Y:S01]  /*1b60*/  LDG.E R0, [R2.64] ;  /* 0x0000000602007981 */ /* 0x000362000c1e1900 */
[----:B------:R-:W-:Y:S05]  /*1b70*/  BRA `(.L_x_1013) ;  /* 0x0000005000007947 */ /* 0x000fea0003800000 */
.L_x_1012:
[----:B-1----:R-:W-:Y:S01]  /*1b80*/  MOV R0, c[0x0][0x1d0] ;  /* 0x0000740000007a02 */ /* 0x002fe20000000f00 */
[----:B------:R-:W-:Y:S05]  /*1b90*/  @!P6 BRA `(.L_x_1013) ;  /* 0x000000300000e947 */ /* 0x000fea0003800000 */
[----:B------:R-:W2:Y:S04]  /*1ba0*/  LDG.E R4, [R2.64] ;  /* 0x0000000602047981 */ /* 0x000ea8000c1e1900 */
[----:B------:R-:W2:Y:S02]  /*1bb0*/  LDG.E R0, [R2.64+0x4] ;  /* 0x0000040602007981 */ /* 0x000ea4000c1e1900 */
[----:B--2---:R-:W-:Y:S02]  /*1bc0*/  IADD3 R0, -R4, R0, RZ ;  /* 0x0000000004007210 */ /* 0x004fe40007ffe1ff */
.L_x_1013:
[----:B------:R-:W2:Y:S04]  /*1bd0*/  LDL R5, [R1+0x44] ;  /* 0x0000440001057983 */ /* 0x000ea80000100800 */
[----:B-1----:R-:W3:Y:S04]  /*1be0*/  LDL.LU R2, [R1+0x4c] ;  /* 0x00004c0001027983 */ /* 0x002ee80000300800 */
[----:B------:R-:W4:Y:S01]  /*1bf0*/  LDL.LU R3, [R1+0x8c] ;  /* 0x00008c0001037983 */ /* 0x000f220000300800 */
[----:B------:R-:W-:Y:S01]  /*1c00*/  IMAD.MOV.U32 R143, RZ, RZ, c[0x0][0x2c4] ;  /* 0x0000b100ff8f7624 */ /* 0x000fe200078e00ff */
[----:B------:R-:W-:Y:S01]  /*1c10*/  BSSY B0, `(.L_x_1014) ;  /* 0x0000043000007945 */ /* 0x000fe20003800000 */
[----:B-----5:R-:W-:-:S02]  /*1c20*/  IMAD.IADD R153, R0, 0x1, -R8 ;  /* 0x0000000100997824 */ /* 0x020fc400078e0a08 */
[----:B------:R-:W-:Y:S01]  /*1c30*/  IMAD.MOV.U32 R4, RZ, RZ, RZ ;  /* 0x000000ffff047224 */ /* 0x000fe200078e00ff */
[----:B------:R-:W-:Y:S01]  /*1c40*/  ISETP.NE.AND P5, PT, R143, 0x1, PT ;  /* 0x000000018f00780c */ /* 0x000fe20003fa5270 */
[----:B------:R-:W-:Y:S02]  /*1c50*/  IMAD.IADD R13, R9, 0x1, R8 ;  /* 0x00000001090d7824 */ /* 0x000fe400078e0208 */
[----:B--2---:R-:W-:Y:S01]  /*1c60*/  IMAD.MOV.U32 R154, RZ, RZ, R5 ;  /* 0x000000ffff9a7224 */ /* 0x004fe200078e0005 */
[----:B------:R-:W-:Y:S01]  /*1c70*/  IADD3 R5, R153, 0x6f, RZ ;  /* 0x0000006f99057810 */ /* 0x000fe20007ffe0ff */
[----:B---3--:R-:W-:Y:S01]  /*1c80*/  IMAD.SHL.U32 R142, R2, 0x80, RZ ;  /* 0x00000080028e7824 */ /* 0x008fe200078e00ff */
[----:B----4-:R-:W-:-:S04]  /*1c90*/  LOP3.LUT R3, R3, 0xfffffffd, RZ, 0xc0, !PT ;  /* 0xfffffffd03037812 */ /* 0x010fc800078ec0ff */
[----:B------:R-:W-:Y:S01]  /*1ca0*/  STL [R1+0x64], R142 ;  /* 0x0000648e01007387 */ /* 0x000fe20000100800 */
[----:B------:R-:W-:Y:S02]  /*1cb0*/  IADD3 R2, R142, 0x7f, RZ ;  /* 0x0000007f8e027810 */ /* 0x000fe40007ffe0ff */
[----:B------:R-:W-:Y:S01]  /*1cc0*/  @P5 LOP3.LUT R3, R3, 0x2, RZ, 0xfc, !PT ;  /* 0x0000000203035812 */ /* 0x000fe200078efcff */
[----:B------:R-:W-:Y:S02]  /*1cd0*/  STL [R1+0x4c], R153 ;  /* 0x00004c9901007387 */ /* 0x000fe40000100800 */
[----:B------:R-:W-:Y:S02]  /*1ce0*/  @P5 IMAD.HI.U32 R0, R2, c[0x0][0x2c8], RZ ;  /* 0x0000b20002005a27 */ /* 0x000fe400078e00ff */
[----:B------:R1:W-:Y:S03]  /*1cf0*/  STL [R1+0x8c], R3 ;  /* 0x00008c0301007387 */ /* 0x0003e60000100800 */
[----:B------:R-:W-:Y:S01]  /*1d00*/  @P5 SHF.R.U32.HI R2, RZ, c[0x0][0x2cc], R0 ;  /* 0x0000b300ff025a19 */ /* 0x000fe20000011600 */
[----:B------:R-:W-:-:S05]  /*1d10*/  IMAD.HI R0, R5, -0x6db6db6d, R4 ;  /* 0x9249249305007827 */ /* 0x000fca00078e0204 */
[----:B------:R-:W-:-:S04]  /*1d20*/  SHF.R.U32.HI R4, RZ, 0x1f, R0 ;  /* 0x0000001fff047819 */ /* 0x000fc80000011600 */
[----:B------:R-:W-:Y:S02]  /*1d30*/  LEA.HI.SX32 R4, R0, R4, 0x1a ;  /* 0x0000000400047211 */ /* 0x000fe400078fd2ff */
[----:B------:R-:W-:-:S04]  /*1d40*/  LOP3.LUT R0, R10, 0xff000000, RZ, 0xc0, !PT ;  /* 0xff0000000a007812 */ /* 0x000fc800078ec0ff */
[----:B------:R-:W-:Y:S02]  /*1d50*/  SHF.R.U32.HI R0, RZ, 0x8, R0 ;  /* 0x00000008ff007819 */ /* 0x000fe40000011600 */
[----:B-1----:R-:W-:-:S05]  /*1d60*/  IADD3 R3, R153, 0x70, -R154 ;  /* 0x0000007099037810 */ /* 0x002fca0007ffe89a */
[----:B------:R-:W-:Y:S02]  /*1d70*/  IMAD.IADD R3, R3, 0x1, R2 ;  /* 0x0000000103037824 */ /* 0x000fe400078e0202 */
[----:B------:R-:W-:-:S04]  /*1d80*/  IMAD.MOV.U32 R2, RZ, RZ, RZ ;  /* 0x000000ffff027224 */ /* 0x000fc800078e00ff */
[----:B------:R-:W-:-:S05]  /*1d90*/  IMAD.HI R2, R3, -0x6db6db6d, R2 ;  /* 0x9249249303027827 */ /* 0x000fca00078e0202 */
[----:B------:R-:W-:-:S04]  /*1da0*/  SHF.R.U32.HI R3, RZ, 0x1f, R2 ;  /* 0x0000001fff037819 */ /* 0x000fc80000011602 */
[----:B------:R-:W-:Y:S02]  /*1db0*/  LEA.HI.SX32 R2, R2, R3, 0x1a ;  /* 0x0000000302027211 */ /* 0x000fe400078fd2ff */
[----:B------:R-:W-:Y:S02]  /*1dc0*/  LOP3.LUT R3, R10, 0xff0000, RZ, 0xc0, !PT ;  /* 0x00ff00000a037812 */ /* 0x000fe400078ec0ff */
[----:B------:R-:W-:Y:S01]  /*1dd0*/  IMNMX R6, R4, R2, PT ;  /* 0x0000000204067217 */ /* 0x000fe20003800200 */
[----:B------:R-:W-:Y:S01]  /*1de0*/  IMAD.MOV.U32 R2, RZ, RZ, RZ ;  /* 0x000000ffff027224 */ /* 0x000fe200078e00ff */
[----:B------:R-:W-:Y:S02]  /*1df0*/  LEA.HI R3, R3, R0, RZ, 0x10 ;  /* 0x0000000003037211 */ /* 0x000fe400078f80ff */
[----:B------:R-:W-:Y:S02]  /*1e00*/  ISETP.GE.AND P0, PT, R6, 0x1, PT ;  /* 0x000000010600780c */ /* 0x000fe40003f06270 */
[----:B------:R-:W-:-:S02]  /*1e10*/  LOP3.LUT R15, R3, 0xff, RZ, 0xc0, !PT ;  /* 0x000000ff030f7812 */ /* 0x000fc400078ec0ff */
        /* <DEDUP_REMOVED lines=34> */
.L_x_1015:
[----:B------:R-:W-:Y:S05]  /*2040*/  BSYNC B0 ;  /* 0x0000000000007941 */ /* 0x000fea0003800000 */
.L_x_1014:
[----:B------:R-:W-:Y:S01]  /*2050*/  IMAD R149, R15, R2, RZ ;  /* 0x000000020f957224 */ /* 0x000fe200078e02ff */
[----:B------:R-:W-:Y:S01]  /*2060*/  PRMT R0, RZ, 0x7610, R0 ;  /* 0x00007610ff007816 */ /* 0x000fe20000000000 */
[----:B------:R-:W-:Y:S01]  /*2070*/  IMAD.MOV.U32 R20, RZ, RZ, RZ ;  /* 0x000000ffff147224 */ /* 0x000fe200078e00ff */
[----:B-1----:R-:W-:Y:S01]  /*2080*/  MOV R15, RZ ;  /* 0x000000ff000f7202 */ /* 0x002fe20000000f00 */
        /* <DEDUP_REMOVED lines=37> */
[----:B-1----:R-:W2:Y:S01]  /*22e0*/  LDL.64 R20, [R1+0x30] ;  /* 0x0000300001147983 */ /* 0x002ea20000100a00 */
[----:B------:R-:W-:-:S03]  /*22f0*/  ISETP.NE.U32.AND P0, PT, RZ, c[0x0][0x340], PT ;  /* 0x0000d000ff007a0c */ /* 0x000fc60003f05070 */
[----:B------:R1:W2:Y:S01]  /*2300*/  LDL.64 R26, [R1+0x30] ;  /* 0x00003000011a7983 */ /* 0x0002a20000100a00 */
[----:B------:R-:W-:-:S03]  /*2310*/  ISETP.NE.AND.EX P3, PT, RZ, c[0x0][0x344], PT, P0 ;  /* 0x0000d100ff007a0c */ /* 0x000fc60003f65300 */
[----:B------:R-:W3:Y:S04]  /*2320*/  LDL R25, [R1+0x2c] ;  /* 0x00002c0001197983 */ /* 0x000ee80000100800 */
[----:B------:R-:W4:Y:S06]  /*2330*/  S2R R4, SR_TID.X ;  /* 0x0000000000047919 */ /* 0x000f2c0000002100 */
[----:B------:R-:W-:-:S05]  /*2340*/  @P3 IMAD.WIDE R2, R19, R14, c[0x0][0x340] ;  /* 0x0000d00013023625 */ /* 0x000fca00078e020e */
[----:B------:R5:W3:Y:S01]  /*2350*/  @P3 LDG.E R17, [R2.64] ;  /* 0x0000000602113981 */ /* 0x000ae2000c1e1900 */
[----:B------:R-:W-:Y:S02]  /*2360*/  SHF.R.S32.HI R0, RZ, 0x1f, R11 ;  /* 0x0000001fff007819 */ /* 0x000fe4000001140b */
[--C-:B----4-:R-:W-:Y:S02]  /*2370*/  SHF.R.S32.HI R110, RZ, 0x1f, R4.reuse ;  /* 0x0000001fff6e7819 */ /* 0x110fe40000011404 */
[----:B------:R-:W-:Y:S02]  /*2380*/  SHF.R.S32.HI R23, RZ, 0x1f, R4 ;  /* 0x0000001fff177819 */ /* 0x000fe40000011404 */
[-C--:B------:R-:W-:Y:S02]  /*2390*/  LEA.HI R110, R110, R4.reuse, RZ, 0x3 ;  /* 0x000000046e6e7211 */ /* 0x080fe400078f18ff */
[----:B------:R-:W-:Y:S02]  /*23a0*/  LEA.HI R23, R23, R4, RZ, 0x3 ;  /* 0x0000000417177211 */ /* 0x000fe400078f18ff */
[----:B------:R-:W-:-:S02]  /*23b0*/  LOP3.LUT R110, R110, 0xfffffff8, RZ, 0xc0, !PT ;  /* 0xfffffff86e6e7812 */ /* 0x000fc400078ec0ff */
[----:B------:R-:W-:Y:S01]  /*23c0*/  SHF.R.S32.HI R23, RZ, 0x3, R23 ;  /* 0x00000003ff177819 */ /* 0x000fe20000011417 */
[----:B------:R-:W-:Y:S02]  /*23d0*/  IMAD R0, R0, c[0x0][0x178], RZ ;  /* 0x00005e0000007a24 */ /* 0x000fe400078e02ff */
[----:B------:R-:W-:Y:S02]  /*23e0*/  IMAD.IADD R110, R4, 0x1, -R110 ;  /* 0x00000001046e7824 */ /* 0x000fe400078e0a6e */
[----:B-----5:R-:W-:-:S04]  /*23f0*/  IMAD.WIDE.U32 R2, R11, c[0x0][0x178], RZ ;  /* 0x00005e000b027a25 */ /* 0x020fc800078e00ff */
[----:B------:R-:W-:Y:S02]  /*2400*/  IMAD R5, R110, 0x20, R23 ;  /* 0x000000206e057824 */ /* 0x000fe400078e0217 */
[----:B------:R-:W-:Y:S02]  /*2410*/  IMAD R0, R11, c[0x0][0x17c], R0 ;  /* 0x00005f000b007a24 */ /* 0x000fe400078e0200 */
[----:B------:R-:W-:Y:S02]  /*2420*/  IMAD.IADD R5, R142, 0x1, R5 ;  /* 0x000000018e057824 */ /* 0x000fe400078e0205 */
[----:B------:R-:W-:Y:S01]  /*2430*/  IMAD.IADD R3, R3, 0x1, R0 ;  /* 0x0000000103037824 */ /* 0x000fe200078e0200 */
[----:B------:R-:W-:Y:S01]  /*2440*/  SEL R6, R12, RZ, !P4 ;  /* 0x000000ff0c067207 */ /* 0x000fe20006000000 */
[----:B------:R-:W-:Y:S01]  /*2450*/  @P5 IMAD.HI.U32 R7, R5, c[0x0][0x2c8], RZ ;  /* 0x0000b20005075a27 */ /* 0x000fe200078e00ff */
[----:B------:R-:W-:-:S03]  /*2460*/  SEL R4, R19, RZ, !P4 ;  /* 0x000000ff13047207 */ /* 0x000fc60006000000 */
[----:B------:R-:W-:-:S04]  /*2470*/  IMAD.WIDE.U32 R2, R24, c[0x0][0x1b8], R2 ;  /* 0x00006e0018027a25 */ /* 0x000fc800078e0002 */
[----:B------:R-:W-:Y:S01]  /*2480*/  IMAD.MOV.U32 R0, RZ, RZ, R5 ;  /* 0x000000ffff007224 */ /* 0x000fe200078e0005 */
[----:B------:R-:W-:Y:S01]  /*2490*/  @P5 SHF.R.U32.HI R0, RZ, c[0x0][0x2cc], R7 ;  /* 0x0000b300ff005a19 */ /* 0x000fe20000011607 */
[----:B------:R-:W-:Y:S02]  /*24a0*/  IMAD R3, R24, c[0x0][0x1bc], R3 ;  /* 0x00006f0018037a24 */ /* 0x000fe400078e0203 */
[----:B------:R-:W-:Y:S01]  /*24b0*/  IMAD R6, R6, c[0x0][0x1c0], RZ ;  /* 0x0000700006067a24 */ /* 0x000fe200078e02ff */
[----:B------:R-:W-:Y:S01]  /*24c0*/  SHF.R.S32.HI R7, RZ, 0x1f, R0 ;  /* 0x0000001fff077819 */ /* 0x000fe20000011400 */
[----:B------:R-:W-:-:S04]  /*24d0*/  IMAD.WIDE.U32 R2, R4, c[0x0][0x1c0], R2 ;  /* 0x0000700004027a25 */ /* 0x000fc800078e0002 */
[----:B------:R-:W-:Y:S02]  /*24e0*/  IMAD R6, R4, c[0x0][0x1c4], R6 ;  /* 0x0000710004067a24 */ /* 0x000fe400078e0206 */
[----:B------:R-:W-:-:S04]  /*24f0*/  IMAD.MOV R4, RZ, RZ, -R0 ;  /* 0x000000ffff047224 */ /* 0x000fc800078e0a00 */
[----:B------:R-:W-:Y:S02]  /*2500*/  IMAD R4, R4, c[0x0][0x2c4], R5 ;  /* 0x0000b10004047a24 */ /* 0x000fe400078e0205 */
[----:B------:R-:W-:Y:S02]  /*2510*/  IMAD R5, R7, c[0x0][0x1b0], RZ ;  /* 0x00006c0007057a24 */ /* 0x000fe400078e02ff */
[----:B------:R-:W-:Y:S02]  /*2520*/  IMAD.IADD R3, R3, 0x1, R6 ;  /* 0x0000000103037824 */ /* 0x000fe400078e0206 */
[C---:B------:R-:W-:Y:S01]  /*2530*/  IMAD R6, R0.reuse, c[0x0][0x1b4], R5 ;  /* 0x00006d0000067a24 */ /* 0x040fe200078e0205 */
[----:B------:R-:W-:Y:S01]  /*2540*/  SHF.R.S32.HI R5, RZ, 0x1f, R4 ;  /* 0x0000001fff057819 */ /* 0x000fe20000011404 */
[----:B------:R-:W-:-:S04]  /*2550*/  IMAD.WIDE.U32 R2, R0, c[0x0][0x1b0], R2 ;  /* 0x00006c0000027a25 */ /* 0x000fc800078e0002 */
[----:B------:R-:W-:Y:S02]  /*2560*/  IMAD R0, R5, c[0x0][0x1a8], RZ ;  /* 0x00006a0005007a24 */ /* 0x000fe400078e02ff */
[----:B------:R-:W-:Y:S02]  /*2570*/  IMAD.IADD R3, R3, 0x1, R6 ;  /* 0x0000000103037824 */ /* 0x000fe400078e0206 */
[C---:B------:R-:W-:Y:S02]  /*2580*/  IMAD R0, R4.reuse, c[0x0][0x1ac], R0 ;  /* 0x00006b0004007a24 */ /* 0x040fe400078e0200 */
[----:B------:R-:W-:-:S04]  /*2590*/  IMAD.WIDE.U32 R2, R4, c[0x0][0x1a8], R2 ;  /* 0x00006a0004027a25 */ /* 0x000fc800078e0002 */
[----:B------:R-:W-:Y:S01]  /*25a0*/  IMAD.IADD R0, R3, 0x1, R0 ;  /* 0x0000000103007824 */ /* 0x000fe200078e0200 */
[----:B------:R-:W-:Y:S01]  /*25b0*/  LEA R9, P0, R2, c[0x0][0x160], 0x1 ;  /* 0x0000580002097a11 */ /* 0x000fe200078008ff */
[----:B------:R-:W-:Y:S01]  /*25c0*/  WARPSYNC 0xffffffff ;  /* 0xffffffff00007948 */ /* 0x000fe20003800000 */
[----:B------:R-:W-:Y:S01]  /*25d0*/  IMAD R15, R154, c[0x0][0x2c4], RZ ;  /* 0x0000b1009a0f7a24 */ /* 0x000fe200078e02ff */
[----:B------:R-:W-:Y:S01]  /*25e0*/  BAR.SYNC.DEFER_BLOCKING 0x0 ;  /* 0x0000000000007b1d */ /* 0x000fe20000010000 */
[----:B------:R-:W-:-:S05]  /*25f0*/  LEA.HI.X R8, R2, c[0x0][0x164], R0, 0x1, P0 ;  /* 0x0000590002087a11 */ /* 0x000fca00000f0c00 */
[----:B------:R-:W4:Y:S01]  /*2600*/  SHFL.IDX PT, R0, R9, RZ, 0x181f ;  /* 0x00181fff09007589 */ /* 0x000f2200000e0000 */
[C---:B------:R-:W-:Y:S01]  /*2610*/  IMAD.IADD R10, R23.reuse, 0x1, R142 ;  /* 0x00000001170a7824 */ /* 0x040fe200078e028e */
[----:B------:R-:W-:Y:S01]  /*2620*/  SHF.R.S32.HI R3, RZ, 0x1f, R13 ;  /* 0x0000001fff037819 */ /* 0x000fe2000001140d */
[----:B------:R-:W-:Y:S01]  /*2630*/  ULDC.64 UR4, c[0x0][0x208] ;  /* 0x0000820000047ab9 */ /* 0x000fe20000000a00 */
[----:B------:R-:W5:Y:S02]  /*2640*/  SHFL.IDX PT, R2, R8, RZ, 0x181f ;  /* 0x00181fff08027589 */ /* 0x000f6400000e0000 */
[----:B------:R-:W-:Y:S02]  /*2650*/  ISETP.GE.AND P1, PT, R10, R15, PT ;  /* 0x0000000f0a00720c */ /* 0x000fe40003f26270 */
[----:B------:R-:W1:Y:S01]  /*2660*/  SHFL.IDX PT, R11, R9, 0x1, 0x181f ;  /* 0x00381f00090b7f89 */ /* 0x000e6200000e0000 */
[----:B------:R-:W-:Y:S02]  /*2670*/  IADD3 R16, P2, R23, R13, RZ ;  /* 0x0000000d17107210 */ /* 0x000fe40007f5e0ff */
[----:B------:R-:W-:-:S04]  /*2680*/  IADD3 R141, R152, -0x1, RZ ;  /* 0xffffffff988d7810 */ /* 0x000fc80007ffe0ff */
[----:B------:R-:W-:Y:S01]  /*2690*/  SHF.R.S32.HI R22, RZ, 0x1f, R141 ;  /* 0x0000001fff167819 */ /* 0x000fe2000001148d */
[----:B--2---:R-:W-:-:S05]  /*26a0*/  IMAD.MOV.U32 R26, RZ, RZ, R20 ;  /* 0x000000ffff1a7224 */ /* 0x004fca00078e0014 */
[----:B------:R-:W-:Y:S02]  /*26b0*/  SHF.R.S32.HI R27, RZ, 0x1f, R26 ;  /* 0x0000001fff1b7819 */ /* 0x000fe4000001141a */
[----:B----4-:R-:W-:-:S04]  /*26c0*/  @!P1 LEA R6, P0, R26, R0, 0x1 ;  /* 0x000000001a069211 */ /* 0x010fc800078008ff */
[----:B-----5:R-:W-:Y:S02]  /*26d0*/  @!P1 LEA.HI.X R7, R26, R2, R27, 0x1, P0 ;  /* 0x000000021a079211 */ /* 0x020fe400000f0c1b */
[----:B---3--:R-:W-:Y:S02]  /*26e0*/  @!P1 LEA R4, P0, R25, R0, 0x1 ;  /* 0x0000000019049211 */ /* 0x008fe400078008ff */
[----:B------:R-:W2:Y:S01]  /*26f0*/  SHFL.IDX PT, R0, R8, 0x1, 0x181f ;  /* 0x00381f0008007f89 */ /* 0x000ea200000e0000 */
[----:B------:R-:W-:Y:S02]  /*2700*/  SHF.R.S32.HI R18, RZ, 0x1f, R25 ;  /* 0x0000001fff127819 */ /* 0x000fe40000011419 */
[----:B------:R-:W-:Y:S02]  /*2710*/  LEA.HI.X.SX32 R20, R23, R3, 0x1, P2 ;  /* 0x0000000317147211 */ /* 0x000fe400010f0eff */
[----:B------:R-:W-:Y:S02]  /*2720*/  IADD3 R3, R10, 0x20, RZ ;  /* 0x000000200a037810 */ /* 0x000fe40007ffe0ff */
[----:B------:R-:W-:-:S02]  /*2730*/  ISETP.GE.AND P5, PT, R26, c[0x0][0x198], PT ;  /* 0x000066001a007a0c */ /* 0x000fc40003fa6270 */
[----:B------:R-:W-:Y:S02]  /*2740*/  @!P1 LEA.HI.X R5, R25, R2, R18, 0x1, P0 ;  /* 0x0000000219059211 */ /* 0x000fe400000f0c12 */
[----:B------:R-:W-:Y:S02]  /*2750*/  ISETP.GE.AND P0, PT, R3, R15, PT ;  /* 0x0000000f0300720c */ /* 0x000fe40003f06270 */
[----:B------:R-:W-:Y:S01]  /*2760*/  ISETP.GE.AND P4, PT, R25, c[0x0][0x198], PT ;  /* 0x0000660019007a0c */ /* 0x000fe20003f86270 */
[----:B------:R-:W-:-:S06]  /*2770*/  IMAD R14, R20, c[0x0][0x1e0], RZ ;  /* 0x00007800140e7a24 */ /* 0x000fcc00078e02ff */
[----:B------:R3:W-:Y:S01]  /*2780*/  @!P1 LDGSTS.E.BYPASS.LTC128B.128 [R216+0x100], [R6.64], !P5 ;  /* 0x0010000006d89fae */ /* 0x0007e2000e901d46 */
[----:B------:R-:W-:Y:S01]  /*2790*/  @P3 SHF.R.S32.HI R13, RZ, 0x1f, R17 ;  /* 0x0000001fff0d3819 */ /* 0x000fe20000011411 */
[----:B------:R-:W-:-:S04]  /*27a0*/  @!P3 IMAD.MOV.U32 R13, RZ, RZ, R12 ;  /* 0x000000ffff0db224 */ /* 0x000fc800078e000c */
[----:B------:R4:W-:Y:S01]  /*27b0*/  @!P1 LDGSTS.E.BYPASS.LTC128B.128 [R216+0x4100], [R4.64], !P4 ;  /* 0x0410000004d89fae */ /* 0x0009e2000e101d46 */
[C---:B------:R-:W-:Y:S02]  /*27c0*/  IMAD R12, R16.reuse, c[0x0][0x1e4], R14 ;  /* 0x00007900100c7a24 */ /* 0x040fe400078e020e */
[----:B------:R-:W-:-:S04]  /*27d0*/  IMAD.WIDE.U32 R2, R16, c[0x0][0x1e0], R26 ;  /* 0x0000780010027a25 */ /* 0x000fc800078e001a */
[----:B------:R-:W-:Y:S01]  /*27e0*/  @!P3 IMAD.MOV.U32 R17, RZ, RZ, R19 ;  /* 0x000000ffff11b224 */ /* 0x000fe200078e0013 */
[----:B---3--:R-:W-:Y:S02]  /*27f0*/  IADD3 R7, R10, 0x40, RZ ;  /* 0x000000400a077810 */ /* 0x008fe40007ffe0ff */
[C---:B-1----:R-:W-:Y:S02]  /*2800*/  @!P0 LEA R6, P2, R26.reuse, R11, 0x1 ;  /* 0x0000000b1a068211 */ /* 0x042fe400078408ff */
[----:B------:R-:W-:Y:S02]  /*2810*/  ISETP.GE.AND P1, PT, R7, R15, PT ;  /* 0x0000000f0700720c */ /* 0x000fe40003f26270 */
[----:B--2---:R-:W-:Y:S02]  /*2820*/  @!P0 LEA.HI.X R7, R26, R0, R27, 0x1, P2 ;  /* 0x000000001a078211 */ /* 0x004fe400010f0c1b */
[----:B----4-:R-:W-:Y:S02]  /*2830*/  @!P0 LEA R4, P2, R25, R11, 0x1 ;  /* 0x0000000b19048211 */ /* 0x010fe400078408ff */
[----:B------:R-:W-:Y:S01]  /*2840*/  IADD3 R11, R10, 0x60, RZ ;  /* 0x000000600a0b7810 */ /* 0x000fe20007ffe0ff */
[----:B------:R-:W-:Y:S01]  /*2850*/  IMAD.IADD R3, R3, 0x1, R12 ;  /* 0x0000000103037824 */ /* 0x000fe200078e020c */
[----:B------:R-:W1:Y:S02]  /*2860*/  SHFL.IDX PT, R10, R9, 0x2, 0x181f ;  /* 0x00581f00090a7f89 */ /* 0x000e6400000e0000 */
[----:B------:R-:W-:-:S02]  /*2870*/  ISETP.GE.AND P3, PT, R11, R15, PT ;  /* 0x0000000f0b00720c */ /* 0x000fc40003f66270 */
[----:B------:R-:W2:Y:S01]  /*2880*/  SHFL.IDX PT, R11, R8, 0x2, 0x181f ;  /* 0x00581f00080b7f89 */ /* 0x000ea200000e0000 */
[----:B------:R-:W-:-:S03]  /*2890*/  IMAD.MOV.U32 R21, RZ, RZ, 0x70 ;  /* 0x00000070ff157424 */ /* 0x000fc600078e00ff */
[----:B------:R-:W3:Y:S01]  /*28a0*/  SHFL.IDX PT, R12, R9, 0x3, 0x181f ;  /* 0x00781f00090c7f89 */ /* 0x000ee200000e0000 */
[----:B------:R-:W-:-:S03]  /*28b0*/  IMAD R21, R152, -0x70, R21 ;  /* 0xffffff9098157824 */ /* 0x000fc600078e0215 */
[----:B------:R4:W5:Y:S01]  /*28c0*/  SHFL.IDX PT, R9, R8, 0x3, 0x181f ;  /* 0x00781f0008097f89 */ /* 0x00096200000e0000 */
[----:B------:R-:W-:Y:S01]  /*28d0*/  IMAD.IADD R140, R153, 0x1, R21 ;  /* 0x00000001998c7824 */ /* 0x000fe200078e0215 */
[----:B------:R-:W-:Y:S01]  /*28e0*/  @!P0 LEA.HI.X R5, R25, R0, R18, 0x1, P2 ;  /* 0x0000000019058211 */ /* 0x000fe200010f0c12 */
[----:B------:R-:W-:Y:S01]  /*28f0*/  IMAD.WIDE.U32 R2, R24, c[0x0][0x1e8], R2 ;  /* 0x00007a0018027a25 */ /* 0x000fe200078e0002 */
[----:B------:R-:W-:Y:S01]  /*2900*/  SEL R19, R13, RZ, !P6 ;  /* 0x000000ff0d137207 */ /* 0x000fe20007000000 */
[----:B------:R1:W-:Y:S01]  /*2910*/  @!P0 LDGSTS.E.BYPASS.LTC128B.128 [R216+0x1100], [R6.64], !P5 ;  /* 0x0110000006d88fae */ /* 0x0003e2000e901d46 */
[----:B------:R-:W-:Y:S02]  /*2920*/  IMNMX R0, R140, 0x70, PT ;  /* 0x000000708c007817 */ /* 0x000fe40003800200 */
[----:B------:R-:W-:Y:S01]  /*2930*/  SEL R17, R17, RZ, !P6 ;  /* 0x000000ff11117207 */ /* 0x000fe20007000000 */
[----:B------:R2:W-:Y:S01]  /*2940*/  @!P0 LDGSTS.E.BYPASS.LTC128B.128 [R216+0x5100], [R4.64], !P4 ;  /* 0x0510000004d88fae */ /* 0x0005e2000e101d46 */
[----:B------:R-:W-:Y:S01]  /*2950*/  ISETP.GE.AND P6, PT, R25, c[0x0][0x198], PT ;  /* 0x0000660019007a0c */ /* 0x000fe20003fc6270 */
[----:B------:R-:W-:-:S02]  /*2960*/  IMAD R3, R24, c[0x0][0x1ec], R3 ;  /* 0x00007b0018037a24 */ /* 0x000fc400078e0203 */
[----:B------:R-:W-:Y:S02]  /*2970*/  IMAD.IADD R0, R0, 0x1, -R23 ;  /* 0x0000000100007824 */ /* 0x000fe400078e0a17 */
[----:B------:R-:W-:-:S03]  /*2980*/  IMAD.WIDE.U32 R146, R17, c[0x0][0x1f0], R2 ;  /* 0x00007c0011927a25 */ /* 0x000fc600078e0002 */
[----:B------:R-:W-:Y:S01]  /*2990*/  ISETP.GE.AND P4, PT, R0, 0x1, PT ;  /* 0x000000010000780c */ /* 0x000fe20003f86270 */
[----:B------:R-:W-:Y:S01]  /*29a0*/  IMAD.WIDE.U32 R14, R141, c[0x0][0x1e0], RZ ;  /* 0x000078008d0e7a25 */ /* 0x000fe200078e00ff */
[----:B-1----:R-:W-:-:S03]  /*29b0*/  @!P1 LEA R6, P0, R26, R10, 0x1 ;  /* 0x0000000a1a069211 */ /* 0x002fc600078008ff */
[----:B--2---:R-:W-:Y:S02]  /*29c0*/  IMAD R4, R22, c[0x0][0x1e0], RZ ;  /* 0x0000780016047a24 */ /* 0x004fe400078e02ff */
[----:B------:R-:W-:Y:S01]  /*29d0*/  IMAD R5, R19, c[0x0][0x1f0], RZ ;  /* 0x00007c0013057a24 */ /* 0x000fe200078e02ff */
[CC--:B------:R-:W-:Y:S01]  /*29e0*/  @!P1 LEA.HI.X R7, R26.reuse, R11.reuse, R27, 0x1, P0 ;  /* 0x0000000b1a079211 */ /* 0x0c0fe200000f0c1b */
[----:B------:R-:W-:Y:S01]  /*29f0*/  IMAD R13, R141, c[0x0][0x1e4], R4 ;  /* 0x000079008d0d7a24 */ /* 0x000fe200078e0204 */
[----:B------:R-:W-:Y:S01]  /*2a00*/  @!P1 LEA R4, P2, R25, R10, 0x1 ;  /* 0x0000000a19049211 */ /* 0x000fe200078408ff */
[----:B----4-:R-:W-:Y:S01]  /*2a10*/  IMAD R8, R17, c[0x0][0x1f4], R5 ;  /* 0x00007d0011087a24 */ /* 0x010fe200078e0205 */
[CC--:B---3--:R-:W-:Y:S01]  /*2a20*/  @!P3 LEA R10, P0, R26.reuse, R12.reuse, 0x1 ;  /* 0x0000000c1a0ab211 */ /* 0x0c8fe200078008ff */
[----:B------:R-:W-:Y:S01]  /*2a30*/  IMAD.MOV.U32 R144, RZ, RZ, R146 ;  /* 0x000000ffff907224 */ /* 0x000fe200078e0092 */
[----:B------:R-:W-:Y:S01]  /*2a40*/  @!P1 LEA.HI.X R5, R25, R11, R18, 0x1, P2 ;  /* 0x0000000b19059211 */ /* 0x000fe200010f0c12 */
[----:B------:R-:W-:Y:S01]  /*2a50*/  IMAD.IADD R145, R147, 0x1, R8 ;  /* 0x0000000193917824 */ /* 0x000fe200078e0208 */
[----:B-----5:R-:W-:Y:S01]  /*2a60*/  @!P3 LEA.HI.X R11, R26, R9, R27, 0x1, P0 ;  /* 0x000000091a0bb211 */ /* 0x020fe200000f0c1b */
[----:B------:R1:W-:Y:S01]  /*2a70*/  @!P1 LDGSTS.E.BYPASS.LTC128B.128 [R216+0x2100], [R6.64], !P5 ;  /* 0x0210000006d89fae */ /* 0x0003e2000e901d46 */
[----:B------:R-:W-:Y:S01]  /*2a80*/  @!P3 LEA R8, P0, R25, R12, 0x1 ;  /* 0x0000000c1908b211 */ /* 0x000fe200078008ff */
[----:B------:R-:W-:-:S02]  /*2a90*/  IMAD.IADD R12, R15, 0x1, R13 ;  /* 0x000000010f0c7824 */ /* 0x000fc400078e020d */
[----:B------:R2:W-:Y:S01]  /*2aa0*/  @!P1 LDGSTS.E.BYPASS.LTC128B.128 [R216+0x6100], [R4.64], !P6 ;  /* 0x0610000004d89fae */ /* 0x0005e2000f101d46 */
[C---:B------:R-:W-:Y:S01]  /*2ab0*/  ISETP.GE.AND P1, PT, R25.reuse, c[0x0][0x198], PT ;  /* 0x0000660019007a0c */ /* 0x040fe20003f26270 */
[----:B------:R-:W-:Y:S01]  /*2ac0*/  IMAD.WIDE.U32 R2, R14, 0x70, R144 ;  /* 0x000000700e027825 */ /* 0x000fe200078e0090 */
[----:B------:R-:W-:Y:S01]  /*2ad0*/  ISETP.GE.AND P6, PT, R26, c[0x0][0x1d4], PT ;  /* 0x000075001a007a0c */ /* 0x000fe20003fc6270 */
[----:B------:R3:W-:Y:S02]  /*2ae0*/  @!P3 LDGSTS.E.BYPASS.LTC128B.128 [R216+0x3100], [R10.64], !P5 ;  /* 0x031000000ad8bfae */ /* 0x0007e4000e901d46 */
[----:B------:R-:W-:Y:S01]  /*2af0*/  IMAD R12, R12, 0x70, RZ ;  /* 0x000000700c0c7824 */ /* 0x000fe200078e02ff */
[C---:B------:R-:W-:Y:S02]  /*2b00*/  ISETP.GE.AND P5, PT, R25.reuse, c[0x0][0x1d4], PT ;  /* 0x0000750019007a0c */ /* 0x040fe40003fa6270 */
[----:B------:R-:W-:Y:S01]  /*2b10*/  @!P3 LEA.HI.X R9, R25, R9, R18, 0x1, P0 ;  /* 0x000000091909b211 */ /* 0x000fe200000f0c12 */
[----:B------:R-:W-:Y:S01]  /*2b20*/  IMAD.IADD R3, R3, 0x1, R12 ;  /* 0x0000000103037824 */ /* 0x000fe200078e020c */
[----:B------:R-:W-:-:S03]  /*2b30*/  ISETP.GE.AND P2, PT, R0, 0x21, PT ;  /* 0x000000210000780c */ /* 0x000fc60003f46270 */
[----:B------:R4:W-:Y:S01]  /*2b40*/  @!P3 LDGSTS.E.BYPASS.LTC128B.128 [R216+0x7100], [R8.64], !P1 ;  /* 0x0710000008d8bfae */ /* 0x0009e2000c901d46 */
[----:B------:R-:W-:-:S03]  /*2b50*/  ISETP.GE.AND P1, PT, R0, 0x41, PT ;  /* 0x000000410000780c */ /* 0x000fc60003f26270 */
[----:B------:R-:W0:Y:S01]  /*2b60*/  LDGDEPBAR ;  /* 0x00000000000079af */ /* 0x000e220000000000 */
[----:B--2---:R-:W-:Y:S01]  /*2b70*/  @P4 LEA R4, P0, R2, c[0x0][0x1c8], 0x1 ;  /* 0x0000720002044a11 */ /* 0x004fe200078008ff */
[----:B---3--:R-:W-:-:S03]  /*2b80*/  IMAD.MOV.U32 R10, RZ, RZ, 0x20 ;  /* 0x00000020ff0a7424 */ /* 0x008fc600078e00ff */
[----:B------:R-:W-:Y:S01]  /*2b90*/  @P4 LEA.HI.X R5, R2, c[0x0][0x1cc], R3, 0x1, P0 ;  /* 0x0000730002054a11 */ /* 0x000fe200000f0c03 */
[----:B-1----:R-:W-:Y:S01]  /*2ba0*/  IMAD.WIDE.U32 R6, R10, c[0x0][0x1e0], RZ ;  /* 0x000078000a067a25 */ /* 0x002fe200078e00ff */
[----:B------:R-:W-:-:S03]  /*2bb0*/  ISETP.GE.AND P0, PT, R0, 0x61, PT ;  /* 0x000000610000780c */ /* 0x000fc60003f06270 */
[----:B------:R1:W-:Y:S04]  /*2bc0*/  @P4 LDGSTS.E.BYPASS.LTC128B.128 [R216+0x8100], [R4.64], !P6 ;  /* 0x0810000004d84fae */ /* 0x0003e8000f101d46 */
[----:B------:R1:W-:Y:S01]  /*2bd0*/  @P4 LDGSTS.E.BYPASS.LTC128B.128 [R216+0xb900], [R4.64+0x80], !P5 ;  /* 0x0b90008004d84fae */ /* 0x0003e2000e901d46 */
[----:B------:R-:W-:Y:S01]  /*2be0*/  @P2 IADD3 R0, P3, R2, R6, RZ ;  /* 0x0000000602002210 */ /* 0x000fe20007f7e0ff */
[----:B------:R-:W-:Y:S02]  /*2bf0*/  IMAD.MOV.U32 R11, RZ, RZ, 0x40 ;  /* 0x00000040ff0b7424 */ /* 0x000fe400078e00ff */
[----:B-1----:R-:W-:-:S05]  /*2c00*/  IMAD R4, R10, c[0x0][0x1e4], RZ ;  /* 0x000079000a047a24 */ /* 0x002fca00078e02ff */
[----:B------:R-:W-:Y:S01]  /*2c10*/  @P2 IADD3.X R4, R3, R7, R4, P3, !PT ;  /* 0x0000000703042210 */ /* 0x000fe20001ffe404 */
[----:B------:R-:W-:Y:S01]  /*2c20*/  IMAD.WIDE.U32 R6, R11, c[0x0][0x1e0], RZ ;  /* 0x000078000b067a25 */ /* 0x000fe200078e00ff */
[----:B----4-:R-:W-:-:S03]  /*2c30*/  @P2 LEA R8, P3, R0, c[0x0][0x1c8], 0x1 ;  /* 0x0000720000082a11 */ /* 0x010fc600078608ff */
[----:B------:R-:W-:Y:S01]  /*2c40*/  IMAD R5, R11, c[0x0][0x1e4], RZ ;  /* 0x000079000b057a24 */ /* 0x000fe200078e02ff */
        /* <DEDUP_REMOVED lines=16> */
[----:B------:R3:W-:Y:S04]  /*2d50*/  @P0 LDGSTS.E.BYPASS.LTC128B.128 [R216+0xe900], [R4.64+0x80], !P5 ;  /* 0x0e90008004d80fae */ /* 0x0007e8000e901d46 */
[----:B------:R-:W0:Y:S01]  /*2d60*/  LDGDEPBAR ;  /* 0x00000000000079af */ /* 0x000e220000000000 */
[----:B------:R-:W-:-:S04]  /*2d70*/  DEPBAR.LE SB0, 0x1 ;  /* 0x000080400000791a */ /* 0x000fc80000000000 */
[----:B------:R-:W-:Y:S01]  /*2d80*/  BAR.SYNC.DEFER_BLOCKING 0x0 ;  /* 0x0000000000007b1d */ /* 0x000fe20000010000 */
[----:B------:R-:W-:Y:S02]  /*2d90*/  IMAD R0, R20, c[0x0][0x208], RZ ;  /* 0x0000820014007a24 */ /* 0x000fe400078e02ff */
[----:B------:R-:W-:-:S04]  /*2da0*/  IMAD.WIDE.U32 R2, R16, c[0x0][0x208], R26 ;  /* 0x0000820010027a25 */ /* 0x000fc800078e001a */
[----:B------:R-:W-:Y:S01]  /*2db0*/  IMAD R0, R16, c[0x0][0x20c], R0 ;  /* 0x0000830010007a24 */ /* 0x000fe200078e0200 */
        /* <DEDUP_REMOVED lines=8> */
[----:B------:R-:W-:Y:S01]  /*2e40*/  BAR.SYNC.DEFER_BLOCKING 0x0 ;  /* 0x0000000000007b1d */ /* 0x000fe20000010000 */
[----:B------:R-:W-:-:S04]  /*2e50*/  IMAD.IADD R3, R3, 0x1, R0 ;  /* 0x0000000103037824 */ /* 0x000fc800078e0200 */
[----:B------:R-:W-:-:S04]  /*2e60*/  IMAD.WIDE.U32 R2, R24, c[0x0][0x210], R2 ;  /* 0x0000840018027a25 */ /* 0x000fc800078e0002 */
[----:B------:R-:W-:Y:S01]  /*2e70*/  IMAD R3, R24, c[0x0][0x214], R3 ;  /* 0x0000850018037a24 */ /* 0x000fe200078e0203 */
[----:B------:R-:W-:Y:S03]  /*2e80*/  STL [R1+0x34], R27 ;  /* 0x0000341b01007387 */ /* 0x000fe60000100800 */
[----:B-1----:R-:W-:Y:S01]  /*2e90*/  IMAD.WIDE.U32 R8, R17, c[0x0][0x218], R2 ;  /* 0x0000860011087a25 */ /* 0x002fe200078e0002 */
[----:B------:R-:W-:Y:S01]  /*2ea0*/  STL.64 [R1+0x18], R146 ;  /* 0x0000189201007387 */ /* 0x000fe20000100a00 */
[----:B------:R-:W-:-:S04]  /*2eb0*/  DEPBAR.LE SB0, 0x0 ;  /* 0x000080000000791a */ /* 0x000fc80000000000 */
[----:B------:R-:W-:Y:S01]  /*2ec0*/  BAR.SYNC.DEFER_BLOCKING 0x0 ;  /* 0x0000000000007b1d */ /* 0x000fe20000010000 */
[----:B--2---:R-:W-:-:S05]  /*2ed0*/  IMAD.MOV.U32 R6, RZ, RZ, R8 ;  /* 0x000000ffff067224 */ /* 0x004fca00078e0008 */
[----:B------:R-:W-:Y:S04]  /*2ee0*/  STL.64 [R1+0x10], R144 ;  /* 0x0000109001007387 */ /* 0x000fe80000100a00 */
[----:B------:R1:W-:Y:S01]  /*2ef0*/  STL.64 [R1+0x8], R8 ;  /* 0x0000080801007387 */ /* 0x0003e20000100a00 */
[----:B------:R-:W-:Y:S02]  /*2f00*/  IMAD R0, R19, c[0x0][0x218], RZ ;  /* 0x0000860013007a24 */ /* 0x000fe400078e02ff */
[----:B---3--:R-:W-:Y:S02]  /*2f10*/  IMAD R4, R22, c[0x0][0x208], RZ ;  /* 0x0000820016047a24 */ /* 0x008fe400078e02ff */
[----:B------:R-:W-:Y:S02]  /*2f20*/  IMAD R0, R17, c[0x0][0x21c], R0 ;  /* 0x0000870011007a24 */ /* 0x000fe400078e0200 */
[----:B------:R-:W-:-:S04]  /*2f30*/  IMAD.WIDE.U32 R2, R141, c[0x0][0x208], RZ ;  /* 0x000082008d027a25 */ /* 0x000fc800078e00ff */
[----:B------:R-:W-:Y:S02]  /*2f40*/  IMAD R4, R141, c[0x0][0x20c], R4 ;  /* 0x000083008d047a24 */ /* 0x000fe400078e0204 */
[----:B------:R-:W-:Y:S01]  /*2f50*/  IMAD.IADD R7, R9, 0x1, R0 ;  /* 0x0000000109077824 */ /* 0x000fe200078e0200 */
[----:B------:R-:W2:Y:S01]  /*2f60*/  LDSM.16.M88.4 R32, [R188+0x800] ;  /* 0x00080000bc20783b */ /* 0x000ea20000000200 */
[----:B------:R-:W-:Y:S02]  /*2f70*/  LOP3.LUT P1, RZ, R110, 0x2, RZ, 0xc0, !PT ;  /* 0x000000026eff7812 */ /* 0x000fe4000782c0ff */
[----:B------:R-:W-:Y:S01]  /*2f80*/  SEL R5, RZ, 0x1, P6 ;  /* 0x00000001ff057807 */ /* 0x000fe20003000000 */
[----:B------:R-:W-:Y:S01]  /*2f90*/  USHF.L.U32 UR9, UR4, 0x6, URZ ;  /* 0x0000000604097899 */ /* 0x000fe2000800063f */
[----:B------:R-:W-:Y:S01]  /*2fa0*/  IADD3 R195, R188, 0x20, RZ ;  /* 0x00000020bcc37810 */ /* 0x000fe20007ffe0ff */
[----:B------:R-:W-:Y:S01]  /*2fb0*/  UMOV UR8, 0x6 ;  /* 0x0000000600087882 */ /* 0x000fe20000000000 */
[----:B------:R-:W3:Y:S04]  /*2fc0*/  LDSM.16.M88.4 R12, [R188] ;  /* 0x00000000bc0c783b */ /* 0x000ee80000000200 */
[----:B------:R-:W-:Y:S04]  /*2fd0*/  LDSM.16.M88.4 R44, [R188+0x1800] ;  /* 0x00180000bc2c783b */ /* 0x000fe80000000200 */
[----:B-1----:R-:W1:Y:S01]  /*2fe0*/  S2R R8, SR_TID.X ;  /* 0x0000000000087919 */ /* 0x002e620000002100 */
[----:B------:R-:W-:Y:S01]  /*2ff0*/  IMAD.IADD R0, R3, 0x1, R4 ;  /* 0x0000000103007824 */ /* 0x000fe200078e0204 */
[----:B------:R-:W-:Y:S01]  /*3000*/  SEL R4, RZ, 0x2, P5 ;  /* 0x00000002ff047807 */ /* 0x000fe20002800000 */
[----:B------:R-:W-:Y:S01]  /*3010*/  IMAD.WIDE.U32 R2, R2, 0x70, R6 ;  /* 0x0000007002027825 */ /* 0x000fe200078e0006 */
[----:B------:R-:W-:Y:S03]  /*3020*/  LDSM.16.M88.4 R56, [R188+0x1000] ;  /* 0x00100000bc38783b */ /* 0x000fe60000000200 */
[----:B------:R-:W-:Y:S01]  /*3030*/  IMAD R0, R0, 0x70, RZ ;  /* 0x0000007000007824 */ /* 0x000fe200078e02ff */
[----:B------:R4:W-:Y:S01]  /*3040*/  STL.64 [R1], R6 ;  /* 0x0000000601007387 */ /* 0x0009e20000100a00 */
[----:B------:R-:W-:-:S02]  /*3050*/  IMAD.IADD R10, R5, 0x1, R4 ;  /* 0x00000001050a7824 */ /* 0x000fc400078e0204 */
[----:B------:R-:W-:Y:S01]  /*3060*/  IMAD.IADD R0, R3, 0x1, R0 ;  /* 0x0000000103007824 */ /* 0x000fe200078e0200 */
[----:B------:R-:W-:Y:S01]  /*3070*/  USHF.L.U64.HI UR5, UR4, UR8, UR5 ;  /* 0x0000000804057299 */ /* 0x000fe20008010205 */
[----:B------:R-:W-:Y:S01]  /*3080*/  @P1 IADD3 R195, R188, -0x20, RZ ;  /* 0xffffffe0bcc31810 */ /* 0x000fe20007ffe0ff */
[----:B------:R-:W-:Y:S01]  /*3090*/  LDSM.16.M88.4 R48, [R188+0x2000] ;  /* 0x00200000bc30783b */ /* 0x000fe20000000200 */
[----:B------:R-:W-:-:S03]  /*30a0*/  LOP3.LUT P1, RZ, R10, 0x1, RZ, 0xc0, !PT ;  /* 0x000000010aff7812 */ /* 0x000fc6000782c0ff */
[----:B------:R-:W5:Y:S04]  /*30b0*/  LDSM.16.M88.4 R24, [R195+0x800] ;  /* 0x00080000c318783b */ /* 0x000f680000000200 */
[----:B------:R-:W2:Y:S01]  /*30c0*/  LDSM.16.M88.4 R28, [R195] ;  /* 0x00000000c31c783b */ /* 0x000ea20000000200 */
[----:B-1----:R-:W-:-:S03]  /*30d0*/  ISETP.GT.AND P3, PT, R8, 0x7f, PT ;  /* 0x0000007f0800780c */ /* 0x002fc60003f64270 */
[----:B------:R-:W-:Y:S04]  /*30e0*/  LDSM.16.M88.4 R60, [R188+0x2800] ;  /* 0x00280000bc3c783b */ /* 0x000fe80000000200 */
[----:B------:R-:W1:Y:S04]  /*30f0*/  LDSM.16.M88.4 R64, [R188+0x3000] ;  /* 0x00300000bc40783b */ /* 0x000e680000000200 */
[----:B------:R-:W-:Y:S01]  /*3100*/  LDSM.16.M88.4 R68, [R195+0x1800] ;  /* 0x00180000c344783b */ /* 0x000fe20000000200 */
[----:B----4-:R-:W-:-:S03]  /*3110*/  LEA R6, P0, R2, c[0x0][0x1f8], 0x1 ;  /* 0x00007e0002067a11 */ /* 0x010fc600078008ff */
[----:B------:R-:W-:Y:S01]  /*3120*/  LDSM.16.M88.4 R72, [R195+0x2000] ;  /* 0x00200000c348783b */ /* 0x000fe20000000200 */
[----:B------:R-:W-:Y:S02]  /*3130*/  LEA.HI.X R7, R2, c[0x0][0x1fc], R0, 0x1, P0 ;  /* 0x00007f0002077a11 */ /* 0x000fe400000f0c00 */
[----:B------:R-:W-:Y:S01]  /*3140*/  IADD3 R4, P0, R6, UR9, RZ ;  /* 0x0000000906047c10 */ /* 0x000fe2000ff1e0ff */
[----:B------:R-:W-:Y:S01]  /*3150*/  LDSM.16.M88.4 R76, [R195+0x2800] ;  /* 0x00280000c34c783b */ /* 0x000fe20000000200 */
[----:B------:R-:W-:Y:S02]  /*3160*/  IADD3 R0, R21, R153, -R23 ;  /* 0x0000009915007210 */ /* 0x000fe40007ffe817 */
[----:B------:R-:W-:Y:S01]  /*3170*/  IADD3.X R5, R7, UR5, RZ, P0, !PT ;  /* 0x0000000507057c10 */ /* 0x000fe200087fe4ff */
[----:B------:R-:W4:Y:S01]  /*3180*/  LDSM.16.M88.4 R20, [R195+0x1000] ;  /* 0x00100000c314783b */ /* 0x000f220000000200 */
[----:B------:R-:W-:Y:S02]  /*3190*/  IADD3 R2, P0, R4, UR9, RZ ;  /* 0x0000000904027c10 */ /* 0x000fe4000ff1e0ff */
[----:B------:R-:W-:Y:S01]  /*31a0*/  ISETP.LT.OR P2, PT, R0, 0x1, !P1 ;  /* 0x000000010000780c */ /* 0x000fe20004f41670 */
[----:B------:R-:W-:Y:S01]  /*31b0*/  LDSM.16.M88.4 R80, [R195+0x3000] ;  /* 0x00300000c350783b */ /* 0x000fe20000000200 */
[----:B------:R-:W-:-:S02]  /*31c0*/  IADD3.X R3, R5, UR5, RZ, P0, !PT ;  /* 0x0000000505037c10 */ /* 0x000fc400087fe4ff */
[----:B------:R-:W-:-:S04]  /*31d0*/  @!P3 IADD3 R8, P0, R2, UR9, RZ ;  /* 0x000000090208bc10 */ /* 0x000fc8000ff1e0ff */
[----:B------:R-:W-:Y:S02]  /*31e0*/  @!P3 IADD3.X R9, R3, UR5, RZ, P0, !PT ;  /* 0x000000050309bc10 */ /* 0x000fe400087fe4ff */
[----:B------:R-:W-:-:S03]  /*31f0*/  LOP3.LUT P0, RZ, R10, 0x2, RZ, 0xc0, !PT ;  /* 0x000000020aff7812 */ /* 0x000fc6000780c0ff */
[----:B------:R-:W-:Y:S01]  /*3200*/  @!PT LDS RZ, [RZ] ;  /* 0x00000000fffff984 */ /* 0x000fe20000000800 */
[----:B------:R-:W-:Y:S01]  /*3210*/  @!PT LDS RZ, [RZ] ;  /* 0x00000000fffff984 */ /* 0x000fe20000000800 */
[----:B------:R-:W-:Y:S01]  /*3220*/  @!PT LDS RZ, [RZ] ;  /* 0x00000000fffff984 */ /* 0x000fe20000000800 */
[----:B------:R1:W-:Y:S01]  /*3230*/  LDGSTS.E.BYPASS.LTC128B.128 [R216+0x100], [R6.64], !P2 ;  /* 0x0010000006d87fae */ /* 0x0003e2000d101d46 */
[C---:B------:R-:W-:Y:S01]  /*3240*/  ISETP.LT.OR P2, PT, R0.reuse, 0x1, !P0 ;  /* 0x000000010000780c */ /* 0x040fe20004741670 */
[C---:B--2---:R-:W-:Y:S08]  /*3250*/  HMMA.16816.F32 R36, R128.reuse, R32, RZ ;  /* 0x000000208024723c */ /* 0x044ff000000018ff */
[----:B------:R-:W-:Y:S04]  /*3260*/  HMMA.16816.F32 R32, R128, R34, RZ ;  /* 0x000000228020723c */ /* 0x000fe800000018ff */
[----:B------:R1:W-:Y:S01]  /*3270*/  LDGSTS.E.BYPASS.LTC128B.128 [R216+0x3900], [R6.64+0x80], !P2 ;  /* 0x0390008006d87fae */ /* 0x0003e2000d101d46 */
[----:B------:R-:W-:-:S02]  /*3280*/  ISETP.LT.OR P2, PT, R0, 0x21, !P1 ;  /* 0x000000210000780c */ /* 0x000fc40004f41670 */
[C---:B------:R-:W-:Y:S01]  /*3290*/  ISETP.LT.OR P1, PT, R0.reuse, 0x41, !P1 ;  /* 0x000000410000780c */ /* 0x040fe20004f21670 */
[----:B---3--:R-:W-:Y:S10]  /*32a0*/  HMMA.16816.F32 R52, R128, R12, RZ ;  /* 0x0000000c8034723c */ /* 0x008ff400000018ff */
[----:B------:R1:W-:Y:S01]  /*32b0*/  LDGSTS.E.BYPASS.LTC128B.128 [R216+0x1100], [R4.64], !P2 ;  /* 0x0110000004d87fae */ /* 0x0003e2000d101d46 */
[----:B------:R-:W-:-:S02]  /*32c0*/  ISETP.LT.OR P2, PT, R0, 0x21, !P0 ;  /* 0x000000210000780c */ /* 0x000fc40004741670 */
[C---:B------:R-:W-:Y:S01]  /*32d0*/  ISETP.LT.OR P0, PT, R0.reuse, 0x41, !P0 ;  /* 0x000000410000780c */ /* 0x040fe20004701670 */
[----:B------:R-:W-:Y:S08]  /*32e0*/  HMMA.16816.F32 R40, R128, R14, RZ ;  /* 0x0000000e8028723c */ /* 0x000ff000000018ff */
[----:B-----5:R-:W-:Y:S02]  /*32f0*/  HMMA.16816.F32 R84, R132, R26, R32 ;  /* 0x0000001a8454723c */ /* 0x020fe40000001820 */
[----:B------:R1:W-:Y:S06]  /*3300*/  LDGSTS.E.BYPASS.LTC128B.128 [R216+0x4900], [R4.64+0x80], !P2 ;  /* 0x0490008004d87fae */ /* 0x0003ec000d101d46 */
[----:B------:R-:W-:Y:S01]  /*3310*/  HMMA.16816.F32 R32, R128, R44, RZ ;  /* 0x0000002c8020723c */ /* 0x000fe200000018ff */
[C---:B------:R-:W-:Y:S01]  /*3320*/  @!P3 ISETP.LT.OR P2, PT, R0.reuse, 0x61, P6 ;  /* 0x000000610000b80c */ /* 0x040fe20003741670 */
[----:B------:R2:W-:Y:S01]  /*3330*/  LDGSTS.E.BYPASS.LTC128B.128 [R216+0x2100], [R2.64], !P1 ;  /* 0x0210000002d87fae */ /* 0x0005e2000c901d46 */
[----:B------:R-:W-:-:S03]  /*3340*/  @!P3 ISETP.LT.OR P1, PT, R0, 0x61, P5 ;  /* 0x000000610000b80c */ /* 0x000fc60002f21670 */
[----:B------:R2:W-:Y:S01]  /*3350*/  LDGSTS.E.BYPASS.LTC128B.128 [R216+0x5900], [R2.64+0x80], !P0 ;  /* 0x0590008002d87fae */ /* 0x0005e2000c101d46 */
[----:B------:R-:W-:Y:S01]  /*3360*/  LOP3.LUT P0, RZ, R110, 0x4, RZ, 0xc0, !PT ;  /* 0x000000046eff7812 */ /* 0x000fe2000780c0ff */
[----:B------:R-:W-:Y:S03]  /*3370*/  HMMA.16816.F32 R16, R128, R56, RZ ;  /* 0x000000388010723c */ /* 0x000fe600000018ff */
[----:B------:R-:W-:-:S03]  /*3380*/  SEL R0, R11, 0xffffffc0, !P0 ;  /* 0xffffffc00b007807 */ /* 0x000fc60004000000 */
[----:B------:R3:W-:Y:S02]  /*3390*/  @!P3 LDGSTS.E.BYPASS.LTC128B.128 [R216+0x3100], [R8.64], !P2 ;  /* 0x0310000008d8bfae */ /* 0x0007e4000d101d46 */
[----:B------:R-:W-:Y:S01]  /*33a0*/  HMMA.16816.F32 R12, R128, R58, RZ ;  /* 0x0000003a800c723c */ /* 0x000fe200000018ff */
[--C-:B------:R-:W-:Y:S01]  /*33b0*/  IMAD.IADD R190, R188, 0x1, R0.reuse ;  /* 0x00000001bcbe7824 */ /* 0x100fe200078e0200 */
[----:B------:R3:W-:Y:S06]  /*33c0*/  @!P3 LDGSTS.E.BYPASS.LTC128B.128 [R216+0x6900], [R8.64+0x80], !P1 ;  /* 0x0690008008d8bfae */ /* 0x0007ec000c901d46 */
[C---:B------:R-:W-:Y:S01]  /*33d0*/  HMMA.16816.F32 R88, R132.reuse, R28, R52 ;  /* 0x0000001c8458723c */ /* 0x040fe20000001834 */
[----:B------:R-:W5:Y:S07]  /*33e0*/  LDSM.16.M88.4 R52, [R190+0x800] ;  /* 0x00080000be34783b */ /* 0x000f6e0000000200 */
[----:B------:R-:W-:Y:S08]  /*33f0*/  HMMA.16816.F32 R100, R132, R30, R40 ;  /* 0x0000001e8464723c */ /* 0x000ff00000001828 */
[----:B-1----:R-:W-:Y:S08]  /*3400*/  HMMA.16816.F32 R4, R128, R64, RZ ;  /* 0x000000408004723c */ /* 0x002ff000000018ff */
[C---:B------:R-:W-:Y:S08]  /*3410*/  HMMA.16816.F32 R96, R132.reuse, R24, R36 ;  /* 0x000000188460723c */ /* 0x040ff00000001824 */
[----:B----4-:R-:W-:Y:S01]  /*3420*/  HMMA.16816.F32 R92, R132, R20, R16 ;  /* 0x00000014845c723c */ /* 0x010fe20000001810 */
[----:B------:R-:W-:Y:S01]  /*3430*/  IMAD.IADD R189, R195, 0x1, R0 ;  /* 0x00000001c3bd7824 */ /* 0x000fe200078e0200 */
[----:B------:R-:W-:Y:S04]  /*3440*/  LDSM.16.M88.4 R136, [R195+0x6000] ;  /* 0x00600000c388783b */ /* 0x000fe80000000200 */
[----:B------:R-:W0:Y:S02]  /*3450*/  LDGDEPBAR ;  /* 0x00000000000079af */ /* 0x000e240000000000 */
[C---:B------:R-:W-:Y:S02]  /*3460*/  HMMA.16816.F32 R28, R128.reuse, R46, RZ ;  /* 0x0000002e801c723c */ /* 0x040fe400000018ff */
[----:B------:R-:W-:Y:S06]  /*3470*/  LDSM.16.M88.4 R44, [R190] ;  /* 0x00000000be2c783b */ /* 0x000fec0000000200 */
[----:B---3--:R-:W-:Y:S08]  /*3480*/  HMMA.16816.F32 R8, R128, R66, RZ ;  /* 0x000000428008723c */ /* 0x008ff000000018ff */
[----:B------:R-:W-:Y:S01]  /*3490*/  HMMA.16816.F32 R64, R132, R68, R32 ;  /* 0x000000448440723c */ /* 0x000fe20000001820 */
[----:B------:R-:W1:Y:S07]  /*34a0*/  LDSM.16.M88.4 R32, [R190+0x1000] ;  /* 0x00100000be20783b */ /* 0x000e6e0000000200 */
[----:B------:R-:W-:Y:S08]  /*34b0*/  HMMA.16816.F32 R24, R128, R48, RZ ;  /* 0x000000308018723c */ /* 0x000ff000000018ff */
[----:B------:R-:W-:Y:S08]  /*34c0*/  HMMA.16816.F32 R104, R132, R22, R12 ;  /* 0x000000168468723c */ /* 0x000ff0000000180c */
[C---:B------:R-:W-:Y:S08]  /*34d0*/  HMMA.16816.F32 R16, R128.reuse, R60, RZ ;  /* 0x0000003c8010723c */ /* 0x040ff000000018ff */
[C---:B------:R-:W-:Y:S08]  /*34e0*/  HMMA.16816.F32 R12, R128.reuse, R62, RZ ;  /* 0x0000003e800c723c */ /* 0x040ff000000018ff */
[----:B------:R-:W-:Y:S08]  /*34f0*/  HMMA.16816.F32 R20, R128, R50, RZ ;  /* 0x000000328014723c */ /* 0x000ff000000018ff */
[C---:B------:R-:W-:Y:S01]  /*3500*/  HMMA.16816.F32 R60, R132.reuse, R70, R28 ;  /* 0x00000046843c723c */ /* 0x040fe2000000181c */
[----:B------:R-:W3:Y:S07]  /*3510*/  LDSM.16.M88.4 R28, [R190+0x1800] ;  /* 0x00180000be1c783b */ /* 0x000eee0000000200 */
[C---:B------:R-:W-:Y:S01]  /*3520*/  HMMA.16816.F32 R56, R132.reuse, R72, R24 ;  /* 0x000000488438723c */ /* 0x040fe20000001818 */
[----:B------:R-:W4:Y:S07]  /*3530*/  LDSM.16.M88.4 R24, [R190+0x2000] ;  /* 0x00200000be18783b */ /* 0x000f2e0000000200 */
[C---:B------:R-:W-:Y:S01]  /*3540*/  HMMA.16816.F32 R40, R132.reuse, R76, R16 ;  /* 0x0000004c8428723c */ /* 0x040fe20000001810 */
[----:B------:R-:W-:Y:S07]  /*3550*/  LDSM.16.M88.4 R16, [R190+0x3000] ;  /* 0x00300000be10783b */ /* 0x000fee0000000200 */
[C---:B------:R-:W-:Y:S08]  /*3560*/  HMMA.16816.F32 R36, R132.reuse, R78, R12 ;  /* 0x0000004e8424723c */ /* 0x040ff0000000180c */
[----:B------:R-:W-:Y:S01]  /*3570*/  HMMA.16816.F32 R48, R132, R74, R20 ;  /* 0x0000004a8430723c */ /* 0x000fe20000001814 */
[----:B------:R-:W2:Y:S07]  /*3580*/  LDSM.16.M88.4 R20, [R190+0x2800] ;  /* 0x00280000be14783b */ /* 0x000eae0000000200 */
[C---:B-----5:R-:W-:Y:S08]  /*3590*/  HMMA.16816.F32 R76, R164.reuse, R54, R84 ;  /* 0x00000036a44c723c */ /* 0x060ff00000001854 */
[C---:B-1----:R-:W-:Y:S08]  /*35a0*/  HMMA.16816.F32 R84, R164.reuse, R32, R92 ;  /* 0x00000020a454723c */ /* 0x042ff0000000185c */
[----:B------:R-:W-:Y:S01]  /*35b0*/  HMMA.16816.F32 R104, R164, R34, R104 ;  /* 0x00000022a468723c */ /* 0x000fe20000001868 */
[----:B------:R-:W1:Y:S07]  /*35c0*/  LDSM.16.M88.4 R32, [R189] ;  /* 0x00000000bd20783b */ /* 0x000e6e0000000200 */
[----:B------:R-:W-:Y:S08]  /*35d0*/  HMMA.16816.F32 R12, R132, R80, R4 ;  /* 0x00000050840c723c */ /* 0x000ff00000001804 */
[----:B------:R-:W-:Y:S08]  /*35e0*/  HMMA.16816.F32 R4, R164, R44, R88 ;  /* 0x0000002ca404723c */ /* 0x000ff00000001858 */
[----:B------:R-:W-:Y:S08]  /*35f0*/  HMMA.16816.F32 R8, R132, R82, R8 ;  /* 0x000000528408723c */ /* 0x000ff00000001808 */
[C---:B------:R-:W-:Y:S08]  /*3600*/  HMMA.16816.F32 R68, R164.reuse, R46, R100 ;  /* 0x0000002ea444723c */ /* 0x040ff00000001864 */
[C---:B---3--:R-:W-:Y:S08]  /*3610*/  HMMA.16816.F32 R80, R164.reuse, R28, R64 ;  /* 0x0000001ca450723c */ /* 0x048ff00000001840 */
[C---:B------:R-:W-:Y:S01]  /*3620*/  HMMA.16816.F32 R64, R164.reuse, R30, R60 ;  /* 0x0000001ea440723c */ /* 0x040fe2000000183c */
[----:B------:R-:W3:Y:S07]  /*3630*/  LDSM.16.M88.4 R28, [R189+0x800] ;  /* 0x00080000bd1c783b */ /* 0x000eee0000000200 */
[C---:B----4-:R-:W-:Y:S08]  /*3640*/  HMMA.16816.F32 R60, R164.reuse, R24, R56 ;  /* 0x00000018a43c723c */ /* 0x050ff00000001838 */
[C---:B------:R-:W-:Y:S01]  /*3650*/  HMMA.16816.F32 R56, R164.reuse, R26, R48 ;  /* 0x0000001aa438723c */ /* 0x040fe20000001830 */
[----:B------:R-:W4:Y:S07]  /*3660*/  LDSM.16.M88.4 R24, [R189+0x1000] ;  /* 0x00100000bd18783b */ /* 0x000f2e0000000200 */
[C---:B------:R-:W-:Y:S08]  /*3670*/  HMMA.16816.F32 R72, R164.reuse, R52, R96 ;  /* 0x00000034a448723c */ /* 0x040ff00000001860 */
[C---:B--2---:R-:W-:Y:S08]  /*3680*/  HMMA.16816.F32 R48, R164.reuse, R22, R36 ;  /* 0x00000016a430723c */ /* 0x044ff00000001824 */
[----:B------:R-:W-:Y:S01]  /*3690*/  HMMA.16816.F32 R52, R164, R20, R40 ;  /* 0x00000014a434723c */ /* 0x000fe20000001828 */
[----:B------:R-:W-:Y:S07]  /*36a0*/  LDSM.16.M88.4 R20, [R189+0x1800] ;  /* 0x00180000bd14783b */ /* 0x000fee0000000200 */
[----:B-1----:R-:W-:Y:S01]  /*36b0*/  HMMA.16816.F32 R36, R168, R32, R4 ;  /* 0x00000020a824723c */ /* 0x002fe20000001804 */
[----:B------:R-:W1:Y:S07]  /*36c0*/  LDSM.16.M88.4 R4, [R189+0x2000] ;  /* 0x00200000bd04783b */ /* 0x000e6e0000000200 */
[C---:B------:R-:W-:Y:S08]  /*36d0*/  HMMA.16816.F32 R44, R164.reuse, R16, R12 ;  /* 0x00000010a42c723c */ /* 0x040ff0000000180c */
[----:B------:R-:W-:Y:S08]  /*36e0*/  HMMA.16816.F32 R40, R164, R18, R8 ;  /* 0x00000012a428723c */ /* 0x000ff00000001808 */
[C---:B------:R-:W-:Y:S01]  /*36f0*/  HMMA.16816.F32 R16, R168.reuse, R34, R68 ;  /* 0x00000022a810723c */ /* 0x040fe20000001844 */
[----:B------:R-:W2:Y:S07]  /*3700*/  LDSM.16.M88.4 R32, [R189+0x2800] ;  /* 0x00280000bd20783b */ /* 0x000eae0000000200 */
[C---:B---3--:R-:W-:Y:S01]  /*3710*/  HMMA.16816.F32 R12, R168.reuse, R28, R72 ;  /* 0x0000001ca80c723c */ /* 0x048fe20000001848 */
[----:B------:R-:W-:Y:S07]  /*3720*/  LDSM.16.M88.4 R72, [R195+0x3800] ;  /* 0x00380000c348783b */ /* 0x000fee0000000200 */
[C---:B------:R-:W-:Y:S01]  /*3730*/  HMMA.16816.F32 R8, R168.reuse, R30, R76 ;  /* 0x0000001ea808723c */ /* 0x040fe2000000184c */
[----:B------:R-:W3:Y:S07]  /*3740*/  LDSM.16.M88.4 R28, [R189+0x3000] ;  /* 0x00300000bd1c783b */ /* 0x000eee0000000200 */
[C---:B----4-:R-:W-:Y:S08]  /*3750*/  HMMA.16816.F32 R84, R168.reuse, R24, R84 ;  /* 0x00000018a854723c */ /* 0x050ff00000001854 */
[C---:B------:R-:W-:Y:S01]  /*3760*/  HMMA.16816.F32 R104, R168.reuse, R26, R104 ;  /* 0x0000001aa868723c */ /* 0x040fe20000001868 */
[----:B------:R-:W4:Y:S07]  /*3770*/  LDSM.16.M88.4 R24, [R188+0x3800] ;  /* 0x00380000bc18783b */ /* 0x000f2e0000000200 */
[C---:B-1----:R-:W-:Y:S08]  /*3780*/  HMMA.16816.F32 R116, R168.reuse, R4, R60 ;  /* 0x00000004a874723c */ /* 0x042ff0000000183c */
[C---:B------:R-:W-:Y:S01]  /*3790*/  HMMA.16816.F32 R112, R168.reuse, R6, R56 ;  /* 0x00000006a870723c */ /* 0x040fe20000001838 */
[----:B------:R-:W1:Y:S04]  /*37a0*/  LDSM.16.M88.4 R4, [R188+0x4800] ;  /* 0x00480000bc04783b */ /* 0x000e680000000200 */
[----:B------:R-:W-:Y:S03]  /*37b0*/  LDSM.16.M88.4 R56, [R188+0x5000] ;  /* 0x00500000bc38783b */ /* 0x000fe60000000200 */
[C---:B------:R-:W-:Y:S01]  /*37c0*/  HMMA.16816.F32 R124, R168.reuse, R20, R80 ;  /* 0x00000014a87c723c */ /* 0x040fe20000001850 */
[----:B------:R-:W-:Y:S07]  /*37d0*/  LDSM.16.M88.4 R80, [R195+0x4000] ;  /* 0x00400000c350783b */ /* 0x000fee0000000200 */
[C---:B------:R-:W-:Y:S01]  /*37e0*/  HMMA.16816.F32 R120, R168.reuse, R22, R64 ;  /* 0x00000016a878723c */ /* 0x040fe20000001840 */
[----:B------:R-:W5:Y:S04]  /*37f0*/  LDSM.16.M88.4 R20, [R188+0x4000] ;  /* 0x00400000bc14783b */ /* 0x000f680000000200 */
[----:B------:R-:W-:Y:S03]  /*3800*/  LDSM.16.M88.4 R64, [R188+0x6800] ;  /* 0x00680000bc40783b */ /* 0x000fe60000000200 */
[C---:B--2---:R-:W-:Y:S01]  /*3810*/  HMMA.16816.F32 R100, R168.reuse, R34, R48 ;  /* 0x00000022a864723c */ /* 0x044fe20000001830 */
[----:B------:R-:W2:Y:S07]  /*3820*/  LDSM.16.M88.4 R48, [R188+0x5800] ;  /* 0x00580000bc30783b */ /* 0x000eae0000000200 */
[C---:B------:R-:W-:Y:S01]  /*3830*/  HMMA.16816.F32 R108, R168.reuse, R32, R52 ;  /* 0x00000020a86c723c */ /* 0x040fe20000001834 */
[----:B------:R-:W2:Y:S04]  /*3840*/  LDSM.16.M88.4 R52, [R188+0x6000] ;  /* 0x00600000bc34783b */ /* 0x000ea80000000200 */
[----:B------:R-:W-:Y:S03]  /*3850*/  LDSM.16.M88.4 R32, [R195+0x5800] ;  /* 0x00580000c320783b */ /* 0x000fe60000000200 */
[----:B---3--:R-:W-:Y:S01]  /*3860*/  HMMA.16816.F32 R96, R168, R28, R44 ;  /* 0x0000001ca860723c */ /* 0x008fe2000000182c */
[----:B------:R-:W3:Y:S07]  /*3870*/  LDSM.16.M88.4 R44, [R195+0x4800] ;  /* 0x00480000c32c783b */ /* 0x000eee0000000200 */
[----:B----4-:R-:W-:Y:S01]  /*3880*/  HMMA.16816.F32 R88, R172, R24, R36 ;  /* 0x00000018ac58723c */ /* 0x010fe20000001824 */
[----:B------:R-:W4:Y:S07]  /*3890*/  LDSM.16.M88.4 R36, [R195+0x5000] ;  /* 0x00500000c324783b */ /* 0x000f2e0000000200 */
[----:B------:R-:W-:Y:S08]  /*38a0*/  HMMA.16816.F32 R92, R168, R30, R40 ;  /* 0x0000001ea85c723c */ /* 0x000ff00000001828 */
[C---:B-1----:R-:W-:Y:S08]  /*38b0*/  HMMA.16816.F32 R40, R172.reuse, R4, R84 ;  /* 0x00000004ac28723c */ /* 0x042ff00000001854 */
[C---:B------:R-:W-:Y:S08]  /*38c0*/  HMMA.16816.F32 R68, R172.reuse, R26, R16 ;  /* 0x0000001aac44723c */ /* 0x040ff00000001810 */
[C---:B------:R-:W-:Y:S08]  /*38d0*/  HMMA.16816.F32 R28, R172.reuse, R6, R104 ;  /* 0x00000006ac1c723c */ /* 0x040ff00000001868 */
[C---:B-----5:R-:W-:Y:S08]  /*38e0*/  HMMA.16816.F32 R76, R172.reuse, R20, R12 ;  /* 0x00000014ac4c723c */ /* 0x060ff0000000180c */
[C---:B------:R-:W-:Y:S08]  /*38f0*/  HMMA.16816.F32 R60, R172.reuse, R22, R8 ;  /* 0x00000016ac3c723c */ /* 0x040ff00000001808 */
[C---:B------:R-:W-:Y:S01]  /*3900*/  HMMA.16816.F32 R24, R172.reuse, R56, R124 ;  /* 0x00000038ac18723c */ /* 0x040fe2000000187c */
[----:B------:R-:W1:Y:S07]  /*3910*/  LDSM.16.M88.4 R124, [R195+0x6800] ;  /* 0x00680000c37c783b */ /* 0x000e6e0000000200 */
[C---:B--2---:R-:W-:Y:S08]  /*3920*/  HMMA.16816.F32 R16, R172.reuse, R48, R116 ;  /* 0x00000030ac10723c */ /* 0x044ff00000001874 */
[C---:B------:R-:W-:Y:S01]  /*3930*/  HMMA.16816.F32 R12, R172.reuse, R50, R112 ;  /* 0x00000032ac0c723c */ /* 0x040fe20000001870 */
[----:B------:R-:W-:Y:S07]  /*3940*/  LDSM.16.M88.4 R112, [R190+0x4000] ;  /* 0x00400000be70783b */ /* 0x000fee0000000200 */
[C---:B------:R-:W-:Y:S08]  /*3950*/  HMMA.16816.F32 R8, R172.reuse, R52, R108 ;  /* 0x00000034ac08723c */ /* 0x040ff0000000186c */
[C---:B------:R-:W-:Y:S01]  /*3960*/  HMMA.16816.F32 R4, R172.reuse, R54, R100 ;  /* 0x00000036ac04723c */ /* 0x040fe20000001864 */
[----:B------:R-:W2:Y:S07]  /*3970*/  LDSM.16.M88.4 R52, [R190+0x3800] ;  /* 0x00380000be34783b */ /* 0x000eae0000000200 */
[C---:B------:R-:W-:Y:S01]  /*3980*/  HMMA.16816.F32 R20, R172.reuse, R58, R120 ;  /* 0x0000003aac14723c */ /* 0x040fe20000001878 */
[----:B------:R-:W-:Y:S07]  /*3990*/  LDSM.16.M88.4 R120, [R189+0x6000] ;  /* 0x00600000bd78783b */ /* 0x000fee0000000200 */
[C---:B------:R-:W-:Y:S01]  /*39a0*/  HMMA.16816.F32 R48, R172.reuse, R64, R96 ;  /* 0x00000040ac30723c */ /* 0x040fe20000001860 */
[----:B------:R-:W-:Y:S07]  /*39b0*/  LDSM.16.M88.4 R96, [R189+0x3800] ;  /* 0x00380000bd60783b */ /* 0x000fee0000000200 */
[----:B------:R-:W-:Y:S08]  /*39c0*/  HMMA.16816.F32 R92, R172, R66, R92 ;  /* 0x00000042ac5c723c */ /* 0x000ff0000000185c */
[C---:B---3--:R-:W-:Y:S08]  /*39d0*/  HMMA.16816.F32 R108, R176.reuse, R44, R40 ;  /* 0x0000002cb06c723c */ /* 0x048ff00000001828 */
[C---:B------:R-:W-:Y:S08]  /*39e0*/  HMMA.16816.F32 R40, R176.reuse, R46, R28 ;  /* 0x0000002eb028723c */ /* 0x040ff0000000181c */
[C---:B------:R-:W-:Y:S01]  /*39f0*/  HMMA.16816.F32 R84, R176.reuse, R72, R88 ;  /* 0x00000048b054723c */ /* 0x040fe20000001858 */
[----:B------:R-:W-:Y:S07]  /*3a00*/  LDSM.16.M88.4 R88, [R190+0x6800] ;  /* 0x00680000be58783b */ /* 0x000fee0000000200 */
[C---:B------:R-:W-:Y:S01]  /*3a10*/  HMMA.16816.F32 R56, R176.reuse, R74, R68 ;  /* 0x0000004ab038723c */ /* 0x040fe20000001844 */
[----:B------:R-:W-:Y:S04]  /*3a20*/  LDSM.16.M88.4 R72, [R189+0x4000] ;  /* 0x00400000bd48783b */ /* 0x000fe80000000200 */
[----:B------:R-:W-:Y:S03]  /*3a30*/  LDSM.16.M88.4 R68, [R189+0x4800] ;  /* 0x00480000bd44783b */ /* 0x000fe60000000200 */
[C---:B------:R-:W-:Y:S08]  /*3a40*/  HMMA.16816.F32 R64, R176.reuse, R80, R76 ;  /* 0x00000050b040723c */ /* 0x040ff0000000184c */
[C---:B------:R-:W-:Y:S01]  /*3a50*/  HMMA.16816.F32 R116, R176.reuse, R82, R60 ;  /* 0x00000052b074723c */ /* 0x040fe2000000183c */
[----:B------:R-:W-:Y:S07]  /*3a60*/  LDSM.16.M88.4 R60, [R189+0x5800] ;  /* 0x00580000bd3c783b */ /* 0x000fee0000000200 */
[C---:B----4-:R-:W-:Y:S08]  /*3a70*/  HMMA.16816.F32 R104, R176.reuse, R36, R24 ;  /* 0x00000024b068723c */ /* 0x050ff00000001818 */
[C---:B------:R-:W-:Y:S08]  /*3a80*/  HMMA.16816.F32 R28, R176.reuse, R32, R16 ;  /* 0x00000020b01c723c */ /* 0x040ff00000001810 */
[C---:B------:R-:W-:Y:S01]  /*3a90*/  HMMA.16816.F32 R24, R176.reuse, R34, R12 ;  /* 0x00000022b018723c */ /* 0x040fe2000000180c */
[----:B------:R-:W3:Y:S07]  /*3aa0*/  LDSM.16.M88.4 R12, [R190+0x4800] ;  /* 0x00480000be0c783b */ /* 0x000eee0000000200 */
[C---:B------:R-:W-:Y:S01]  /*3ab0*/  HMMA.16816.F32 R16, R176.reuse, R136, R8 ;  /* 0x00000088b010723c */ /* 0x040fe20000001808 */
[----:B------:R-:W4:Y:S07]  /*3ac0*/  LDSM.16.M88.4 R8, [R190+0x5000] ;  /* 0x00500000be08783b */ /* 0x000f2e0000000200 */
[C---:B------:R-:W-:Y:S01]  /*3ad0*/  HMMA.16816.F32 R80, R176.reuse, R138, R4 ;  /* 0x0000008ab050723c */ /* 0x040fe20000001804 */
[----:B------:R-:W5:Y:S07]  /*3ae0*/  LDSM.16.M88.4 R4, [R190+0x5800] ;  /* 0x00580000be04783b */ /* 0x000f6e0000000200 */
[C---:B------:R-:W-:Y:S01]  /*3af0*/  HMMA.16816.F32 R100, R176.reuse, R38, R20 ;  /* 0x00000026b064723c */ /* 0x040fe20000001814 */
[----:B------:R-:W3:Y:S07]  /*3b00*/  LDSM.16.M88.4 R20, [R190+0x6000] ;  /* 0x00600000be14783b */ /* 0x000eee0000000200 */
[C---:B-1----:R-:W-:Y:S08]  /*3b10*/  HMMA.16816.F32 R76, R176.reuse, R124, R48 ;  /* 0x0000007cb04c723c */ /* 0x042ff00000001830 */
[----:B------:R-:W-:Y:S08]  /*3b20*/  HMMA.16816.F32 R92, R176, R126, R92 ;  /* 0x0000007eb05c723c */ /* 0x000ff0000000185c */
[C---:B--2---:R-:W-:Y:S08]  /*3b30*/  HMMA.16816.F32 R84, R180.reuse, R52, R84 ;  /* 0x00000034b454723c */ /* 0x044ff00000001854 */
[C---:B------:R-:W-:Y:S08]  /*3b40*/  HMMA.16816.F32 R56, R180.reuse, R54, R56 ;  /* 0x00000036b438723c */ /* 0x040ff00000001838 */
[C---:B------:R-:W-:Y:S01]  /*3b50*/  HMMA.16816.F32 R52, R180.reuse, R112, R64 ;  /* 0x00000070b434723c */ /* 0x040fe20000001840 */
[----:B------:R-:W1:Y:S07]  /*3b60*/  LDSM.16.M88.4 R64, [R189+0x5000] ;  /* 0x00500000bd40783b */ /* 0x000e6e0000000200 */
[----:B------:R-:W-:Y:S01]  /*3b70*/  HMMA.16816.F32 R48, R180, R114, R116 ;  /* 0x00000072b430723c */ /* 0x000fe20000001874 */
[----:B------:R-:W2:Y:S01]  /*3b80*/  LDSM.16.M88.4 R112, [R189+0x6800] ;  /* 0x00680000bd70783b */ /* 0x000ea20000000200 */
[----:B------:R-:W-:Y:S01]  /*3b90*/  ISETP.GT.AND P0, PT, R141, R149, PT ;  /* 0x000000958d00720c */ /* 0x000fe20003f04270 */
[----:B------:R-:W-:-:S05]  /*3ba0*/  DEPBAR.LE SB0, 0x0 ;  /* 0x000080000000791a */ /* 0x000fca0000000000 */
[C---:B---3--:R-:W-:Y:S08]  /*3bb0*/  HMMA.16816.F32 R44, R180.reuse, R12, R108 ;  /* 0x0000000cb42c723c */ /* 0x048ff0000000186c */
        /* <DEDUP_REMOVED lines=8> */
[----:B------:R-:W-:Y:S01]  /*3c40*/  HMMA.16816.F32 R4, R180, R90, R92 ;  /* 0x0000005ab404723c */ /* 0x000fe2000000185c */
[----:B------:R-:W-:Y:S01]  /*3c50*/  BSSY B0, `(.L_x_1017) ;  /* 0x0000053000007945 */ /* 0x000fe20003800000 */
[----:B------:R-:W-:-:S06]  /*3c60*/  IADD3 R209, R195, 0x3000, RZ ;  /* 0x00003000c3d17810 */ /* 0x000fcc0007ffe0ff */
[----:B------:R-:W-:Y:S01]  /*3c70*/  HMMA.16816.F32 R76, R184, R72, R52 ;  /* 0x00000048b84c723c */ /* 0x000fe20000001834 */
[C---:B------:R-:W-:Y:S02]  /*3c80*/  IADD3 R208, R195.reuse, 0x2800, RZ ;  /* 0x00002800c3d07810 */ /* 0x040fe40007ffe0ff */
[----:B------:R-:W-:-:S05]  /*3c90*/  IADD3 R207, R195, 0x2000, RZ ;  /* 0x00002000c3cf7810 */ /* 0x000fca0007ffe0ff */
        /* <DEDUP_REMOVED lines=12> */
[----:B-1----:R-:W-:Y:S01]  /*3d60*/  HMMA.16816.F32 R20, R184, R64, R36 ;  /* 0x00000040b814723c */ /* 0x002fe20000001824 */
[C---:B------:R-:W-:Y:S02]  /*3d70*/  IADD3 R198, R195.reuse, 0x4800, RZ ;  /* 0x00004800c3c67810 */ /* 0x040fe40007ffe0ff */
[----:B------:R-:W-:-:S05]  /*3d80*/  IADD3 R197, R195, 0x4000, RZ ;  /* 0x00004000c3c57810 */ /* 0x000fca0007ffe0ff */
[C---:B------:R-:W-:Y:S08]  /*3d90*/  HMMA.16816.F32 R40, R184.reuse, R70, R40 ;  /* 0x00000046b828723c */ /* 0x040ff00000001828 */
[C---:B------:R-:W-:Y:S08]  /*3da0*/  HMMA.16816.F32 R64, R184.reuse, R66, R32 ;  /* 0x00000042b840723c */ /* 0x040ff00000001820 */
[C---:B------:R-:W-:Y:S08]  /*3db0*/  HMMA.16816.F32 R28, R184.reuse, R60, R28 ;  /* 0x0000003cb81c723c */ /* 0x040ff0000000181c */
[C---:B------:R-:W-:Y:S08]  /*3dc0*/  HMMA.16816.F32 R24, R184.reuse, R62, R24 ;  /* 0x0000003eb818723c */ /* 0x040ff00000001818 */
[C---:B------:R-:W-:Y:S08]  /*3dd0*/  HMMA.16816.F32 R44, R184.reuse, R120, R16 ;  /* 0x00000078b82c723c */ /* 0x040ff00000001810 */
[C---:B------:R-:W-:Y:S08]  /*3de0*/  HMMA.16816.F32 R12, R184.reuse, R122, R12 ;  /* 0x0000007ab80c723c */ /* 0x040ff0000000180c */
[C---:B--2---:R-:W-:Y:S08]  /*3df0*/  HMMA.16816.F32 R52, R184.reuse, R112, R8 ;  /* 0x00000070b834723c */ /* 0x044ff00000001808 */
[----:B------:R-:W-:Y:S01]  /*3e00*/  HMMA.16816.F32 R56, R184, R114, R4 ;  /* 0x00000072b838723c */ /* 0x000fe20000001804 */
[----:B------:R-:W-:Y:S06]  /*3e10*/  BAR.SYNC.DEFER_BLOCKING 0x0 ;  /* 0x0000000000007b1d */ /* 0x000fec0000010000 */
[----:B------:R-:W-:Y:S01]  /*3e20*/  @!UPT UIADD3 URZ, URZ, URZ, URZ ;  /* 0x0000003f3f3ff290 */ /* 0x000fe2000fffe03f */
[----:B------:R-:W-:Y:S11]  /*3e30*/  @!P0 BRA `(.L_x_1018) ;  /* 0x0000034000008947 */ /* 0x000ff60003800000 */
[----:B------:R-:W-:Y:S02]  /*3e40*/  IADD3 R0, R152, -0x2, RZ ;  /* 0xfffffffe98007810 */ /* 0x000fe40007ffe0ff */
[----:B------:R-:W-:-:S02]  /*3e50*/  ISETP.GE.AND P0, PT, R220, 0x1, PT ;  /* 0x00000001dc00780c */ /* 0x000fc40003f06270 */
[----:B------:R-:W-:Y:S02]  /*3e60*/  SHF.R.S32.HI R2, RZ, 0x1f, R0 ;  /* 0x0000001fff027819 */ /* 0x000fe40000011400 */
[----:B------:R-:W-:-:S03]  /*3e70*/  ISETP.GE.AND P2, PT, R220, 0x21, PT ;  /* 0x00000021dc00780c */ /* 0x000fc60003f46270 */
[----:B------:R-:W-:Y:S02]  /*3e80*/  IMAD R4, R2, c[0x0][0x1e0], RZ ;  /* 0x0000780002047a24 */ /* 0x000fe400078e02ff */
[----:B------:R-:W-:-:S04]  /*3e90*/  IMAD.WIDE.U32 R2, R0, c[0x0][0x1e0], RZ ;  /* 0x0000780000027a25 */ /* 0x000fc800078e00ff */
[----:B------:R-:W-:-:S04]  /*3ea0*/  IMAD R0, R0, c[0x0][0x1e4], R4 ;  /* 0x0000790000007a24 */ /* 0x000fc800078e0204 */
[----:B------:R-:W-:Y:S02]  /*3eb0*/  IMAD.IADD R0, R3, 0x1, R0 ;  /* 0x0000000103007824 */ /* 0x000fe400078e0200 */
[----:B------:R-:W-:-:S04]  /*3ec0*/  IMAD.WIDE.U32 R2, R2, 0x70, RZ ;  /* 0x0000007002027825 */ /* 0x000fc800078e00ff */
[----:B------:R-:W-:Y:S01]  /*3ed0*/  IMAD R4, R0, 0x70, RZ ;  /* 0x0000007000047824 */ /* 0x000fe200078e02ff */
[-C--:B------:R-:W-:Y:S01]  /*3ee0*/  @P0 IADD3 R0, P1, R146, R2.reuse, RZ ;  /* 0x0000000292000210 */ /* 0x080fe20007f3e0ff */
[----:B------:R-:W-:Y:S02]  /*3ef0*/  @P2 IMAD.MOV.U32 R6, RZ, RZ, c[0x0][0x1e0] ;  /* 0x00007800ff062624 */ /* 0x000fe400078e00ff */
[----:B------:R-:W-:Y:S01]  /*3f00*/  IMAD.IADD R3, R3, 0x1, R4 ;  /* 0x0000000103037824 */ /* 0x000fe200078e0204 */
[----:B------:R-:W-:Y:S01]  /*3f10*/  @P0 LEA R4, P4, R0, c[0x0][0x1c8], 0x1 ;  /* 0x0000720000040a11 */ /* 0x000fe200078808ff */
[----:B------:R-:W-:Y:S01]  /*3f20*/  @P2 IMAD.MOV.U32 R8, RZ, RZ, c[0x0][0x1e4] ;  /* 0x00007900ff082624 */ /* 0x000fe200078e00ff */
[----:B------:R-:W-:Y:S01]  /*3f30*/  @P2 LEA R7, P3, R6, R2, 0x5 ;  /* 0x0000000206072211 */ /* 0x000fe200078628ff */
[----:B------:R-:W-:Y:S01]  /*3f40*/  @P0 IMAD.X R5, R3, 0x1, R145, P1 ;  /* 0x0000000103050824 */ /* 0x000fe200008e0691 */
[----:B------:R-:W-:Y:S02]  /*3f50*/  ISETP.GE.AND P1, PT, R220, 0x41, PT ;  /* 0x00000041dc00780c */ /* 0x000fe40003f26270 */
[----:B------:R-:W-:-:S02]  /*3f60*/  @P2 LEA.HI.X R6, R6, R3, R8, 0x5, P3 ;  /* 0x0000000306062211 */ /* 0x000fc400018f2c08 */
[----:B------:R-:W-:Y:S02]  /*3f70*/  @P0 LEA.HI.X R5, R0, c[0x0][0x1cc], R5, 0x1, P4 ;  /* 0x0000730000050a11 */ /* 0x000fe400020f0c05 */
[----:B------:R-:W-:-:S03]  /*3f80*/  @P2 IADD3 R0, P3, R7, R146, RZ ;  /* 0x0000009207002210 */ /* 0x000fc60007f7e0ff */
[----:B------:R-:W-:Y:S01]  /*3f90*/  @!PT LDS RZ, [RZ] ;  /* 0x00000000fffff984 */ /* 0x000fe20000000800 */
[----:B------:R-:W-:Y:S01]  /*3fa0*/  @!PT LDS RZ, [RZ] ;  /* 0x00000000fffff984 */ /* 0x000fe20000000800 */
[----:B------:R-:W-:Y:S01]  /*3fb0*/  @!PT LDS RZ, [RZ] ;  /* 0x00000000fffff984 */ /* 0x000fe20000000800 */
[----:B------:R1:W-:Y:S04]  /*3fc0*/  @P0 LDGSTS.E.BYPASS.LTC128B.128 [R216+0x8100], [R4.64], !P6 ;  /* 0x0810000004d80fae */ /* 0x0003e8000f101d46 */
[----:B------:R1:W-:Y:S01]  /*3fd0*/  @P0 LDGSTS.E.BYPASS.LTC128B.128 [R216+0xb900], [R4.64+0x80], !P5 ;  /* 0x0b90008004d80fae */ /* 0x0003e2000e901d46 */
[----:B------:R-:W-:-:S13]  /*3fe0*/  ISETP.GE.AND P0, PT, R220, 0x61, PT ;  /* 0x00000061dc00780c */ /* 0x000fda0003f06270 */
[----:B------:R-:W-:Y:S02]  /*3ff0*/  @P0 IMAD.MOV.U32 R9, RZ, RZ, c[0x0][0x1e0] ;  /* 0x00007800ff090624 */ /* 0x000fe400078e00ff */
[----:B------:R-:W-:-:S04]  /*4000*/  @P0 IMAD.MOV.U32 R8, RZ, RZ, c[0x0][0x1e4] ;  /* 0x00007900ff080624 */ /* 0x000fc800078e00ff */
[----:B------:R-:W-:Y:S02]  /*4010*/  @P0 IMAD R8, R8, 0x60, RZ ;  /* 0x0000006008080824 */ /* 0x000fe400078e02ff */
[----:B-1----:R-:W-:Y:S01]  /*4020*/  @P2 IMAD.X R4, R6, 0x1, R145, P3 ;  /* 0x0000000106042824 */ /* 0x002fe200018e0691 */
[----:B------:R-:W-:Y:S01]  /*4030*/  @P2 LEA R6, P3, R0, c[0x0][0x1c8], 0x1 ;  /* 0x0000720000062a11 */ /* 0x000fe200078608ff */
[----:B------:R-:W-:-:S03]  /*4040*/  @P1 IMAD.MOV.U32 R5, RZ, RZ, c[0x0][0x1e0] ;  /* 0x00007800ff051624 */ /* 0x000fc600078e00ff */
[----:B------:R-:W-:Y:S01]  /*4050*/  @P2 LEA.HI.X R7, R0, c[0x0][0x1cc], R4, 0x1, P3 ;  /* 0x0000730000072a11 */ /* 0x000fe200018f0c04 */
[----:B------:R-:W-:Y:S01]  /*4060*/  @P1 IMAD.MOV.U32 R4, RZ, RZ, c[0x0][0x1e4] ;  /* 0x00007900ff041624 */ /* 0x000fe200078e00ff */
[----:B------:R-:W-:-:S03]  /*4070*/  @P1 LEA R0, P3, R5, R2, 0x6 ;  /* 0x0000000205001211 */ /* 0x000fc600078630ff */
[----:B------:R1:W-:Y:S01]  /*4080*/  @P2 LDGSTS.E.BYPASS.LTC128B.128 [R216+0x9100], [R6.64], !P6 ;  /* 0x0910000006d82fae */ /* 0x0003e2000f101d46 */
[----:B------:R-:W-:Y:S01]  /*4090*/  @P1 LEA.HI.X R4, R5, R3, R4, 0x6, P3 ;  /* 0x0000000305041211 */ /* 0x000fe200018f3404 */
[----:B------:R-:W-:Y:S01]  /*40a0*/  @P0 IMAD.WIDE.U32 R2, R9, 0x60, R2 ;  /* 0x0000006009020825 */ /* 0x000fe200078e0002 */
[----:B------:R-:W-:Y:S01]  /*40b0*/  @P1 IADD3 R0, P3, R0, R146, RZ ;  /* 0x0000009200001210 */ /* 0x000fe20007f7e0ff */
[----:B------:R1:W-:Y:S04]  /*40c0*/  @P2 LDGSTS.E.BYPASS.LTC128B.128 [R216+0xc900], [R6.64+0x80], !P5 ;  /* 0x0c90008006d82fae */ /* 0x0003e8000e901d46 */
[----:B------:R-:W-:Y:S01]  /*40d0*/  @P1 IMAD.X R5, R4, 0x1, R145, P3 ;  /* 0x0000000104051824 */ /* 0x000fe200018e0691 */
[----:B------:R-:W-:-:S04]  /*40e0*/  @P1 LEA R4, P3, R0, c[0x0][0x1c8], 0x1 ;  /* 0x0000720000041a11 */ /* 0x000fc800078608ff */
[----:B------:R-:W-:Y:S02]  /*40f0*/  @P1 LEA.HI.X R5, R0, c[0x0][0x1cc], R5, 0x1, P3 ;  /* 0x0000730000051a11 */ /* 0x000fe400018f0c05 */
        /* <DEDUP_REMOVED lines=8> */
.L_x_1018:
[----:B------:R-:W-:Y:S05]  /*4180*/  BSYNC B0 ;  /* 0x0000000000007941 */ /* 0x000fea0003800000 */
.L_x_1017:
[----:B------:R-:W2:Y:S04]  /*4190*/  LDL R0, [R1+0x90] ;  /* 0x0000900001007983 */ /* 0x000ea80000100800 */
[----:B-1----:R-:W3:Y:S01]  /*41a0*/  LDL R3, [R1+0x58] ;  /* 0x0000580001037983 */ /* 0x002ee20000100800 */
[----:B------:R-:W-:-:S03]  /*41b0*/  ISETP.NE.AND P0, PT, R143, 0x1, PT ;  /* 0x000000018f00780c */ /* 0x000fc60003f05270 */
[----:B------:R-:W0:Y:S01]  /*41c0*/  LDGDEPBAR ;  /* 0x00000000000079af */ /* 0x000e220000000000 */
[----:B--2---:R-:W-:-:S09]  /*41d0*/  IMAD.IADD R0, R0, 0x1, R142 ;  /* 0x0000000100007824 */ /* 0x004fd200078e028e */
[----:B------:R-:W-:-:S05]  /*41e0*/  @P0 IMAD.HI.U32 R2, R0, c[0x0][0x2c8], RZ ;  /* 0x0000b20000020a27 */ /* 0x000fca00078e00ff */
[----:B------:R-:W-:-:S05]  /*41f0*/  @P0 SHF.R.U32.HI R0, RZ, c[0x0][0x2cc], R2 ;  /* 0x0000b300ff000a19 */ /* 0x000fca0000011602 */
[----:B------:R-:W1:Y:S04]  /*4200*/  SHFL.IDX PT, R4, R0, RZ, 0x1c1f ;  /* 0x001c1fff00047589 */ /* 0x000e6800000e0000 */
[----:B------:R3:W2:Y:S02]  /*4210*/  SHFL.IDX PT, R2, R0, 0x1, 0x1c1f ;  /* 0x003c1f0000027f89 */ /* 0x0006a400000e0000 */
[----:B---3--:R-:W-:Y:S01]  /*4220*/  IADD3 R0, -R3, 0x1, R140 ;  /* 0x0000000103007810 */ /* 0x008fe20007ffe18c */
[----:B------:R-:W-:-:S04]  /*4230*/  IMAD.IADD R3, R140, 0x1, -R3 ;  /* 0x000000018c037824 */ /* 0x000fc800078e0a03 */
[----:B------:R-:W-:-:S04]  /*4240*/  IMAD.IADD R0, R0, 0x1, -R154 ;  /* 0x0000000100007824 */ /* 0x000fc800078e0a9a */
[C---:B-1----:R-:W-:Y:S02]  /*4250*/  IMAD.IADD R4, R0.reuse, 0x1, R4 ;  /* 0x0000000100047824 */ /* 0x042fe400078e0204 */
[----:B--2---:R-:W-:-:S03]  /*4260*/  IMAD.IADD R0, R0, 0x1, R2 ;  /* 0x0000000100007824 */ /* 0x004fc600078e0202 */
[C---:B------:R-:W-:Y:S02]  /*4270*/  IMNMX R2, R3.reuse, R4, PT ;  /* 0x0000000403027217 */ /* 0x040fe40003800200 */
[----:B------:R-:W-:Y:S02]  /*4280*/  IMNMX R0, R3, R0, PT ;  /* 0x0000000003007217 */ /* 0x000fe40003800200 */
[C---:B------:R-:W-:Y:S02]  /*4290*/  ISETP.GT.AND P3, PT, R2.reuse, RZ, PT ;  /* 0x000000ff0200720c */ /* 0x040fe40003f64270 */
[----:B------:R-:W-:Y:S02]  /*42a0*/  ISETP.GT.AND P2, PT, R2, 0x1, PT ;  /* 0x000000010200780c */ /* 0x000fe40003f44270 */
[----:B------:R-:W-:Y:S02]  /*42b0*/  FSEL R6, R84, -INF , P3 ;  /* 0xff80000054067808 */ /* 0x000fe40001800000 */
[----:B------:R-:W-:-:S02]  /*42c0*/  ISETP.GT.AND P3, PT, R2, 0x8, PT ;  /* 0x000000080200780c */ /* 0x000fc40003f64270 */
[----:B------:R-:W-:Y:S02]  /*42d0*/  FSEL R7, R85, -INF , P2 ;  /* 0xff80000055077808 */ /* 0x000fe40001000000 */
[----:B------:R-:W-:Y:S02]  /*42e0*/  ISETP.GT.AND P0, PT, R0, 0x1, PT ;  /* 0x000000010000780c */ /* 0x000fe40003f04270 */
[----:B------:R-:W-:Y:S02]  /*42f0*/  ISETP.GT.AND P2, PT, R2, 0x9, PT ;  /* 0x000000090200780c */ /* 0x000fe40003f44270 */
[----:B------:R-:W-:Y:S02]  /*4300*/  FSEL R8, R96, -INF , P3 ;  /* 0xff80000060087808 */ /* 0x000fe40001800000 */
[----:B------:R-:W-:Y:S02]  /*4310*/  FMNMX.FTZ R3, R6, R7, !PT ;  /* 0x0000000706037209 */ /* 0x000fe40007810000 */
[----:B------:R-:W-:-:S02]  /*4320*/  FSEL R16, R87, -INF , P0 ;  /* 0xff80000057107808 */ /* 0x000fc40000000000 */
[C---:B------:R-:W-:Y:S02]  /*4330*/  ISETP.GT.AND P0, PT, R0.reuse, 0x9, PT ;  /* 0x000000090000780c */ /* 0x040fe40003f04270 */
[----:B------:R-:W-:Y:S02]  /*4340*/  ISETP.GT.AND P1, PT, R0, RZ, PT ;  /* 0x000000ff0000720c */ /* 0x000fe40003f24270 */
[----:B------:R-:W-:Y:S02]  /*4350*/  FSEL R9, R97, -INF , P2 ;  /* 0xff80000061097808 */ /* 0x000fe40001000000 */
[----:B------:R-:W-:Y:S02]  /*4360*/  ISETP.GT.AND P3, PT, R2, 0x10, PT ;  /* 0x000000100200780c */ /* 0x000fe40003f64270 */
[----:B------:R-:W-:Y:S02]  /*4370*/  FMNMX.FTZ R3, R8, R3, !PT ;  /* 0x0000000308037209 */ /* 0x000fe40007810000 */
[----:B------:R-:W-:-:S02]  /*4380*/  FSEL R18, R99, -INF , P0 ;  /* 0xff80000063127808 */ /* 0x000fc40000000000 */
[----:B------:R-:W-:Y:S02]  /*4390*/  FSEL R10, R86, -INF , P1 ;  /* 0xff800000560a7808 */ /* 0x000fe40000800000 */
[----:B------:R-:W-:Y:S02]  /*43a0*/  ISETP.GT.AND P2, PT, R2, 0x11, PT ;  /* 0x000000110200780c */ /* 0x000fe40003f44270 */
[----:B------:R-:W-:Y:S02]  /*43b0*/  FSEL R19, R76, -INF , P3 ;  /* 0xff8000004c137808 */ /* 0x000fe40001800000 */
[C---:B------:R-:W-:Y:S02]  /*43c0*/  ISETP.GT.AND P0, PT, R0.reuse, 0x11, PT ;  /* 0x000000110000780c */ /* 0x040fe40003f04270 */
        /* <DEDUP_REMOVED lines=8> */
[----:B------:R-:W-:Y:S02]  /*4450*/  ISETP.GT.AND P1, PT, R0, 0x10, PT ;  /* 0x000000100000780c */ /* 0x000fe40003f24270 */
[----:B------:R-:W-:Y:S02]  /*4460*/  ISETP.GT.AND P2, PT, R2, 0x19, PT ;  /* 0x000000190200780c */ /* 0x000fe40003f44270 */
[----:B------:R-:W-:Y:S02]  /*4470*/  FSEL R33, R72, -INF , P3 ;  /* 0xff80000048217808 */ /* 0x000fe40001800000 */
[----:B------:R-:W-:Y:S02]  /*4480*/  FMNMX.FTZ R3, R32, R3, !PT ;  /* 0x0000000320037209 */ /* 0x000fe40007810000 */
[----:B------:R-:W-:Y:S02]  /*4490*/  FSEL R38, R75, -INF , P0 ;  /* 0xff8000004b267808 */ /* 0x000fe40000000000 */
[----:B------:R-:W-:-:S02]  /*44a0*/  FSEL R35, R78, -INF , P1 ;  /* 0xff8000004e237808 */ /* 0x000fc40000800000 */
[----:B------:R-:W-:Y:S02]  /*44b0*/  ISETP.GT.AND P0, PT, R2, 0x28, PT ;  /* 0x000000280200780c */ /* 0x000fe40003f04270 */
[----:B------:R-:W-:Y:S02]  /*44c0*/  ISETP.GT.AND P1, PT, R0, 0x18, PT ;  /* 0x000000180000780c */ /* 0x000fe40003f24270 */
[----:B------:R-:W-:Y:S02]  /*44d0*/  FSEL R34, R73, -INF , P2 ;  /* 0xff80000049227808 */ /* 0x000fe40001000000 */
[----:B------:R-:W-:Y:S02]  /*44e0*/  ISETP.GT.AND P2, PT, R2, 0x20, PT ;  /* 0x000000200200780c */ /* 0x000fe40003f44270 */
[----:B------:R-:W-:Y:S02]  /*44f0*/  FMNMX.FTZ R4, R10, R16, !PT ;  /* 0x000000100a047209 */ /* 0x000fe40007810000 */
[----:B------:R-:W-:-:S02]  /*4500*/  FMNMX.FTZ R3, R33, R3, !PT ;  /* 0x0000000321037209 */ /* 0x000fc40007810000 */
[----:B------:R-:W-:Y:S02]  /*4510*/  FSEL R111, R40, -INF , P0 ;  /* 0xff800000286f7808 */ /* 0x000fe40000000000 */
[----:B------:R-:W-:Y:S02]  /*4520*/  FSEL R37, R74, -INF , P1 ;  /* 0xff8000004a257808 */ /* 0x000fe40000800000 */
[----:B------:R-:W-:Y:S02]  /*4530*/  ISETP.GT.AND P0, PT, R0, 0x29, PT ;  /* 0x000000290000780c */ /* 0x000fe40003f04270 */
        /* <DEDUP_REMOVED lines=13> */
[C---:B------:R-:W-:Y:S02]  /*4610*/  ISETP.GT.AND P0, PT, R0.reuse, 0x31, PT ;  /* 0x000000310000780c */ /* 0x040fe40003f04270 */
[----:B------:R-:W-:-:S02]  /*4620*/  ISETP.GT.AND P2, PT, R0, 0x21, PT ;  /* 0x000000210000780c */ /* 0x000fc40003f44270 */
[----:B------:R-:W-:Y:S02]  /*4630*/  FSEL R110, R41, -INF , P4 ;  /* 0xff800000296e7808 */ /* 0x000fe40002000000 */
[----:B------:R-:W-:Y:S02]  /*4640*/  FMNMX.FTZ R4, R36, R4, !PT ;  /* 0x0000000424047209 */ /* 0x000fe40007810000 */
[----:B------:R-:W-:Y:S02]  /*4650*/  FMNMX.FTZ R3, R111, R3, !PT ;  /* 0x000000036f037209 */ /* 0x000fe40007810000 */
[----:B------:R-:W-:Y:S02]  /*4660*/  FSEL R142, R23, -INF , P0 ;  /* 0xff800000178e7808 */ /* 0x000fe40000000000 */
[----:B------:R-:W-:Y:S02]  /*4670*/  ISETP.GT.AND P0, PT, R2, 0x38, PT ;  /* 0x000000380200780c */ /* 0x000fe40003f04270 */
[----:B------:R-:W-:-:S02]  /*4680*/  FSEL R136, R51, -INF , P2 ;  /* 0xff80000033887808 */ /* 0x000fc40001000000 */
[----:B------:R-:W-:Y:S02]  /*4690*/  ISETP.GT.AND P3, PT, R0, 0x20, PT ;  /* 0x000000200000780c */ /* 0x000fe40003f64270 */
[----:B------:R-:W-:Y:S02]  /*46a0*/  ISETP.GT.AND P2, PT, R2, 0x31, PT ;  /* 0x000000310200780c */ /* 0x000fe40003f44270 */
[----:B------:R-:W-:Y:S02]  /*46b0*/  FMNMX.FTZ R4, R37, R4, !PT ;  /* 0x0000000425047209 */ /* 0x000fe40007810000 */
[----:B------:R-:W-:Y:S02]  /*46c0*/  FMNMX.FTZ R3, R110, R3, !PT ;  /* 0x000000036e037209 */ /* 0x000fe40007810000 */
[----:B------:R-:W-:Y:S02]  /*46d0*/  FSEL R138, R64, -INF , P0 ;  /* 0xff800000408a7808 */ /* 0x000fe40000000000 */
[----:B------:R-:W-:-:S02]  /*46e0*/  ISETP.GT.AND P0, PT, R0, 0x39, PT ;  /* 0x000000390000780c */ /* 0x000fc40003f04270 */
[----:B------:R-:W-:Y:S02]  /*46f0*/  FSEL R112, R50, -INF , P3 ;  /* 0xff80000032707808 */ /* 0x000fe40001800000 */
[----:B------:R-:W-:Y:S02]  /*4700*/  FSEL R141, R21, -INF , P2 ;  /* 0xff800000158d7808 */ /* 0x000fe40001000000 */
[----:B------:R-:W-:Y:S02]  /*4710*/  FMNMX.FTZ R4, R38, R4, !PT ;  /* 0x0000000426047209 */ /* 0x000fe40007810000 */
[----:B------:R-:W-:Y:S02]  /*4720*/  FMNMX.FTZ R3, R139, R3, !PT ;  /* 0x000000038b037209 */ /* 0x000fe40007810000 */
[----:B------:R-:W-:Y:S02]  /*4730*/  FSEL R144, R67, -INF , P0 ;  /* 0xff80000043907808 */ /* 0x000fe40000000000 */
[----:B------:R-:W-:-:S02]  /*4740*/  ISETP.GT.AND P1, PT, R0, 0x28, PT ;  /* 0x000000280000780c */ /* 0x000fc40003f24270 */
[C---:B------:R-:W-:Y:S02]  /*4750*/  ISETP.GT.AND P2, PT, R2.reuse, 0x39, PT ;  /* 0x000000390200780c */ /* 0x040fe40003f44270 */
[----:B------:R-:W-:Y:S02]  /*4760*/  ISETP.GT.AND P0, PT, R2, 0x40, PT ;  /* 0x000000400200780c */ /* 0x000fe40003f04270 */
[----:B------:R-:W-:Y:S02]  /*4770*/  FMNMX.FTZ R4, R112, R4, !PT ;  /* 0x0000000470047209 */ /* 0x000fe40007810000 */
[----:B------:R-:W-:Y:S02]  /*4780*/  FMNMX.FTZ R3, R141, R3, !PT ;  /* 0x000000038d037209 */ /* 0x000fe40007810000 */
[----:B------:R-:W-:Y:S02]  /*4790*/  FSEL R115, R42, -INF , P1 ;  /* 0xff8000002a737808 */ /* 0x000fe40000800000 */
[----:B------:R-:W-:-:S02]  /*47a0*/  FSEL R140, R65, -INF , P2 ;  /* 0xff800000418c7808 */ /* 0x000fc40001000000 */
[----:B------:R-:W-:Y:S02]  /*47b0*/  FSEL R147, R28, -INF , P0 ;  /* 0xff8000001c937808 */ /* 0x000fe40000000000 */
[----:B------:R-:W-:Y:S02]  /*47c0*/  FMNMX.FTZ R4, R136, R4, !PT ;  /* 0x0000000488047209 */ /* 0x000fe40007810000 */
[----:B------:R-:W-:Y:S02]  /*47d0*/  FMNMX.FTZ R3, R138, R3, !PT ;  /* 0x000000038a037209 */ /* 0x000fe40007810000 */
[C---:B------:R-:W-:Y:S02]  /*47e0*/  ISETP.GT.AND P0, PT, R0.reuse, 0x41, PT ;  /* 0x000000410000780c */ /* 0x040fe40003f04270 */
[----:B------:R-:W-:Y:S02]  /*47f0*/  ISETP.GT.AND P1, PT, R0, 0x30, PT ;  /* 0x000000300000780c */ /* 0x000fe40003f24270 */
[----:B------:R-:W-:-:S02]  /*4800*/  ISETP.GT.AND P2, PT, R2, 0x41, PT ;  /* 0x000000410200780c */ /* 0x000fc40003f44270 */
[----:B------:R-:W-:Y:S02]  /*4810*/  FMNMX.FTZ R4, R115, R4, !PT ;  /* 0x0000000473047209 */ /* 0x000fe40007810000 */
[----:B------:R-:W-:Y:S02]  /*4820*/  FMNMX.FTZ R3, R140, R3, !PT ;  /* 0x000000038c037209 */ /* 0x000fe40007810000 */
[----:B------:R-:W-:Y:S02]  /*4830*/  FSEL R158, R31, -INF , P0 ;  /* 0xff8000001f9e7808 */ /* 0x000fe40000000000 */
[----:B------:R-:W-:Y:S02]  /*4840*/  ISETP.GT.AND P0, PT, R2, 0x48, PT ;  /* 0x000000480200780c */ /* 0x000fe40003f04270 */
[----:B------:R-:W-:Y:S02]  /*4850*/  FSEL R143, R22, -INF , P1 ;  /* 0xff800000168f7808 */ /* 0x000fe40000800000 */
[----:B------:R-:W-:Y:S01]  /*4860*/  FSEL R148, R29, -INF , P2 ;  /* 0xff8000001d947808 */ /* 0x000fe20001000000 */
[----:B------:R-:W-:Y:S01]  /*4870*/  LDSM.16.MT88.4 R20, [R192] ;  /* 0x00000000c014783b */ /* 0x000fe20000004200 */
[----:B------:R-:W-:-:S02]  /*4880*/  FMNMX.FTZ R4, R137, R4, !PT ;  /* 0x0000000489047209 */ /* 0x000fc40007810000 */
[----:B------:R-:W-:Y:S02]  /*4890*/  FMNMX.FTZ R3, R147, R3, !PT ;  /* 0x0000000393037209 */ /* 0x000fe40007810000 */
[----:B------:R-:W-:Y:S02]  /*48a0*/  FSEL R146, R24, -INF , P0 ;  /* 0xff80000018927808 */ /* 0x000fe40000000000 */
[C---:B------:R-:W-:Y:S02]  /*48b0*/  ISETP.GT.AND P0, PT, R0.reuse, 0x49, PT ;  /* 0x000000490000780c */ /* 0x040fe40003f04270 */
[----:B------:R-:W-:Y:S02]  /*48c0*/  ISETP.GT.AND P1, PT, R0, 0x38, PT ;  /* 0x000000380000780c */ /* 0x000fe40003f24270 */
[----:B------:R-:W-:Y:S02]  /*48d0*/  ISETP.GT.AND P2, PT, R2, 0x49, PT ;  /* 0x000000490200780c */ /* 0x000fe40003f44270 */
[----:B------:R-:W-:-:S02]  /*48e0*/  FMNMX.FTZ R4, R143, R4, !PT ;  /* 0x000000048f047209 */ /* 0x000fc40007810000 */
[----:B------:R-:W-:Y:S02]  /*48f0*/  FMNMX.FTZ R3, R148, R3, !PT ;  /* 0x0000000394037209 */ /* 0x000fe40007810000 */
[----:B------:R-:W-:Y:S02]  /*4900*/  FSEL R155, R27, -INF , P0 ;  /* 0xff8000001b9b7808 */ /* 0x000fe40000000000 */
[----:B------:R-:W-:Y:S02]  /*4910*/  FSEL R145, R66, -INF , P1 ;  /* 0xff80000042917808 */ /* 0x000fe40000800000 */
[----:B------:R-:W-:Y:S02]  /*4920*/  FSEL R151, R25, -INF , P2 ;  /* 0xff80000019977808 */ /* 0x000fe40001000000 */
[----:B------:R-:W-:Y:S02]  /*4930*/  ISETP.GT.AND P0, PT, R2, 0x50, PT ;  /* 0x000000500200780c */ /* 0x000fe40003f04270 */
[----:B------:R-:W-:-:S02]  /*4940*/  FMNMX.FTZ R4, R142, R4, !PT ;  /* 0x000000048e047209 */ /* 0x000fc40007810000 */
[----:B------:R-:W-:Y:S02]  /*4950*/  FMNMX.FTZ R3, R146, R3, !PT ;  /* 0x0000000392037209 */ /* 0x000fe40007810000 */
[----:B------:R-:W-:Y:S02]  /*4960*/  ISETP.GT.AND P1, PT, R0, 0x40, PT ;  /* 0x000000400000780c */ /* 0x000fe40003f24270 */
[----:B------:R-:W-:Y:S02]  /*4970*/  ISETP.GT.AND P2, PT, R2, 0x51, PT ;  /* 0x000000510200780c */ /* 0x000fe40003f44270 */
[----:B------:R-:W-:Y:S02]  /*4980*/  FSEL R214, R44, -INF , P0 ;  /* 0xff8000002cd67808 */ /* 0x000fe40000000000 */
[----:B------:R-:W-:Y:S02]  /*4990*/  FMNMX.FTZ R4, R145, R4, !PT ;  /* 0x0000000491047209 */ /* 0x000fe40007810000 */
[----:B------:R-:W-:-:S02]  /*49a0*/  FMNMX.FTZ R3, R151, R3, !PT ;  /* 0x0000000397037209 */ /* 0x000fc40007810000 */
[----:B------:R-:W-:Y:S02]  /*49b0*/  FSEL R157, R30, -INF , P1 ;  /* 0xff8000001e9d7808 */ /* 0x000fe40000800000 */
[----:B------:R-:W-:Y:S01]  /*49c0*/  ISETP.GT.AND P1, PT, R0, 0x48, PT ;  /* 0x000000480000780c */ /* 0x000fe20003f24270 */
[----:B------:R-:W-:Y:S01]  /*49d0*/  LDSM.16.MT88.4 R28, [R196] ;  /* 0x00000000c41c783b */ /* 0x000fe20000004200 */
[----:B------:R-:W-:Y:S02]  /*49e0*/  ISETP.GT.AND P3, PT, R2, 0x58, PT ;  /* 0x000000580200780c */ /* 0x000fe40003f64270 */
[----:B------:R-:W-:Y:S02]  /*49f0*/  FSEL R163, R45, -INF , P2 ;  /* 0xff8000002da37808 */ /* 0x000fe40001000000 */
        /* <DEDUP_REMOVED lines=8> */
[----:B------:R-:W-:-:S02]  /*4a80*/  ISETP.GT.AND P0, PT, R2, 0x60, PT ;  /* 0x000000600200780c */ /* 0x000fc40003f04270 */
[----:B------:R-:W-:Y:S02]  /*4a90*/  FSEL R217, R13, -INF , P1 ;  /* 0xff8000000dd97808 */ /* 0x000fe40000800000 */
[----:B------:R-:W-:Y:S02]  /*4aa0*/  FMNMX.FTZ R4, R158, R4, !PT ;  /* 0x000000049e047209 */ /* 0x000fe40007810000 */
[----:B------:R-:W-:Y:S02]  /*4ab0*/  FMNMX.FTZ R3, R218, R3, !PT ;  /* 0x00000003da037209 */ /* 0x000fe40007810000 */
[C---:B------:R-:W-:Y:S02]  /*4ac0*/  ISETP.GT.AND P4, PT, R2.reuse, 0x61, PT ;  /* 0x000000610200780c */ /* 0x040fe40003f84270 */
[C---:B------:R-:W-:Y:S02]  /*4ad0*/  ISETP.GT.AND P3, PT, R2.reuse, 0x68, PT ;  /* 0x000000680200780c */ /* 0x040fe40003f64270 */
[----:B------:R-:W-:-:S02]  /*4ae0*/  ISETP.GT.AND P2, PT, R2, 0x69, PT ;  /* 0x000000690200780c */ /* 0x000fc40003f44270 */
[----:B------:R-:W-:Y:S02]  /*4af0*/  FSEL R234, R52, -INF , P0 ;  /* 0xff80000034ea7808 */ /* 0x000fe40000000000 */
[----:B------:R-:W-:Y:S02]  /*4b00*/  ISETP.GT.AND P1, PT, R0, 0x50, PT ;  /* 0x000000500000780c */ /* 0x000fe40003f24270 */
[----:B------:R-:W-:Y:S02]  /*4b10*/  FMNMX.FTZ R2, R156, R4, !PT ;  /* 0x000000049c027209 */ /* 0x000fe40007810000 */
[----:B------:R-:W-:Y:S02]  /*4b20*/  FMNMX.FTZ R3, R217, R3, !PT ;  /* 0x00000003d9037209 */ /* 0x000fe40007810000 */
[----:B------:R-:W-:Y:S02]  /*4b30*/  ISETP.GT.AND P0, PT, R0, 0x51, PT ;  /* 0x000000510000780c */ /* 0x000fe40003f04270 */
[----:B------:R-:W-:-:S02]  /*4b40*/  FSEL R215, R46, -INF , P1 ;  /* 0xff8000002ed77808 */ /* 0x000fc40000800000 */
[----:B------:R-:W-:Y:S02]  /*4b50*/  FSEL R233, R53, -INF , P4 ;  /* 0xff80000035e97808 */ /* 0x000fe40002000000 */
[----:B------:R-:W-:Y:S02]  /*4b60*/  FMNMX.FTZ R2, R155, R2, !PT ;  /* 0x000000029b027209 */ /* 0x000fe40007810000 */
[----:B------:R-:W-:Y:S02]  /*4b70*/  FMNMX.FTZ R3, R234, R3, !PT ;  /* 0x00000003ea037209 */ /* 0x000fe40007810000 */
[----:B------:R-:W-:Y:S02]  /*4b80*/  FSEL R219, R47, -INF , P0 ;  /* 0xff8000002fdb7808 */ /* 0x000fe40000000000 */
[----:B------:R-:W-:Y:S02]  /*4b90*/  ISETP.GT.AND P1, PT, R0, 0x58, PT ;  /* 0x000000580000780c */ /* 0x000fe40003f24270 */
[----:B------:R-:W-:-:S02]  /*4ba0*/  FSEL R232, R56, -INF , P3 ;  /* 0xff80000038e87808 */ /* 0x000fc40001800000 */
[----:B------:R-:W-:Y:S02]  /*4bb0*/  FMNMX.FTZ R2, R215, R2, !PT ;  /* 0x00000002d7027209 */ /* 0x000fe40007810000 */
[----:B------:R-:W-:Y:S02]  /*4bc0*/  FMNMX.FTZ R3, R233, R3, !PT ;  /* 0x00000003e9037209 */ /* 0x000fe40007810000 */
[----:B------:R-:W-:Y:S02]  /*4bd0*/  ISETP.GT.AND P0, PT, R0, 0x59, PT ;  /* 0x000000590000780c */ /* 0x000fe40003f04270 */
[----:B------:R-:W-:Y:S02]  /*4be0*/  FSEL R231, R57, -INF , P2 ;  /* 0xff80000039e77808 */ /* 0x000fe40001000000 */
[----:B------:R-:W-:Y:S02]  /*4bf0*/  FSEL R162, R14, -INF , P1 ;  /* 0xff8000000ea27808 */ /* 0x000fe40000800000 */
[----:B------:R-:W-:-:S02]  /*4c00*/  FMNMX.FTZ R2, R219, R2, !PT ;  /* 0x00000002db027209 */ /* 0x000fc40007810000 */
[----:B------:R-:W-:Y:S02]  /*4c10*/  FMNMX.FTZ R3, R232, R3, !PT ;  /* 0x00000003e8037209 */ /* 0x000fe40007810000 */
[----:B------:R-:W-:Y:S02]  /*4c20*/  FSEL R221, R15, -INF , P0 ;  /* 0xff8000000fdd7808 */ /* 0x000fe40000000000 */
[----:B------:R-:W-:Y:S01]  /*4c30*/  ISETP.GT.AND P1, PT, R0, 0x60, PT ;  /* 0x000000600000780c */ /* 0x000fe20003f24270 */
[----:B------:R-:W-:Y:S01]  /*4c40*/  LDSM.16.MT88.4 R12, [R193] ;  /* 0x00000000c10c783b */ /* 0x000fe20000004200 */
[----:B------:R-:W-:Y:S02]  /*4c50*/  FMNMX.FTZ R2, R162, R2, !PT ;  /* 0x00000002a2027209 */ /* 0x000fe40007810000 */
[----:B------:R-:W-:Y:S02]  /*4c60*/  FMNMX.FTZ R3, R231, R3, !PT ;  /* 0x00000003e7037209 */ /* 0x000fe40007810000 */
[----:B------:R-:W-:-:S02]  /*4c70*/  ISETP.GT.AND P0, PT, R0, 0x61, PT ;  /* 0x000000610000780c */ /* 0x000fc40003f04270 */
[----:B------:R-:W-:Y:S01]  /*4c80*/  FSEL R230, R54, -INF , P1 ;  /* 0xff80000036e67808 */ /* 0x000fe20000800000 */
[----:B------:R-:W1:Y:S01]  /*4c90*/  SHFL.BFLY PT, R5, R3, 0x2, 0x1f ;  /* 0x0c401f0003057f89 */ /* 0x000e6200000e0000 */
[----:B------:R-:W-:Y:S02]  /*4ca0*/  FMNMX.FTZ R2, R221, R2, !PT ;  /* 0x00000002dd027209 */ /* 0x000fe40007810000 */
[----:B------:R-:W-:Y:S02]  /*4cb0*/  FSEL R237, R55, -INF , P0 ;  /* 0xff80000037ed7808 */ /* 0x000fe40000000000 */
[----:B------:R-:W-:Y:S02]  /*4cc0*/  ISETP.GT.AND P1, PT, R0, 0x68, PT ;  /* 0x000000680000780c */ /* 0x000fe40003f24270 */
[----:B------:R-:W-:Y:S02]  /*4cd0*/  FMNMX.FTZ R2, R230, R2, !PT ;  /* 0x00000002e6027209 */ /* 0x000fe40007810000 */
[----:B------:R-:W-:-:S02]  /*4ce0*/  ISETP.GT.AND P0, PT, R0, 0x69, PT ;  /* 0x000000690000780c */ /* 0x000fc40003f04270 */
[----:B------:R-:W-:Y:S02]  /*4cf0*/  FSEL R236, R58, -INF , P1 ;  /* 0xff8000003aec7808 */ /* 0x000fe40000800000 */
[----:B------:R-:W-:Y:S02]  /*4d00*/  FMNMX.FTZ R2, R237, R2, !PT ;  /* 0x00000002ed027209 */ /* 0x000fe40007810000 */
[----:B------:R-:W-:Y:S02]  /*4d10*/  FSEL R235, R59, -INF , P0 ;  /* 0xff8000003beb7808 */ /* 0x000fe40000000000 */
[----:B------:R-:W-:-:S04]  /*4d20*/  FMNMX.FTZ R2, R236, R2, !PT ;  /* 0x00000002ec027209 */ /* 0x000fc80007810000 */
[----:B------:R-:W-:Y:S02]  /*4d30*/  FMNMX.FTZ R2, R235, R2, !PT ;  /* 0x00000002eb027209 */ /* 0x000fe40007810000 */
        /* <DEDUP_REMOVED lines=9> */
[----:B------:R-:W-:-:S04]  /*4dd0*/  FFMA.FTZ R0, R6, c[0x0][0x2d0], -R2 ;  /* 0x0000b40006007a23 */ /* 0x000fc80000010802 */
[----:B------:R2:W-:Y:S01]  /*4de0*/  MUFU.EX2 R252, R0 ;  /* 0x0000000000fc7308 */ /* 0x0005e20000000800 */
[----:B-1----:R-:W-:Y:S01]  /*4df0*/  FMNMX.FTZ R113, R3, R4, !PT ;  /* 0x0000000403717209 */ /* 0x002fe20007810000 */
[----:B------:R-:W-:-:S03]  /*4e00*/  FFMA.FTZ R3, R8, c[0x0][0x2d0], -R2 ;  /* 0x0000b40008037a23 */ /* 0x000fc60000010802 */
[----:B------:R-:W-:-:S03]  /*4e10*/  FSETP.NEU.FTZ.AND P0, PT, R113, -INF , PT ;  /* 0xff8000007100780b */ /* 0x000fc60003f1d000 */
[----:B------:R1:W-:Y:S01]  /*4e20*/  MUFU.EX2 R250, R3 ;  /* 0x0000000300fa7308 */ /* 0x0003e20000000800 */
[----:B--2---:R-:W-:-:S07]  /*4e30*/  FFMA.FTZ R0, R7, c[0x0][0x2d0], -R2 ;  /* 0x0000b40007007a23 */ /* 0x004fce0000010802 */
[----:B------:R2:W3:Y:S01]  /*4e40*/  MUFU.EX2 R251, R0 ;  /* 0x0000000000fb7308 */ /* 0x0004e20000000800 */
[----:B-1----:R-:W-:-:S07]  /*4e50*/  FFMA.FTZ R3, R9, c[0x0][0x2d0], -R2 ;  /* 0x0000b40009037a23 */ /* 0x002fce0000010802 */
[----:B------:R1:W4:Y:S01]  /*4e60*/  MUFU.EX2 R150, R3 ;  /* 0x0000000300967308 */ /* 0x0003220000000800 */
[----:B--2---:R-:W-:Y:S01]  /*4e70*/  FMUL.FTZ R0, R113, c[0x0][0x2d0] ;  /* 0x0000b40071007a20 */ /* 0x004fe20000410000 */
[----:B---3--:R-:W-:-:S04]  /*4e80*/  F2FP.PACK_AB R4, R251, R252 ;  /* 0x000000fcfb04723e */ /* 0x008fc800000000ff */
[----:B------:R-:W-:-:S05]  /*4e90*/  FSEL R0, R0, RZ, P0 ;  /* 0x000000ff00007208 */ /* 0x000fca0000000000 */
[--C-:B-1----:R-:W-:Y:S01]  /*4ea0*/  FFMA.FTZ R3, R10, c[0x0][0x2d0], -R0.reuse ;  /* 0x0000b4000a037a23 */ /* 0x102fe20000010800 */
[----:B----4-:R-:W-:Y:S01]  /*4eb0*/  F2FP.PACK_AB R6, R150, R250 ;  /* 0x000000fa9606723e */ /* 0x010fe200000000ff */
[----:B------:R-:W1:Y:S02]  /*4ec0*/  LDSM.16.MT88.4 R8, [R191] ;  /* 0x00000000bf08783b */ /* 0x000e640000004200 */
[----:B------:R2:W-:Y:S02]  /*4ed0*/  MUFU.EX2 R246, R3 ;  /* 0x0000000300f67308 */ /* 0x0005e40000000800 */
[----:B--2---:R-:W-:-:S06]  /*4ee0*/  FFMA.FTZ R3, R16, c[0x0][0x2d0], -R0 ;  /* 0x0000b40010037a23 */ /* 0x004fcc0000010800 */
[----:B------:R2:W3:Y:S02]  /*4ef0*/  MUFU.EX2 R243, R3 ;  /* 0x0000000300f37308 */ /* 0x0004e40000000800 */
[----:B--2---:R-:W-:Y:S01]  /*4f00*/  FFMA.FTZ R3, R17, c[0x0][0x2d0], -R0 ;  /* 0x0000b40011037a23 */ /* 0x004fe20000010800 */
[----:B---3--:R-:W-:-:S05]  /*4f10*/  F2FP.PACK_AB R5, R243, R246 ;  /* 0x000000f6f305723e */ /* 0x008fca00000000ff */
[----:B------:R2:W-:Y:S02]  /*4f20*/  MUFU.EX2 R242, R3 ;  /* 0x0000000300f27308 */ /* 0x0005e40000000800 */
[----:B--2---:R-:W-:-:S06]  /*4f30*/  FFMA.FTZ R3, R18, c[0x0][0x2d0], -R0 ;  /* 0x0000b40012037a23 */ /* 0x004fcc0000010800 */
[----:B------:R-:W2:Y:S02]  /*4f40*/  MUFU.EX2 R249, R3 ;  /* 0x0000000300f97308 */ /* 0x000ea40000000800 */
[----:B--2---:R-:W-:Y:S01]  /*4f50*/  F2FP.PACK_AB R7, R249, R242 ;  /* 0x000000f2f907723e */ /* 0x004fe200000000ff */
[--C-:B------:R-:W-:Y:S02]  /*4f60*/  FFMA.FTZ R3, R19, c[0x0][0x2d0], -R2.reuse ;  /* 0x0000b40013037a23 */ /* 0x100fe40000010802 */
[----:B------:R-:W-:Y:S03]  /*4f70*/  LDSM.16.MT88.4 R16, [R193+0x3800] ;  /* 0x00380000c110783b */ /* 0x000fe60000004200 */
[----:B------:R2:W-:Y:S01]  /*4f80*/  MUFU.EX2 R245, R3 ;  /* 0x0000000300f57308 */ /* 0x0005e20000000800 */
[C---:B-1----:R-:W-:Y:S08]  /*4f90*/  HMMA.16816.F32 R56, R4.reuse, R8, RZ ;  /* 0x000000080438723c */ /* 0x042ff000000018ff */
[----:B------:R-:W-:Y:S01]  /*4fa0*/  HMMA.16816.F32 R68, R4, R10, RZ ;  /* 0x0000000a0444723c */ /* 0x000fe200000018ff */
[----:B------:R-:W1:Y:S01]  /*4fb0*/  LDSM.16.MT88.4 R8, [R194+0x3800] ;  /* 0x00380000c208783b */ /* 0x000e620000004200 */
[----:B--2---:R-:W-:-:S06]  /*4fc0*/  FFMA.FTZ R3, R32, c[0x0][0x2d0], -R2 ;  /* 0x0000b40020037a23 */ /* 0x004fcc0000010802 */
[C---:B------:R-:W-:Y:S01]  /*4fd0*/  HMMA.16816.F32 R72, R4.reuse, R12, RZ ;  /* 0x0000000c0448723c */ /* 0x040fe200000018ff */
[----:B------:R2:W3:Y:S07]  /*4fe0*/  MUFU.EX2 R247, R3 ;  /* 0x0000000300f77308 */ /* 0x0004ee0000000800 */
[C---:B------:R-:W-:Y:S01]  /*4ff0*/  HMMA.16816.F32 R64, R4.reuse, R14, RZ ;  /* 0x0000000e0440723c */ /* 0x040fe200000018ff */
[----:B------:R-:W4:Y:S07]  /*5000*/  LDSM.16.MT88.4 R12, [R192+0x3800] ;  /* 0x00380000c00c783b */ /* 0x000f2e0000004200 */
[----:B------:R-:W-:Y:S01]  /*5010*/  HMMA.16816.F32 R60, R4, R20, RZ ;  /* 0x00000014043c723c */ /* 0x000fe200000018ff */
[----:B--2---:R-:W-:-:S04]  /*5020*/  FFMA.FTZ R3, R33, c[0x0][0x2d0], -R2 ;  /* 0x0000b40021037a23 */ /* 0x004fc80000010802 */
[----:B------:R2:W-:Y:S03]  /*5030*/  MUFU.EX2 R244, R3 ;  /* 0x0000000300f47308 */ /* 0x0005e60000000800 */
[C---:B------:R-:W-:Y:S01]  /*5040*/  HMMA.16816.F32 R52, R4.reuse, R22, RZ ;  /* 0x000000160434723c */ /* 0x040fe200000018ff */
[----:B------:R-:W-:Y:S07]  /*5050*/  LDSM.16.MT88.4 R20, [R191+0x800] ;  /* 0x00080000bf14783b */ /* 0x000fee0000004200 */
[----:B------:R-:W-:Y:S01]  /*5060*/  HMMA.16816.F32 R40, R4, R24, RZ ;  /* 0x000000180428723c */ /* 0x000fe200000018ff */
[----:B--2---:R-:W-:-:S07]  /*5070*/  FFMA.FTZ R3, R34, c[0x0][0x2d0], -R2 ;  /* 0x0000b40022037a23 */ /* 0x004fce0000010802 */
[C---:B-1----:R-:W-:Y:S01]  /*5080*/  HMMA.16816.F32 R104, R4.reuse, R8, RZ ;  /* 0x000000080468723c */ /* 0x042fe200000018ff */
[----:B------:R1:W-:Y:S07]  /*5090*/  MUFU.EX2 R248, R3 ;  /* 0x0000000300f87308 */ /* 0x0003ee0000000800 */
[C---:B------:R-:W-:Y:S01]  /*50a0*/  HMMA.16816.F32 R92, R4.reuse, R10, RZ ;  /* 0x0000000a045c723c */ /* 0x040fe200000018ff */
[----:B------:R-:W2:Y:S07]  /*50b0*/  LDSM.16.MT88.4 R8, [R192+0x800] ;  /* 0x00080000c008783b */ /* 0x000eae0000004200 */
[----:B----4-:R-:W-:Y:S01]  /*50c0*/  HMMA.16816.F32 R76, R4, R14, RZ ;  /* 0x0000000e044c723c */ /* 0x010fe200000018ff */
[----:B-1----:R-:W-:-:S04]  /*50d0*/  FFMA.FTZ R3, R35, c[0x0][0x2d0], -R0 ;  /* 0x0000b40023037a23 */ /* 0x002fc80000010800 */
[----:B------:R1:W-:Y:S03]  /*50e0*/  MUFU.EX2 R239, R3 ;  /* 0x0000000300ef7308 */ /* 0x0003e60000000800 */
[C---:B------:R-:W-:Y:S08]  /*50f0*/  HMMA.16816.F32 R48, R4.reuse, R28, RZ ;  /* 0x0000001c0430723c */ /* 0x040ff000000018ff */
[----:B------:R-:W-:Y:S01]  /*5100*/  HMMA.16816.F32 R44, R4, R30, RZ ;  /* 0x0000001e042c723c */ /* 0x000fe200000018ff */
[----:B-1----:R-:W-:-:S07]  /*5110*/  FFMA.FTZ R3, R36, c[0x0][0x2d0], -R0 ;  /* 0x0000b40024037a23 */ /* 0x002fce0000010800 */
[C---:B------:R-:W-:Y:S01]  /*5120*/  HMMA.16816.F32 R32, R4.reuse, R16, RZ ;  /* 0x000000100420723c */ /* 0x040fe200000018ff */
[----:B------:R1:W4:Y:S07]  /*5130*/  MUFU.EX2 R240, R3 ;  /* 0x0000000300f07308 */ /* 0x00032e0000000800 */
[----:B------:R-:W-:Y:S01]  /*5140*/  HMMA.16816.F32 R28, R4, R18, RZ ;  /* 0x00000012041c723c */ /* 0x000fe200000018ff */
[----:B------:R-:W-:Y:S01]  /*5150*/  LDSM.16.MT88.4 R16, [R194+0x800] ;  /* 0x00080000c210783b */ /* 0x000fe20000004200 */
[----:B-1----:R-:W-:-:S04]  /*5160*/  FFMA.FTZ R3, R37, c[0x0][0x2d0], -R0 ;  /* 0x0000b40025037a23 */ /* 0x002fc80000010800 */
[----:B------:R1:W-:Y:S02]  /*5170*/  MUFU.EX2 R238, R3 ;  /* 0x0000000300ee7308 */ /* 0x0003e40000000800 */
[----:B-1----:R-:W-:Y:S02]  /*5180*/  FFMA.FTZ R3, R38, c[0x0][0x2d0], -R0 ;  /* 0x0000b40026037a23 */ /* 0x002fe40000010800 */
[C---:B------:R-:W-:Y:S04]  /*5190*/  HMMA.16816.F32 R36, R4.reuse, R26, RZ ;  /* 0x0000001a0424723c */ /* 0x040fe800000018ff */
[----:B------:R1:W5:Y:S04]  /*51a0*/  MUFU.EX2 R241, R3 ;  /* 0x0000000300f17308 */ /* 0x0003680000000800 */
[----:B------:R-:W-:Y:S01]  /*51b0*/  HMMA.16816.F32 R24, R4, R12, RZ ;  /* 0x0000000c0418723c */ /* 0x000fe200000018ff */
[----:B------:R-:W2:Y:S06]  /*51c0*/  LDSM.16.MT88.4 R12, [R193+0x800] ;  /* 0x00080000c10c783b */ /* 0x000eac0000004200 */
[----:B---3--:R-:W-:-:S02]  /*51d0*/  F2FP.PACK_AB R4, R247, R245 ;  /* 0x000000f5f704723e */ /* 0x008fc400000000ff */
[----:B----4-:R-:W-:Y:S01]  /*51e0*/  F2FP.PACK_AB R5, R240, R239 ;  /* 0x000000eff005723e */ /* 0x010fe200000000ff */
[--C-:B-1----:R-:W-:Y:S01]  /*51f0*/  FFMA.FTZ R3, R109, c[0x0][0x2d0], -R2.reuse ;  /* 0x0000b4006d037a23 */ /* 0x102fe20000010802 */
[----:B------:R-:W-:Y:S02]  /*5200*/  F2FP.PACK_AB R6, R248, R244 ;  /* 0x000000f4f806723e */ /* 0x000fe400000000ff */
[----:B-----5:R-:W-:Y:S01]  /*5210*/  F2FP.PACK_AB R7, R241, R238 ;  /* 0x000000eef107723e */ /* 0x020fe200000000ff */
[----:B------:R1:W-:Y:S06]  /*5220*/  MUFU.EX2 R227, R3 ;  /* 0x0000000300e37308 */ /* 0x0003ec0000000800 */
[C---:B--2---:R-:W-:Y:S08]  /*5230*/  HMMA.16816.F32 R124, R4.reuse, R8, R60 ;  /* 0x00000008047c723c */ /* 0x044ff0000000183c */
[----:B------:R-:W-:Y:S01]  /*5240*/  HMMA.16816.F32 R116, R4, R10, R52 ;  /* 0x0000000a0474723c */ /* 0x000fe20000001834 */
[----:B------:R-:W2:Y:S01]  /*5250*/  LDSM.16.MT88.4 R8, [R193+0x4000] ;  /* 0x00400000c108783b */ /* 0x000ea20000004200 */
[----:B-1----:R-:W-:-:S04]  /*5260*/  FFMA.FTZ R3, R108, c[0x0][0x2d0], -R2 ;  /* 0x0000b4006c037a23 */ /* 0x002fc80000010802 */
[----:B------:R1:W3:Y:S02]  /*5270*/  MUFU.EX2 R229, R3 ;  /* 0x0000000300e57308 */ /* 0x0002e40000000800 */
[C---:B------:R-:W-:Y:S08]  /*5280*/  HMMA.16816.F32 R100, R4.reuse, R20, R56 ;  /* 0x000000140464723c */ /* 0x040ff00000001838 */
[----:B------:R-:W-:Y:S01]  /*5290*/  HMMA.16816.F32 R88, R4, R22, R68 ;  /* 0x000000160458723c */ /* 0x000fe20000001844 */
[----:B------:R-:W4:Y:S01]  /*52a0*/  LDSM.16.MT88.4 R20, [R191+0x4000] ;  /* 0x00400000bf14783b */ /* 0x000f220000004200 */
[----:B-1----:R-:W-:-:S06]  /*52b0*/  FFMA.FTZ R3, R111, c[0x0][0x2d0], -R2 ;  /* 0x0000b4006f037a23 */ /* 0x002fcc0000010802 */
[C---:B------:R-:W-:Y:S01]  /*52c0*/  HMMA.16816.F32 R84, R4.reuse, R12, R72 ;  /* 0x0000000c0454723c */ /* 0x040fe20000001848 */
[----:B------:R1:W-:Y:S07]  /*52d0*/  MUFU.EX2 R226, R3 ;  /* 0x0000000300e27308 */ /* 0x0003ee0000000800 */
[C---:B------:R-:W-:Y:S01]  /*52e0*/  HMMA.16816.F32 R120, R4.reuse, R14, R64 ;  /* 0x0000000e0478723c */ /* 0x040fe20000001840 */
[----:B------:R-:W5:Y:S07]  /*52f0*/  LDSM.16.MT88.4 R12, [R192+0x4000] ;  /* 0x00400000c00c783b */ /* 0x000f6e0000004200 */
[----:B------:R-:W-:Y:S01]  /*5300*/  HMMA.16816.F32 R96, R4, R16, R48 ;  /* 0x000000100460723c */ /* 0x000fe20000001830 */
[----:B-1----:R-:W-:-:S04]  /*5310*/  FFMA.FTZ R3, R110, c[0x0][0x2d0], -R2 ;  /* 0x0000b4006e037a23 */ /* 0x002fc80000010802 */
[----:B------:R1:W-:Y:S03]  /*5320*/  MUFU.EX2 R228, R3 ;  /* 0x0000000300e47308 */ /* 0x0003e60000000800 */
[C---:B--2---:R-:W-:Y:S08]  /*5330*/  HMMA.16816.F32 R64, R4.reuse, R8, R32 ;  /* 0x000000080440723c */ /* 0x044ff00000001820 */
[----:B------:R-:W-:Y:S01]  /*5340*/  HMMA.16816.F32 R56, R4, R10, R28 ;  /* 0x0000000a0438723c */ /* 0x000fe2000000181c */
[----:B------:R-:W2:Y:S01]  /*5350*/  LDSM.16.MT88.4 R8, [R194+0x4000] ;  /* 0x00400000c208783b */ /* 0x000ea20000004200 */
[----:B-1----:R-:W-:-:S06]  /*5360*/  FFMA.FTZ R3, R112, c[0x0][0x2d0], -R0 ;  /* 0x0000b40070037a23 */ /* 0x002fcc0000010800 */
[C---:B----4-:R-:W-:Y:S01]  /*5370*/  HMMA.16816.F32 R72, R4.reuse, R20, R40 ;  /* 0x000000140448723c */ /* 0x050fe20000001828 */
[----:B------:R-:W-:Y:S01]  /*5380*/  IMAD.MOV.U32 R112, RZ, RZ, R150 ;  /* 0x000000ffff707224 */ /* 0x000fe200078e0096 */
[----:B------:R1:W-:Y:S06]  /*5390*/  MUFU.EX2 R225, R3 ;  /* 0x0000000300e17308 */ /* 0x0003ec0000000800 */
[C---:B------:R-:W-:Y:S01]  /*53a0*/  HMMA.16816.F32 R80, R4.reuse, R18, R44 ;  /* 0x000000120450723c */ /* 0x040fe2000000182c */
[----:B------:R-:W-:Y:S07]  /*53b0*/  LDSM.16.MT88.4 R16, [R191+0x4800] ;  /* 0x00480000bf10783b */ /* 0x000fee0000004200 */
[----:B-----5:R-:W-:Y:S01]  /*53c0*/  HMMA.16816.F32 R40, R4, R12, R24 ;  /* 0x0000000c0428723c */ /* 0x020fe20000001818 */
[----:B-1----:R-:W-:-:S02]  /*53d0*/  FFMA.FTZ R3, R136, c[0x0][0x2d0], -R0 ;  /* 0x0000b40088037a23 */ /* 0x002fc40000010800 */
[----:B------:R-:W-:Y:S02]  /*53e0*/  IMAD.MOV.U32 R136, RZ, RZ, R149 ;  /* 0x000000ffff887224 */ /* 0x000fe400078e0095 */
[----:B------:R1:W4:Y:S03]  /*53f0*/  MUFU.EX2 R223, R3 ;  /* 0x0000000300df7308 */ /* 0x0003260000000800 */
[C---:B------:R-:W-:Y:S01]  /*5400*/  HMMA.16816.F32 R32, R4.reuse, R14, R76 ;  /* 0x0000000e0420723c */ /* 0x040fe2000000184c */
[----:B------:R-:W5:Y:S07]  /*5410*/  LDSM.16.MT88.4 R12, [R191+0x1000] ;  /* 0x00100000bf0c783b */ /* 0x000f6e0000004200 */
[----:B------:R-:W-:Y:S01]  /*5420*/  HMMA.16816.F32 R68, R4, R22, R36 ;  /* 0x000000160444723c */ /* 0x000fe20000001824 */
[----:B------:R-:W5:Y:S01]  /*5430*/  LDSM.16.MT88.4 R20, [R193+0x1000] ;  /* 0x00100000c114783b */ /* 0x000f620000004200 */
[----:B-1----:R-:W-:-:S06]  /*5440*/  FFMA.FTZ R3, R115, c[0x0][0x2d0], -R0 ;  /* 0x0000b40073037a23 */ /* 0x002fcc0000010800 */
[C---:B--2---:R-:W-:Y:S01]  /*5450*/  HMMA.16816.F32 R28, R4.reuse, R8, R104 ;  /* 0x00000008041c723c */ /* 0x044fe20000001868 */
[----:B------:R1:W-:Y:S07]  /*5460*/  MUFU.EX2 R222, R3 ;  /* 0x0000000300de7308 */ /* 0x0003ee0000000800 */
[----:B------:R-:W-:Y:S01]  /*5470*/  HMMA.16816.F32 R24, R4, R10, R92 ;  /* 0x0000000a0418723c */ /* 0x000fe2000000185c */
[----:B------:R-:W2:Y:S06]  /*5480*/  LDSM.16.MT88.4 R8, [R194+0x1000] ;  /* 0x00100000c208783b */ /* 0x000eac0000004200 */
[----:B---3--:R-:W-:-:S02]  /*5490*/  F2FP.PACK_AB R4, R229, R227 ;  /* 0x000000e3e504723e */ /* 0x008fc400000000ff */
[----:B----4-:R-:W-:Y:S01]  /*54a0*/  F2FP.PACK_AB R5, R223, R225 ;  /* 0x000000e1df05723e */ /* 0x010fe200000000ff */
[----:B-1----:R-:W-:Y:S01]  /*54b0*/  FFMA.FTZ R3, R137, c[0x0][0x2d0], -R0 ;  /* 0x0000b40089037a23 */ /* 0x002fe20000010800 */
[----:B------:R-:W-:-:S03]  /*54c0*/  F2FP.PACK_AB R6, R228, R226 ;  /* 0x000000e2e406723e */ /* 0x000fc600000000ff */
[----:B------:R-:W1:Y:S02]  /*54d0*/  MUFU.EX2 R224, R3 ;  /* 0x0000000300e07308 */ /* 0x000e640000000800 */
[----:B-1----:R-:W-:Y:S01]  /*54e0*/  F2FP.PACK_AB R7, R224, R222 ;  /* 0x000000dee007723e */ /* 0x002fe200000000ff */
[----:B------:R-:W-:-:S06]  /*54f0*/  FFMA.FTZ R3, R139, c[0x0][0x2d0], -R2 ;  /* 0x0000b4008b037a23 */ /* 0x000fcc0000010802 */
[C---:B-----5:R-:W-:Y:S08]  /*5500*/  HMMA.16816.F32 R60, R4.reuse, R12, R100 ;  /* 0x0000000c043c723c */ /* 0x060ff00000001864 */
[C---:B------:R-:W-:Y:S01]  /*5510*/  HMMA.16816.F32 R52, R4.reuse, R14, R88 ;  /* 0x0000000e0434723c */ /* 0x040fe20000001858 */
[----:B------:R-:W1:Y:S07]  /*5520*/  LDSM.16.MT88.4 R12, [R192+0x1000] ;  /* 0x00100000c00c783b */ /* 0x000e6e0000004200 */
[C---:B------:R-:W-:Y:S08]  /*5530*/  HMMA.16816.F32 R48, R4.reuse, R20, R84 ;  /* 0x000000140430723c */ /* 0x040ff00000001854 */
[C---:B------:R-:W-:Y:S01]  /*5540*/  HMMA.16816.F32 R44, R4.reuse, R22, R120 ;  /* 0x00000016042c723c */ /* 0x040fe20000001878 */
[----:B------:R-:W3:Y:S04]  /*5550*/  LDSM.16.MT88.4 R20, [R193+0x4800] ;  /* 0x00480000c114783b */ /* 0x000ee80000004200 */
[----:B------:R-:W-:Y:S03]  /*5560*/  LDSM.16.MT88.4 R120, [R191+0x3000] ;  /* 0x00300000bf78783b */ /* 0x000fe60000004200 */
[C---:B--2---:R-:W-:Y:S08]  /*5570*/  HMMA.16816.F32 R100, R4.reuse, R10, R80 ;  /* 0x0000000a0464723c */ /* 0x044ff00000001850 */
[C---:B------:R-:W-:Y:S08]  /*5580*/  HMMA.16816.F32 R88, R4.reuse, R16, R72 ;  /* 0x000000100458723c */ /* 0x040ff00000001848 */
[C---:B------:R-:W-:Y:S01]  /*5590*/  HMMA.16816.F32 R80, R4.reuse, R18, R68 ;  /* 0x000000120450723c */ /* 0x040fe20000001844 */
[----:B------:R-:W-:Y:S07]  /*55a0*/  LDSM.16.MT88.4 R16, [R191+0x1800] ;  /* 0x00180000bf10783b */ /* 0x000fee0000004200 */
[C---:B-1----:R-:W-:Y:S08]  /*55b0*/  HMMA.16816.F32 R104, R4.reuse, R14, R116 ;  /* 0x0000000e0468723c */ /* 0x042ff00000001874 */
[C---:B------:R-:W-:Y:S01]  /*55c0*/  HMMA.16816.F32 R116, R4.reuse, R8, R96 ;  /* 0x000000080474723c */ /* 0x040fe20000001860 */
[----:B------:R-:W1:Y:S07]  /*55d0*/  LDSM.16.MT88.4 R8, [R192+0x4800] ;  /* 0x00480000c008783b */ /* 0x000e6e0000004200 */
[C---:B------:R-:W-:Y:S01]  /*55e0*/  HMMA.16816.F32 R36, R4.reuse, R12, R124 ;  /* 0x0000000c0424723c */ /* 0x040fe2000000187c */
[----:B------:R2:W-:Y:S01]  /*55f0*/  MUFU.EX2 R124, R3 ;  /* 0x00000003007c7308 */ /* 0x0005e20000000800 */
[----:B------:R-:W4:Y:S05]  /*5600*/  LDSM.16.MT88.4 R12, [R194+0x4800] ;  /* 0x00480000c20c783b */ /* 0x000f2a0000004200 */
[----:B------:R-:W-:Y:S01]  /*5610*/  IMAD.MOV.U32 R127, RZ, RZ, R154 ;  /* 0x000000ffff7f7224 */ /* 0x000fe200078e009a */
[----:B---3--:R-:W-:Y:S01]  /*5620*/  HMMA.16816.F32 R72, R4, R22, R56 ;  /* 0x000000160448723c */ /* 0x008fe20000001838 */
[----:B------:R-:W-:-:S02]  /*5630*/  IMAD.MOV.U32 R126, RZ, RZ, R153 ;  /* 0x000000ffff7e7224 */ /* 0x000fc400078e0099 */
[----:B------:R-:W-:-:S05]  /*5640*/  IMAD.MOV.U32 R125, RZ, RZ, R152 ;  /* 0x000000ffff7d7224 */ /* 0x000fca00078e0098 */
[C---:B------:R-:W-:Y:S01]  /*5650*/  HMMA.16816.F32 R76, R4.reuse, R20, R64 ;  /* 0x00000014044c723c */ /* 0x040fe20000001840 */
[--C-:B--2---:R-:W-:Y:S01]  /*5660*/  FFMA.FTZ R3, R141, c[0x0][0x2d0], -R2.reuse ;  /* 0x0000b4008d037a23 */ /* 0x104fe20000010802 */
[----:B------:R-:W-:Y:S03]  /*5670*/  LDSM.16.MT88.4 R20, [R192+0x1800] ;  /* 0x00180000c014783b */ /* 0x000fe60000004200 */
[----:B------:R2:W3:Y:S03]  /*5680*/  MUFU.EX2 R161, R3 ;  /* 0x0000000300a17308 */ /* 0x0004e60000000800 */
[----:B-1----:R-:W-:Y:S01]  /*5690*/  HMMA.16816.F32 R56, R4, R8, R40 ;  /* 0x000000080438723c */ /* 0x002fe20000001828 */
[----:B--2---:R-:W-:-:S04]  /*56a0*/  FFMA.FTZ R3, R138, c[0x0][0x2d0], -R2 ;  /* 0x0000b4008a037a23 */ /* 0x004fc80000010802 */
[----:B------:R1:W-:Y:S03]  /*56b0*/  MUFU.EX2 R160, R3 ;  /* 0x0000000300a07308 */ /* 0x0003e60000000800 */
[C---:B------:R-:W-:Y:S01]  /*56c0*/  HMMA.16816.F32 R68, R4.reuse, R10, R32 ;  /* 0x0000000a0444723c */ /* 0x040fe20000001820 */
[----:B------:R-:W2:Y:S07]  /*56d0*/  LDSM.16.MT88.4 R8, [R193+0x1800] ;  /* 0x00180000c108783b */ /* 0x000eae0000004200 */
[----:B----4-:R-:W-:Y:S01]  /*56e0*/  HMMA.16816.F32 R84, R4, R12, R28 ;  /* 0x0000000c0454723c */ /* 0x010fe2000000181c */
[----:B-1----:R-:W-:-:S07]  /*56f0*/  FFMA.FTZ R3, R140, c[0x0][0x2d0], -R2 ;  /* 0x0000b4008c037a23 */ /* 0x002fce0000010802 */
[----:B------:R-:W-:Y:S01]  /*5700*/  HMMA.16816.F32 R64, R4, R14, R24 ;  /* 0x0000000e0440723c */ /* 0x000fe20000001818 */
[----:B------:R-:W1:Y:S01]  /*5710*/  LDSM.16.MT88.4 R12, [R194+0x1800] ;  /* 0x00180000c20c783b */ /* 0x000e620000004200 */
[----:B------:R4:W5:Y:S05]  /*5720*/  MUFU.EX2 R159, R3 ;  /* 0x00000003009f7308 */ /* 0x00096a0000000800 */
[----:B---3--:R-:W-:Y:S01]  /*5730*/  F2FP.PACK_AB R4, R161, R124 ;  /* 0x0000007ca104723e */ /* 0x008fe200000000ff */
[----:B----4-:R-:W-:Y:S01]  /*5740*/  FFMA.FTZ R3, R143, c[0x0][0x2d0], -R0 ;  /* 0x0000b4008f037a23 */ /* 0x010fe20000010800 */
[----:B-----5:R-:W-:-:S03]  /*5750*/  F2FP.PACK_AB R6, R159, R160 ;  /* 0x000000a09f06723e */ /* 0x020fc600000000ff */
[----:B------:R3:W-:Y:S02]  /*5760*/  MUFU.EX2 R154, R3 ;  /* 0x00000003009a7308 */ /* 0x0007e40000000800 */
[----:B---3--:R-:W-:-:S06]  /*5770*/  FFMA.FTZ R3, R142, c[0x0][0x2d0], -R0 ;  /* 0x0000b4008e037a23 */ /* 0x008fcc0000010800 */
[----:B------:R3:W4:Y:S02]  /*5780*/  MUFU.EX2 R150, R3 ;  /* 0x0000000300967308 */ /* 0x0007240000000800 */
[----:B---3--:R-:W-:Y:S01]  /*5790*/  FFMA.FTZ R3, R145, c[0x0][0x2d0], -R0 ;  /* 0x0000b40091037a23 */ /* 0x008fe20000010800 */
[----:B----4-:R-:W-:-:S05]  /*57a0*/  F2FP.PACK_AB R5, R150, R154 ;  /* 0x0000009a9605723e */ /* 0x010fca00000000ff */
[----:B------:R3:W-:Y:S02]  /*57b0*/  MUFU.EX2 R153, R3 ;  /* 0x0000000300997308 */ /* 0x0007e40000000800 */
[----:B---3--:R-:W-:-:S06]  /*57c0*/  FFMA.FTZ R3, R144, c[0x0][0x2d0], -R0 ;  /* 0x0000b40090037a23 */ /* 0x008fcc0000010800 */
        /* <DEDUP_REMOVED lines=8> */
[C---:B------:R-:W-:Y:S01]  /*5850*/  HMMA.16816.F32 R44, R4.reuse, R20, R36 ;  /* 0x00000014042c723c */ /* 0x040fe20000001824 */
[----:B------:R3:W4:Y:S07]  /*5860*/  MUFU.EX2 R149, R3 ;  /* 0x0000000300957308 */ /* 0x00072e0000000800 */
[C---:B------:R-:W-:Y:S01]  /*5870*/  HMMA.16816.F32 R40, R4.reuse, R22, R104 ;  /* 0x000000160428723c */ /* 0x040fe20000001868 */
[----:B------:R-:W5:Y:S07]  /*5880*/  LDSM.16.MT88.4 R20, [R192+0x5000] ;  /* 0x00500000c014783b */ /* 0x000f6e0000004200 */
[----:B------:R-:W-:Y:S01]  /*5890*/  HMMA.16816.F32 R60, R4, R16, R60 ;  /* 0x00000010043c723c */ /* 0x000fe2000000183c */
[----:B---3--:R-:W-:-:S04]  /*58a0*/  FFMA.FTZ R3, R146, c[0x0][0x2d0], -R2 ;  /* 0x0000b40092037a23 */ /* 0x008fc80000010802 */
[----:B------:R3:W-:Y:S03]  /*58b0*/  MUFU.EX2 R146, R3 ;  /* 0x0000000300927308 */ /* 0x0007e60000000800 */
[C---:B------:R-:W-:Y:S01]  /*58c0*/  HMMA.16816.F32 R96, R4.reuse, R18, R52 ;  /* 0x000000120460723c */ /* 0x040fe20000001834 */
[----:B------:R-:W4:Y:S07]  /*58d0*/  LDSM.16.MT88.4 R16, [R193+0x5000] ;  /* 0x00500000c110783b */ /* 0x000f2e0000004200 */
[----:B-1----:R-:W-:Y:S01]  /*58e0*/  HMMA.16816.F32 R28, R4, R12, R116 ;  /* 0x0000000c041c723c */ /* 0x002fe20000001874 */
[----:B---3--:R-:W-:-:S07]  /*58f0*/  FFMA.FTZ R3, R151, c[0x0][0x2d0], -R2 ;  /* 0x0000b40097037a23 */ /* 0x008fce0000010802 */
[C---:B--2---:R-:W-:Y:S01]  /*5900*/  HMMA.16816.F32 R24, R4.reuse, R8, R88 ;  /* 0x000000080418723c */ /* 0x044fe20000001858 */
[----:B------:R-:W-:Y:S01]  /*5910*/  IMAD.MOV.U32 R151, RZ, RZ, R136 ;  /* 0x000000ffff977224 */ /* 0x000fe200078e0088 */
[----:B------:R1:W-:Y:S06]  /*5920*/  MUFU.EX2 R148, R3 ;  /* 0x0000000300947308 */ /* 0x0003ec0000000800 */
[C---:B------:R-:W-:Y:S01]  /*5930*/  HMMA.16816.F32 R32, R4.reuse, R10, R80 ;  /* 0x0000000a0420723c */ /* 0x040fe20000001850 */
[----:B------:R-:W2:Y:S07]  /*5940*/  LDSM.16.MT88.4 R8, [R194+0x5000] ;  /* 0x00500000c208783b */ /* 0x000eae0000004200 */
[----:B-----5:R-:W-:Y:S01]  /*5950*/  HMMA.16816.F32 R56, R4, R20, R56 ;  /* 0x000000140438723c */ /* 0x020fe20000001838 */
[----:B-1----:R-:W-:-:S02]  /*5960*/  FFMA.FTZ R3, R157, c[0x0][0x2d0], -R0 ;  /* 0x0000b4009d037a23 */ /* 0x002fc40000010800 */
[----:B------:R-:W-:Y:S02]  /*5970*/  IMAD.MOV.U32 R157, RZ, RZ, R112 ;  /* 0x000000ffff9d7224 */ /* 0x000fe400078e0070 */
[----:B------:R1:W-:Y:S03]  /*5980*/  MUFU.EX2 R142, R3 ;  /* 0x00000003008e7308 */ /* 0x0003e60000000800 */
[C---:B------:R-:W-:Y:S01]  /*5990*/  HMMA.16816.F32 R68, R4.reuse, R22, R68 ;  /* 0x000000160444723c */ /* 0x040fe20000001844 */
[----:B------:R-:W3:Y:S07]  /*59a0*/  LDSM.16.MT88.4 R20, [R191+0x2000] ;  /* 0x00200000bf14783b */ /* 0x000eee0000004200 */
[----:B------:R-:W-:Y:S01]  /*59b0*/  HMMA.16816.F32 R36, R4, R14, R100 ;  /* 0x0000000e0424723c */ /* 0x000fe20000001864 */
[----:B------:R-:W-:Y:S01]  /*59c0*/  LDSM.16.MT88.4 R12, [R193+0x2000] ;  /* 0x00200000c10c783b */ /* 0x000fe20000004200 */
[----:B-1----:R-:W-:-:S06]  /*59d0*/  FFMA.FTZ R3, R158, c[0x0][0x2d0], -R0 ;  /* 0x0000b4009e037a23 */ /* 0x002fcc0000010800 */
[C---:B----4-:R-:W-:Y:S01]  /*59e0*/  HMMA.16816.F32 R48, R4.reuse, R16, R76 ;  /* 0x000000100430723c */ /* 0x050fe2000000184c */
[----:B------:R-:W-:Y:S01]  /*59f0*/  IMAD.MOV.U32 R158, RZ, RZ, R125 ;  /* 0x000000ffff9e7224 */ /* 0x000fe200078e007d */
[----:B------:R1:W4:Y:S06]  /*5a00*/  MUFU.EX2 R143, R3 ;  /* 0x00000003008f7308 */ /* 0x00032c0000000800 */
[C---:B------:R-:W-:Y:S01]  /*5a10*/  HMMA.16816.F32 R52, R4.reuse, R18, R72 ;  /* 0x000000120434723c */ /* 0x040fe20000001848 */
[----:B------:R-:W-:Y:S07]  /*5a20*/  LDSM.16.MT88.4 R16, [R194+0x2000] ;  /* 0x00200000c210783b */ /* 0x000fee0000004200 */
[----:B--2---:R-:W-:Y:S01]  /*5a30*/  HMMA.16816.F32 R80, R4, R8, R84 ;  /* 0x000000080450723c */ /* 0x004fe20000001854 */
[----:B-1----:R-:W-:-:S02]  /*5a40*/  FFMA.FTZ R3, R156, c[0x0][0x2d0], -R0 ;  /* 0x0000b4009c037a23 */ /* 0x002fc40000010800 */
[----:B------:R-:W-:Y:S02]  /*5a50*/  IMAD.MOV.U32 R156, RZ, RZ, R126 ;  /* 0x000000ffff9c7224 */ /* 0x000fe400078e007e */
[----:B------:R1:W-:Y:S03]  /*5a60*/  MUFU.EX2 R144, R3 ;  /* 0x0000000300907308 */ /* 0x0003e60000000800 */
[----:B------:R-:W-:Y:S01]  /*5a70*/  HMMA.16816.F32 R64, R4, R10, R64 ;  /* 0x0000000a0440723c */ /* 0x000fe20000001840 */
[----:B------:R-:W2:Y:S06]  /*5a80*/  LDSM.16.MT88.4 R8, [R192+0x2000] ;  /* 0x00200000c008783b */ /* 0x000eac0000004200 */
[----:B------:R-:W-:-:S02]  /*5a90*/  F2FP.PACK_AB R4, R149, R147 ;  /* 0x000000939504723e */ /* 0x000fc400000000ff */
[----:B----4-:R-:W-:Y:S02]  /*5aa0*/  F2FP.PACK_AB R5, R143, R142 ;  /* 0x0000008e8f05723e */ /* 0x010fe400000000ff */
[----:B------:R-:W-:Y:S01]  /*5ab0*/  F2FP.PACK_AB R6, R148, R146 ;  /* 0x000000929406723e */ /* 0x000fe200000000ff */
[----:B-1----:R-:W-:Y:S02]  /*5ac0*/  FFMA.FTZ R3, R155, c[0x0][0x2d0], -R0 ;  /* 0x0000b4009b037a23 */ /* 0x002fe40000010800 */
[----:B------:R-:W-:Y:S02]  /*5ad0*/  IMAD.MOV.U32 R155, RZ, RZ, R127 ;  /* 0x000000ffff9b7224 */ /* 0x000fe400078e007f */
[----:B------:R-:W1:Y:S02]  /*5ae0*/  MUFU.EX2 R145, R3 ;  /* 0x0000000300917308 */ /* 0x000e640000000800 */
[----:B-1----:R-:W-:Y:S01]  /*5af0*/  F2FP.PACK_AB R7, R145, R144 ;  /* 0x000000909107723e */ /* 0x002fe200000000ff */
[----:B------:R-:W-:-:S05]  /*5b00*/  FFMA.FTZ R3, R214, c[0x0][0x2d0], -R2 ;  /* 0x0000b400d6037a23 */ /* 0x000fca0000010802 */
[----:B------:R1:W-:Y:S01]  /*5b10*/  MUFU.EX2 R138, R3 ;  /* 0x00000003008a7308 */ /* 0x0003e20000000800 */
[C---:B---3--:R-:W-:Y:S08]  /*5b20*/  HMMA.16816.F32 R116, R4.reuse, R20, R60 ;  /* 0x000000140474723c */ /* 0x048ff0000000183c */
[----:B------:R-:W-:Y:S01]  /*5b30*/  HMMA.16816.F32 R72, R4, R22, R96 ;  /* 0x000000160448723c */ /* 0x000fe20000001860 */
[----:B------:R-:W3:Y:S01]  /*5b40*/  LDSM.16.MT88.4 R20, [R191+0x5800] ;  /* 0x00580000bf14783b */ /* 0x000ee20000004200 */
[----:B-1----:R-:W-:-:S06]  /*5b50*/  FFMA.FTZ R3, R163, c[0x0][0x2d0], -R2 ;  /* 0x0000b400a3037a23 */ /* 0x002fcc0000010802 */
[C---:B--2---:R-:W-:Y:S01]  /*5b60*/  HMMA.16816.F32 R100, R4.reuse, R8, R44 ;  /* 0x000000080464723c */ /* 0x044fe2000000182c */
[----:B------:R1:W2:Y:S07]  /*5b70*/  MUFU.EX2 R140, R3 ;  /* 0x00000003008c7308 */ /* 0x0002ae0000000800 */
[C---:B------:R-:W-:Y:S01]  /*5b80*/  HMMA.16816.F32 R84, R4.reuse, R10, R40 ;  /* 0x0000000a0454723c */ /* 0x040fe20000001828 */
[----:B------:R-:W4:Y:S07]  /*5b90*/  LDSM.16.MT88.4 R8, [R193+0x5800] ;  /* 0x00580000c108783b */ /* 0x000f2e0000004200 */
[----:B------:R-:W-:Y:S01]  /*5ba0*/  HMMA.16816.F32 R88, R4, R18, R36 ;  /* 0x000000120458723c */ /* 0x000fe20000001824 */
[----:B-1----:R-:W-:-:S04]  /*5bb0*/  FFMA.FTZ R3, R218, c[0x0][0x2d0], -R2 ;  /* 0x0000b400da037a23 */ /* 0x002fc80000010802 */
[----:B------:R1:W-:Y:S03]  /*5bc0*/  MUFU.EX2 R139, R3 ;  /* 0x00000003008b7308 */ /* 0x0003e60000000800 */
[C---:B------:R-:W-:Y:S01]  /*5bd0*/  HMMA.16816.F32 R76, R4.reuse, R12, R108 ;  /* 0x0000000c044c723c */ /* 0x040fe2000000186c */
[----:B------:R-:W-:Y:S01]  /*5be0*/  IMAD.MOV.U32 R214, RZ, RZ, c[0x0][0x2c4] ;  /* 0x0000b100ffd67624 */ /* 0x000fe200078e00ff */
[----:B------:R-:W-:Y:S06]  /*5bf0*/  LDSM.16.MT88.4 R108, [R192+0x6800] ;  /* 0x00680000c06c783b */ /* 0x000fec0000004200 */
[----:B------:R-:W-:Y:S01]  /*5c00*/  HMMA.16816.F32 R96, R4, R14, R92 ;  /* 0x0000000e0460723c */ /* 0x000fe2000000185c */
[----:B------:R-:W5:Y:S01]  /*5c10*/  LDSM.16.MT88.4 R12, [R192+0x5800] ;  /* 0x00580000c00c783b */ /* 0x000f620000004200 */
[----:B-1----:R-:W-:-:S06]  /*5c20*/  FFMA.FTZ R3, R217, c[0x0][0x2d0], -R2 ;  /* 0x0000b400d9037a23 */ /* 0x002fcc0000010802 */
[C---:B---3--:R-:W-:Y:S01]  /*5c30*/  HMMA.16816.F32 R60, R4.reuse, R20, R24 ;  /* 0x00000014043c723c */ /* 0x048fe20000001818 */
[----:B------:R1:W-:Y:S07]  /*5c40*/  MUFU.EX2 R141, R3 ;  /* 0x00000003008d7308 */ /* 0x0003ee0000000800 */
[C---:B------:R-:W-:Y:S01]  /*5c50*/  HMMA.16816.F32 R40, R4.reuse, R22, R32 ;  /* 0x000000160428723c */ /* 0x040fe20000001820 */
[----:B------:R-:W-:Y:S07]  /*5c60*/  LDSM.16.MT88.4 R20, [R193+0x2800] ;  /* 0x00280000c114783b */ /* 0x000fee0000004200 */
[----:B----4-:R-:W-:Y:S01]  /*5c70*/  HMMA.16816.F32 R36, R4, R8, R48 ;  /* 0x000000080424723c */ /* 0x010fe20000001830 */
[----:B-1----:R-:W-:-:S04]  /*5c80*/  FFMA.FTZ R3, R215, c[0x0][0x2d0], -R0 ;  /* 0x0000b400d7037a23 */ /* 0x002fc80000010800 */
[----:B------:R1:W-:Y:S03]  /*5c90*/  MUFU.EX2 R137, R3 ;  /* 0x0000000300897308 */ /* 0x0003e60000000800 */
[C---:B------:R-:W-:Y:S01]  /*5ca0*/  HMMA.16816.F32 R24, R4.reuse, R10, R52 ;  /* 0x0000000a0418723c */ /* 0x040fe20000001834 */
[----:B------:R-:W3:Y:S07]  /*5cb0*/  LDSM.16.MT88.4 R8, [R194+0x5800] ;  /* 0x00580000c208783b */ /* 0x000eee0000004200 */
[----:B------:R-:W-:Y:S01]  /*5cc0*/  HMMA.16816.F32 R92, R4, R16, R28 ;  /* 0x00000010045c723c */ /* 0x000fe2000000181c */
[----:B------:R-:W4:Y:S01]  /*5cd0*/  LDSM.16.MT88.4 R16, [R192+0x2800] ;  /* 0x00280000c010783b */ /* 0x000f220000004200 */
[----:B-1----:R-:W-:-:S06]  /*5ce0*/  FFMA.FTZ R3, R219, c[0x0][0x2d0], -R0 ;  /* 0x0000b400db037a23 */ /* 0x002fcc0000010800 */
[C---:B-----5:R-:W-:Y:S01]  /*5cf0*/  HMMA.16816.F32 R44, R4.reuse, R12, R56 ;  /* 0x0000000c042c723c */ /* 0x060fe20000001838 */
[----:B------:R1:W5:Y:S07]  /*5d00*/  MUFU.EX2 R115, R3 ;  /* 0x0000000300737308 */ /* 0x00036e0000000800 */
[----:B------:R-:W-:Y:S01]  /*5d10*/  HMMA.16816.F32 R28, R4, R14, R68 ;  /* 0x0000000e041c723c */ /* 0x000fe20000001844 */
[----:B------:R-:W-:Y:S01]  /*5d20*/  LDSM.16.MT88.4 R12, [R191+0x2800] ;  /* 0x00280000bf0c783b */ /* 0x000fe20000004200 */
[----:B-1----:R-:W-:-:S04]  /*5d30*/  FFMA.FTZ R3, R162, c[0x0][0x2d0], -R0 ;  /* 0x0000b400a2037a23 */ /* 0x002fc80000010800 */
[----:B------:R1:W-:Y:S02]  /*5d40*/  MUFU.EX2 R112, R3 ;  /* 0x0000000300707308 */ /* 0x0003e40000000800 */
[C---:B---3--:R-:W-:Y:S01]  /*5d50*/  HMMA.16816.F32 R48, R4.reuse, R8, R80 ;  /* 0x000000080430723c */ /* 0x048fe20000001850 */
[----:B------:R-:W-:Y:S01]  /*5d60*/  ISETP.NE.AND P4, PT, R214, 0x1, PT ;  /* 0x00000001d600780c */ /* 0x000fe20003f85270 */
[----:B------:R-:W-:Y:S06]  /*5d70*/  LDSM.16.MT88.4 R80, [R192+0x3000] ;  /* 0x00300000c050783b */ /* 0x000fec0000004200 */
[----:B------:R-:W-:Y:S01]  /*5d80*/  HMMA.16816.F32 R32, R4, R10, R64 ;  /* 0x0000000a0420723c */ /* 0x000fe20000001840 */
[----:B------:R-:W3:Y:S01]  /*5d90*/  LDSM.16.MT88.4 R8, [R191+0x6000] ;  /* 0x00600000bf08783b */ /* 0x000ee20000004200 */
[----:B-1----:R-:W-:-:S05]  /*5da0*/  FFMA.FTZ R3, R221, c[0x0][0x2d0], -R0 ;  /* 0x0000b400dd037a23 */ /* 0x002fca0000010800 */
[----:B--2---:R-:W-:Y:S01]  /*5db0*/  F2FP.PACK_AB R4, R140, R138 ;  /* 0x0000008a8c04723e */ /* 0x004fe200000000ff */
[----:B------:R-:W1:Y:S01]  /*5dc0*/  MUFU.EX2 R136, R3 ;  /* 0x0000000300887308 */ /* 0x000e620000000800 */
[----:B-----5:R-:W-:Y:S02]  /*5dd0*/  F2FP.PACK_AB R5, R115, R137 ;  /* 0x000000897305723e */ /* 0x020fe400000000ff */
[----:B------:R-:W-:Y:S02]  /*5de0*/  F2FP.PACK_AB R6, R141, R139 ;  /* 0x0000008b8d06723e */ /* 0x000fe400000000ff */
[----:B-1----:R-:W-:Y:S01]  /*5df0*/  F2FP.PACK_AB R7, R136, R112 ;  /* 0x000000708807723e */ /* 0x002fe200000000ff */
[----:B------:R-:W-:-:S06]  /*5e00*/  FFMA.FTZ R3, R234, c[0x0][0x2d0], -R2 ;  /* 0x0000b400ea037a23 */ /* 0x000fcc0000010802 */
[C---:B------:R-:W-:Y:S08]  /*5e10*/  HMMA.16816.F32 R68, R4.reuse, R20, R76 ;  /* 0x000000140444723c */ /* 0x040ff0000000184c */
[C---:B----4-:R-:W-:Y:S01]  /*5e20*/  HMMA.16816.F32 R76, R4.reuse, R16, R100 ;  /* 0x00000010044c723c */ /* 0x050fe20000001864 */
[----:B------:R1:W-:Y:S01]  /*5e30*/  MUFU.EX2 R17, R3 ;  /* 0x0000000300117308 */ /* 0x0003e20000000800 */
[----:B------:R-:W-:Y:S06]  /*5e40*/  LDSM.16.MT88.4 R100, [R193+0x6800] ;  /* 0x00680000c164783b */ /* 0x000fec0000004200 */
[C---:B---3--:R-:W-:Y:S08]  /*5e50*/  HMMA.16816.F32 R60, R4.reuse, R8, R60 ;  /* 0x00000008043c723c */ /* 0x048ff0000000183c */
[----:B------:R-:W-:Y:S01]  /*5e60*/  HMMA.16816.F32 R40, R4, R10, R40 ;  /* 0x0000000a0428723c */ /* 0x000fe20000001828 */
[----:B------:R-:W2:Y:S01]  /*5e70*/  LDSM.16.MT88.4 R8, [R192+0x6000] ;  /* 0x00600000c008783b */ /* 0x000ea20000004200 */
[----:B-1----:R-:W-:-:S06]  /*5e80*/  FFMA.FTZ R3, R233, c[0x0][0x2d0], -R2 ;  /* 0x0000b400e9037a23 */ /* 0x002fcc0000010802 */
[C---:B------:R-:W-:Y:S01]  /*5e90*/  HMMA.16816.F32 R84, R4.reuse, R18, R84 ;  /* 0x000000120454723c */ /* 0x040fe20000001854 */
[----:B------:R1:W3:Y:S07]  /*5ea0*/  MUFU.EX2 R18, R3 ;  /* 0x0000000300127308 */ /* 0x0002ee0000000800 */
[C---:B------:R-:W-:Y:S01]  /*5eb0*/  HMMA.16816.F32 R56, R4.reuse, R22, R96 ;  /* 0x000000160438723c */ /* 0x040fe20000001860 */
[----:B------:R-:W4:Y:S04]  /*5ec0*/  LDSM.16.MT88.4 R20, [R193+0x6000] ;  /* 0x00600000c114783b */ /* 0x000f280000004200 */
[----:B------:R-:W-:Y:S03]  /*5ed0*/  LDSM.16.MT88.4 R96, [R191+0x6800] ;  /* 0x00680000bf60783b */ /* 0x000fe60000004200 */
[----:B------:R-:W-:Y:S01]  /*5ee0*/  HMMA.16816.F32 R116, R4, R12, R116 ;  /* 0x0000000c0474723c */ /* 0x000fe20000001874 */
[--C-:B-1----:R-:W-:Y:S01]  /*5ef0*/  FFMA.FTZ R3, R232, c[0x0][0x2d0], -R2.reuse ;  /* 0x0000b400e8037a23 */ /* 0x102fe20000010802 */
[----:B------:R-:W-:Y:S01]  /*5f00*/  IADD3 R217, R158, -0x2, RZ ;  /* 0xfffffffe9ed97810 */ /* 0x000fe20007ffe0ff */
[----:B------:R-:W-:Y:S01]  /*5f10*/  FFMA.FTZ R2, R231, c[0x0][0x2d0], -R2 ;  /* 0x0000b400e7027a23 */ /* 0x000fe20000010802 */
[----:B---3--:R-:W-:-:S03]  /*5f20*/  F2FP.PACK_AB R64, R18, R17 ;  /* 0x000000111240723e */ /* 0x008fc600000000ff */
[----:B------:R1:W-:Y:S01]  /*5f30*/  MUFU.EX2 R19, R2 ;  /* 0x0000000200137308 */ /* 0x0003e20000000800 */
[C---:B------:R-:W-:Y:S01]  /*5f40*/  HMMA.16816.F32 R52, R4.reuse, R14, R72 ;  /* 0x0000000e0434723c */ /* 0x040fe20000001848 */
[----:B------:R-:W3:Y:S04]  /*5f50*/  LDSM.16.MT88.4 R12, [R194+0x2800] ;  /* 0x00280000c20c783b */ /* 0x000ee80000004200 */
[----:B------:R-:W-:Y:S03]  /*5f60*/  LDSM.16.MT88.4 R72, [R193+0x3000] ;  /* 0x00300000c148783b */ /* 0x000fe60000004200 */
[----:B--2---:R-:W-:Y:S01]  /*5f70*/  HMMA.16816.F32 R44, R4, R8, R44 ;  /* 0x00000008042c723c */ /* 0x004fe2000000182c */
[----:B-1----:R-:W-:-:S07]  /*5f80*/  FFMA.FTZ R2, R230, c[0x0][0x2d0], -R0 ;  /* 0x0000b400e6027a23 */ /* 0x002fce0000010800 */
[C---:B------:R-:W-:Y:S01]  /*5f90*/  HMMA.16816.F32 R28, R4.reuse, R10, R28 ;  /* 0x0000000a041c723c */ /* 0x040fe2000000181c */
[----:B------:R1:W-:Y:S07]  /*5fa0*/  MUFU.EX2 R16, R2 ;  /* 0x0000000200107308 */ /* 0x0003ee0000000800 */
[C---:B----4-:R-:W-:Y:S01]  /*5fb0*/  HMMA.16816.F32 R36, R4.reuse, R20, R36 ;  /* 0x000000140424723c */ /* 0x050fe20000001824 */
[----:B------:R-:W2:Y:S07]  /*5fc0*/  MUFU.EX2 R20, R3 ;  /* 0x0000000300147308 */ /* 0x000eae0000000800 */
[----:B------:R-:W-:Y:S01]  /*5fd0*/  HMMA.16816.F32 R24, R4, R22, R24 ;  /* 0x000000160418723c */ /* 0x000fe20000001818 */
[----:B-1----:R-:W-:-:S04]  /*5fe0*/  FFMA.FTZ R2, R237, c[0x0][0x2d0], -R0 ;  /* 0x0000b400ed027a23 */ /* 0x002fc80000010800 */
[----:B------:R1:W4:Y:S03]  /*5ff0*/  MUFU.EX2 R9, R2 ;  /* 0x0000000200097308 */ /* 0x0003260000000800 */
[----:B---3--:R-:W-:Y:S01]  /*6000*/  HMMA.16816.F32 R92, R4, R12, R92 ;  /* 0x0000000c045c723c */ /* 0x008fe2000000185c */
[----:B--2---:R-:W-:-:S07]  /*6010*/  F2FP.PACK_AB R66, R19, R20 ;  /* 0x000000141342723e */ /* 0x004fce00000000ff */
[----:B------:R-:W-:Y:S01]  /*6020*/  HMMA.16816.F32 R104, R4, R14, R88 ;  /* 0x0000000e0468723c */ /* 0x000fe20000001858 */
[----:B------:R-:W2:Y:S04]  /*6030*/  LDSM.16.MT88.4 R12, [R194+0x6000] ;  /* 0x00600000c20c783b */ /* 0x000ea80000004200 */
[----:B------:R-:W3:Y:S01]  /*6040*/  LDSM.16.MT88.4 R88, [R194+0x3000] ;  /* 0x00300000c258783b */ /* 0x000ee20000004200 */
[--C-:B-1----:R-:W-:Y:S01]  /*6050*/  FFMA.FTZ R2, R236, c[0x0][0x2d0], -R0.reuse ;  /* 0x0000b400ec027a23 */ /* 0x102fe20000010800 */
[----:B----4-:R-:W-:Y:S01]  /*6060*/  F2FP.PACK_AB R65, R9, R16 ;  /* 0x000000100941723e */ /* 0x010fe200000000ff */
[----:B------:R-:W-:Y:S02]  /*6070*/  FFMA.FTZ R0, R235, c[0x0][0x2d0], -R0 ;  /* 0x0000b400eb007a23 */ /* 0x000fe40000010800 */
[----:B------:R1:W-:Y:S08]  /*6080*/  MUFU.EX2 R10, R2 ;  /* 0x00000002000a7308 */ /* 0x0003f00000000800 */
[----:B------:R-:W4:Y:S01]  /*6090*/  MUFU.EX2 R8, R0 ;  /* 0x0000000000087308 */ /* 0x000f220000000800 */
[----:B-1----:R-:W-:-:S04]  /*60a0*/  FADD.FTZ R2, R252, R251 ;  /* 0x000000fbfc027221 */ /* 0x002fc80000010000 */
[----:B------:R-:W-:-:S04]  /*60b0*/  FADD.FTZ R2, R250, R2 ;  /* 0x00000002fa027221 */ /* 0x000fc80000010000 */
[----:B------:R-:W-:Y:S01]  /*60c0*/  FADD.FTZ R2, R157, R2 ;  /* 0x000000029d027221 */ /* 0x000fe20000010000 */
[----:B----4-:R-:W-:Y:S01]  /*60d0*/  F2FP.PACK_AB R67, R8, R10 ;  /* 0x0000000a0843723e */ /* 0x010fe200000000ff */
[----:B------:R-:W4:Y:S01]  /*60e0*/  LDL R157, [R1+0x64] ;  /* 0x00006400019d7983 */ /* 0x000f220000100800 */
[----:B------:R-:W-:-:S04]  /*60f0*/  FADD.FTZ R0, R246, R243 ;  /* 0x000000f3f6007221 */ /* 0x000fc80000010000 */
[----:B------:R-:W-:Y:S01]  /*6100*/  FADD.FTZ R0, R242, R0 ;  /* 0x00000000f2007221 */ /* 0x000fe20000010000 */
[C---:B--2---:R-:W-:Y:S01]  /*6110*/  HMMA.16816.F32 R48, R4.reuse, R12, R48 ;  /* 0x0000000c0430723c */ /* 0x044fe20000001830 */
[----:B------:R-:W-:Y:S02]  /*6120*/  FADD.FTZ R2, R245, R2 ;  /* 0x00000002f5027221 */ /* 0x000fe40000010000 */
[----:B------:R-:W-:Y:S02]  /*6130*/  FADD.FTZ R0, R249, R0 ;  /* 0x00000000f9007221 */ /* 0x000fe40000010000 */
[----:B------:R-:W-:Y:S02]  /*6140*/  FADD.FTZ R2, R247, R2 ;  /* 0x00000002f7027221 */ /* 0x000fe40000010000 */
[----:B------:R-:W-:Y:S01]  /*6150*/  FADD.FTZ R0, R239, R0 ;  /* 0x00000000ef007221 */ /* 0x000fe20000010000 */
[----:B------:R-:W-:Y:S01]  /*6160*/  HMMA.16816.F32 R32, R4, R14, R32 ;  /* 0x0000000e0420723c */ /* 0x000fe20000001820 */
[----:B------:R-:W-:Y:S01]  /*6170*/  FADD.FTZ R3, R244, R2 ;  /* 0x00000002f4037221 */ /* 0x000fe20000010000 */
[----:B------:R-:W1:Y:S01]  /*6180*/  LDSM.16.MT88.4 R12, [R194+0x6800] ;  /* 0x00680000c20c783b */ /* 0x000e620000004200 */
[----:B------:R-:W-:-:S04]  /*6190*/  FADD.FTZ R0, R240, R0 ;  /* 0x00000000f0007221 */ /* 0x000fc80000010000 */
        /* <DEDUP_REMOVED lines=16> */
[C---:B---3--:R-:W-:Y:S01]  /*62a0*/  HMMA.16816.F32 R84, R64.reuse, R88, R92 ;  /* 0x000000584054723c */ /* 0x048fe2000000185c */
        /* <DEDUP_REMOVED lines=14> */
[----:B------:R-:W-:Y:S01]  /*6390*/  HMMA.16816.F32 R92, R64, R96, R60 ;  /* 0x00000060405c723c */ /* 0x000fe2000000183c */
[----:B------:R-:W-:-:S04]  /*63a0*/  FADD.FTZ R2, R148, R2 ;  /* 0x0000000294027221 */ /* 0x000fc80000010000 */
[----:B------:R-:W-:-:S03]  /*63b0*/  FADD.FTZ R2, R138, R2 ;  /* 0x000000028a027221 */ /* 0x000fc60000010000 */
        /* <DEDUP_REMOVED lines=8> */
[----:B------:R-:W-:Y:S01]  /*6440*/  HMMA.16816.F32 R64, R64, R14, R32 ;  /* 0x0000000e4040723c */ /* 0x000fe20000001820 */
[----:B----4-:R-:W-:-:S04]  /*6450*/  @P4 IMAD.HI.U32 R4, R157, c[0x0][0x2c8], RZ ;  /* 0x0000b2009d044a27 */ /* 0x010fc800078e00ff */
[----:B------:R-:W-:Y:S01]  /*6460*/  IMAD.MOV.U32 R0, RZ, RZ, R157 ;  /* 0x000000ffff007224 */ /* 0x000fe200078e009d */
[----:B------:R-:W-:Y:S01]  /*6470*/  @P4 SHF.R.U32.HI R0, RZ, c[0x0][0x2cc], R4 ;  /* 0x0000b300ff004a19 */ /* 0x000fe20000011604 */
[----:B------:R-:W-:-:S03]  /*6480*/  FADD.FTZ R4, R145, R3 ;  /* 0x0000000391047221 */ /* 0x000fc60000010000 */
[----:B------:R-:W-:Y:S01]  /*6490*/  IADD3 R3, R0, R156, -R155 ;  /* 0x0000009c00037210 */ /* 0x000fe20007ffe89b */
[----:B------:R-:W-:Y:S02]  /*64a0*/  FADD.FTZ R0, R140, R2 ;  /* 0x000000028c007221 */ /* 0x000fe40000010000 */
[----:B------:R-:W-:Y:S02]  /*64b0*/  IMAD.MOV.U32 R2, RZ, RZ, RZ ;  /* 0x000000ffff027224 */ /* 0x000fe400078e00ff */
[----:B------:R-:W-:Y:S02]  /*64c0*/  FADD.FTZ R4, R137, R4 ;  /* 0x0000000489047221 */ /* 0x000fe40000010000 */
[----:B------:R-:W-:-:S04]  /*64d0*/  IMAD.HI R2, R3, -0x6db6db6d, R2 ;  /* 0x9249249303027827 */ /* 0x000fc800078e0202 */
[----:B------:R-:W-:Y:S02]  /*64e0*/  FADD.FTZ R3, R115, R4 ;  /* 0x0000000473037221 */ /* 0x000fe40000010000 */
[----:B------:R-:W-:Y:S02]  /*64f0*/  FADD.FTZ R0, R139, R0 ;  /* 0x000000008b007221 */ /* 0x000fe40000010000 */
[----:B------:R-:W-:Y:S02]  /*6500*/  FADD.FTZ R3, R112, R3 ;  /* 0x0000000370037221 */ /* 0x000fe40000010000 */
[----:B------:R-:W-:Y:S01]  /*6510*/  FADD.FTZ R4, R141, R0 ;  /* 0x000000008d047221 */ /* 0x000fe20000010000 */
[----:B------:R-:W-:Y:S01]  /*6520*/  SHF.R.U32.HI R0, RZ, 0x1f, R2 ;  /* 0x0000001fff007819 */ /* 0x000fe20000011602 */
[----:B------:R-:W-:-:S03]  /*6530*/  FADD.FTZ R3, R136, R3 ;  /* 0x0000000388037221 */ /* 0x000fc60000010000 */
[----:B------:R-:W-:Y:S01]  /*6540*/  LEA.HI.SX32 R2, R2, R0, 0x1a ;  /* 0x0000000002027211 */ /* 0x000fe200078fd2ff */
[----:B------:R-:W-:Y:S02]  /*6550*/  FADD.FTZ R0, R17, R4 ;  /* 0x0000000411007221 */ /* 0x000fe40000010000 */
[----:B------:R-:W-:Y:S01]  /*6560*/  FADD.FTZ R3, R16, R3 ;  /* 0x0000000310037221 */ /* 0x000fe20000010000 */
[----:B------:R-:W-:Y:S01]  /*6570*/  IMNMX R4, R151, R2, !PT ;  /* 0x0000000297047217 */ /* 0x000fe20007800200 */
[----:B------:R-:W-:Y:S02]  /*6580*/  FADD.FTZ R0, R18, R0 ;  /* 0x0000000012007221 */ /* 0x000fe40000010000 */
[----:B------:R-:W-:Y:S02]  /*6590*/  FADD.FTZ R2, R9, R3 ;  /* 0x0000000309027221 */ /* 0x000fe40000010000 */
[----:B------:R-:W-:Y:S02]  /*65a0*/  FADD.FTZ R0, R20, R0 ;  /* 0x0000000014007221 */ /* 0x000fe40000010000 */
[----:B------:R-:W-:-:S02]  /*65b0*/  FADD.FTZ R2, R10, R2 ;  /* 0x000000020a027221 */ /* 0x000fc40000010000 */
[----:B------:R-:W-:Y:S02]  /*65c0*/  FADD.FTZ R3, R19, R0 ;  /* 0x0000000013037221 */ /* 0x000fe40000010000 */
[----:B------:R-:W-:Y:S01]  /*65d0*/  FADD.FTZ R0, R8, R2 ;  /* 0x0000000208007221 */ /* 0x000fe20000010000 */
[----:B------:R1:W-:Y:S04]  /*65e0*/  STL [R1+0x3c], R4 ;  /* 0x00003c0401007387 */ /* 0x0003e80000100800 */
[----:B------:R1:W-:Y:S04]  /*65f0*/  STL [R1+0x20], R0 ;  /* 0x0000200001007387 */ /* 0x0003e80000100800 */
[----:B------:R1:W-:Y:S01]  /*6600*/  STL [R1+0x24], R3 ;  /* 0x0000240301007387 */ /* 0x0003e20000100800 */
[----:B------:R-:W-:Y:S11]  /*6610*/  ISETP.GE.AND P0, PT, R217, R4, PT ;  /* 0x00000004d900720c */ /* 0x000ff60003f06270 */
[----:B------:R-:W-:Y:S02]  /*6620*/  @!UPT UIADD3 URZ, URZ, URZ, URZ ;  /* 0x0000003f3f3ff290 */ /* 0x000fe4000fffe03f */
[----:B------:R-:W-:Y:S05]  /*6630*/  @!P0 BRA `(.L_x_1019) ;  /* 0x00003c4000008947 */ /* 0x000fea0003800000 */
[----:B------:R-:W2:Y:S01]  /*6640*/  LDL R151, [R1+0x90] ;  /* 0x0000900001977983 */ /* 0x000ea20000100800 */
[----:B------:R-:W-:Y:S01]  /*6650*/  IMAD.MOV.U32 R115, RZ, RZ, R113 ;  /* 0x000000ffff737224 */ /* 0x000fe200078e0071 */
[----:B-1----:R-:W-:Y:S02]  /*6660*/  MOV R3, R114 ;  /* 0x0000007200037202 */ /* 0x002fe40000000f00 */
[----:B------:R-:W-:Y:S01]  /*6670*/  MOV R214, R217 ;  /* 0x000000d900d67202 */ /* 0x000fe20000000f00 */
[----:B--2---:R-:W-:-:S05]  /*6680*/  IMAD.IADD R0, R151, 0x1, R157 ;  /* 0x0000000197007824 */ /* 0x004fca00078e029d */
[----:B------:R1:W-:Y:S02]  /*6690*/  STL [R1+0x38], R0 ;  /* 0x0000380001007387 */ /* 0x0003e40000100800 */
[----:B-1----:R-:W-:-:S05]  /*66a0*/  @P4 IMAD.HI.U32 R0, R0, c[0x0][0x2c8], RZ ;  /* 0x0000b20000004a27 */ /* 0x002fca00078e00ff */
[----:B------:R-:W-:-:S05]  /*66b0*/  @P4 SHF.R.U32.HI R0, RZ, c[0x0][0x2cc], R0 ;  /* 0x0000b300ff004a19 */ /* 0x000fca0000011600 */
[----:B------:R1:W-:Y:S02]  /*66c0*/  @P4 STL [R1+0x40], R0 ;  /* 0x0000400001004387 */ /* 0x0003e40000100800 */
.L_x_1024:
[----:B------:R-:W2:Y:S01]  /*66d0*/  LDL R112, [R1+0x28] ;  /* 0x0000280001707983 */ /* 0x000ea20000100800 */
[----:B------:R-:W-:Y:S04]  /*66e0*/  DEPBAR.LE SB0, 0x0 ;  /* 0x000080000000791a */ /* 0x000fe80000000000 */
[----:B------:R-:W-:Y:S01]  /*66f0*/  WARPSYNC 0xffffffff ;  /* 0xffffffff00007948 */ /* 0x000fe20003800000 */
[----:B------:R-:W-:Y:S06]  /*6700*/  BAR.SYNC.DEFER_BLOCKING 0x0 ;  /* 0x0000000000007b1d */ /* 0x000fec0000010000 */
[----:B------:R3:W4:Y:S01]  /*6710*/  LDSM.16.M88.4 R8, [R188] ;  /* 0x00000000bc08783b */ /* 0x0007220000000200 */
[----:B------:R-:W-:Y:S03]  /*6720*/  BSSY B0, `(.L_x_1020) ;  /* 0x000004b000007945 */ /* 0x000fe60003800000 */
[----:B------:R3:W1:Y:S04]  /*6730*/  LDSM.16.M88.4 R16, [R188+0x800] ;  /* 0x00080000bc10783b */ /* 0x0006680000000200 */
[----:B------:R3:W1:Y:S04]  /*6740*/  LDSM.16.M88.4 R24, [R188+0x1000] ;  /* 0x00100000bc18783b */ /* 0x0006680000000200 */
[----:B------:R3:W1:Y:S04]  /*6750*/  LDSM.16.M88.4 R32, [R188+0x1800] ;  /* 0x00180000bc20783b */ /* 0x0006680000000200 */
[----:B------:R3:W1:Y:S04]  /*6760*/  LDSM.16.M88.4 R40, [R188+0x2000] ;  /* 0x00200000bc28783b */ /* 0x0006680000000200 */
[----:B------:R3:W1:Y:S04]  /*6770*/  LDSM.16.M88.4 R48, [R188+0x2800] ;  /* 0x00280000bc30783b */ /* 0x0006680000000200 */
[----:B------:R3:W1:Y:S04]  /*6780*/  LDSM.16.M88.4 R56, [R188+0x3000] ;  /* 0x00300000bc38783b */ /* 0x0006680000000200 */
[----:B------:R3:W1:Y:S04]  /*6790*/  LDSM.16.M88.4 R136, [R195] ;  /* 0x00000000c388783b */ /* 0x0006680000000200 */
[----:B------:R3:W1:Y:S04]  /*67a0*/  LDSM.16.M88.4 R140, [R204] ;  /* 0x00000000cc8c783b */ /* 0x0006680000000200 */
[----:B------:R3:W1:Y:S04]  /*67b0*/  LDSM.16.M88.4 R144, [R205] ;  /* 0x00000000cd90783b */ /* 0x0006680000000200 */
[----:B------:R3:W1:Y:S04]  /*67c0*/  LDSM.16.M88.4 R148, [R206] ;  /* 0x00000000ce94783b */ /* 0x0006680000000200 */
[----:B------:R3:W1:Y:S04]  /*67d0*/  LDSM.16.M88.4 R152, [R207] ;  /* 0x00000000cf98783b */ /* 0x0006680000000200 */
[----:B------:R3:W1:Y:S04]  /*67e0*/  LDSM.16.M88.4 R156, [R208] ;  /* 0x00000000d09c783b */ /* 0x0006680000000200 */
[----:B------:R3:W1:Y:S01]  /*67f0*/  LDSM.16.M88.4 R160, [R209] ;  /* 0x00000000d1a0783b */ /* 0x0006620000000200 */
[----:B--2---:R-:W-:Y:S11]  /*6800*/  ISETP.GT.AND P0, PT, R112, R214, PT ;  /* 0x000000d67000720c */ /* 0x004ff60003f04270 */
[----:B------:R-:W-:Y:S02]  /*6810*/  @!UPT UIADD3 URZ, URZ, URZ, URZ ;  /* 0x0000003f3f3ff290 */ /* 0x000fe4000fffe03f */
[----:B------:R-:W-:-:S05]  /*6820*/  @P0 BRA `(.L_x_1021) ;  /* 0x000003a000000947 */ /* 0x000fca0003800000 */
[----:B-1-34-:R-:W-:Y:S01]  /*6830*/  IMAD.WIDE.U32 R22, R214, c[0x0][0x208], RZ ;  /* 0x00008200d6167a25 */ /* 0x01afe200078e00ff */
[----:B------:R-:W2:Y:S01]  /*6840*/  LDL.64 R30, [R1+0x8] ;  /* 0x00000800011e7983 */ /* 0x000ea20000100a00 */
[----:B------:R-:W-:Y:S01]  /*6850*/  ULDC.64 UR4, c[0x0][0x208] ;  /* 0x0000820000047ab9 */ /* 0x000fe20000000a00 */
[----:B------:R-:W-:Y:S01]  /*6860*/  SHF.R.S32.HI R0, RZ, 0x1f, R214 ;  /* 0x0000001fff007819 */ /* 0x000fe200000114d6 */
[----:B------:R-:W-:Y:S01]  /*6870*/  USHF.L.U32 UR9, UR4, 0x5, URZ ;  /* 0x0000000504097899 */ /* 0x000fe2000800063f */
[----:B------:R-:W3:Y:S01]  /*6880*/  LDL.64 R28, [R1] ;  /* 0x00000000011c7983 */ /* 0x000ee20000100a00 */
[----:B------:R-:W-:Y:S02]  /*6890*/  UMOV UR8, 0x5 ;  /* 0x0000000500087882 */ /* 0x000fe40000000000 */
[----:B------:R-:W-:Y:S01]  /*68a0*/  IMAD R0, R0, c[0x0][0x208], RZ ;  /* 0x0000820000007a24 */ /* 0x000fe200078e02ff */
[----:B------:R-:W1:Y:S01]  /*68b0*/  S2R R12, SR_TID.X ;  /* 0x00000000000c7919 */ /* 0x000e620000002100 */
[----:B------:R-:W-:Y:S01]  /*68c0*/  USHF.L.U64.HI UR5, UR4, UR8, UR5 ;  /* 0x0000000804057299 */ /* 0x000fe20008010205 */
[----:B------:R-:W-:Y:S01]  /*68d0*/  IMAD.U32 R4, RZ, RZ, UR9 ;  /* 0x00000009ff047e24 */ /* 0x000fe2000f8e00ff */
[----:B------:R-:W-:Y:S01]  /*68e0*/  UIADD3 UR8, UP0, UR9, UR9, URZ ;  /* 0x0000000909087290 */ /* 0x000fe2000ff1e03f */
[----:B------:R-:W-:Y:S03]  /*68f0*/  IMAD R0, R214, c[0x0][0x20c], R0 ;  /* 0x00008300d6007a24 */ /* 0x000fe600078e0200 */
[----:B------:R-:W-:Y:S01]  /*6900*/  IMAD.U32 R5, RZ, RZ, UR5 ;  /* 0x00000005ff057e24 */ /* 0x000fe2000f8e00ff */
[----:B------:R-:W-:Y:S01]  /*6910*/  UIADD3.X UR4, UR5, UR5, URZ, UP0, !UPT ;  /* 0x0000000505047290 */ /* 0x000fe200087fe43f */
[----:B------:R-:W-:Y:S02]  /*6920*/  IMAD.IADD R0, R23, 0x1, R0 ;  /* 0x0000000117007824 */ /* 0x000fe400078e0200 */
[----:B------:R-:W-:Y:S04]  /*6930*/  IMAD.WIDE.U32 R6, R22, 0x70, R4 ;  /* 0x0000007016067825 */ /* 0x000fe800078e0004 */
[----:B------:R-:W-:Y:S01]  /*6940*/  IMAD R21, R0, 0x70, RZ ;  /* 0x0000007000157824 */ /* 0x000fe200078e02ff */
[----:B------:R-:W-:Y:S01]  /*6950*/  IADD3 R20, P1, R6, UR9, RZ ;  /* 0x0000000906147c10 */ /* 0x000fe2000ff3e0ff */
[----:B------:R-:W-:Y:S02]  /*6960*/  IMAD.U32 R14, RZ, RZ, UR8 ;  /* 0x00000008ff0e7e24 */ /* 0x000fe4000f8e00ff */
[----:B------:R-:W-:Y:S02]  /*6970*/  IMAD.IADD R0, R21, 0x1, R7 ;  /* 0x0000000115007824 */ /* 0x000fe400078e0207 */
[----:B------:R-:W-:Y:S01]  /*6980*/  IMAD.U32 R15, RZ, RZ, UR4 ;  /* 0x00000004ff0f7e24 */ /* 0x000fe2000f8e00ff */
[----:B-1----:R-:W-:Y:S03]  /*6990*/  ISETP.GT.AND P3, PT, R12, 0x7f, PT ;  /* 0x0000007f0c00780c */ /* 0x002fe60003f64270 */
[----:B------:R-:W-:Y:S01]  /*69a0*/  IMAD.WIDE.U32 R14, R22, 0x70, R14 ;  /* 0x00000070160e7825 */ /* 0x000fe200078e000e */
[----:B--2---:R-:W-:Y:S03]  /*69b0*/  IADD3 R2, P0, R30, R6, RZ ;  /* 0x000000061e027210 */ /* 0x004fe60007f1e0ff */
[----:B------:R-:W-:Y:S02]  /*69c0*/  IMAD.MOV.U32 R4, RZ, RZ, R30 ;  /* 0x000000ffff047224 */ /* 0x000fe400078e001e */
[--C-:B---3--:R-:W-:Y:S02]  /*69d0*/  IMAD.MOV.U32 R5, RZ, RZ, R29.reuse ;  /* 0x000000ffff057224 */ /* 0x108fe400078e001d */
[----:B------:R-:W-:Y:S01]  /*69e0*/  IMAD.X R7, R0, 0x1, R29, P0 ;  /* 0x0000000100077824 */ /* 0x000fe200000e061d */
[----:B------:R-:W-:Y:S01]  /*69f0*/  LEA R6, P0, R2, c[0x0][0x1f8], 0x1 ;  /* 0x00007e0002067a11 */ /* 0x000fe200078008ff */
[----:B------:R-:W-:Y:S01]  /*6a00*/  IMAD.WIDE.U32 R4, R22, 0x70, R4 ;  /* 0x0000007016047825 */ /* 0x000fe200078e0004 */
[----:B------:R-:W-:Y:S02]  /*6a10*/  IADD3.X R0, R0, UR5, RZ, P1, !PT ;  /* 0x0000000500007c10 */ /* 0x000fe40008ffe4ff */
[----:B------:R-:W-:Y:S01]  /*6a20*/  LEA.HI.X R7, R2, c[0x0][0x1fc], R7, 0x1, P0 ;  /* 0x00007f0002077a11 */ /* 0x000fe200000f0c07 */
[----:B------:R-:W-:Y:S01]  /*6a30*/  IMAD.IADD R5, R5, 0x1, R21 ;  /* 0x0000000105057824 */ /* 0x000fe200078e0215 */
[C---:B------:R-:W-:Y:S04]  /*6a40*/  LEA R12, P2, R4.reuse, c[0x0][0x1f8], 0x1 ;  /* 0x00007e00040c7a11 */ /* 0x040fe800078408ff */
[----:B------:R-:W-:Y:S02]  /*6a50*/  LEA.HI.X R13, R4, c[0x0][0x1fc], R5, 0x1, P2 ;  /* 0x00007f00040d7a11 */ /* 0x000fe400010f0c05 */
[----:B------:R-:W-:Y:S02]  /*6a60*/  IADD3 R2, P2, R20, R30, RZ ;  /* 0x0000001e14027210 */ /* 0x000fe40007f5e0ff */
[----:B------:R-:W-:Y:S01]  /*6a70*/  @!P3 IADD3 R5, P1, P0, R30, UR9, R20 ;  /* 0x000000091e05bc10 */ /* 0x000fe2000f83e014 */
[----:B------:R-:W-:Y:S01]  /*6a80*/  @!PT LDS RZ, [RZ] ;  /* 0x00000000fffff984 */ /* 0x000fe20000000800 */
[----:B------:R-:W-:Y:S01]  /*6a90*/  @!PT LDS RZ, [RZ] ;  /* 0x00000000fffff984 */ /* 0x000fe20000000800 */
[----:B------:R-:W-:Y:S01]  /*6aa0*/  @!PT LDS RZ, [RZ] ;  /* 0x00000000fffff984 */ /* 0x000fe20000000800 */
[----:B------:R1:W-:Y:S02]  /*6ab0*/  LDGSTS.E.BYPASS.LTC128B.128 [R216+0x100], [R12.64], !P6 ;  /* 0x001000000cd87fae */ /* 0x0003e4000f101d46 */
[----:B------:R-:W-:Y:S01]  /*6ac0*/  IMAD.X R23, R0, 0x1, R29, P2 ;  /* 0x0000000100177824 */ /* 0x000fe200010e061d */
[----:B------:R-:W-:Y:S01]  /*6ad0*/  LEA R20, P2, R2, c[0x0][0x1f8], 0x1 ;  /* 0x00007e0002147a11 */ /* 0x000fe200078408ff */
[----:B------:R1:W-:Y:S01]  /*6ae0*/  LDGSTS.E.BYPASS.LTC128B.128 [R216+0x3900], [R12.64+0x80], !P5 ;  /* 0x039000800cd87fae */ /* 0x0003e2000e901d46 */
[----:B------:R-:W-:Y:S02]  /*6af0*/  @!P3 IADD3.X R22, R29, UR5, R0, P1, P0 ;  /* 0x000000051d16bc10 */ /* 0x000fe40008fe0400 */
[C---:B------:R-:W-:Y:S01]  /*6b00*/  @!P3 LEA R4, P0, R5.reuse, c[0x0][0x1f8], 0x1 ;  /* 0x00007e000504ba11 */ /* 0x040fe200078008ff */
[----:B------:R1:W-:Y:S01]  /*6b10*/  LDGSTS.E.BYPASS.LTC128B.128 [R216+0x1100], [R6.64], !P6 ;  /* 0x0110000006d87fae */ /* 0x0003e2000f101d46 */
[----:B------:R-:W-:Y:S02]  /*6b20*/  IADD3 R0, P1, R30, R14, RZ ;  /* 0x0000000e1e007210 */ /* 0x000fe40007f3e0ff */
[----:B------:R-:W-:Y:S01]  /*6b30*/  @!P3 LEA.HI.X R5, R5, c[0x0][0x1fc], R22, 0x1, P0 ;  /* 0x00007f000505ba11 */ /* 0x000fe200000f0c16 */
[----:B------:R1:W-:Y:S01]  /*6b40*/  LDGSTS.E.BYPASS.LTC128B.128 [R216+0x4900], [R6.64+0x80], !P5 ;  /* 0x0490008006d87fae */ /* 0x0003e2000e901d46 */
[----:B------:R-:W-:Y:S02]  /*6b50*/  LEA R14, P0, R0, c[0x0][0x1f8], 0x1 ;  /* 0x00007e00000e7a11 */ /* 0x000fe400078008ff */
[----:B------:R-:W-:Y:S02]  /*6b60*/  IADD3.X R15, R29, R21, R15, P1, !PT ;  /* 0x000000151d0f7210 */ /* 0x000fe40000ffe40f */
[----:B------:R-:W-:Y:S02]  /*6b70*/  LEA.HI.X R21, R2, c[0x0][0x1fc], R23, 0x1, P2 ;  /* 0x00007f0002157a11 */ /* 0x000fe400010f0c17 */
[----:B------:R-:W-:Y:S03]  /*6b80*/  LEA.HI.X R15, R0, c[0x0][0x1fc], R15, 0x1, P0 ;  /* 0x00007f00000f7a11 */ /* 0x000fe600000f0c0f */
[----:B------:R1:W-:Y:S04]  /*6b90*/  LDGSTS.E.BYPASS.LTC128B.128 [R216+0x2100], [R20.64], !P6 ;  /* 0x0210000014d87fae */ /* 0x0003e8000f101d46 */
[----:B------:R1:W-:Y:S04]  /*6ba0*/  LDGSTS.E.BYPASS.LTC128B.128 [R216+0x5900], [R14.64+0x80], !P5 ;  /* 0x059000800ed87fae */ /* 0x0003e8000e901d46 */
[----:B------:R1:W-:Y:S04]  /*6bb0*/  @!P3 LDGSTS.E.BYPASS.LTC128B.128 [R216+0x3100], [R4.64], !P6 ;  /* 0x0310000004d8bfae */ /* 0x0003e8000f101d46 */
[----:B------:R1:W-:Y:S02]  /*6bc0*/  @!P3 LDGSTS.E.BYPASS.LTC128B.128 [R216+0x6900], [R4.64+0x80], !P5 ;  /* 0x0690008004d8bfae */ /* 0x0003e4000e901d46 */
.L_x_1021:
[----:B-1-34-:R-:W-:Y:S05]  /*6bd0*/  BSYNC B0 ;  /* 0x0000000000007941 */ /* 0x01afea0003800000 */
.L_x_1020:
[C---:B------:R-:W-:Y:S01]  /*6be0*/  HMMA.16816.F32 R4, R128.reuse, R8, RZ ;  /* 0x000000088004723c */ /* 0x040fe200000018ff */
[----:B------:R-:W0:Y:S01]  /*6bf0*/  LDGDEPBAR ;  /* 0x00000000000079af */ /* 0x000e220000000000 */
[----:B------:R-:W-:Y:S01]  /*6c00*/  BSSY B0, `(.L_x_1022) ;  /* 0x00000d5000007945 */ /* 0x000fe20003800000 */
[----:B------:R-:W-:Y:S05]  /*6c10*/  ISETP.GT.AND P0, PT, R214, R112, PT ;  /* 0x00000070d600720c */ /* 0x000fea0003f04270 */
[C---:B------:R-:W-:Y:S08]  /*6c20*/  HMMA.16816.F32 R8, R128.reuse, R10, RZ ;  /* 0x0000000a8008723c */ /* 0x040ff000000018ff */
        /* <DEDUP_REMOVED lines=11> */
[----:B------:R-:W-:Y:S08]  /*6ce0*/  HMMA.16816.F32 R56, R128, R58, RZ ;  /* 0x0000003a8038723c */ /* 0x000ff000000018ff */
[C---:B------:R-:W-:Y:S08]  /*6cf0*/  HMMA.16816.F32 R4, R132.reuse, R136, R4 ;  /* 0x000000888404723c */ /* 0x040ff00000001804 */
[C---:B------:R-:W-:Y:S01]  /*6d00*/  HMMA.16816.F32 R8, R132.reuse, R138, R8 ;  /* 0x0000008a8408723c */ /* 0x040fe20000001808 */
[----:B------:R-:W1:Y:S07]  /*6d10*/  LDSM.16.M88.4 R136, [R190] ;  /* 0x00000000be88783b */ /* 0x000e6e0000000200 */
        /* <DEDUP_REMOVED lines=16> */
[----:B------:R-:W-:Y:S08]  /*6e20*/  HMMA.16816.F32 R56, R132, R162, R56 ;  /* 0x000000a28438723c */ /* 0x000ff00000001838 */
[C---:B-1----:R-:W-:Y:S08]  /*6e30*/  HMMA.16816.F32 R4, R164.reuse, R136, R4 ;  /* 0x00000088a404723c */ /* 0x042ff00000001804 */
[C---:B------:R-:W-:Y:S01]  /*6e40*/  HMMA.16816.F32 R8, R164.reuse, R138, R8 ;  /* 0x0000008aa408723c */ /* 0x040fe20000001808 */
[----:B------:R-:W1:Y:S07]  /*6e50*/  LDSM.16.M88.4 R136, [R190+0x3000] ;  /* 0x00300000be88783b */ /* 0x000e6e0000000200 */
        /* <DEDUP_REMOVED lines=14> */
[----:B------:R-:W4:Y:S07]  /*6f40*/  LDSM.16.M88.4 R156, [R189+0x2000] ;  /* 0x00200000bd9c783b */ /* 0x000f2e0000000200 */
[C---:B-1----:R-:W-:Y:S08]  /*6f50*/  HMMA.16816.F32 R52, R164.reuse, R136, R52 ;  /* 0x00000088a434723c */ /* 0x042ff00000001834 */
[----:B------:R-:W-:Y:S01]  /*6f60*/  HMMA.16816.F32 R56, R164, R138, R56 ;  /* 0x0000008aa438723c */ /* 0x000fe20000001838 */
[----:B------:R-:W1:Y:S07]  /*6f70*/  LDSM.16.M88.4 R136, [R189+0x2800] ;  /* 0x00280000bd88783b */ /* 0x000e6e0000000200 */
[C---:B--2---:R-:W-:Y:S08]  /*6f80*/  HMMA.16816.F32 R4, R168.reuse, R140, R4 ;  /* 0x0000008ca804723c */ /* 0x044ff00000001804 */
[C---:B------:R-:W-:Y:S01]  /*6f90*/  HMMA.16816.F32 R8, R168.reuse, R142, R8 ;  /* 0x0000008ea808723c */ /* 0x040fe20000001808 */
[----:B------:R-:W2:Y:S07]  /*6fa0*/  LDSM.16.M88.4 R140, [R189+0x3000] ;  /* 0x00300000bd8c783b */ /* 0x000eae0000000200 */
        /* <DEDUP_REMOVED lines=27> */
[C---:B------:R-:W-:Y:S08]  /*7160*/  HMMA.16816.F32 R28, R172.reuse, R156, R28 ;  /* 0x0000009cac1c723c */ /* 0x040ff0000000181c */
[C---:B------:R-:W-:Y:S01]  /*7170*/  HMMA.16816.F32 R32, R172.reuse, R158, R32 ;  /* 0x0000009eac20723c */ /* 0x040fe20000001820 */
[----:B------:R-:W4:Y:S07]  /*7180*/  LDSM.16.M88.4 R156, [R198] ;  /* 0x00000000c69c783b */ /* 0x000f2e0000000200 */
[C---:B-1----:R-:W-:Y:S08]  /*7190*/  HMMA.16816.F32 R36, R172.reuse, R136, R36 ;  /* 0x00000088ac24723c */ /* 0x042ff00000001824 */
[C---:B------:R-:W-:Y:S01]  /*71a0*/  HMMA.16816.F32 R40, R172.reuse, R138, R40 ;  /* 0x0000008aac28723c */ /* 0x040fe20000001828 */
[----:B------:R-:W1:Y:S07]  /*71b0*/  LDSM.16.M88.4 R136, [R199] ;  /* 0x00000000c788783b */ /* 0x000e6e0000000200 */
[C---:B--2---:R-:W-:Y:S08]  /*71c0*/  HMMA.16816.F32 R44, R172.reuse, R140, R44 ;  /* 0x0000008cac2c723c */ /* 0x044ff0000000182c */
[C---:B------:R-:W-:Y:S01]  /*71d0*/  HMMA.16816.F32 R48, R172.reuse, R142, R48 ;  /* 0x0000008eac30723c */ /* 0x040fe20000001830 */
[----:B------:R-:W2:Y:S07]  /*71e0*/  LDSM.16.M88.4 R140, [R200] ;  /* 0x00000000c88c783b */ /* 0x000eae0000000200 */
[C---:B---3--:R-:W-:Y:S08]  /*71f0*/  HMMA.16816.F32 R52, R172.reuse, R144, R52 ;  /* 0x00000090ac34723c */ /* 0x048ff00000001834 */
[----:B------:R-:W-:Y:S01]  /*7200*/  HMMA.16816.F32 R56, R172, R146, R56 ;  /* 0x00000092ac38723c */ /* 0x000fe20000001838 */
[----:B------:R-:W3:Y:S07]  /*7210*/  LDSM.16.M88.4 R144, [R201] ;  /* 0x00000000c990783b */ /* 0x000eee0000000200 */
[C---:B----4-:R-:W-:Y:S08]  /*7220*/  HMMA.16816.F32 R4, R176.reuse, R148, R4 ;  /* 0x00000094b004723c */ /* 0x050ff00000001804 */
[C---:B------:R-:W-:Y:S01]  /*7230*/  HMMA.16816.F32 R8, R176.reuse, R150, R8 ;  /* 0x00000096b008723c */ /* 0x040fe20000001808 */
[----:B------:R-:W4:Y:S07]  /*7240*/  LDSM.16.M88.4 R148, [R202] ;  /* 0x00000000ca94783b */ /* 0x000f2e0000000200 */
        /* <DEDUP_REMOVED lines=37> */
[----:B------:R-:W-:Y:S01]  /*74a0*/  HMMA.16816.F32 R56, R180, R154, R56 ;  /* 0x0000009ab438723c */ /* 0x000fe20000001838 */
[----:B------:R-:W5:Y:S07]  /*74b0*/  LDSM.16.M88.4 R152, [R189+0x6000] ;  /* 0x00600000bd98783b */ /* 0x000f6e0000000200 */
[C---:B------:R-:W-:Y:S08]  /*74c0*/  HMMA.16816.F32 R4, R184.reuse, R156, R4 ;  /* 0x0000009cb804723c */ /* 0x040ff00000001804 */
[C---:B------:R-:W-:Y:S01]  /*74d0*/  HMMA.16816.F32 R8, R184.reuse, R158, R8 ;  /* 0x0000009eb808723c */ /* 0x040fe20000001808 */
[----:B------:R-:W4:Y:S01]  /*74e0*/  LDSM.16.M88.4 R156, [R189+0x6800] ;  /* 0x00680000bd9c783b */ /* 0x000f220000000200 */
[----:B------:R-:W-:Y:S06]  /*74f0*/  DEPBAR.LE SB0, 0x0 ;  /* 0x000080000000791a */ /* 0x000fec0000000000 */
[C---:B-1----:R-:W-:Y:S01]  /*7500*/  HMMA.16816.F32 R12, R184.reuse, R136, R12 ;  /* 0x00000088b80c723c */ /* 0x042fe2000000180c */
[----:B------:R-:W-:Y:S07]  /*7510*/  BAR.SYNC.DEFER_BLOCKING 0x0 ;  /* 0x0000000000007b1d */ /* 0x000fee0000010000 */
[C---:B------:R-:W-:Y:S08]  /*7520*/  HMMA.16816.F32 R16, R184.reuse, R138, R16 ;  /* 0x0000008ab810723c */ /* 0x040ff00000001810 */
[C---:B--2---:R-:W-:Y:S08]  /*7530*/  HMMA.16816.F32 R20, R184.reuse, R140, R20 ;  /* 0x0000008cb814723c */ /* 0x044ff00000001814 */
[C---:B------:R-:W-:Y:S08]  /*7540*/  HMMA.16816.F32 R24, R184.reuse, R142, R24 ;  /* 0x0000008eb818723c */ /* 0x040ff00000001818 */
[C---:B---3--:R-:W-:Y:S08]  /*7550*/  HMMA.16816.F32 R28, R184.reuse, R144, R28 ;  /* 0x00000090b81c723c */ /* 0x048ff0000000181c */
[C---:B------:R-:W-:Y:S08]  /*7560*/  HMMA.16816.F32 R32, R184.reuse, R146, R32 ;  /* 0x00000092b820723c */ /* 0x040ff00000001820 */
[C---:B----4-:R-:W-:Y:S08]  /*7570*/  HMMA.16816.F32 R36, R184.reuse, R148, R36 ;  /* 0x00000094b824723c */ /* 0x050ff00000001824 */
[C---:B------:R-:W-:Y:S08]  /*7580*/  HMMA.16816.F32 R40, R184.reuse, R150, R40 ;  /* 0x00000096b828723c */ /* 0x040ff00000001828 */
[C---:B-----5:R-:W-:Y:S08]  /*7590*/  HMMA.16816.F32 R44, R184.reuse, R152, R44 ;  /* 0x00000098b82c723c */ /* 0x060ff0000000182c */
[C---:B------:R-:W-:Y:S08]  /*75a0*/  HMMA.16816.F32 R48, R184.reuse, R154, R48 ;  /* 0x0000009ab830723c */ /* 0x040ff00000001830 */
[C---:B------:R-:W-:Y:S08]  /*75b0*/  HMMA.16816.F32 R52, R184.reuse, R156, R52 ;  /* 0x0000009cb834723c */ /* 0x040ff00000001834 */
[----:B------:R-:W-:Y:S01]  /*75c0*/  HMMA.16816.F32 R56, R184, R158, R56 ;  /* 0x0000009eb838723c */ /* 0x000fe20000001838 */
[----:B------:R-:W-:Y:S07]  /*75d0*/  @!UPT UIADD3 URZ, URZ, URZ, URZ ;  /* 0x0000003f3f3ff290 */ /* 0x000fee000fffe03f */
[----:B------:R-:W-:-:S11]  /*75e0*/  @!P0 BRA `(.L_x_1023) ;  /* 0x0000036000008947 */ /* 0x000fd60003800000 */
[----:B------:R-:W-:Y:S01]  /*75f0*/  IADD3 R0, R214, -0x1, RZ ;  /* 0xffffffffd6007810 */ /* 0x000fe20007ffe0ff */
[----:B------:R-:W2:Y:S01]  /*7600*/  LDL.64 R222, [R1+0x18] ;  /* 0x0000180001de7983 */ /* 0x000ea20000100a00 */
[----:B------:R-:W-:Y:S02]  /*7610*/  ISETP.GE.AND P2, PT, R220, 0x21, PT ;  /* 0x00000021dc00780c */ /* 0x000fe40003f46270 */
[----:B------:R-:W-:Y:S01]  /*7620*/  SHF.R.S32.HI R2, RZ, 0x1f, R0 ;  /* 0x0000001fff027819 */ /* 0x000fe20000011400 */
[----:B------:R-:W-:Y:S01]  /*7630*/  IMAD.WIDE.U32 R112, R0, c[0x0][0x1e0], RZ ;  /* 0x0000780000707a25 */ /* 0x000fe200078e00ff */
[C---:B------:R-:W-:Y:S01]  /*7640*/  ISETP.GE.AND P1, PT, R220.reuse, 0x41, PT ;  /* 0x00000041dc00780c */ /* 0x040fe20003f26270 */
[----:B------:R-:W3:Y:S01]  /*7650*/  LDL.64 R218, [R1+0x10] ;  /* 0x0000100001da7983 */ /* 0x000ee20000100a00 */
[----:B------:R-:W-:Y:S01]  /*7660*/  ISETP.GE.AND P3, PT, R220, 0x1, PT ;  /* 0x00000001dc00780c */ /* 0x000fe20003f66270 */
[----:B------:R-:W-:Y:S04]  /*7670*/  IMAD R2, R2, c[0x0][0x1e0], RZ ;  /* 0x0000780002027a24 */ /* 0x000fe800078e02ff */
[----:B------:R-:W-:Y:S02]  /*7680*/  IMAD R0, R0, c[0x0][0x1e4], R2 ;  /* 0x0000790000007a24 */ /* 0x000fe400078e0202 */
[----:B------:R-:W-:Y:S02]  /*7690*/  @P2 IMAD.MOV.U32 R2, RZ, RZ, c[0x0][0x1e0] ;  /* 0x00007800ff022624 */ /* 0x000fe400078e00ff */
[----:B------:R-:W-:Y:S02]  /*76a0*/  IMAD.IADD R0, R113, 0x1, R0 ;  /* 0x0000000171007824 */ /* 0x000fe400078e0200 */
[----:B------:R-:W-:Y:S04]  /*76b0*/  IMAD.WIDE.U32 R112, R112, 0x70, RZ ;  /* 0x0000007070707825 */ /* 0x000fe800078e00ff */
[----:B------:R-:W-:Y:S01]  /*76c0*/  IMAD R0, R0, 0x70, RZ ;  /* 0x0000007000007824 */ /* 0x000fe200078e02ff */
[CC--:B------:R-:W-:Y:S01]  /*76d0*/  @P2 LEA R136, P0, R2.reuse, R112.reuse, 0x5 ;  /* 0x0000007002882211 */ /* 0x0c0fe200078028ff */
[----:B------:R-:W-:Y:S02]  /*76e0*/  @P2 IMAD.MOV.U32 R114, RZ, RZ, c[0x0][0x1e4] ;  /* 0x00007900ff722624 */ /* 0x000fe400078e00ff */
[----:B------:R-:W-:Y:S02]  /*76f0*/  IMAD.IADD R113, R113, 0x1, R0 ;  /* 0x0000000171717824 */ /* 0x000fe400078e0200 */
[----:B------:R-:W-:Y:S03]  /*7700*/  @P1 IMAD.MOV.U32 R0, RZ, RZ, c[0x0][0x1e0] ;  /* 0x00007800ff001624 */ /* 0x000fe600078e00ff */
[-C--:B------:R-:W-:Y:S01]  /*7710*/  @P2 LEA.HI.X R114, R2, R113.reuse, R114, 0x5, P0 ;  /* 0x0000007102722211 */ /* 0x080fe200000f2c72 */
[----:B------:R-:W-:Y:S01]  /*7720*/  @P1 IMAD.MOV.U32 R2, RZ, RZ, c[0x0][0x1e4] ;  /* 0x00007900ff021624 */ /* 0x000fe200078e00ff */
[CC--:B------:R-:W-:Y:S04]  /*7730*/  @P1 LEA R137, P0, R0.reuse, R112.reuse, 0x6 ;  /* 0x0000007000891211 */ /* 0x0c0fe800078030ff */
[----:B------:R-:W-:Y:S02]  /*7740*/  @P1 LEA.HI.X R138, R0, R113, R2, 0x6, P0 ;  /* 0x00000071008a1211 */ /* 0x000fe400000f3402 */
[----:B--2---:R-:W-:Y:S05]  /*7750*/  @P3 IADD3 R0, P0, R222, R112, RZ ;  /* 0x00000070de003210 */ /* 0x004fea0007f1e0ff */
[--C-:B---3--:R-:W-:Y:S01]  /*7760*/  @P3 IMAD.X R2, R113, 0x1, R219.reuse, P0 ;  /* 0x0000000171023824 */ /* 0x108fe200000e06db */
        /* <DEDUP_REMOVED lines=25> */
[----:B------:R-:W-:Y:S02]  /*7900*/  @P0 IADD3.X R2, R219, R2, R113, P4, !PT ;  /* 0x00000002db020210 */ /* 0x000fe400027fe471 */
[C---:B------:R-:W-:Y:S04]  /*7910*/  @P0 LEA R112, P4, R0.reuse, c[0x0][0x1c8], 0x1 ;  /* 0x0000720000700a11 */ /* 0x040fe800078808ff */
[----:B------:R-:W-:Y:S05]  /*7920*/  @P0 LEA.HI.X R113, R0, c[0x0][0x1cc], R2, 0x1, P4 ;  /* 0x0000730000710a11 */ /* 0x000fea00020f0c02 */
[----:B------:R1:W-:Y:S04]  /*7930*/  @P0 LDGSTS.E.BYPASS.LTC128B.128 [R216+0xb100], [R112.64], !P6 ;  /* 0x0b10000070d80fae */ /* 0x0003e8000f101d46 */
[----:B------:R1:W-:Y:S02]  /*7940*/  @P0 LDGSTS.E.BYPASS.LTC128B.128 [R216+0xe900], [R112.64+0x80], !P5 ;  /* 0x0e90008070d80fae */ /* 0x0003e4000e901d46 */
.L_x_1023:
[----:B------:R-:W-:Y:S05]  /*7950*/  BSYNC B0 ;  /* 0x0000000000007941 */ /* 0x000fea0003800000 */
.L_x_1022:
[----:B------:R-:W-:Y:S01]  /*7960*/  IMAD.MOV.U32 R0, RZ, RZ, c[0x0][0x2c4] ;  /* 0x0000b100ff007624 */ /* 0x000fe200078e00ff */
[----:B------:R-:W2:Y:S04]  /*7970*/  LDL R2, [R1+0x40] ;  /* 0x0000400001027983 */ /* 0x000ea80000100800 */
[----:B------:R-:W-:Y:S01]  /*7980*/  ISETP.NE.AND P0, PT, R0, 0x1, PT ;  /* 0x000000010000780c */ /* 0x000fe20003f05270 */
[----:B-1----:R-:W3:Y:S04]  /*7990*/  LDL R137, [R1+0x58] ;  /* 0x0000580001897983 */ /* 0x002ee80000100800 */
[----:B------:R1:W2:Y:S04]  /*79a0*/  LDL R0, [R1+0x38] ;  /* 0x0000380001007983 */ /* 0x0002a80000100800 */
[----:B------:R-:W4:Y:S04]  /*79b0*/  LDL R136, [R1+0x4c] ;  /* 0x00004c0001887983 */ /* 0x000f280000100800 */
[----:B------:R-:W4:Y:S04]  /*79c0*/  LDL R114, [R1+0x44] ;  /* 0x0000440001727983 */ /* 0x000f280000100800 */
[----:B------:R-:W0:Y:S01]  /*79d0*/  LDGDEPBAR ;  /* 0x00000000000079af */ /* 0x000e220000000000 */
[----:B--2---:R-:W-:Y:S02]  /*79e0*/  @P0 IMAD.MOV.U32 R0, RZ, RZ, R2 ;  /* 0x000000ffff000224 */ /* 0x004fe400078e0002 */
[----:B------:R-:W-:Y:S05]  /*79f0*/  IMAD R2, R214, -0x70, RZ ;  /* 0xffffff90d6027824 */ /* 0x000fea00078e02ff */
[----:B------:R-:W2:Y:S01]  /*7a00*/  SHFL.IDX PT, R112, R0, 0x1, 0x1c1f ;  /* 0x003c1f0000707f89 */ /* 0x000ea200000e0000 */
[----:B---3--:R-:W-:Y:S04]  /*7a10*/  IADD3 R2, -R137, 0x1, R2 ;  /* 0x0000000189027810 */ /* 0x008fe80007ffe102 */
[----:B----4-:R-:W-:Y:S03]  /*7a20*/  IADD3 R2, -R114, R2, R136 ;  /* 0x0000000272027210 */ /* 0x010fe60007ffe188 */
[----:B------:R2:W3:Y:S02]  /*7a30*/  SHFL.IDX PT, R113, R0, RZ, 0x1c1f ;  /* 0x001c1fff00717589 */ /* 0x0004e400000e0000 */
[C---:B--2---:R-:W-:Y:S02]  /*7a40*/  IMAD.IADD R0, R2.reuse, 0x1, R112 ;  /* 0x0000000102007824 */ /* 0x044fe400078e0270 */
[----:B---3--:R-:W-:Y:S03]  /*7a50*/  IMAD.IADD R112, R2, 0x1, R113 ;  /* 0x0000000102707824 */ /* 0x008fe600078e0271 */
[C---:B------:R-:W-:Y:S02]  /*7a60*/  ISETP.GT.AND P1, PT, R0.reuse, RZ, PT ;  /* 0x000000ff0000720c */ /* 0x040fe40003f24270 */
[----:B------:R-:W-:Y:S02]  /*7a70*/  ISETP.GT.AND P0, PT, R0, 0x1, PT ;  /* 0x000000010000780c */ /* 0x000fe40003f04270 */
[----:B------:R-:W-:Y:S02]  /*7a80*/  FSEL R6, R6, -INF , P1 ;  /* 0xff80000006067808 */ /* 0x000fe40000800000 */
[----:B------:R-:W-:Y:S02]  /*7a90*/  ISETP.GT.AND P1, PT, R0, 0x8, PT ;  /* 0x000000080000780c */ /* 0x000fe40003f24270 */
[----:B------:R-:W-:Y:S02]  /*7aa0*/  FMNMX.FTZ R2, R6, R115, !PT ;  /* 0x0000007306027209 */ /* 0x000fe40007810000 */
[----:B------:R-:W-:Y:S02]  /*7ab0*/  FSEL R114, R7, -INF , P0 ;  /* 0xff80000007727808 */ /* 0x000fe40000000000 */
[----:B------:R-:W-:Y:S02]  /*7ac0*/  ISETP.GT.AND P0, PT, R0, 0x9, PT ;  /* 0x000000090000780c */ /* 0x000fe40003f04270 */
[----:B------:R-:W-:Y:S02]  /*7ad0*/  FSEL R7, R10, -INF , P1 ;  /* 0xff8000000a077808 */ /* 0x000fe40000800000 */
[----:B------:R-:W-:Y:S02]  /*7ae0*/  FMNMX.FTZ R2, R114, R2, !PT ;  /* 0x0000000272027209 */ /* 0x000fe40007810000 */
[----:B------:R-:W-:Y:S02]  /*7af0*/  ISETP.GT.AND P1, PT, R0, 0x10, PT ;  /* 0x000000100000780c */ /* 0x000fe40003f24270 */
[----:B------:R-:W-:Y:S02]  /*7b00*/  FSEL R11, R11, -INF , P0 ;  /* 0xff8000000b0b7808 */ /* 0x000fe40000000000 */
[----:B------:R-:W-:Y:S02]  /*7b10*/  FMNMX.FTZ R2, R7, R2, !PT ;  /* 0x0000000207027209 */ /* 0x000fe40007810000 */
[----:B------:R-:W-:Y:S02]  /*7b20*/  FSEL R144, R14, -INF , P1 ;  /* 0xff8000000e907808 */ /* 0x000fe40000800000 */
[----:B------:R-:W-:Y:S02]  /*7b30*/  ISETP.GT.AND P0, PT, R0, 0x11, PT ;  /* 0x000000110000780c */ /* 0x000fe40003f04270 */
[----:B------:R-:W-:Y:S02]  /*7b40*/  FMNMX.FTZ R2, R11, R2, !PT ;  /* 0x000000020b027209 */ /* 0x000fe40007810000 */
[----:B------:R-:W-:Y:S02]  /*7b50*/  ISETP.GT.AND P3, PT, R112, RZ, PT ;  /* 0x000000ff7000720c */ /* 0x000fe40003f64270 */
        /* <DEDUP_REMOVED lines=9> */
[----:B------:R-:W-:Y:S02]  /*7bf0*/  ISETP.GT.AND P3, PT, R112, 0x8, PT ;  /* 0x000000087000780c */ /* 0x000fe40003f64270 */
[----:B------:R-:W-:Y:S02]  /*7c00*/  FMNMX.FTZ R4, R136, R3, !PT ;  /* 0x0000000388047209 */ /* 0x000fe40007810000 */
[----:B------:R-:W-:Y:S02]  /*7c10*/  FSEL R149, R19, -INF , P0 ;  /* 0xff80000013957808 */ /* 0x000fe40000000000 */
[----:B------:R-:W-:Y:S02]  /*7c20*/  ISETP.GT.AND P1, PT, R0, 0x20, PT ;  /* 0x000000200000780c */ /* 0x000fe40003f24270 */
[----:B------:R-:W-:Y:S02]  /*7c30*/  FMNMX.FTZ R5, R148, R2, !PT ;  /* 0x0000000294057209 */ /* 0x000fe40007810000 */
[----:B------:R-:W-:Y:S02]  /*7c40*/  ISETP.GT.AND P2, PT, R112, 0x9, PT ;  /* 0x000000097000780c */ /* 0x000fe40003f44270 */
[----:B------:R-:W-:Y:S02]  /*7c50*/  FSEL R8, R8, -INF , P3 ;  /* 0xff80000008087808 */ /* 0x000fe40001800000 */
        /* <DEDUP_REMOVED lines=8> */
[----:B------:R-:W-:Y:S02]  /*7ce0*/  FMNMX.FTZ R2, R152, R5, !PT ;  /* 0x0000000598027209 */ /* 0x000fe40007810000 */
[----:B------:R-:W-:Y:S02]  /*7cf0*/  ISETP.GT.AND P1, PT, R0, 0x28, PT ;  /* 0x000000280000780c */ /* 0x000fe40003f24270 */
[----:B------:R-:W-:Y:S02]  /*7d00*/  FSEL R142, R12, -INF , P3 ;  /* 0xff8000000c8e7808 */ /* 0x000fe40001800000 */
[----:B------:R-:W-:Y:S02]  /*7d10*/  ISETP.GT.AND P2, PT, R112, 0x11, PT ;  /* 0x000000117000780c */ /* 0x000fe40003f44270 */
[----:B------:R-:W-:Y:S02]  /*7d20*/  FMNMX.FTZ R4, R9, R4, !PT ;  /* 0x0000000409047209 */ /* 0x000fe40007810000 */
[----:B------:R-:W-:Y:S02]  /*7d30*/  FSEL R156, R26, -INF , P1 ;  /* 0xff8000001a9c7808 */ /* 0x000fe40000800000 */
[----:B------:R-:W-:Y:S02]  /*7d40*/  FMNMX.FTZ R2, R153, R2, !PT ;  /* 0x0000000299027209 */ /* 0x000fe40007810000 */
[----:B------:R-:W-:Y:S02]  /*7d50*/  ISETP.GT.AND P0, PT, R0, 0x29, PT ;  /* 0x000000290000780c */ /* 0x000fe40003f04270 */
[----:B------:R-:W-:Y:S02]  /*7d60*/  FSEL R143, R13, -INF , P2 ;  /* 0xff8000000d8f7808 */ /* 0x000fe40001000000 */
[----:B------:R-:W-:Y:S01]  /*7d70*/  ISETP.GT.AND P3, PT, R112, 0x18, PT ;  /* 0x000000187000780c */ /* 0x000fe20003f64270 */
[----:B------:R-:W-:Y:S01]  /*7d80*/  LDSM.16.MT88.4 R12, [R191] ;  /* 0x00000000bf0c783b */ /* 0x000fe20000004200 */
        /* <DEDUP_REMOVED lines=19> */
[----:B------:R-:W-:Y:S02]  /*7ec0*/  FMNMX.FTZ R2, R163, R2, !PT ;  /* 0x00000002a3027209 */ /* 0x000fe40007810000 */
[----:B------:R-:W-:Y:S02]  /*7ed0*/  ISETP.GT.AND P0, PT, R0, 0x39, PT ;  /* 0x000000390000780c */ /* 0x000fe40003f04270 */
[----:B------:R-:W-:Y:S02]  /*7ee0*/  FSEL R215, R34, -INF , P1 ;  /* 0xff80000022d77808 */ /* 0x000fe40000800000 */
[----:B------:R-:W-:Y:S02]  /*7ef0*/  FSEL R150, R21, -INF , P2 ;  /* 0xff80000015967808 */ /* 0x000fe40001000000 */
[----:B------:R-:W-:Y:S01]  /*7f00*/  FMNMX.FTZ R4, R151, R4, !PT ;  /* 0x0000000497047209 */ /* 0x000fe20007810000 */
[----:B------:R-:W-:Y:S01]  /*7f10*/  LDSM.16.MT88.4 R20, [R193] ;  /* 0x00000000c114783b */ /* 0x000fe20000004200 */
[----:B------:R-:W-:Y:S02]  /*7f20*/  ISETP.GT.AND P3, PT, R112, 0x28, PT ;  /* 0x000000287000780c */ /* 0x000fe40003f64270 */
[----:B------:R-:W-:Y:S02]  /*7f30*/  FSEL R217, R35, -INF , P0 ;  /* 0xff80000023d97808 */ /* 0x000fe40000000000 */
[----:B------:R-:W-:Y:S02]  /*7f40*/  ISETP.GT.AND P1, PT, R0, 0x40, PT ;  /* 0x000000400000780c */ /* 0x000fe40003f24270 */
[----:B------:R-:W-:Y:S02]  /*7f50*/  ISETP.GT.AND P2, PT, R112, 0x29, PT ;  /* 0x000000297000780c */ /* 0x000fe40003f44270 */
[----:B------:R-:W-:Y:S02]  /*7f60*/  FMNMX.FTZ R5, R215, R2, !PT ;  /* 0x00000002d7057209 */ /* 0x000fe40007810000 */
[----:B------:R-:W-:Y:S02]  /*7f70*/  FSEL R154, R24, -INF , P3 ;  /* 0xff800000189a7808 */ /* 0x000fe40001800000 */
[----:B------:R-:W-:Y:S02]  /*7f80*/  FMNMX.FTZ R2, R150, R4, !PT ;  /* 0x0000000496027209 */ /* 0x000fe40007810000 */
[----:B------:R-:W-:Y:S02]  /*7f90*/  FSEL R224, R38, -INF , P1 ;  /* 0xff80000026e07808 */ /* 0x000fe40000800000 */
[----:B------:R-:W-:Y:S02]  /*7fa0*/  FSEL R155, R25, -INF , P2 ;  /* 0xff800000199b7808 */ /* 0x000fe40001000000 */
[----:B------:R-:W-:Y:S02]  /*7fb0*/  ISETP.GT.AND P2, PT, R112, 0x31, PT ;  /* 0x000000317000780c */ /* 0x000fe40003f44270 */
[----:B------:R-:W-:Y:S02]  /*7fc0*/  ISETP.GT.AND P0, PT, R0, 0x41, PT ;  /* 0x000000410000780c */ /* 0x000fe40003f04270 */
[----:B------:R-:W-:Y:S02]  /*7fd0*/  FMNMX.FTZ R5, R217, R5, !PT ;  /* 0x00000005d9057209 */ /* 0x000fe40007810000 */
[----:B------:R-:W-:Y:S02]  /*7fe0*/  ISETP.GT.AND P3, PT, R112, 0x30, PT ;  /* 0x000000307000780c */ /* 0x000fe40003f64270 */
[----:B------:R-:W-:Y:S02]  /*7ff0*/  FMNMX.FTZ R4, R154, R2, !PT ;  /* 0x000000029a047209 */ /* 0x000fe40007810000 */
[----:B------:R-:W-:Y:S02]  /*8000*/  FSEL R159, R29, -INF , P2 ;  /* 0xff8000001d9f7808 */ /* 0x000fe40001000000 */
[----:B------:R-:W-:Y:S02]  /*8010*/  FSEL R225, R39, -INF , P0 ;  /* 0xff80000027e17808 */ /* 0x000fe40000000000 */
[----:B------:R-:W-:Y:S02]  /*8020*/  ISETP.GT.AND P2, PT, R112, 0x39, PT ;  /* 0x000000397000780c */ /* 0x000fe40003f44270 */
[----:B------:R-:W-:Y:S02]  /*8030*/  ISETP.GT.AND P1, PT, R0, 0x48, PT ;  /* 0x000000480000780c */ /* 0x000fe40003f24270 */
[----:B------:R-:W-:Y:S02]  /*8040*/  FMNMX.FTZ R2, R224, R5, !PT ;  /* 0x00000005e0027209 */ /* 0x000fe40007810000 */
[----:B------:R-:W-:Y:S02]  /*8050*/  FSEL R158, R28, -INF , P3 ;  /* 0xff8000001c9e7808 */ /* 0x000fe40001800000 */
[----:B------:R-:W-:Y:S01]  /*8060*/  FMNMX.FTZ R4, R155, R4, !PT ;  /* 0x000000049b047209 */ /* 0x000fe20007810000 */
[----:B------:R-:W-:Y:S01]  /*8070*/  LDSM.16.MT88.4 R28, [R192] ;  /* 0x00000000c01c783b */ /* 0x000fe20000004200 */
[C---:B------:R-:W-:Y:S02]  /*8080*/  ISETP.GT.AND P3, PT, R112.reuse, 0x38, PT ;  /* 0x000000387000780c */ /* 0x040fe40003f64270 */
[----:B------:R-:W-:Y:S02]  /*8090*/  FSEL R162, R33, -INF , P2 ;  /* 0xff80000021a27808 */ /* 0x000fe40001000000 */
[----:B------:R-:W-:Y:S02]  /*80a0*/  ISETP.GT.AND P2, PT, R112, 0x41, PT ;  /* 0x000000417000780c */ /* 0x000fe40003f44270 */
[----:B------:R-:W-:Y:S02]  /*80b0*/  ISETP.GT.AND P0, PT, R0, 0x49, PT ;  /* 0x000000490000780c */ /* 0x000fe40003f04270 */
[----:B------:R-:W-:Y:S02]  /*80c0*/  FSEL R235, R42, -INF , P1 ;  /* 0xff8000002aeb7808 */ /* 0x000fe40000800000 */
[----:B------:R-:W-:Y:S02]  /*80d0*/  FMNMX.FTZ R2, R225, R2, !PT ;  /* 0x00000002e1027209 */ /* 0x000fe40007810000 */
[----:B------:R-:W-:Y:S02]  /*80e0*/  FMNMX.FTZ R5, R158, R4, !PT ;  /* 0x000000049e057209 */ /* 0x000fe40007810000 */
[----:B------:R-:W-:Y:S02]  /*80f0*/  FSEL R221, R37, -INF , P2 ;  /* 0xff80000025dd7808 */ /* 0x000fe40001000000 */
[----:B------:R-:W-:Y:S02]  /*8100*/  FSEL R161, R32, -INF , P3 ;  /* 0xff80000020a17808 */ /* 0x000fe40001800000 */
[C---:B------:R-:W-:Y:S02]  /*8110*/  ISETP.GT.AND P3, PT, R112.reuse, 0x40, PT ;  /* 0x000000407000780c */ /* 0x040fe40003f64270 */
[----:B------:R-:W-:Y:S02]  /*8120*/  ISETP.GT.AND P2, PT, R112, 0x49, PT ;  /* 0x000000497000780c */ /* 0x000fe40003f44270 */
[----:B------:R-:W-:Y:S02]  /*8130*/  FSEL R240, R43, -INF , P0 ;  /* 0xff8000002bf07808 */ /* 0x000fe40000000000 */
[----:B------:R-:W-:Y:S02]  /*8140*/  ISETP.GT.AND P0, PT, R0, 0x50, PT ;  /* 0x000000500000780c */ /* 0x000fe40003f04270 */
[----:B------:R-:W-:Y:S02]  /*8150*/  FMNMX.FTZ R2, R235, R2, !PT ;  /* 0x00000002eb027209 */ /* 0x000fe40007810000 */
[----:B------:R-:W-:Y:S02]  /*8160*/  FMNMX.FTZ R5, R159, R5, !PT ;  /* 0x000000059f057209 */ /* 0x000fe40007810000 */
[----:B------:R-:W-:Y:S02]  /*8170*/  FSEL R219, R36, -INF , P3 ;  /* 0xff80000024db7808 */ /* 0x000fe40001800000 */
[----:B------:R-:W-:Y:S01]  /*8180*/  FSEL R243, R46, -INF , P0 ;  /* 0xff8000002ef37808 */ /* 0x000fe20000000000 */
[----:B------:R-:W-:Y:S01]  /*8190*/  LDSM.16.MT88.4 R36, [R196] ;  /* 0x00000000c424783b */ /* 0x000fe20000004200 */
[----:B------:R-:W-:Y:S02]  /*81a0*/  FSEL R227, R41, -INF , P2 ;  /* 0xff80000029e37808 */ /* 0x000fe40001000000 */
[----:B------:R-:W-:Y:S02]  /*81b0*/  ISETP.GT.AND P2, PT, R0, 0x51, PT ;  /* 0x000000510000780c */ /* 0x000fe40003f44270 */
        /* <DEDUP_REMOVED lines=12> */
[C---:B------:R-:W-:Y:S02]  /*8280*/  ISETP.GT.AND P1, PT, R0.reuse, 0x60, PT ;  /* 0x000000600000780c */ /* 0x040fe40003f24270 */
[C---:B------:R-:W-:Y:S02]  /*8290*/  ISETP.GT.AND P0, PT, R0.reuse, 0x61, PT ;  /* 0x000000610000780c */ /* 0x040fe40003f04270 */
[C---:B------:R-:W-:Y:S02]  /*82a0*/  ISETP.GT.AND P2, PT, R0.reuse, 0x68, PT ;  /* 0x000000680000780c */ /* 0x040fe40003f44270 */
        /* <DEDUP_REMOVED lines=10> */
[----:B------:R-:W-:Y:S02]  /*8350*/  FSEL R239, R44, -INF , P1 ;  /* 0xff8000002cef7808 */ /* 0x000fe40000800000 */
[----:B------:R-:W-:Y:S02]  /*8360*/  ISETP.GT.AND P0, PT, R112, 0x51, PT ;  /* 0x000000517000780c */ /* 0x000fe40003f04270 */
[----:B------:R-:W-:Y:S02]  /*8370*/  FMNMX.FTZ R2, R227, R2, !PT ;  /* 0x00000002e3027209 */ /* 0x000fe40007810000 */
[----:B------:R-:W-:Y:S02]  /*8380*/  FSEL R223, R58, -INF , P2 ;  /* 0xff8000003adf7808 */ /* 0x000fe40001000000 */
[----:B------:R-:W-:Y:S02]  /*8390*/  FMNMX.FTZ R0, R222, R0, !PT ;  /* 0x00000000de007209 */ /* 0x000fe40007810000 */
[----:B------:R-:W-:Y:S02]  /*83a0*/  FSEL R238, R45, -INF , P0 ;  /* 0xff8000002dee7808 */ /* 0x000fe40000000000 */
[----:B------:R-:W-:Y:S01]  /*83b0*/  ISETP.GT.AND P1, PT, R112, 0x58, PT ;  /* 0x000000587000780c */ /* 0x000fe20003f24270 */
[----:B------:R-:W-:Y:S01]  /*83c0*/  LDSM.16.MT88.4 R44, [R191+0x3800] ;  /* 0x00380000bf2c783b */ /* 0x000fe20000004200 */
[----:B------:R-:W-:Y:S02]  /*83d0*/  FMNMX.FTZ R2, R239, R2, !PT ;  /* 0x00000002ef027209 */ /* 0x000fe40007810000 */
[----:B------:R-:W-:Y:S02]  /*83e0*/  FSEL R113, R59, -INF , P3 ;  /* 0xff8000003b717808 */ /* 0x000fe40001800000 */
[----:B------:R-:W-:Y:S02]  /*83f0*/  FMNMX.FTZ R0, R223, R0, !PT ;  /* 0x00000000df007209 */ /* 0x000fe40007810000 */
[----:B------:R-:W-:Y:S02]  /*8400*/  FSEL R234, R48, -INF , P1 ;  /* 0xff80000030ea7808 */ /* 0x000fe40000800000 */
[----:B------:R-:W-:Y:S02]  /*8410*/  FMNMX.FTZ R2, R238, R2, !PT ;  /* 0x00000002ee027209 */ /* 0x000fe40007810000 */
[----:B------:R-:W-:Y:S02]  /*8420*/  FMNMX.FTZ R0, R113, R0, !PT ;  /* 0x0000000071007209 */ /* 0x000fe40007810000 */
[----:B------:R-:W-:Y:S02]  /*8430*/  FMNMX.FTZ R4, R234, R2, !PT ;  /* 0x00000002ea047209 */ /* 0x000fe40007810000 */
[C---:B------:R-:W-:Y:S01]  /*8440*/  ISETP.GT.AND P0, PT, R112.reuse, 0x59, PT ;  /* 0x000000597000780c */ /* 0x040fe20003f04270 */
[----:B------:R-:W2:Y:S01]  /*8450*/  SHFL.BFLY PT, R2, R0, 0x2, 0x1f ;  /* 0x0c401f0000027f89 */ /* 0x000ea200000e0000 */
[C---:B------:R-:W-:Y:S02]  /*8460*/  ISETP.GT.AND P1, PT, R112.reuse, 0x60, PT ;  /* 0x000000607000780c */ /* 0x040fe40003f24270 */
[----:B------:R-:W-:Y:S02]  /*8470*/  FSEL R232, R49, -INF , P0 ;  /* 0xff80000031e87808 */ /* 0x000fe40000000000 */
[----:B------:R-:W-:Y:S02]  /*8480*/  ISETP.GT.AND P0, PT, R112, 0x61, PT ;  /* 0x000000617000780c */ /* 0x000fe40003f04270 */
[----:B------:R-:W-:Y:S02]  /*8490*/  FSEL R231, R52, -INF , P1 ;  /* 0xff80000034e77808 */ /* 0x000fe40000800000 */
[----:B------:R-:W-:Y:S02]  /*84a0*/  FSEL R230, R53, -INF , P0 ;  /* 0xff80000035e67808 */ /* 0x000fe40000000000 */
[C---:B------:R-:W-:Y:S01]  /*84b0*/  ISETP.GT.AND P1, PT, R112.reuse, 0x68, PT ;  /* 0x000000687000780c */ /* 0x040fe20003f24270 */
[----:B------:R-:W-:Y:S01]  /*84c0*/  LDSM.16.MT88.4 R52, [R193+0x3800] ;  /* 0x00380000c134783b */ /* 0x000fe20000004200 */
[----:B------:R-:W-:Y:S02]  /*84d0*/  ISETP.GT.AND P0, PT, R112, 0x69, PT ;  /* 0x000000697000780c */ /* 0x000fe40003f04270 */
[----:B------:R-:W-:Y:S02]  /*84e0*/  FMNMX.FTZ R4, R232, R4, !PT ;  /* 0x00000004e8047209 */ /* 0x000fe40007810000 */
[----:B------:R-:W-:Y:S02]  /*84f0*/  FSEL R228, R57, -INF , P0 ;  /* 0xff80000039e47808 */ /* 0x000fe40000000000 */
[----:B------:R-:W-:Y:S02]  /*8500*/  FMNMX.FTZ R4, R231, R4, !PT ;  /* 0x00000004e7047209 */ /* 0x000fe40007810000 */
[----:B------:R-:W-:Y:S02]  /*8510*/  FSEL R229, R56, -INF , P1 ;  /* 0xff80000038e57808 */ /* 0x000fe40000800000 */
[----:B------:R-:W-:Y:S02]  /*8520*/  FMNMX.FTZ R4, R230, R4, !PT ;  /* 0x00000004e6047209 */ /* 0x000fe40007810000 */
[----:B--2---:R-:W-:Y:S02]  /*8530*/  FMNMX.FTZ R0, R0, R2, !PT ;  /* 0x0000000200007209 */ /* 0x004fe40007810000 */
[----:B------:R-:W-:Y:S03]  /*8540*/  FMNMX.FTZ R4, R229, R4, !PT ;  /* 0x00000004e5047209 */ /* 0x000fe60007810000 */
[----:B------:R-:W2:Y:S01]  /*8550*/  SHFL.BFLY PT, R2, R0, 0x1, 0x1f ;  /* 0x0c201f0000027f89 */ /* 0x000ea200000e0000 */
[----:B------:R-:W-:Y:S07]  /*8560*/  FMNMX.FTZ R4, R228, R4, !PT ;  /* 0x00000004e4047209 */ /* 0x000fee0007810000 */
[----:B------:R-:W3:Y:S01]  /*8570*/  SHFL.BFLY PT, R5, R4, 0x2, 0x1f ;  /* 0x0c401f0004057f89 */ /* 0x000ee200000e0000 */
[----:B--2---:R-:W-:Y:S04]  /*8580*/  FMNMX.FTZ R112, R0, R2, !PT ;  /* 0x0000000200707209 */ /* 0x004fe80007810000 */
[C---:B------:R-:W-:Y:S01]  /*8590*/  FSETP.NEU.FTZ.AND P0, PT, R112.reuse, -INF , PT ;  /* 0xff8000007000780b */ /* 0x040fe20003f1d000 */
[----:B------:R-:W-:Y:S01]  /*85a0*/  FMUL.FTZ R0, R112, c[0x0][0x2d0] ;  /* 0x0000b40070007a20 */ /* 0x000fe20000410000 */
[----:B---3--:R-:W-:Y:S04]  /*85b0*/  FMNMX.FTZ R4, R4, R5, !PT ;  /* 0x0000000504047209 */ /* 0x008fe80007810000 */
[----:B------:R-:W-:Y:S01]  /*85c0*/  FSEL R141, R0, RZ, P0 ;  /* 0x000000ff008d7208 */ /* 0x000fe20000000000 */
[----:B------:R-:W2:Y:S04]  /*85d0*/  SHFL.BFLY PT, R2, R4, 0x1, 0x1f ;  /* 0x0c201f0004027f89 */ /* 0x000ea800000e0000 */
[--C-:B------:R-:W-:Y:S04]  /*85e0*/  FFMA.FTZ R0, R6, c[0x0][0x2d0], -R141.reuse ;  /* 0x0000b40006007a23 */ /* 0x100fe8000001088d */
[----:B------:R3:W-:Y:S02]  /*85f0*/  MUFU.EX2 R244, R0 ;  /* 0x0000000000f47308 */ /* 0x0007e40000000800 */
[--C-:B---3--:R-:W-:Y:S01]  /*8600*/  FFMA.FTZ R0, R114, c[0x0][0x2d0], -R141.reuse ;  /* 0x0000b40072007a23 */ /* 0x108fe2000001088d */
[----:B--2---:R-:W-:Y:S07]  /*8610*/  FMNMX.FTZ R114, R4, R2, !PT ;  /* 0x0000000204727209 */ /* 0x004fee0007810000 */
[----:B------:R2:W3:Y:S01]  /*8620*/  MUFU.EX2 R247, R0 ;  /* 0x0000000000f77308 */ /* 0x0004e20000000800 */
[C---:B------:R-:W-:Y:S01]  /*8630*/  FSETP.NEU.FTZ.AND P1, PT, R114.reuse, -INF , PT ;  /* 0xff8000007200780b */ /* 0x040fe20003f3d000 */
[----:B------:R-:W-:Y:S05]  /*8640*/  FMUL.FTZ R2, R114, c[0x0][0x2d0] ;  /* 0x0000b40072027a20 */ /* 0x000fea0000410000 */
[----:B------:R-:W-:Y:S05]  /*8650*/  FSEL R140, R2, RZ, P1 ;  /* 0x000000ff028c7208 */ /* 0x000fea0000800000 */
[--C-:B------:R-:W-:Y:S02]  /*8660*/  FFMA.FTZ R2, R9, c[0x0][0x2d0], -R140.reuse ;  /* 0x0000b40009027a23 */ /* 0x100fe4000001088c */
[--C-:B------:R-:W-:Y:S02]  /*8670*/  FFMA.FTZ R4, R137, c[0x0][0x2d0], -R140.reuse ;  /* 0x0000b40089047a23 */ /* 0x100fe4000001088c */
[----:B------:R4:W-:Y:S01]  /*8680*/  MUFU.EX2 R233, R2 ;  /* 0x0000000200e97308 */ /* 0x0009e20000000800 */
[--C-:B------:R-:W-:Y:S02]  /*8690*/  FFMA.FTZ R5, R136, c[0x0][0x2d0], -R140.reuse ;  /* 0x0000b40088057a23 */ /* 0x100fe4000001088c */
[--C-:B--2---:R-:W-:Y:S01]  /*86a0*/  FFMA.FTZ R0, R7, c[0x0][0x2d0], -R141.reuse ;  /* 0x0000b40007007a23 */ /* 0x104fe2000001088d */
[----:B---3--:R-:W-:Y:S06]  /*86b0*/  F2FP.PACK_AB R137, R247, R244 ;  /* 0x000000f4f789723e */ /* 0x008fec00000000ff */
[----:B------:R-:W-:Y:S10]  /*86c0*/  MUFU.EX2 R138, R4 ;  /* 0x00000004008a7308 */ /* 0x000ff40000000800 */
[----:B------:R2:W-:Y:S01]  /*86d0*/  MUFU.EX2 R241, R0 ;  /* 0x0000000000f17308 */ /* 0x0005e20000000800 */
[----:B----4-:R-:W-:Y:S09]  /*86e0*/  FSEL R2, R112, RZ, P0 ;  /* 0x000000ff70027208 */ /* 0x010ff20000000000 */
[----:B------:R-:W-:Y:S01]  /*86f0*/  MUFU.EX2 R245, R5 ;  /* 0x0000000500f57308 */ /* 0x000fe20000000800 */
[----:B--2---:R-:W-:Y:S09]  /*8700*/  FFMA.FTZ R0, R11, c[0x0][0x2d0], -R141 ;  /* 0x0000b4000b007a23 */ /* 0x004ff2000001088d */
[----:B------:R2:W3:Y:S02]  /*8710*/  MUFU.EX2 R236, R0 ;  /* 0x0000000000ec7308 */ /* 0x0004e40000000800 */
[--C-:B--2---:R-:W-:Y:S01]  /*8720*/  FFMA.FTZ R0, R8, c[0x0][0x2d0], -R140.reuse ;  /* 0x0000b40008007a23 */ /* 0x104fe2000001088c */
[----:B---3--:R-:W-:Y:S07]  /*8730*/  F2FP.PACK_AB R139, R236, R241 ;  /* 0x000000f1ec8b723e */ /* 0x008fee00000000ff */
[----:B------:R2:W-:Y:S02]  /*8740*/  MUFU.EX2 R237, R0 ;  /* 0x0000000000ed7308 */ /* 0x0005e40000000800 */
[----:B--2---:R-:W-:Y:S05]  /*8750*/  FSEL R0, R114, RZ, P1 ;  /* 0x000000ff72007208 */ /* 0x004fea0000800000 */
[----:B------:R-:W-:Y:S04]  /*8760*/  FADD.FTZ R0, -R0, R3 ;  /* 0x0000000300007221 */ /* 0x000fe80000010100 */
[----:B------:R-:W-:Y:S04]  /*8770*/  FMUL.FTZ R0, R0, c[0x0][0x2d0] ;  /* 0x0000b40000007a20 */ /* 0x000fe80000410000 */
[----:B------:R2:W3:Y:S02]  /*8780*/  MUFU.EX2 R3, R0 ;  /* 0x0000000000037308 */ /* 0x0004e40000000800 */
[----:B--2---:R-:W-:Y:S02]  /*8790*/  FADD.FTZ R0, -R2, R115 ;  /* 0x0000007302007221 */ /* 0x004fe40000010100 */
[----:B------:R-:W-:Y:S02]  /*87a0*/  FFMA.FTZ R2, R142, c[0x0][0x2d0], -R140 ;  /* 0x0000b4008e027a23 */ /* 0x000fe4000001088c */
[C---:B---3--:R-:W-:Y:S04]  /*87b0*/  FMUL.FTZ R9, R3.reuse, R121 ;  /* 0x0000007903097220 */ /* 0x048fe80000410000 */
[----:B------:R2:W-:Y:S01]  /*87c0*/  MUFU.EX2 R121, R2 ;  /* 0x0000000200797308 */ /* 0x0005e20000000800 */
[C---:B------:R-:W-:Y:S02]  /*87d0*/  FMUL.FTZ R4, R3.reuse, R116 ;  /* 0x0000007403047220 */ /* 0x040fe40000410000 */
[----:B------:R-:W-:Y:S02]  /*87e0*/  FMUL.FTZ R0, R0, c[0x0][0x2d0] ;  /* 0x0000b40000007a20 */ /* 0x000fe40000410000 */
[C---:B------:R-:W-:Y:S02]  /*87f0*/  FMUL.FTZ R57, R3.reuse, R109 ;  /* 0x0000006d03397220 */ /* 0x040fe40000410000 */
[C---:B------:R-:W-:Y:S02]  /*8800*/  FMUL.FTZ R8, R3.reuse, R120 ;  /* 0x0000007803087220 */ /* 0x040fe40000410000 */
[----:B------:R-:W-:Y:S01]  /*8810*/  IMAD.MOV.U32 R120, RZ, RZ, R241 ;  /* 0x000000ffff787224 */ /* 0x000fe200078e00f1 */
[----:B------:R-:W3:Y:S01]  /*8820*/  MUFU.EX2 R0, R0 ;  /* 0x0000000000007308 */ /* 0x000ee20000000800 */
[----:B------:R-:W-:Y:S02]  /*8830*/  FMUL.FTZ R56, R3, R108 ;  /* 0x0000006c03387220 */ /* 0x000fe40000410000 */
[----:B------:R-:W-:Y:S01]  /*8840*/  IMAD.MOV.U32 R115, RZ, RZ, R138 ;  /* 0x000000ffff737224 */ /* 0x000fe200078e008a */
[----:B------:R-:W-:Y:S01]  /*8850*/  F2FP.PACK_AB R138, R233, R237 ;  /* 0x000000ede98a723e */ /* 0x000fe200000000ff */
[C---:B------:R-:W-:Y:S02]  /*8860*/  FMUL.FTZ R5, R3.reuse, R117 ;  /* 0x0000007503057220 */ /* 0x040fe40000410000 */
[----:B------:R-:W-:Y:S01]  /*8870*/  FMUL.FTZ R16, R3, R72 ;  /* 0x0000004803107220 */ /* 0x000fe20000410000 */
[----:B------:R-:W-:Y:S01]  /*8880*/  F2FP.PACK_AB R136, R115, R245 ;  /* 0x000000f57388723e */ /* 0x000fe200000000ff */
[C---:B------:R-:W-:Y:S02]  /*8890*/  FMUL.FTZ R17, R3.reuse, R73 ;  /* 0x0000004903117220 */ /* 0x040fe40000410000 */
[C---:B------:R-:W-:Y:S02]  /*88a0*/  FMUL.FTZ R24, R3.reuse, R80 ;  /* 0x0000005003187220 */ /* 0x040fe40000410000 */
[----:B------:R-:W-:Y:S02]  /*88b0*/  FMUL.FTZ R25, R3, R81 ;  /* 0x0000005103197220 */ /* 0x000fe40000410000 */
[----:B--2---:R-:W-:Y:S02]  /*88c0*/  FFMA.FTZ R2, R143, c[0x0][0x2d0], -R140 ;  /* 0x0000b4008f027a23 */ /* 0x004fe4000001088c */
[----:B------:R-:W-:Y:S02]  /*88d0*/  IMAD.MOV.U32 R117, RZ, RZ, R233 ;  /* 0x000000ffff757224 */ /* 0x000fe400078e00e9 */
[----:B------:R2:W4:Y:S01]  /*88e0*/  MUFU.EX2 R242, R2 ;  /* 0x0000000200f27308 */ /* 0x0005220000000800 */
[C---:B------:R-:W-:Y:S02]  /*88f0*/  FMUL.FTZ R33, R3.reuse, R89 ;  /* 0x0000005903217220 */ /* 0x040fe40000410000 */
[C---:B------:R-:W-:Y:S02]  /*8900*/  FMUL.FTZ R32, R3.reuse, R88 ;  /* 0x0000005803207220 */ /* 0x040fe40000410000 */
[C---:B---3--:R-:W-:Y:S02]  /*8910*/  FMUL.FTZ R58, R0.reuse, R110 ;  /* 0x0000006e003a7220 */ /* 0x048fe40000410000 */
[C---:B------:R-:W-:Y:S02]  /*8920*/  FMUL.FTZ R59, R0.reuse, R111 ;  /* 0x0000006f003b7220 */ /* 0x040fe40000410000 */
[C---:B------:R-:W-:Y:S02]  /*8930*/  FMUL.FTZ R6, R0.reuse, R118 ;  /* 0x0000007600067220 */ /* 0x040fe40000410000 */
[C---:B------:R-:W-:Y:S02]  /*8940*/  FMUL.FTZ R7, R0.reuse, R119 ;  /* 0x0000007700077220 */ /* 0x040fe40000410000 */
[----:B------:R-:W-:Y:S02]  /*8950*/  IMAD.MOV.U32 R119, RZ, RZ, R237 ;  /* 0x000000ffff777224 */ /* 0x000fe400078e00ed */
[C---:B------:R-:W-:Y:S02]  /*8960*/  FMUL.FTZ R18, R0.reuse, R74 ;  /* 0x0000004a00127220 */ /* 0x040fe40000410000 */
[C---:B------:R-:W-:Y:S01]  /*8970*/  FMUL.FTZ R19, R0.reuse, R75 ;  /* 0x0000004b00137220 */ /* 0x040fe20000410000 */
[C---:B------:R-:W-:Y:S01]  /*8980*/  HMMA.16816.F32 R4, R136.reuse, R12, R4 ;  /* 0x0000000c8804723c */ /* 0x040fe20000001804 */
[----:B------:R-:W-:Y:S04]  /*8990*/  LDSM.16.MT88.4 R72, [R194+0x3800] ;  /* 0x00380000c248783b */ /* 0x000fe80000004200 */
[----:B------:R-:W-:Y:S02]  /*89a0*/  FMUL.FTZ R10, R0, R122 ;  /* 0x0000007a000a7220 */ /* 0x000fe40000410000 */
[----:B--2---:R-:W-:Y:S02]  /*89b0*/  FFMA.FTZ R2, R144, c[0x0][0x2d0], -R141 ;  /* 0x0000b40090027a23 */ /* 0x004fe4000001088d */
[----:B----4-:R-:W-:Y:S02]  /*89c0*/  IMAD.MOV.U32 R111, RZ, RZ, R242 ;  /* 0x000000ffff6f7224 */ /* 0x010fe400078e00f2 */
[----:B------:R2:W-:Y:S01]  /*89d0*/  MUFU.EX2 R116, R2 ;  /* 0x0000000200747308 */ /* 0x0005e20000000800 */
[C---:B------:R-:W-:Y:S02]  /*89e0*/  FMUL.FTZ R11, R0.reuse, R123 ;  /* 0x0000007b000b7220 */ /* 0x040fe40000410000 */
[C---:B------:R-:W-:Y:S02]  /*89f0*/  FMUL.FTZ R12, R3.reuse, R68 ;  /* 0x00000044030c7220 */ /* 0x040fe40000410000 */
[----:B------:R-:W-:Y:S02]  /*8a00*/  FMUL.FTZ R13, R3, R69 ;  /* 0x00000045030d7220 */ /* 0x000fe40000410000 */
[C---:B------:R-:W-:Y:S01]  /*8a10*/  FMUL.FTZ R26, R0.reuse, R82 ;  /* 0x00000052001a7220 */ /* 0x040fe20000410000 */
[C---:B------:R-:W-:Y:S03]  /*8a20*/  HMMA.16816.F32 R8, R136.reuse, R14, R8 ;  /* 0x0000000e8808723c */ /* 0x040fe60000001808 */
[----:B------:R-:W-:Y:S02]  /*8a30*/  IMAD.MOV.U32 R118, RZ, RZ, R236 ;  /* 0x000000ffff767224 */ /* 0x000fe400078e00ec */
[C---:B------:R-:W-:Y:S02]  /*8a40*/  FMUL.FTZ R27, R0.reuse, R83 ;  /* 0x00000053001b7220 */ /* 0x040fe40000410000 */
[C---:B------:R-:W-:Y:S01]  /*8a50*/  FMUL.FTZ R14, R0.reuse, R70 ;  /* 0x00000046000e7220 */ /* 0x040fe20000410000 */
[----:B------:R-:W-:Y:S01]  /*8a60*/  LDSM.16.MT88.4 R80, [R193+0x800] ;  /* 0x00080000c150783b */ /* 0x000fe20000004200 */
[C---:B------:R-:W-:Y:S03]  /*8a70*/  FMUL.FTZ R15, R0.reuse, R71 ;  /* 0x00000047000f7220 */ /* 0x040fe60000410000 */
[C---:B------:R-:W-:Y:S02]  /*8a80*/  FMUL.FTZ R35, R0.reuse, R91 ;  /* 0x0000005b00237220 */ /* 0x040fe40000410000 */
[----:B------:R-:W-:Y:S02]  /*8a90*/  IMAD.MOV.U32 R122, RZ, RZ, R223 ;  /* 0x000000ffff7a7224 */ /* 0x000fe400078e00df */
[C---:B------:R-:W-:Y:S01]  /*8aa0*/  HMMA.16816.F32 R12, R136.reuse, R20, R12 ;  /* 0x00000014880c723c */ /* 0x040fe2000000180c */
[----:B------:R-:W3:Y:S02]  /*8ab0*/  LDSM.16.MT88.4 R68, [R192+0x3800] ;  /* 0x00380000c044783b */ /* 0x000ee40000004200 */
[--C-:B--2---:R-:W-:Y:S02]  /*8ac0*/  FFMA.FTZ R2, R145, c[0x0][0x2d0], -R141.reuse ;  /* 0x0000b40091027a23 */ /* 0x104fe4000001088d */
[----:B------:R-:W-:Y:S02]  /*8ad0*/  IMAD.MOV.U32 R123, RZ, RZ, R222 ;  /* 0x000000ffff7b7224 */ /* 0x000fe400078e00de */
[----:B------:R2:W4:Y:S01]  /*8ae0*/  MUFU.EX2 R252, R2 ;  /* 0x0000000200fc7308 */ /* 0x0005220000000800 */
[C---:B------:R-:W-:Y:S04]  /*8af0*/  HMMA.16816.F32 R16, R136.reuse, R22, R16 ;  /* 0x000000168810723c */ /* 0x040fe80000001810 */
[C---:B------:R-:W-:Y:S02]  /*8b00*/  FMUL.FTZ R20, R3.reuse, R76 ;  /* 0x0000004c03147220 */ /* 0x040fe40000410000 */
[C---:B------:R-:W-:Y:S02]  /*8b10*/  FMUL.FTZ R21, R3.reuse, R77 ;  /* 0x0000004d03157220 */ /* 0x040fe40000410000 */
[C---:B------:R-:W-:Y:S04]  /*8b20*/  FMUL.FTZ R22, R0.reuse, R78 ;  /* 0x0000004e00167220 */ /* 0x040fe80000410000 */
[----:B------:R-:W-:Y:S02]  /*8b30*/  FMUL.FTZ R23, R0, R79 ;  /* 0x0000004f00177220 */ /* 0x000fe40000410000 */
[----:B------:R-:W2:Y:S01]  /*8b40*/  LDSM.16.MT88.4 R76, [R191+0x800] ;  /* 0x00080000bf4c783b */ /* 0x000ea20000004200 */
[--C-:B------:R-:W-:Y:S02]  /*8b50*/  FFMA.FTZ R89, R234, c[0x0][0x2d0], -R140.reuse ;  /* 0x0000b400ea597a23 */ /* 0x100fe4000001088c */
[----:B------:R-:W-:Y:S02]  /*8b60*/  FMUL.FTZ R34, R0, R90 ;  /* 0x0000005a00227220 */ /* 0x000fe40000410000 */
[C---:B------:R-:W-:Y:S03]  /*8b70*/  HMMA.16816.F32 R20, R136.reuse, R28, R20 ;  /* 0x0000001c8814723c */ /* 0x040fe60000001814 */
[--C-:B------:R-:W-:Y:S02]  /*8b80*/  FFMA.FTZ R90, R232, c[0x0][0x2d0], -R140.reuse ;  /* 0x0000b400e85a7a23 */ /* 0x100fe4000001088c */
[--C-:B--2---:R-:W-:Y:S02]  /*8b90*/  FFMA.FTZ R2, R146, c[0x0][0x2d0], -R140.reuse ;  /* 0x0000b40092027a23 */ /* 0x104fe4000001088c */
[C---:B------:R-:W-:Y:S01]  /*8ba0*/  FMUL.FTZ R28, R3.reuse, R84 ;  /* 0x00000054031c7220 */ /* 0x040fe20000410000 */
[C---:B------:R-:W-:Y:S01]  /*8bb0*/  HMMA.16816.F32 R24, R136.reuse, R30, R24 ;  /* 0x0000001e8818723c */ /* 0x040fe20000001818 */
[----:B------:R2:W-:Y:S03]  /*8bc0*/  MUFU.EX2 R251, R2 ;  /* 0x0000000200fb7308 */ /* 0x0005e60000000800 */
[C---:B------:R-:W-:Y:S02]  /*8bd0*/  FMUL.FTZ R29, R3.reuse, R85 ;  /* 0x00000055031d7220 */ /* 0x040fe40000410000 */
[----:B------:R-:W-:Y:S02]  /*8be0*/  FMUL.FTZ R40, R3, R96 ;  /* 0x0000006003287220 */ /* 0x000fe40000410000 */
[C---:B------:R-:W-:Y:S04]  /*8bf0*/  FMUL.FTZ R30, R0.reuse, R86 ;  /* 0x00000056001e7220 */ /* 0x040fe80000410000 */
[----:B------:R-:W-:Y:S02]  /*8c00*/  FMUL.FTZ R31, R0, R87 ;  /* 0x00000057001f7220 */ /* 0x000fe40000410000 */
[----:B------:R-:W1:Y:S01]  /*8c10*/  LDSM.16.MT88.4 R84, [R192+0x800] ;  /* 0x00080000c054783b */ /* 0x000e620000004200 */
[--C-:B------:R-:W-:Y:S02]  /*8c20*/  FFMA.FTZ R96, R123, c[0x0][0x2d0], -R141.reuse ;  /* 0x0000b4007b607a23 */ /* 0x100fe4000001088d */
[----:B------:R-:W-:Y:S02]  /*8c30*/  FMUL.FTZ R41, R3, R97 ;  /* 0x0000006103297220 */ /* 0x000fe40000410000 */
[C---:B------:R-:W-:Y:S01]  /*8c40*/  HMMA.16816.F32 R28, R136.reuse, R36, R28 ;  /* 0x00000024881c723c */ /* 0x040fe2000000181c */
[----:B------:R-:W-:Y:S02]  /*8c50*/  MUFU.EX2 R143, R96 ;  /* 0x00000060008f7308 */ /* 0x000fe40000000800 */
[--C-:B------:R-:W-:Y:S02]  /*8c60*/  FFMA.FTZ R97, R122, c[0x0][0x2d0], -R141.reuse ;  /* 0x0000b4007a617a23 */ /* 0x100fe4000001088d */
[C---:B------:R-:W-:Y:S02]  /*8c70*/  FMUL.FTZ R42, R0.reuse, R98 ;  /* 0x00000062002a7220 */ /* 0x040fe40000410000 */
[--C-:B--2---:R-:W-:Y:S01]  /*8c80*/  FFMA.FTZ R2, R147, c[0x0][0x2d0], -R140.reuse ;  /* 0x0000b40093027a23 */ /* 0x104fe2000001088c */
[C---:B------:R-:W-:Y:S03]  /*8c90*/  HMMA.16816.F32 R32, R136.reuse, R38, R32 ;  /* 0x000000268820723c */ /* 0x040fe60000001820 */
[----:B------:R2:W-:Y:S01]  /*8ca0*/  MUFU.EX2 R248, R2 ;  /* 0x0000000200f87308 */ /* 0x0005e20000000800 */
[C---:B------:R-:W-:Y:S02]  /*8cb0*/  FMUL.FTZ R36, R3.reuse, R92 ;  /* 0x0000005c03247220 */ /* 0x040fe40000410000 */
[----:B------:R-:W-:Y:S01]  /*8cc0*/  FMUL.FTZ R37, R3, R93 ;  /* 0x0000005d03257220 */ /* 0x000fe20000410000 */
[----:B------:R-:W5:Y:S01]  /*8cd0*/  LDL.LU R92, [R1+0x20] ;  /* 0x00002000015c7983 */ /* 0x000f620000300800 */
[C---:B------:R-:W-:Y:S03]  /*8ce0*/  FMUL.FTZ R38, R0.reuse, R94 ;  /* 0x0000005e00267220 */ /* 0x040fe60000410000 */
[----:B------:R-:W5:Y:S01]  /*8cf0*/  LDL.LU R91, [R1+0x24] ;  /* 0x00002400015b7983 */ /* 0x000f620000300800 */
[C---:B------:R-:W-:Y:S02]  /*8d00*/  FMUL.FTZ R39, R0.reuse, R95 ;  /* 0x0000005f00277220 */ /* 0x040fe40000410000 */
[----:B------:R-:W-:Y:S02]  /*8d10*/  FMUL.FTZ R43, R0, R99 ;  /* 0x00000063002b7220 */ /* 0x000fe40000410000 */
[--C-:B------:R-:W-:Y:S02]  /*8d20*/  FFMA.FTZ R99, R231, c[0x0][0x2d0], -R140.reuse ;  /* 0x0000b400e7637a23 */ /* 0x100fe4000001088c */
[C---:B------:R-:W-:Y:S01]  /*8d30*/  FMUL.FTZ R48, R3.reuse, R100 ;  /* 0x0000006403307220 */ /* 0x040fe20000410000 */
[C---:B------:R-:W-:Y:S01]  /*8d40*/  HMMA.16816.F32 R36, R136.reuse, R44, R36 ;  /* 0x0000002c8824723c */ /* 0x040fe20000001824 */
[----:B------:R-:W-:Y:S02]  /*8d50*/  MUFU.EX2 R145, R99 ;  /* 0x0000006300917308 */ /* 0x000fe40000000800 */
[--C-:B------:R-:W-:Y:S02]  /*8d60*/  FFMA.FTZ R100, R230, c[0x0][0x2d0], -R140.reuse ;  /* 0x0000b400e6647a23 */ /* 0x100fe4000001088c */
[----:B------:R-:W-:Y:S02]  /*8d70*/  FMUL.FTZ R49, R3, R101 ;  /* 0x0000006503317220 */ /* 0x000fe40000410000 */
[----:B------:R-:W-:Y:S01]  /*8d80*/  FFMA.FTZ R101, R229, c[0x0][0x2d0], -R140 ;  /* 0x0000b400e5657a23 */ /* 0x000fe2000001088c */
[C---:B------:R-:W-:Y:S03]  /*8d90*/  HMMA.16816.F32 R40, R136.reuse, R46, R40 ;  /* 0x0000002e8828723c */ /* 0x040fe60000001828 */
[----:B------:R-:W-:Y:S01]  /*8da0*/  MUFU.EX2 R146, R100 ;  /* 0x0000006400927308 */ /* 0x000fe20000000800 */
[----:B--2---:R-:W-:Y:S02]  /*8db0*/  FFMA.FTZ R2, R148, c[0x0][0x2d0], -R141 ;  /* 0x0000b40094027a23 */ /* 0x004fe4000001088d */
[C---:B------:R-:W-:Y:S02]  /*8dc0*/  FMUL.FTZ R44, R3.reuse, R124 ;  /* 0x0000007c032c7220 */ /* 0x040fe40000410000 */
[C---:B------:R-:W-:Y:S04]  /*8dd0*/  FMUL.FTZ R46, R0.reuse, R126 ;  /* 0x0000007e002e7220 */ /* 0x040fe80000410000 */
[C---:B------:R-:W-:Y:S01]  /*8de0*/  FMUL.FTZ R47, R0.reuse, R127 ;  /* 0x0000007f002f7220 */ /* 0x040fe20000410000 */
[----:B------:R2:W-:Y:S01]  /*8df0*/  MUFU.EX2 R110, R2 ;  /* 0x00000002006e7308 */ /* 0x0005e20000000800 */
[C---:B------:R-:W-:Y:S02]  /*8e00*/  FMUL.FTZ R45, R3.reuse, R125 ;  /* 0x0000007d032d7220 */ /* 0x040fe40000410000 */
[C---:B------:R-:W-:Y:S02]  /*8e10*/  FMUL.FTZ R50, R0.reuse, R102 ;  /* 0x0000006600327220 */ /* 0x040fe40000410000 */
[----:B------:R-:W-:Y:S02]  /*8e20*/  IMAD.MOV.U32 R102, RZ, RZ, R120 ;  /* 0x000000ffff667224 */ /* 0x000fe400078e0078 */
[C---:B------:R-:W-:Y:S01]  /*8e30*/  FMUL.FTZ R51, R0.reuse, R103 ;  /* 0x0000006700337220 */ /* 0x040fe20000410000 */
[C---:B------:R-:W-:Y:S03]  /*8e40*/  HMMA.16816.F32 R44, R136.reuse, R52, R44 ;  /* 0x00000034882c723c */ /* 0x040fe6000000182c */
[----:B------:R-:W-:Y:S02]  /*8e50*/  IMAD.MOV.U32 R103, RZ, RZ, R115 ;  /* 0x000000ffff677224 */ /* 0x000fe400078e0073 */
[----:B------:R-:W-:Y:S02]  /*8e60*/  IMAD.MOV.U32 R142, RZ, RZ, R218 ;  /* 0x000000ffff8e7224 */ /* 0x000fe400078e00da */
[C---:B------:R-:W-:Y:S01]  /*8e70*/  FMUL.FTZ R60, R3.reuse, R60 ;  /* 0x0000003c033c7220 */ /* 0x040fe20000410000 */
[C---:B------:R-:W-:Y:S04]  /*8e80*/  HMMA.16816.F32 R48, R136.reuse, R54, R48 ;  /* 0x000000368830723c */ /* 0x040fe80000001830 */
[C---:B------:R-:W-:Y:S02]  /*8e90*/  FMUL.FTZ R52, R3.reuse, R104 ;  /* 0x0000006803347220 */ /* 0x040fe40000410000 */
[----:B------:R-:W-:Y:S02]  /*8ea0*/  FMUL.FTZ R53, R3, R105 ;  /* 0x0000006903357220 */ /* 0x000fe40000410000 */
[--C-:B--2---:R-:W-:Y:S04]  /*8eb0*/  FFMA.FTZ R2, R149, c[0x0][0x2d0], -R141.reuse ;  /* 0x0000b40095027a23 */ /* 0x104fe8000001088d */
[----:B------:R2:W1:Y:S01]  /*8ec0*/  MUFU.EX2 R109, R2 ;  /* 0x00000002006d7308 */ /* 0x0004620000000800 */
[C---:B------:R-:W-:Y:S02]  /*8ed0*/  FMUL.FTZ R54, R0.reuse, R106 ;  /* 0x0000006a00367220 */ /* 0x040fe40000410000 */
[C---:B------:R-:W-:Y:S02]  /*8ee0*/  FMUL.FTZ R55, R0.reuse, R107 ;  /* 0x0000006b00377220 */ /* 0x040fe40000410000 */
[C---:B------:R-:W-:Y:S02]  /*8ef0*/  FMUL.FTZ R61, R3.reuse, R61 ;  /* 0x0000003d033d7220 */ /* 0x040fe40000410000 */
[C---:B------:R-:W-:Y:S02]  /*8f00*/  FMUL.FTZ R62, R0.reuse, R62 ;  /* 0x0000003e003e7220 */ /* 0x040fe40000410000 */
[C---:B------:R-:W-:Y:S01]  /*8f10*/  FMUL.FTZ R63, R0.reuse, R63 ;  /* 0x0000003f003f7220 */ /* 0x040fe20000410000 */
[C---:B---3--:R-:W-:Y:S03]  /*8f20*/  HMMA.16816.F32 R52, R136.reuse, R68, R52 ;  /* 0x000000448834723c */ /* 0x048fe60000001834 */
[C---:B------:R-:W-:Y:S02]  /*8f30*/  FMUL.FTZ R64, R3.reuse, R64 ;  /* 0x0000004003407220 */ /* 0x040fe40000410000 */
[----:B------:R-:W-:Y:S02]  /*8f40*/  FMUL.FTZ R65, R3, R65 ;  /* 0x0000004103417220 */ /* 0x000fe40000410000 */
[----:B------:R-:W-:Y:S01]  /*8f50*/  F2FP.PACK_AB R68, R111, R121 ;  /* 0x000000796f44723e */ /* 0x000fe200000000ff */
[C---:B------:R-:W-:Y:S04]  /*8f60*/  HMMA.16816.F32 R56, R136.reuse, R70, R56 ;  /* 0x000000468838723c */ /* 0x040fe80000001838 */
[----:B------:R-:W-:Y:S01]  /*8f70*/  FMUL.FTZ R66, R0, R66 ;  /* 0x0000004200427220 */ /* 0x000fe20000410000 */
[----:B----4-:R-:W-:Y:S01]  /*8f80*/  F2FP.PACK_AB R69, R252, R116 ;  /* 0x00000074fc45723e */ /* 0x010fe200000000ff */
[--C-:B--2---:R-:W-:Y:S01]  /*8f90*/  FFMA.FTZ R2, R151, c[0x0][0x2d0], -R140.reuse ;  /* 0x0000b40097027a23 */ /* 0x104fe2000001088c */
[----:B-1----:R-:W-:Y:S01]  /*8fa0*/  F2FP.PACK_AB R71, R109, R110 ;  /* 0x0000006e6d47723e */ /* 0x002fe200000000ff */
[C---:B------:R-:W-:Y:S01]  /*8fb0*/  HMMA.16816.F32 R60, R136.reuse, R72, R60 ;  /* 0x00000048883c723c */ /* 0x040fe2000000183c */
[----:B------:R-:W-:Y:S03]  /*8fc0*/  MUFU.EX2 R151, R90 ;  /* 0x0000005a00977308 */ /* 0x000fe60000000800 */
[----:B------:R-:W-:Y:S01]  /*8fd0*/  FMUL.FTZ R67, R0, R67 ;  /* 0x0000004300437220 */ /* 0x000fe20000410000 */
[----:B------:R-:W-:Y:S01]  /*8fe0*/  F2FP.PACK_AB R70, R248, R251 ;  /* 0x000000fbf846723e */ /* 0x000fe200000000ff */
[--C-:B------:R-:W-:Y:S05]  /*8ff0*/  FFMA.FTZ R88, R225, c[0x0][0x2d0], -R141.reuse ;  /* 0x0000b400e1587a23 */ /* 0x100fea000001088d */
[----:B------:R-:W-:Y:S01]  /*9000*/  HMMA.16816.F32 R64, R136, R74, R64 ;  /* 0x0000004a8840723c */ /* 0x000fe20000001840 */
[----:B------:R1:W-:Y:S01]  /*9010*/  MUFU.EX2 R242, R2 ;  /* 0x0000000200f27308 */ /* 0x0003e20000000800 */
[----:B------:R-:W2:Y:S05]  /*9020*/  LDSM.16.MT88.4 R72, [R194+0x800] ;  /* 0x00080000c248783b */ /* 0x000eaa0000004200 */
[----:B------:R-:W-:Y:S01]  /*9030*/  F2FP.PACK_AB R136, R146, R145 ;  /* 0x000000919288723e */ /* 0x000fe200000000ff */
[C---:B------:R-:W-:Y:S03]  /*9040*/  HMMA.16816.F32 R4, R68.reuse, R76, R4 ;  /* 0x0000004c4404723c */ /* 0x040fe60000001804 */
[----:B------:R3:W-:Y:S05]  /*9050*/  MUFU.EX2 R105, R88 ;  /* 0x0000005800697308 */ /* 0x0007ea0000000800 */
[C---:B------:R-:W-:Y:S01]  /*9060*/  HMMA.16816.F32 R8, R68.reuse, R78, R8 ;  /* 0x0000004e4408723c */ /* 0x040fe20000001808 */
[----:B------:R-:W4:Y:S07]  /*9070*/  LDSM.16.MT88.4 R76, [R191+0x4000] ;  /* 0x00400000bf4c783b */ /* 0x000f2e0000004200 */
[C---:B------:R-:W-:Y:S04]  /*9080*/  HMMA.16816.F32 R12, R68.reuse, R80, R12 ;  /* 0x00000050440c723c */ /* 0x040fe8000000180c */
[--C-:B-1----:R-:W-:Y:S04]  /*9090*/  FFMA.FTZ R2, R150, c[0x0][0x2d0], -R140.reuse ;  /* 0x0000b40096027a23 */ /* 0x102fe8000001088c */
[C---:B------:R-:W-:Y:S01]  /*90a0*/  HMMA.16816.F32 R16, R68.reuse, R82, R16 ;  /* 0x000000524410723c */ /* 0x040fe20000001810 */
[----:B------:R1:W1:Y:S01]  /*90b0*/  MUFU.EX2 R241, R2 ;  /* 0x0000000200f17308 */ /* 0x0002620000000800 */
[----:B------:R-:W4:Y:S02]  /*90c0*/  LDSM.16.MT88.4 R80, [R193+0x4000] ;  /* 0x00400000c150783b */ /* 0x000f240000004200 */
[--C-:B---3--:R-:W-:Y:S04]  /*90d0*/  FFMA.FTZ R88, R238, c[0x0][0x2d0], -R140.reuse ;  /* 0x0000b400ee587a23 */ /* 0x108fe8000001088c */
[C---:B------:R-:W-:Y:S08]  /*90e0*/  HMMA.16816.F32 R20, R68.reuse, R84, R20 ;  /* 0x000000544414723c */ /* 0x040ff00000001814 */
[C---:B------:R-:W-:Y:S01]  /*90f0*/  HMMA.16816.F32 R24, R68.reuse, R86, R24 ;  /* 0x000000564418723c */ /* 0x040fe20000001818 */
[----:B------:R-:W3:Y:S07]  /*9100*/  LDSM.16.MT88.4 R84, [R192+0x4000] ;  /* 0x00400000c054783b */ /* 0x000eee0000004200 */
[C---:B--2---:R-:W-:Y:S04]  /*9110*/  HMMA.16816.F32 R28, R68.reuse, R72, R28 ;  /* 0x00000048441c723c */ /* 0x044fe8000000181c */
[--C-:B-1----:R-:W-:Y:S02]  /*9120*/  FFMA.FTZ R2, R152, c[0x0][0x2d0], -R141.reuse ;  /* 0x0000b40098027a23 */ /* 0x102fe4000001088d */
[----:B------:R-:W-:Y:S02]  /*9130*/  MUFU.EX2 R152, R89 ;  /* 0x0000005900987308 */ /* 0x000fe40000000800 */
[C---:B------:R-:W-:Y:S01]  /*9140*/  HMMA.16816.F32 R32, R68.reuse, R74, R32 ;  /* 0x0000004a4420723c */ /* 0x040fe20000001820 */
[----:B------:R-:W1:Y:S07]  /*9150*/  LDSM.16.MT88.4 R72, [R194+0x4000] ;  /* 0x00400000c248783b */ /* 0x000e6e0000004200 */
[C---:B----4-:R-:W-:Y:S01]  /*9160*/  HMMA.16816.F32 R36, R68.reuse, R76, R36 ;  /* 0x0000004c4424723c */ /* 0x050fe20000001824 */
[----:B------:R2:W-:Y:S07]  /*9170*/  MUFU.EX2 R108, R2 ;  /* 0x00000002006c7308 */ /* 0x0005ee0000000800 */
[C---:B------:R-:W-:Y:S01]  /*9180*/  HMMA.16816.F32 R40, R68.reuse, R78, R40 ;  /* 0x0000004e4428723c */ /* 0x040fe20000001828 */
[----:B------:R-:W4:Y:S07]  /*9190*/  LDSM.16.MT88.4 R76, [R191+0x1000] ;  /* 0x00100000bf4c783b */ /* 0x000f2e0000004200 */
[C---:B------:R-:W-:Y:S08]  /*91a0*/  HMMA.16816.F32 R44, R68.reuse, R80, R44 ;  /* 0x00000050442c723c */ /* 0x040ff0000000182c */
[C---:B------:R-:W-:Y:S01]  /*91b0*/  HMMA.16816.F32 R48, R68.reuse, R82, R48 ;  /* 0x000000524430723c */ /* 0x040fe20000001830 */
[----:B------:R-:W4:Y:S03]  /*91c0*/  LDSM.16.MT88.4 R80, [R193+0x1000] ;  /* 0x00100000c150783b */ /* 0x000f260000004200 */
[--C-:B--2---:R-:W-:Y:S02]  /*91d0*/  FFMA.FTZ R2, R153, c[0x0][0x2d0], -R141.reuse ;  /* 0x0000b40099027a23 */ /* 0x104fe4000001088d */
[----:B------:R-:W-:Y:S02]  /*91e0*/  MUFU.EX2 R153, R88 ;  /* 0x0000005800997308 */ /* 0x000fe40000000800 */
[C---:B---3--:R-:W-:Y:S08]  /*91f0*/  HMMA.16816.F32 R52, R68.reuse, R84, R52 ;  /* 0x000000544434723c */ /* 0x048ff00000001834 */
[C---:B------:R-:W-:Y:S01]  /*9200*/  HMMA.16816.F32 R56, R68.reuse, R86, R56 ;  /* 0x000000564438723c */ /* 0x040fe20000001838 */
[----:B------:R2:W3:Y:S01]  /*9210*/  MUFU.EX2 R237, R2 ;  /* 0x0000000200ed7308 */ /* 0x0004e20000000800 */
[----:B------:R-:W4:Y:S06]  /*9220*/  LDSM.16.MT88.4 R84, [R192+0x1000] ;  /* 0x00100000c054783b */ /* 0x000f2c0000004200 */
[C---:B-1----:R-:W-:Y:S08]  /*9230*/  HMMA.16816.F32 R60, R68.reuse, R72, R60 ;  /* 0x00000048443c723c */ /* 0x042ff0000000183c */
[----:B------:R-:W-:Y:S01]  /*9240*/  HMMA.16816.F32 R64, R68, R74, R64 ;  /* 0x0000004a4440723c */ /* 0x000fe20000001840 */
[----:B------:R-:W1:Y:S06]  /*9250*/  LDSM.16.MT88.4 R72, [R194+0x1000] ;  /* 0x00100000c248783b */ /* 0x000e6c0000004200 */
[----:B------:R-:W-:Y:S01]  /*9260*/  F2FP.PACK_AB R68, R241, R242 ;  /* 0x000000f2f144723e */ /* 0x000fe200000000ff */
[--C-:B--2---:R-:W-:Y:S01]  /*9270*/  FFMA.FTZ R2, R154, c[0x0][0x2d0], -R140.reuse ;  /* 0x0000b4009a027a23 */ /* 0x104fe2000001088c */
[----:B---3--:R-:W-:Y:S03]  /*9280*/  F2FP.PACK_AB R69, R237, R108 ;  /* 0x0000006ced45723e */ /* 0x008fe600000000ff */
[----:B------:R2:W-:Y:S02]  /*9290*/  MUFU.EX2 R236, R2 ;  /* 0x0000000200ec7308 */ /* 0x0005e40000000800 */
[----:B--2---:R-:W-:Y:S08]  /*92a0*/  FFMA.FTZ R2, R155, c[0x0][0x2d0], -R140 ;  /* 0x0000b4009b027a23 */ /* 0x004ff0000001088c */
[----:B------:R2:W3:Y:S02]  /*92b0*/  MUFU.EX2 R233, R2 ;  /* 0x0000000200e97308 */ /* 0x0004e40000000800 */
[----:B--2---:R-:W-:Y:S01]  /*92c0*/  FFMA.FTZ R2, R156, c[0x0][0x2d0], -R141 ;  /* 0x0000b4009c027a23 */ /* 0x004fe2000001088d */
[----:B---3--:R-:W-:Y:S07]  /*92d0*/  F2FP.PACK_AB R70, R233, R236 ;  /* 0x000000ece946723e */ /* 0x008fee00000000ff */
[----:B------:R2:W3:Y:S01]  /*92e0*/  MUFU.EX2 R223, R2 ;  /* 0x0000000200df7308 */ /* 0x0004e20000000800 */
[----:B-----5:R-:W-:Y:S02]  /*92f0*/  FFMA.FTZ R0, R0, R92, R244 ;  /* 0x0000005c00007223 */ /* 0x020fe400000100f4 */
[----:B------:R-:W-:Y:S01]  /*9300*/  LDSM.16.MT88.4 R92, [R193+0x6000] ;  /* 0x00600000c15c783b */ /* 0x000fe20000004200 */
[----:B------:R-:W-:Y:S02]  /*9310*/  FFMA.FTZ R98, R3, R91, R245 ;  /* 0x0000005b03627223 */ /* 0x000fe400000100f5 */
[----:B------:R-:W-:Y:S05]  /*9320*/  FADD.FTZ R0, R247, R0 ;  /* 0x00000000f7007221 */ /* 0x000fea0000010000 */
[----:B------:R-:W-:Y:S01]  /*9330*/  LDSM.16.MT88.4 R88, [R191+0x6000] ;  /* 0x00600000bf58783b */ /* 0x000fe20000004200 */
[----:B------:R-:W-:Y:S04]  /*9340*/  FADD.FTZ R0, R102, R0 ;  /* 0x0000000066007221 */ /* 0x000fe80000010000 */
[----:B------:R-:W-:Y:S02]  /*9350*/  FADD.FTZ R0, R118, R0 ;  /* 0x0000000076007221 */ /* 0x000fe40000010000 */
[--C-:B--2---:R-:W-:Y:S02]  /*9360*/  FFMA.FTZ R2, R157, c[0x0][0x2d0], -R141.reuse ;  /* 0x0000b4009d027a23 */ /* 0x104fe4000001088d */
[----:B------:R-:W-:Y:S02]  /*9370*/  FADD.FTZ R0, R116, R0 ;  /* 0x0000000074007221 */ /* 0x000fe40000010000 */
[----:B------:R2:W5:Y:S02]  /*9380*/  MUFU.EX2 R222, R2 ;  /* 0x0000000200de7308 */ /* 0x0005640000000800 */
[----:B------:R-:W-:Y:S04]  /*9390*/  FADD.FTZ R0, R252, R0 ;  /* 0x00000000fc007221 */ /* 0x000fe80000010000 */
[----:B------:R-:W-:Y:S04]  /*93a0*/  FADD.FTZ R0, R110, R0 ;  /* 0x000000006e007221 */ /* 0x000fe80000010000 */
[----:B------:R-:W-:Y:S04]  /*93b0*/  FADD.FTZ R0, R109, R0 ;  /* 0x000000006d007221 */ /* 0x000fe80000010000 */
[----:B------:R-:W-:Y:S04]  /*93c0*/  FADD.FTZ R0, R108, R0 ;  /* 0x000000006c007221 */ /* 0x000fe80000010000 */
[----:B------:R-:W-:Y:S04]  /*93d0*/  FADD.FTZ R0, R237, R0 ;  /* 0x00000000ed007221 */ /* 0x000fe80000010000 */
[----:B---3--:R-:W-:Y:S02]  /*93e0*/  FADD.FTZ R0, R223, R0 ;  /* 0x00000000df007221 */ /* 0x008fe40000010000 */
[----:B--2---:R-:W-:Y:S01]  /*93f0*/  FFMA.FTZ R2, R158, c[0x0][0x2d0], -R140 ;  /* 0x0000b4009e027a23 */ /* 0x004fe2000001088c */
[C---:B-----5:R-:W-:Y:S01]  /*9400*/  F2FP.PACK_AB R71, R222.reuse, R223 ;  /* 0x000000dfde47723e */ /* 0x060fe200000000ff */
[----:B------:R-:W-:Y:S02]  /*9410*/  FADD.FTZ R0, R222, R0 ;  /* 0x00000000de007221 */ /* 0x000fe40000010000 */
[----:B------:R2:W-:Y:S04]  /*9420*/  MUFU.EX2 R218, R2 ;  /* 0x0000000200da7308 */ /* 0x0005e80000000800 */
[C---:B----4-:R-:W-:Y:S08]  /*9430*/  HMMA.16816.F32 R4, R68.reuse, R76, R4 ;  /* 0x0000004c4404723c */ /* 0x050ff00000001804 */
[C---:B------:R-:W-:Y:S01]  /*9440*/  HMMA.16816.F32 R8, R68.reuse, R78, R8 ;  /* 0x0000004e4408723c */ /* 0x040fe20000001808 */
[----:B------:R-:W3:Y:S07]  /*9450*/  LDSM.16.MT88.4 R76, [R191+0x4800] ;  /* 0x00480000bf4c783b */ /* 0x000eee0000004200 */
[C---:B------:R-:W-:Y:S04]  /*9460*/  HMMA.16816.F32 R12, R68.reuse, R80, R12 ;  /* 0x00000050440c723c */ /* 0x040fe8000000180c */
[----:B--2---:R-:W-:Y:S04]  /*9470*/  FFMA.FTZ R2, R159, c[0x0][0x2d0], -R140 ;  /* 0x0000b4009f027a23 */ /* 0x004fe8000001088c */
[C---:B------:R-:W-:Y:S01]  /*9480*/  HMMA.16816.F32 R16, R68.reuse, R82, R16 ;  /* 0x000000524410723c */ /* 0x040fe20000001810 */
[----:B------:R2:W-:Y:S01]  /*9490*/  MUFU.EX2 R127, R2 ;  /* 0x00000002007f7308 */ /* 0x0005e20000000800 */
[----:B------:R-:W4:Y:S06]  /*94a0*/  LDSM.16.MT88.4 R80, [R193+0x4800] ;  /* 0x00480000c150783b */ /* 0x000f2c0000004200 */
[C---:B------:R-:W-:Y:S08]  /*94b0*/  HMMA.16816.F32 R20, R68.reuse, R84, R20 ;  /* 0x000000544414723c */ /* 0x040ff00000001814 */
[C---:B------:R-:W-:Y:S01]  /*94c0*/  HMMA.16816.F32 R24, R68.reuse, R86, R24 ;  /* 0x000000564418723c */ /* 0x040fe20000001818 */
[----:B------:R-:W5:Y:S07]  /*94d0*/  LDSM.16.MT88.4 R84, [R192+0x4800] ;  /* 0x00480000c054783b */ /* 0x000f6e0000004200 */
[C---:B-1----:R-:W-:Y:S04]  /*94e0*/  HMMA.16816.F32 R28, R68.reuse, R72, R28 ;  /* 0x00000048441c723c */ /* 0x042fe8000000181c */
[--C-:B--2---:R-:W-:Y:S04]  /*94f0*/  FFMA.FTZ R2, R160, c[0x0][0x2d0], -R141.reuse ;  /* 0x0000b400a0027a23 */ /* 0x104fe8000001088d */
[C---:B------:R-:W-:Y:S01]  /*9500*/  HMMA.16816.F32 R32, R68.reuse, R74, R32 ;  /* 0x0000004a4420723c */ /* 0x040fe20000001820 */
[----:B------:R1:W2:Y:S01]  /*9510*/  MUFU.EX2 R125, R2 ;  /* 0x00000002007d7308 */ /* 0x0002a20000000800 */
[----:B------:R-:W5:Y:S06]  /*9520*/  LDSM.16.MT88.4 R72, [R194+0x4800] ;  /* 0x00480000c248783b */ /* 0x000f6c0000004200 */
[C---:B---3--:R-:W-:Y:S08]  /*9530*/  HMMA.16816.F32 R36, R68.reuse, R76, R36 ;  /* 0x0000004c4424723c */ /* 0x048ff00000001824 */
[C---:B------:R-:W-:Y:S01]  /*9540*/  HMMA.16816.F32 R40, R68.reuse, R78, R40 ;  /* 0x0000004e4428723c */ /* 0x040fe20000001828 */
[----:B------:R-:W3:Y:S07]  /*9550*/  LDSM.16.MT88.4 R76, [R191+0x1800] ;  /* 0x00180000bf4c783b */ /* 0x000eee0000004200 */
[C---:B----4-:R-:W-:Y:S04]  /*9560*/  HMMA.16816.F32 R44, R68.reuse, R80, R44 ;  /* 0x00000050442c723c */ /* 0x050fe8000000182c */
[----:B-1----:R-:W-:Y:S02]  /*9570*/  FFMA.FTZ R2, R163, c[0x0][0x2d0], -R141 ;  /* 0x0000b400a3027a23 */ /* 0x002fe4000001088d */
[----:B------:R-:W-:Y:S02]  /*9580*/  IMAD.MOV.U32 R163, RZ, RZ, R121 ;  /* 0x000000ffffa37224 */ /* 0x000fe400078e0079 */
[C---:B------:R-:W-:Y:S01]  /*9590*/  HMMA.16816.F32 R48, R68.reuse, R82, R48 ;  /* 0x000000524430723c */ /* 0x040fe20000001830 */
[----:B------:R1:W4:Y:S01]  /*95a0*/  MUFU.EX2 R126, R2 ;  /* 0x00000002007e7308 */ /* 0x0003220000000800 */
[----:B------:R-:W3:Y:S02]  /*95b0*/  LDSM.16.MT88.4 R80, [R193+0x1800] ;  /* 0x00180000c150783b */ /* 0x000ee40000004200 */
[----:B--2---:R-:W-:Y:S04]  /*95c0*/  FADD.FTZ R0, R125, R0 ;  /* 0x000000007d007221 */ /* 0x004fe80000010000 */
[C---:B-----5:R-:W-:Y:S02]  /*95d0*/  HMMA.16816.F32 R52, R68.reuse, R84, R52 ;  /* 0x000000544434723c */ /* 0x060fe40000001834 */
[----:B------:R-:W-:Y:S06]  /*95e0*/  LDSM.16.MT88.4 R120, [R191+0x3000] ;  /* 0x00300000bf78783b */ /* 0x000fec0000004200 */
[C---:B------:R-:W-:Y:S02]  /*95f0*/  HMMA.16816.F32 R56, R68.reuse, R86, R56 ;  /* 0x000000564438723c */ /* 0x040fe40000001838 */
[----:B------:R-:W2:Y:S06]  /*9600*/  LDSM.16.MT88.4 R84, [R192+0x1800] ;  /* 0x00180000c054783b */ /* 0x000eac0000004200 */
[C---:B------:R-:W-:Y:S04]  /*9610*/  HMMA.16816.F32 R60, R68.reuse, R72, R60 ;  /* 0x00000048443c723c */ /* 0x040fe8000000183c */
[----:B-1----:R-:W-:Y:S02]  /*9620*/  FFMA.FTZ R2, R161, c[0x0][0x2d0], -R140 ;  /* 0x0000b400a1027a23 */ /* 0x002fe4000001088c */
[C---:B----4-:R-:W-:Y:S02]  /*9630*/  FADD.FTZ R0, R126.reuse, R0 ;  /* 0x000000007e007221 */ /* 0x050fe40000010000 */
[----:B------:R-:W-:Y:S01]  /*9640*/  HMMA.16816.F32 R64, R68, R74, R64 ;  /* 0x0000004a4440723c */ /* 0x000fe20000001840 */
[----:B------:R1:W-:Y:S01]  /*9650*/  MUFU.EX2 R161, R2 ;  /* 0x0000000200a17308 */ /* 0x0003e20000000800 */
[----:B------:R-:W4:Y:S05]  /*9660*/  LDSM.16.MT88.4 R72, [R194+0x1800] ;  /* 0x00180000c248783b */ /* 0x000f2a0000004200 */
[----:B------:R-:W-:Y:S02]  /*9670*/  F2FP.PACK_AB R68, R127, R218 ;  /* 0x000000da7f44723e */ /* 0x000fe400000000ff */
[----:B------:R-:W-:Y:S03]  /*9680*/  F2FP.PACK_AB R69, R126, R125 ;  /* 0x0000007d7e45723e */ /* 0x000fe600000000ff */
[----:B-1----:R-:W-:Y:S04]  /*9690*/  FFMA.FTZ R2, R162, c[0x0][0x2d0], -R140 ;  /* 0x0000b400a2027a23 */ /* 0x002fe8000001088c */
[----:B------:R1:W5:Y:S02]  /*96a0*/  MUFU.EX2 R160, R2 ;  /* 0x0000000200a07308 */ /* 0x0003640000000800 */
[--C-:B-1----:R-:W-:Y:S01]  /*96b0*/  FFMA.FTZ R2, R215, c[0x0][0x2d0], -R141.reuse ;  /* 0x0000b400d7027a23 */ /* 0x102fe2000001088d */
[----:B-----5:R-:W-:Y:S07]  /*96c0*/  F2FP.PACK_AB R70, R160, R161 ;  /* 0x000000a1a046723e */ /* 0x020fee00000000ff */
[----:B------:R1:W5:Y:S02]  /*96d0*/  MUFU.EX2 R124, R2 ;  /* 0x00000002007c7308 */ /* 0x0003640000000800 */
[--C-:B-1----:R-:W-:Y:S01]  /*96e0*/  FFMA.FTZ R2, R217, c[0x0][0x2d0], -R141.reuse ;  /* 0x0000b400d9027a23 */ /* 0x102fe2000001088d */
[----:B------:R-:W-:Y:S01]  /*96f0*/  IADD3 R217, R214, -0x1, RZ ;  /* 0xffffffffd6d97810 */ /* 0x000fe20007ffe0ff */
[----:B-----5:R-:W-:Y:S06]  /*9700*/  FADD.FTZ R0, R124, R0 ;  /* 0x000000007c007221 */ /* 0x020fec0000010000 */
[----:B------:R1:W5:Y:S02]  /*9710*/  MUFU.EX2 R159, R2 ;  /* 0x00000002009f7308 */ /* 0x0003640000000800 */
[----:B-1----:R-:W-:Y:S01]  /*9720*/  FFMA.FTZ R2, R219, c[0x0][0x2d0], -R140 ;  /* 0x0000b400db027a23 */ /* 0x002fe2000001088c */
[C---:B-----5:R-:W-:Y:S01]  /*9730*/  F2FP.PACK_AB R71, R159.reuse, R124 ;  /* 0x0000007c9f47723e */ /* 0x060fe200000000ff */
[----:B------:R-:W-:Y:S06]  /*9740*/  FADD.FTZ R0, R159, R0 ;  /* 0x000000009f007221 */ /* 0x000fec0000010000 */
[----:B------:R1:W-:Y:S01]  /*9750*/  MUFU.EX2 R158, R2 ;  /* 0x00000002009e7308 */ /* 0x0003e20000000800 */
[C---:B---3--:R-:W-:Y:S08]  /*9760*/  HMMA.16816.F32 R4, R68.reuse, R76, R4 ;  /* 0x0000004c4404723c */ /* 0x048ff00000001804 */
[C---:B------:R-:W-:Y:S01]  /*9770*/  HMMA.16816.F32 R8, R68.reuse, R78, R8 ;  /* 0x0000004e4408723c */ /* 0x040fe20000001808 */
[----:B------:R-:W3:Y:S07]  /*9780*/  LDSM.16.MT88.4 R76, [R191+0x5000] ;  /* 0x00500000bf4c783b */ /* 0x000eee0000004200 */
[C---:B------:R-:W-:Y:S04]  /*9790*/  HMMA.16816.F32 R12, R68.reuse, R80, R12 ;  /* 0x00000050440c723c */ /* 0x040fe8000000180c */
[--C-:B-1----:R-:W-:Y:S04]  /*97a0*/  FFMA.FTZ R2, R221, c[0x0][0x2d0], -R140.reuse ;  /* 0x0000b400dd027a23 */ /* 0x102fe8000001088c */
[C---:B------:R-:W-:Y:S01]  /*97b0*/  HMMA.16816.F32 R16, R68.reuse, R82, R16 ;  /* 0x000000524410723c */ /* 0x040fe20000001810 */
[----:B------:R1:W-:Y:S01]  /*97c0*/  MUFU.EX2 R107, R2 ;  /* 0x00000002006b7308 */ /* 0x0003e20000000800 */
[----:B------:R-:W5:Y:S06]  /*97d0*/  LDSM.16.MT88.4 R80, [R193+0x5000] ;  /* 0x00500000c150783b */ /* 0x000f6c0000004200 */
[C---:B--2---:R-:W-:Y:S08]  /*97e0*/  HMMA.16816.F32 R20, R68.reuse, R84, R20 ;  /* 0x000000544414723c */ /* 0x044ff00000001814 */
[C---:B------:R-:W-:Y:S01]  /*97f0*/  HMMA.16816.F32 R24, R68.reuse, R86, R24 ;  /* 0x000000564418723c */ /* 0x040fe20000001818 */
[----:B------:R-:W2:Y:S07]  /*9800*/  LDSM.16.MT88.4 R84, [R192+0x5000] ;  /* 0x00500000c054783b */ /* 0x000eae0000004200 */
[C---:B----4-:R-:W-:Y:S04]  /*9810*/  HMMA.16816.F32 R28, R68.reuse, R72, R28 ;  /* 0x00000048441c723c */ /* 0x050fe8000000181c */
[--C-:B-1----:R-:W-:Y:S04]  /*9820*/  FFMA.FTZ R2, R224, c[0x0][0x2d0], -R141.reuse ;  /* 0x0000b400e0027a23 */ /* 0x102fe8000001088d */
[C---:B------:R-:W-:Y:S01]  /*9830*/  HMMA.16816.F32 R32, R68.reuse, R74, R32 ;  /* 0x0000004a4420723c */ /* 0x040fe20000001820 */
[----:B------:R1:W4:Y:S01]  /*9840*/  MUFU.EX2 R106, R2 ;  /* 0x00000002006a7308 */ /* 0x0003220000000800 */
[----:B------:R-:W2:Y:S06]  /*9850*/  LDSM.16.MT88.4 R72, [R194+0x5000] ;  /* 0x00500000c248783b */ /* 0x000eac0000004200 */
[C---:B---3--:R-:W-:Y:S08]  /*9860*/  HMMA.16816.F32 R36, R68.reuse, R76, R36 ;  /* 0x0000004c4424723c */ /* 0x048ff00000001824 */
[C---:B------:R-:W-:Y:S01]  /*9870*/  HMMA.16816.F32 R40, R68.reuse, R78, R40 ;  /* 0x0000004e4428723c */ /* 0x040fe20000001828 */
[----:B------:R-:W3:Y:S07]  /*9880*/  LDSM.16.MT88.4 R76, [R191+0x2000] ;  /* 0x00200000bf4c783b */ /* 0x000eee0000004200 */
[C---:B-----5:R-:W-:Y:S04]  /*9890*/  HMMA.16816.F32 R44, R68.reuse, R80, R44 ;  /* 0x00000050442c723c */ /* 0x060fe8000000182c */
[----:B-1----:R-:W-:Y:S02]  /*98a0*/  FFMA.FTZ R2, R226, c[0x0][0x2d0], -R140 ;  /* 0x0000b400e2027a23 */ /* 0x002fe4000001088c */
[----:B----4-:R-:W-:Y:S02]  /*98b0*/  FADD.FTZ R0, R106, R0 ;  /* 0x000000006a007221 */ /* 0x010fe40000010000 */
[C---:B------:R-:W-:Y:S01]  /*98c0*/  HMMA.16816.F32 R48, R68.reuse, R82, R48 ;  /* 0x000000524430723c */ /* 0x040fe20000001830 */
[----:B------:R1:W-:Y:S01]  /*98d0*/  MUFU.EX2 R157, R2 ;  /* 0x00000002009d7308 */ /* 0x0003e20000000800 */
[----:B------:R-:W4:Y:S02]  /*98e0*/  LDSM.16.MT88.4 R80, [R193+0x2000] ;  /* 0x00200000c150783b */ /* 0x000f240000004200 */
[----:B------:R-:W-:Y:S04]  /*98f0*/  FADD.FTZ R0, R105, R0 ;  /* 0x0000000069007221 */ /* 0x000fe80000010000 */
[C---:B--2---:R-:W-:Y:S08]  /*9900*/  HMMA.16816.F32 R52, R68.reuse, R84, R52 ;  /* 0x000000544434723c */ /* 0x044ff00000001834 */
[C---:B------:R-:W-:Y:S01]  /*9910*/  HMMA.16816.F32 R56, R68.reuse, R86, R56 ;  /* 0x000000564438723c */ /* 0x040fe20000001838 */
[----:B------:R-:W-:Y:S07]  /*9920*/  LDSM.16.MT88.4 R84, [R194+0x2000] ;  /* 0x00200000c254783b */ /* 0x000fee0000004200 */
[C---:B------:R-:W-:Y:S04]  /*9930*/  HMMA.16816.F32 R60, R68.reuse, R72, R60 ;  /* 0x00000048443c723c */ /* 0x040fe8000000183c */
[----:B-1----:R-:W-:Y:S04]  /*9940*/  FFMA.FTZ R2, R227, c[0x0][0x2d0], -R140 ;  /* 0x0000b400e3027a23 */ /* 0x002fe8000001088c */
[----:B------:R-:W-:Y:S01]  /*9950*/  HMMA.16816.F32 R64, R68, R74, R64 ;  /* 0x0000004a4440723c */ /* 0x000fe20000001840 */
[----:B------:R1:W2:Y:S01]  /*9960*/  MUFU.EX2 R156, R2 ;  /* 0x00000002009c7308 */ /* 0x0002a20000000800 */
[----:B------:R-:W5:Y:S05]  /*9970*/  LDSM.16.MT88.4 R72, [R192+0x2000] ;  /* 0x00200000c048783b */ /* 0x000f6a0000004200 */
[----:B------:R-:W-:Y:S02]  /*9980*/  F2FP.PACK_AB R68, R107, R158 ;  /* 0x0000009e6b44723e */ /* 0x000fe400000000ff */
[----:B------:R-:W-:Y:S03]  /*9990*/  F2FP.PACK_AB R69, R105, R106 ;  /* 0x0000006a6945723e */ /* 0x000fe600000000ff */
[--C-:B-1----:R-:W-:Y:S01]  /*99a0*/  FFMA.FTZ R2, R235, c[0x0][0x2d0], -R141.reuse ;  /* 0x0000b400eb027a23 */ /* 0x102fe2000001088d */
[----:B--2---:R-:W-:Y:S03]  /*99b0*/  F2FP.PACK_AB R70, R156, R157 ;  /* 0x0000009d9c46723e */ /* 0x004fe600000000ff */
[----:B------:R1:W2:Y:S02]  /*99c0*/  MUFU.EX2 R104, R2 ;  /* 0x0000000200687308 */ /* 0x0002a40000000800 */
[--C-:B-1----:R-:W-:Y:S02]  /*99d0*/  FFMA.FTZ R2, R240, c[0x0][0x2d0], -R141.reuse ;  /* 0x0000b400f0027a23 */ /* 0x102fe4000001088d */
[----:B--2---:R-:W-:Y:S06]  /*99e0*/  FADD.FTZ R0, R104, R0 ;  /* 0x0000000068007221 */ /* 0x004fec0000010000 */
[----:B------:R1:W2:Y:S02]  /*99f0*/  MUFU.EX2 R155, R2 ;  /* 0x00000002009b7308 */ /* 0x0002a40000000800 */
[--C-:B-1----:R-:W-:Y:S01]  /*9a00*/  FFMA.FTZ R2, R239, c[0x0][0x2d0], -R140.reuse ;  /* 0x0000b400ef027a23 */ /* 0x102fe2000001088c */
[C---:B--2---:R-:W-:Y:S01]  /*9a10*/  F2FP.PACK_AB R71, R155.reuse, R104 ;  /* 0x000000689b47723e */ /* 0x044fe200000000ff */
[----:B------:R-:W-:Y:S06]  /*9a20*/  FFMA.FTZ R140, R228, c[0x0][0x2d0], -R140 ;  /* 0x0000b400e48c7a23 */ /* 0x000fec000001088c */
[----:B------:R1:W-:Y:S01]  /*9a30*/  MUFU.EX2 R154, R2 ;  /* 0x00000002009a7308 */ /* 0x0003e20000000800 */
[----:B------:R-:W-:Y:S01]  /*9a40*/  FADD.FTZ R0, R155, R0 ;  /* 0x000000009b007221 */ /* 0x000fe20000010000 */
[C---:B---3--:R-:W-:Y:S08]  /*9a50*/  HMMA.16816.F32 R4, R68.reuse, R76, R4 ;  /* 0x0000004c4404723c */ /* 0x048ff00000001804 */
[----:B------:R-:W-:Y:S01]  /*9a60*/  MUFU.EX2 R115, R140 ;  /* 0x0000008c00737308 */ /* 0x000fe20000000800 */
[C---:B------:R-:W-:Y:S01]  /*9a70*/  HMMA.16816.F32 R8, R68.reuse, R78, R8 ;  /* 0x0000004e4408723c */ /* 0x040fe20000001808 */
[----:B------:R-:W2:Y:S07]  /*9a80*/  LDSM.16.MT88.4 R76, [R191+0x5800] ;  /* 0x00580000bf4c783b */ /* 0x000eae0000004200 */
[C---:B----4-:R-:W-:Y:S04]  /*9a90*/  HMMA.16816.F32 R12, R68.reuse, R80, R12 ;  /* 0x00000050440c723c */ /* 0x050fe8000000180c */
        /* <DEDUP_REMOVED lines=8> */
[--C-:B-1----:R-:W-:Y:S02]  /*9b20*/  FFMA.FTZ R2, R246, c[0x0][0x2d0], -R141.reuse ;  /* 0x0000b400f6027a23 */ /* 0x102fe4000001088d */
[----:B---3--:R-:W-:Y:S02]  /*9b30*/  FADD.FTZ R0, R149, R0 ;  /* 0x0000000095007221 */ /* 0x008fe40000010000 */
[C---:B------:R-:W-:Y:S01]  /*9b40*/  HMMA.16816.F32 R32, R68.reuse, R86, R32 ;  /* 0x000000564420723c */ /* 0x040fe20000001820 */
[----:B------:R1:W3:Y:S01]  /*9b50*/  MUFU.EX2 R150, R2 ;  /* 0x0000000200967308 */ /* 0x0002e20000000800 */
[----:B------:R-:W5:Y:S06]  /*9b60*/  LDSM.16.MT88.4 R84, [R194+0x5800] ;  /* 0x00580000c254783b */ /* 0x000f6c0000004200 */
[C---:B--2---:R-:W-:Y:S08]  /*9b70*/  HMMA.16816.F32 R36, R68.reuse, R76, R36 ;  /* 0x0000004c4424723c */ /* 0x044ff00000001824 */
[C---:B------:R-:W-:Y:S01]  /*9b80*/  HMMA.16816.F32 R40, R68.reuse, R78, R40 ;  /* 0x0000004e4428723c */ /* 0x040fe20000001828 */
[----:B------:R-:W2:Y:S07]  /*9b90*/  LDSM.16.MT88.4 R76, [R191+0x2800] ;  /* 0x00280000bf4c783b */ /* 0x000eae0000004200 */
[C---:B----4-:R-:W-:Y:S04]  /*9ba0*/  HMMA.16816.F32 R44, R68.reuse, R80, R44 ;  /* 0x00000050442c723c */ /* 0x050fe8000000182c */
[--C-:B-1----:R-:W-:Y:S02]  /*9bb0*/  FFMA.FTZ R2, R249, c[0x0][0x2d0], -R141.reuse ;  /* 0x0000b400f9027a23 */ /* 0x102fe4000001088d */
[----:B---3--:R-:W-:Y:S02]  /*9bc0*/  FADD.FTZ R0, R150, R0 ;  /* 0x0000000096007221 */ /* 0x008fe40000010000 */
        /* <DEDUP_REMOVED lines=9> */
[----:B------:R-:W-:Y:S01]  /*9c60*/  HMMA.16816.F32 R64, R68, R86, R64 ;  /* 0x000000564440723c */ /* 0x000fe20000001840 */
[----:B------:R-:W1:Y:S01]  /*9c70*/  MUFU.EX2 R147, R2 ;  /* 0x0000000200937308 */ /* 0x000e620000000800 */
[----:B------:R-:W3:Y:S05]  /*9c80*/  LDSM.16.MT88.4 R84, [R194+0x2800] ;  /* 0x00280000c254783b */ /* 0x000eea0000004200 */
[----:B------:R-:W-:Y:S02]  /*9c90*/  F2FP.PACK_AB R68, R153, R154 ;  /* 0x0000009a9944723e */ /* 0x000fe400000000ff */
[----:B------:R-:W-:Y:S03]  /*9ca0*/  F2FP.PACK_AB R69, R150, R149 ;  /* 0x000000959645723e */ /* 0x000fe600000000ff */
[----:B------:R-:W-:Y:S02]  /*9cb0*/  F2FP.PACK_AB R70, R151, R152 ;  /* 0x000000989746723e */ /* 0x000fe400000000ff */
[----:B-1----:R-:W-:Y:S01]  /*9cc0*/  F2FP.PACK_AB R71, R147, R148 ;  /* 0x000000949347723e */ /* 0x002fe200000000ff */
[--C-:B------:R-:W-:Y:S02]  /*9cd0*/  FFMA.FTZ R2, R142, c[0x0][0x2d0], -R141.reuse ;  /* 0x0000b4008e027a23 */ /* 0x100fe4000001088d */
[----:B------:R-:W1:Y:S01]  /*9ce0*/  MUFU.EX2 R142, R101 ;  /* 0x00000065008e7308 */ /* 0x000e620000000800 */
[----:B------:R-:W-:Y:S02]  /*9cf0*/  FFMA.FTZ R141, R113, c[0x0][0x2d0], -R141 ;  /* 0x0000b400718d7a23 */ /* 0x000fe4000001088d */
[----:B------:R-:W-:Y:S01]  /*9d00*/  FADD.FTZ R0, R147, R0 ;  /* 0x0000000093007221 */ /* 0x000fe20000010000 */
[C---:B--2---:R-:W-:Y:S06]  /*9d10*/  HMMA.16816.F32 R4, R68.reuse, R76, R4 ;  /* 0x0000004c4404723c */ /* 0x044fec0000001804 */
[----:B------:R-:W-:Y:S02]  /*9d20*/  MUFU.EX2 R113, R97 ;  /* 0x0000006100717308 */ /* 0x000fe40000000800 */
[C---:B------:R-:W-:Y:S01]  /*9d30*/  HMMA.16816.F32 R8, R68.reuse, R78, R8 ;  /* 0x0000004e4408723c */ /* 0x040fe20000001808 */
[----:B------:R-:W2:Y:S07]  /*9d40*/  LDSM.16.MT88.4 R76, [R192+0x6000] ;  /* 0x00600000c04c783b */ /* 0x000eae0000004200 */
[C---:B----4-:R-:W-:Y:S01]  /*9d50*/  HMMA.16816.F32 R12, R68.reuse, R80, R12 ;  /* 0x00000050440c723c */ /* 0x050fe2000000180c */
[----:B------:R4:W3:Y:S03]  /*9d60*/  MUFU.EX2 R144, R2 ;  /* 0x0000000200907308 */ /* 0x0008e60000000800 */
[----:B-1----:R-:W-:Y:S04]  /*9d70*/  F2FP.PACK_AB R138, R115, R142 ;  /* 0x0000008e738a723e */ /* 0x002fe800000000ff */
[C---:B------:R-:W-:Y:S01]  /*9d80*/  HMMA.16816.F32 R16, R68.reuse, R82, R16 ;  /* 0x000000524410723c */ /* 0x040fe20000001810 */
[----:B------:R-:W1:Y:S02]  /*9d90*/  LDSM.16.MT88.4 R80, [R194+0x6000] ;  /* 0x00600000c250783b */ /* 0x000e640000004200 */
[----:B------:R-:W2:Y:S05]  /*9da0*/  MUFU.EX2 R3, R141 ;  /* 0x0000008d00037308 */ /* 0x000eaa0000000800 */
[C---:B-----5:R-:W-:Y:S08]  /*9db0*/  HMMA.16816.F32 R20, R68.reuse, R72, R20 ;  /* 0x000000484414723c */ /* 0x060ff00000001814 */
[C---:B------:R-:W-:Y:S01]  /*9dc0*/  HMMA.16816.F32 R24, R68.reuse, R74, R24 ;  /* 0x0000004a4418723c */ /* 0x040fe20000001818 */
[----:B------:R-:W5:Y:S03]  /*9dd0*/  LDSM.16.MT88.4 R72, [R193+0x3000] ;  /* 0x00300000c148783b */ /* 0x000f660000004200 */
[----:B----4-:R-:W-:Y:S01]  /*9de0*/  FADD.FTZ R2, R103, R98 ;  /* 0x0000006267027221 */ /* 0x010fe20000010000 */
[----:B---3--:R-:W-:Y:S01]  /*9df0*/  F2FP.PACK_AB R137, R143, R144 ;  /* 0x000000908f89723e */ /* 0x008fe200000000ff */
[----:B------:R-:W-:Y:S02]  /*9e00*/  FADD.FTZ R0, R144, R0 ;  /* 0x0000000090007221 */ /* 0x000fe40000010000 */
[C---:B------:R-:W-:Y:S01]  /*9e10*/  HMMA.16816.F32 R28, R68.reuse, R84, R28 ;  /* 0x00000054441c723c */ /* 0x040fe2000000181c */
[----:B------:R-:W-:Y:S03]  /*9e20*/  LDSM.16.MT88.4 R96, [R191+0x6800] ;  /* 0x00680000bf60783b */ /* 0x000fe60000004200 */
[----:B------:R-:W-:Y:S01]  /*9e30*/  FADD.FTZ R2, R119, R2 ;  /* 0x0000000277027221 */ /* 0x000fe20000010000 */
[----:B--2---:R-:W-:Y:S01]  /*9e40*/  F2FP.PACK_AB R139, R3, R113 ;  /* 0x00000071038b723e */ /* 0x004fe200000000ff */
[----:B------:R-:W-:Y:S02]  /*9e50*/  FADD.FTZ R0, R143, R0 ;  /* 0x000000008f007221 */ /* 0x000fe40000010000 */
[C---:B------:R-:W-:Y:S01]  /*9e60*/  HMMA.16816.F32 R32, R68.reuse, R86, R32 ;  /* 0x000000564420723c */ /* 0x040fe20000001820 */
[----:B------:R-:W2:Y:S03]  /*9e70*/  LDSM.16.MT88.4 R84, [R192+0x3000] ;  /* 0x00300000c054783b */ /* 0x000ea60000004200 */
[----:B------:R-:W-:Y:S02]  /*9e80*/  FADD.FTZ R2, R117, R2 ;  /* 0x0000000275027221 */ /* 0x000fe40000010000 */
[----:B------:R-:W-:Y:S02]  /*9e90*/  FADD.FTZ R0, R113, R0 ;  /* 0x0000000071007221 */ /* 0x000fe40000010000 */
[C---:B------:R-:W-:Y:S01]  /*9ea0*/  HMMA.16816.F32 R36, R68.reuse, R88, R36 ;  /* 0x000000584424723c */ /* 0x040fe20000001824 */
[----:B------:R-:W-:Y:S03]  /*9eb0*/  LDSM.16.MT88.4 R100, [R193+0x6800] ;  /* 0x00680000c164783b */ /* 0x000fe60000004200 */
[----:B------:R-:W-:Y:S02]  /*9ec0*/  FADD.FTZ R3, R3, R0 ;  /* 0x0000000003037221 */ /* 0x000fe40000010000 */
[----:B------:R-:W-:Y:S02]  /*9ed0*/  FADD.FTZ R2, R163, R2 ;  /* 0x00000002a3027221 */ /* 0x000fe40000010000 */
[C---:B------:R-:W-:Y:S01]  /*9ee0*/  HMMA.16816.F32 R40, R68.reuse, R90, R40 ;  /* 0x0000005a4428723c */ /* 0x040fe20000001828 */
[----:B------:R-:W3:Y:S03]  /*9ef0*/  LDSM.16.MT88.4 R88, [R194+0x3000] ;  /* 0x00300000c258783b */ /* 0x000ee60000004200 */
[----:B------:R-:W-:Y:S02]  /*9f00*/  FADD.FTZ R2, R111, R2 ;  /* 0x000000026f027221 */ /* 0x000fe40000010000 */
[----:B------:R-:W-:Y:S02]  /*9f10*/  IMAD.MOV.U32 R113, RZ, RZ, R112 ;  /* 0x000000ffff717224 */ /* 0x000fe400078e0070 */
[C---:B------:R-:W-:Y:S01]  /*9f20*/  HMMA.16816.F32 R44, R68.reuse, R92, R44 ;  /* 0x0000005c442c723c */ /* 0x040fe2000000182c */
[----:B------:R-:W2:Y:S03]  /*9f30*/  LDSM.16.MT88.4 R108, [R192+0x6800] ;  /* 0x00680000c06c783b */ /* 0x000ea60000004200 */
        /* <DEDUP_REMOVED lines=9> */
[----:B------:R-:W-:Y:S04]  /*9fd0*/  HMMA.16816.F32 R64, R68, R82, R64 ;  /* 0x000000524440723c */ /* 0x000fe80000001840 */
[----:B------:R-:W-:Y:S04]  /*9fe0*/  FADD.FTZ R2, R233, R2 ;  /* 0x00000002e9027221 */ /* 0x000fe80000010000 */
[C---:B------:R-:W-:Y:S01]  /*9ff0*/  HMMA.16816.F32 R116, R136.reuse, R120, R4 ;  /* 0x000000788874723c */ /* 0x040fe20000001804 */
[----:B------:R-:W1:Y:S04]  /*a000*/  LDSM.16.MT88.4 R4, [R194+0x6800] ;  /* 0x00680000c204783b */ /* 0x000e680000004200 */
[----:B------:R-:W-:Y:S03]  /*a010*/  FADD.FTZ R2, R218, R2 ;  /* 0x00000002da027221 */ /* 0x000fe60000010000 */
[C---:B------:R-:W-:Y:S01]  /*a020*/  HMMA.16816.F32 R120, R136.reuse, R122, R8 ;  /* 0x0000007a8878723c */ /* 0x040fe20000001808 */
[----:B------:R-:W4:Y:S03]  /*a030*/  LDL R8, [R1+0x3c] ;  /* 0x00003c0001087983 */ /* 0x000f260000100800 */
[----:B------:R-:W-:Y:S01]  /*a040*/  FADD.FTZ R2, R127, R2 ;  /* 0x000000027f027221 */ /* 0x000fe20000010000 */
[----:B------:R3:W-:Y:S03]  /*a050*/  STL [R1+0x20], R3 ;  /* 0x0000200301007387 */ /* 0x0007e60000100800 */
[C---:B-----5:R-:W-:Y:S04]  /*a060*/  HMMA.16816.F32 R68, R136.reuse, R72, R12 ;  /* 0x000000488844723c */ /* 0x060fe8000000180c */
[----:B------:R-:W-:Y:S04]  /*a070*/  FADD.FTZ R2, R161, R2 ;  /* 0x00000002a1027221 */ /* 0x000fe80000010000 */
[C---:B------:R-:W-:Y:S04]  /*a080*/  HMMA.16816.F32 R72, R136.reuse, R74, R16 ;  /* 0x0000004a8848723c */ /* 0x040fe80000001810 */
[----:B------:R-:W-:Y:S04]  /*a090*/  FADD.FTZ R2, R160, R2 ;  /* 0x00000002a0027221 */ /* 0x000fe80000010000 */
[C---:B--2---:R-:W-:Y:S04]  /*a0a0*/  HMMA.16816.F32 R76, R136.reuse, R84, R20 ;  /* 0x00000054884c723c */ /* 0x044fe80000001814 */
[----:B------:R-:W-:Y:S02]  /*a0b0*/  FADD.FTZ R2, R158, R2 ;  /* 0x000000029e027221 */ /* 0x000fe40000010000 */
[----:B---3--:R-:W-:Y:S02]  /*a0c0*/  IMAD.MOV.U32 R3, RZ, RZ, R114 ;  /* 0x000000ffff037224 */ /* 0x008fe400078e0072 */
        /* <DEDUP_REMOVED lines=21> */
[----:B------:R-:W-:Y:S02]  /*a220*/  FADD.FTZ R0, R115, R2 ;  /* 0x0000000273007221 */ /* 0x000fe40000010000 */
[----:B------:R-:W-:Y:S03]  /*a230*/  IMAD.MOV.U32 R115, RZ, RZ, R112 ;  /* 0x000000ffff737224 */ /* 0x000fe600078e0070 */
[----:B------:R1:W-:Y:S01]  /*a240*/  STL [R1+0x24], R0 ;  /* 0x0000240001007387 */ /* 0x0003e20000100800 */
[----:B----4-:R-:W-:Y:S02]  /*a250*/  ISETP.GT.AND P0, PT, R214, R8, PT ;  /* 0x00000008d600720c */ /* 0x010fe40003f04270 */
[----:B------:R-:W-:Y:S11]  /*a260*/  IMAD.MOV.U32 R214, RZ, RZ, R217 ;  /* 0x000000ffffd67224 */ /* 0x000ff600078e00d9 */
[----:B-1----:R-:W-:-:S05]  /*a270*/  @P0 BRA `(.L_x_1024) ;  /* 0xffffc45000000947 */ /* 0x002fca000383ffff */
.L_x_1019:
[----:B-1----:R-:W2:Y:S02]  /*a280*/  LDL R0, [R1+0x28] ;  /* 0x0000280001007983 */ /* 0x002ea40000100800 */
[----:B--2---:R-:W-:-:S13]  /*a290*/  ISETP.GE.AND P0, PT, R217, R0, PT ;  /* 0x00000000d900720c */ /* 0x004fda0003f06270 */
[----:B------:R-:W-:Y:S05]  /*a2a0*/  @!P0 BRA `(.L_x_1025) ;  /* 0x0000327000008947 */ /* 0x000fea0003800000 */
.L_x_1028:
[----:B------:R-:W2:Y:S01]  /*a2b0*/  LDL.64 R218, [R1+0x8] ;  /* 0x0000080001da7983 */ /* 0x000ea20000100a00 */
[----:B------:R-:W-:Y:S04]  /*a2c0*/  DEPBAR.LE SB0, 0x0 ;  /* 0x000080000000791a */ /* 0x000fe80000000000 */
[----:B------:R-:W3:Y:S01]  /*a2d0*/  LDL.64 R214, [R1] ;  /* 0x0000000001d67983 */ /* 0x000ee20000100a00 */
[----:B------:R-:W-:Y:S01]  /*a2e0*/  WARPSYNC 0xffffffff ;  /* 0xffffffff00007948 */ /* 0x000fe20003800000 */
[----:B-1----:R-:W-:Y:S01]  /*a2f0*/  SHF.R.S32.HI R0, RZ, 0x1f, R217 ;  /* 0x0000001fff007819 */ /* 0x002fe200000114d9 */
[C---:B------:R-:W-:Y:S01]  /*a300*/  IMAD.WIDE.U32 R28, R217.reuse, c[0x0][0x208], RZ ;  /* 0x00008200d91c7a25 */ /* 0x040fe200078e00ff */
[----:B------:R-:W-:Y:S01]  /*a310*/  ULDC.64 UR4, c[0x0][0x208] ;  /* 0x0000820000047ab9 */ /* 0x000fe20000000a00 */
[----:B------:R-:W4:Y:S01]  /*a320*/  LDL.64 R44, [R1+0x30] ;  /* 0x00003000012c7983 */ /* 0x000f220000100a00 */
[----:B------:R-:W-:Y:S01]  /*a330*/  UMOV UR9, 0x5 ;  /* 0x0000000500097882 */ /* 0x000fe20000000000 */
[----:B------:R-:W-:Y:S01]  /*a340*/  IMAD R0, R0, c[0x0][0x208], RZ ;  /* 0x0000820000007a24 */ /* 0x000fe200078e02ff */
[----:B------:R-:W-:Y:S01]  /*a350*/  USHF.L.U32 UR8, UR4, 0x5, URZ ;  /* 0x0000000504087899 */ /* 0x000fe2000800063f */
[----:B------:R-:W-:Y:S01]  /*a360*/  BSSY B0, `(.L_x_1026) ;  /* 0x000011e000007945 */ /* 0x000fe20003800000 */
[----:B------:R-:W5:Y:S01]  /*a370*/  LDL R31, [R1+0x2c] ;  /* 0x00002c00011f7983 */ /* 0x000f620000100800 */
[----:B------:R-:W-:Y:S01]  /*a380*/  IMAD R0, R217, c[0x0][0x20c], R0 ;  /* 0x00008300d9007a24 */ /* 0x000fe200078e0200 */
[----:B------:R-:W-:Y:S02]  /*a390*/  USHF.L.U64.HI UR9, UR4, UR9, UR5 ;  /* 0x0000000904097299 */ /* 0x000fe40008010205 */
[----:B------:R-:W-:Y:S01]  /*a3a0*/  UIADD3 UR5, UP0, UR8, UR8, URZ ;  /* 0x0000000808057290 */ /* 0x000fe2000ff1e03f */
[----:B------:R-:W-:Y:S01]  /*a3b0*/  BAR.SYNC.DEFER_BLOCKING 0x0 ;  /* 0x0000000000007b1d */ /* 0x000fe20000010000 */
[----:B------:R-:W-:Y:S02]  /*a3c0*/  IMAD.IADD R0, R29, 0x1, R0 ;  /* 0x000000011d007824 */ /* 0x000fe400078e0200 */
[----:B------:R-:W-:Y:S01]  /*a3d0*/  IMAD.U32 R20, RZ, RZ, UR8 ;  /* 0x00000008ff147e24 */ /* 0x000fe2000f8e00ff */
[----:B------:R-:W-:Y:S01]  /*a3e0*/  UIADD3.X UR4, UR9, UR9, URZ, UP0, !UPT ;  /* 0x0000000909047290 */ /* 0x000fe200087fe43f */
[----:B------:R-:W-:Y:S02]  /*a3f0*/  IMAD R47, R0, 0x70, RZ ;  /* 0x00000070002f7824 */ /* 0x000fe400078e02ff */
[----:B------:R-:W-:Y:S04]  /*a400*/  IMAD.U32 R21, RZ, RZ, UR9 ;  /* 0x00000009ff157e24 */ /* 0x000fe8000f8e00ff */
[----:B------:R-:W-:Y:S01]  /*a410*/  IMAD.WIDE.U32 R20, R28, 0x70, R20 ;  /* 0x000000701c147825 */ /* 0x000fe200078e0014 */
[----:B------:R-:W1:Y:S05]  /*a420*/  LDSM.16.M88.4 R8, [R188] ;  /* 0x00000000bc08783b */ /* 0x000e6a0000000200 */
[----:B------:R-:W1:Y:S05]  /*a430*/  LDSM.16.M88.4 R16, [R188+0x800] ;  /* 0x00080000bc10783b */ /* 0x000e6a0000000200 */
[----:B------:R-:W2:Y:S05]  /*a440*/  LDSM.16.M88.4 R24, [R188+0x1000] ;  /* 0x00100000bc18783b */ /* 0x000eaa0000000200 */
[----:B------:R-:W5:Y:S05]  /*a450*/  LDL R112, [R1+0x28] ;  /* 0x0000280001707983 */ /* 0x000f6a0000100800 */
[----:B------:R-:W2:Y:S05]  /*a460*/  LDSM.16.M88.4 R32, [R188+0x1800] ;  /* 0x00180000bc20783b */ /* 0x000eaa0000000200 */
[----:B------:R-:W2:Y:S05]  /*a470*/  LDSM.16.M88.4 R40, [R188+0x2000] ;  /* 0x00200000bc28783b */ /* 0x000eaa0000000200 */
[----:B------:R-:W2:Y:S05]  /*a480*/  LDSM.16.M88.4 R48, [R188+0x2800] ;  /* 0x00280000bc30783b */ /* 0x000eaa0000000200 */
[----:B------:R-:W2:Y:S01]  /*a490*/  LDSM.16.M88.4 R56, [R188+0x3000] ;  /* 0x00300000bc38783b */ /* 0x000ea20000000200 */
[C---:B-1----:R-:W-:Y:S04]  /*a4a0*/  HMMA.16816.F32 R4, R128.reuse, R8, RZ ;  /* 0x000000088004723c */ /* 0x042fe800000018ff */
[----:B------:R-:W1:Y:S05]  /*a4b0*/  LDSM.16.M88.4 R136, [R195] ;  /* 0x00000000c388783b */ /* 0x000e6a0000000200 */
[----:B------:R-:W1:Y:S01]  /*a4c0*/  LDSM.16.M88.4 R140, [R204] ;  /* 0x00000000cc8c783b */ /* 0x000e620000000200 */
[C---:B------:R-:W-:Y:S04]  /*a4d0*/  HMMA.16816.F32 R8, R128.reuse, R10, RZ ;  /* 0x0000000a8008723c */ /* 0x040fe800000018ff */
[----:B------:R-:W1:Y:S04]  /*a4e0*/  LDSM.16.M88.4 R144, [R205] ;  /* 0x00000000cd90783b */ /* 0x000e680000000200 */
[C---:B------:R-:W-:Y:S01]  /*a4f0*/  HMMA.16816.F32 R12, R128.reuse, R16, RZ ;  /* 0x00000010800c723c */ /* 0x040fe200000018ff */
[----:B------:R-:W1:Y:S05]  /*a500*/  LDSM.16.M88.4 R148, [R206] ;  /* 0x00000000ce94783b */ /* 0x000e6a0000000200 */
[----:B------:R-:W1:Y:S02]  /*a510*/  LDSM.16.M88.4 R152, [R207] ;  /* 0x00000000cf98783b */ /* 0x000e640000000200 */
[C---:B------:R-:W-:Y:S03]  /*a520*/  HMMA.16816.F32 R16, R128.reuse, R18, RZ ;  /* 0x000000128010723c */ /* 0x040fe600000018ff */
[----:B------:R-:W1:Y:S05]  /*a530*/  LDSM.16.M88.4 R156, [R208] ;  /* 0x00000000d09c783b */ /* 0x000e6a0000000200 */
[----:B------:R-:W1:Y:S05]  /*a540*/  LDSM.16.M88.4 R160, [R209] ;  /* 0x00000000d1a0783b */ /* 0x000e6a0000000200 */
[----:B------:R-:W1:Y:S02]  /*a550*/  S2R R30, SR_TID.X ;  /* 0x00000000001e7919 */ /* 0x000e640000002100 */
[----:B-1----:R-:W-:Y:S01]  /*a560*/  ISETP.GT.AND P4, PT, R30, 0x7f, PT ;  /* 0x0000007f1e00780c */ /* 0x002fe20003f84270 */
[----:B--2---:R-:W-:Y:S01]  /*a570*/  IMAD.MOV.U32 R2, RZ, RZ, R218 ;  /* 0x000000ffff027224 */ /* 0x004fe200078e00da */
[----:B------:R-:W-:Y:S01]  /*a580*/  IADD3 R38, P1, R218, R20, RZ ;  /* 0x00000014da267210 */ /* 0x000fe20007f3e0ff */
[----:B---3--:R-:W-:Y:S04]  /*a590*/  IMAD.MOV.U32 R3, RZ, RZ, R215 ;  /* 0x000000ffff037224 */ /* 0x008fe800078e00d7 */
[----:B------:R-:W-:Y:S01]  /*a5a0*/  IMAD.WIDE.U32 R2, R28, 0x70, R2 ;  /* 0x000000701c027825 */ /* 0x000fe200078e0002 */
[----:B----4-:R-:W-:Y:S03]  /*a5b0*/  ISETP.GE.AND P5, PT, R44, c[0x0][0x1d4], PT ;  /* 0x000075002c007a0c */ /* 0x010fe60003fa6270 */
[----:B------:R-:W-:Y:S01]  /*a5c0*/  IMAD.IADD R0, R3, 0x1, R47 ;  /* 0x0000000103007824 */ /* 0x000fe200078e022f */
[C---:B------:R-:W-:Y:S01]  /*a5d0*/  LEA R36, P0, R2.reuse, c[0x0][0x1f8], 0x1 ;  /* 0x00007e0002247a11 */ /* 0x040fe200078008ff */
[----:B------:R-:W-:Y:S01]  /*a5e0*/  IMAD.U32 R3, RZ, RZ, UR4 ;  /* 0x00000004ff037e24 */ /* 0x000fe2000f8e00ff */
[----:B-----5:R-:W-:Y:S02]  /*a5f0*/  ISETP.GE.AND P6, PT, R31, c[0x0][0x1d4], PT ;  /* 0x000075001f007a0c */ /* 0x020fe40003fc6270 */
[----:B------:R-:W-:Y:S01]  /*a600*/  LEA.HI.X R37, R2, c[0x0][0x1fc], R0, 0x1, P0 ;  /* 0x00007f0002257a11 */ /* 0x000fe200000f0c00 */
[----:B------:R-:W-:Y:S01]  /*a610*/  IMAD.IADD R0, R47, 0x1, R21 ;  /* 0x000000012f007824 */ /* 0x000fe200078e0215 */
[----:B------:R-:W-:Y:S01]  /*a620*/  IADD3 R39, P0, R20, UR8, RZ ;  /* 0x0000000814277c10 */ /* 0x000fe2000ff1e0ff */
[----:B------:R-:W-:Y:S01]  /*a630*/  IMAD.U32 R2, RZ, RZ, UR5 ;  /* 0x00000005ff027e24 */ /* 0x000fe2000f8e00ff */
[C---:B------:R-:W-:Y:S01]  /*a640*/  HMMA.16816.F32 R20, R128.reuse, R24, RZ ;  /* 0x000000188014723c */ /* 0x040fe200000018ff */
[----:B------:R-:W-:Y:S01]  /*a650*/  @!PT LDS RZ, [RZ] ;  /* 0x00000000fffff984 */ /* 0x000fe20000000800 */
[----:B------:R-:W-:Y:S01]  /*a660*/  @!PT LDS RZ, [RZ] ;  /* 0x00000000fffff984 */ /* 0x000fe20000000800 */
[----:B------:R-:W-:Y:S01]  /*a670*/  @!PT LDS RZ, [RZ] ;  /* 0x00000000fffff984 */ /* 0x000fe20000000800 */
[----:B------:R1:W-:Y:S01]  /*a680*/  LDGSTS.E.BYPASS.LTC128B.128 [R216+0x100], [R36.64], !P5 ;  /* 0x0010000024d87fae */ /* 0x0003e2000e901d46 */
[----:B------:R-:W-:Y:S01]  /*a690*/  IADD3.X R44, R0, UR9, RZ, P0, !PT ;  /* 0x00000009002c7c10 */ /* 0x000fe200087fe4ff */
[----:B------:R-:W-:Y:S04]  /*a6a0*/  IMAD.WIDE.U32 R52, R28, 0x70, R2 ;  /* 0x000000701c347825 */ /* 0x000fe800078e0002 */
[----:B------:R1:W-:Y:S01]  /*a6b0*/  LDGSTS.E.BYPASS.LTC128B.128 [R216+0x3900], [R36.64+0x80], !P6 ;  /* 0x0390008024d87fae */ /* 0x0003e2000f101d46 */
[C---:B------:R-:W-:Y:S01]  /*a6c0*/  HMMA.16816.F32 R24, R128.reuse, R26, RZ ;  /* 0x0000001a8018723c */ /* 0x040fe200000018ff */
[----:B------:R-:W-:Y:S03]  /*a6d0*/  IMAD.X R3, R0, 0x1, R215, P1 ;  /* 0x0000000100037824 */ /* 0x000fe600008e06d7 */
[C---:B------:R-:W-:Y:S02]  /*a6e0*/  LEA R2, P1, R38.reuse, c[0x0][0x1f8], 0x1 ;  /* 0x00007e0026027a11 */ /* 0x040fe400078208ff */
[----:B------:R-:W-:Y:S02]  /*a6f0*/  IADD3 R0, P0, R39, R218, RZ ;  /* 0x000000da27007210 */ /* 0x000fe40007f1e0ff */
[C---:B------:R-:W-:Y:S01]  /*a700*/  HMMA.16816.F32 R28, R128.reuse, R32, RZ ;  /* 0x00000020801c723c */ /* 0x040fe200000018ff */
[----:B------:R-:W-:Y:S03]  /*a710*/  LEA.HI.X R3, R38, c[0x0][0x1fc], R3, 0x1, P1 ;  /* 0x00007f0026037a11 */ /* 0x000fe600008f0c03 */
[----:B------:R-:W-:Y:S02]  /*a720*/  LEA R54, P2, R0, c[0x0][0x1f8], 0x1 ;  /* 0x00007e0000367a11 */ /* 0x000fe400078408ff */
[----:B------:R2:W-:Y:S01]  /*a730*/  LDGSTS.E.BYPASS.LTC128B.128 [R216+0x1100], [R2.64], !P5 ;  /* 0x0110000002d87fae */ /* 0x0005e2000e901d46 */
[----:B------:R-:W-:Y:S01]  /*a740*/  IADD3 R45, P3, R218, R52, RZ ;  /* 0x00000034da2d7210 */ /* 0x000fe20007f7e0ff */
[C---:B------:R-:W-:Y:S03]  /*a750*/  HMMA.16816.F32 R32, R128.reuse, R34, RZ ;  /* 0x000000228020723c */ /* 0x040fe600000018ff */
[----:B------:R2:W-:Y:S01]  /*a760*/  LDGSTS.E.BYPASS.LTC128B.128 [R216+0x4900], [R2.64+0x80], !P6 ;  /* 0x0490008002d87fae */ /* 0x0005e2000f101d46 */
[----:B------:R-:W-:Y:S01]  /*a770*/  IADD3.X R47, R215, R47, R53, P3, !PT ;  /* 0x0000002fd72f7210 */ /* 0x000fe20001ffe435 */
[----:B-1----:R-:W-:Y:S01]  /*a780*/  IMAD.X R36, R44, 0x1, R215, P0 ;  /* 0x000000012c247824 */ /* 0x002fe200000e06d7 */
[----:B------:R-:W-:Y:S02]  /*a790*/  @!P4 IADD3 R46, P1, P0, R218, UR8, R39 ;  /* 0x00000008da2ecc10 */ /* 0x000fe4000f83e027 */
[----:B------:R-:W-:Y:S01]  /*a7a0*/  ISETP.GT.AND P3, PT, R217, R112, PT ;  /* 0x00000070d900720c */ /* 0x000fe20003f64270 */
[----:B------:R-:W-:Y:S03]  /*a7b0*/  IMAD.MOV.U32 R112, RZ, RZ, R114 ;  /* 0x000000ffff707224 */ /* 0x000fe600078e0072 */
[----:B------:R-:W-:Y:S02]  /*a7c0*/  LEA.HI.X R55, R0, c[0x0][0x1fc], R36, 0x1, P2 ;  /* 0x00007f0000377a11 */ /* 0x000fe400010f0c24 */
[C---:B------:R-:W-:Y:S01]  /*a7d0*/  HMMA.16816.F32 R36, R128.reuse, R40, RZ ;  /* 0x000000288024723c */ /* 0x040fe200000018ff */
[----:B------:R-:W-:Y:S02]  /*a7e0*/  @!P4 IADD3.X R0, R215, UR9, R44, P1, P0 ;  /* 0x00000009d700cc10 */ /* 0x000fe40008fe042c */
[C---:B------:R-:W-:Y:S01]  /*a7f0*/  LEA R52, P1, R45.reuse, c[0x0][0x1f8], 0x1 ;  /* 0x00007e002d347a11 */ /* 0x040fe200078208ff */
[----:B------:R1:W-:Y:S01]  /*a800*/  LDGSTS.E.BYPASS.LTC128B.128 [R216+0x2100], [R54.64], !P5 ;  /* 0x0210000036d87fae */ /* 0x0003e2000e901d46 */
[C---:B------:R-:W-:Y:S02]  /*a810*/  @!P4 LEA R214, P0, R46.reuse, c[0x0][0x1f8], 0x1 ;  /* 0x00007e002ed6ca11 */ /* 0x040fe400078008ff */
[----:B------:R-:W-:Y:S01]  /*a820*/  LEA.HI.X R53, R45, c[0x0][0x1fc], R47, 0x1, P1 ;  /* 0x00007f002d357a11 */ /* 0x000fe200008f0c2f */
[C---:B------:R-:W-:Y:S01]  /*a830*/  HMMA.16816.F32 R40, R128.reuse, R42, RZ ;  /* 0x0000002a8028723c */ /* 0x040fe200000018ff */
[----:B------:R-:W-:Y:S03]  /*a840*/  @!P4 LEA.HI.X R215, R46, c[0x0][0x1fc], R0, 0x1, P0 ;  /* 0x00007f002ed7ca11 */ /* 0x000fe600000f0c00 */
[----:B------:R1:W-:Y:S04]  /*a850*/  LDGSTS.E.BYPASS.LTC128B.128 [R216+0x5900], [R52.64+0x80], !P6 ;  /* 0x0590008034d87fae */ /* 0x0003e8000f101d46 */
[C---:B------:R-:W-:Y:S01]  /*a860*/  HMMA.16816.F32 R44, R128.reuse, R48, RZ ;  /* 0x00000030802c723c */ /* 0x040fe200000018ff */
[----:B------:R2:W-:Y:S05]  /*a870*/  @!P4 LDGSTS.E.BYPASS.LTC128B.128 [R216+0x3100], [R214.64], !P5 ;  /* 0x03100000d6d8cfae */ /* 0x0005ea000e901d46 */
[----:B------:R2:W-:Y:S02]  /*a880*/  @!P4 LDGSTS.E.BYPASS.LTC128B.128 [R216+0x6900], [R214.64+0x80], !P6 ;  /* 0x06900080d6d8cfae */ /* 0x0005e4000f101d46 */
[C---:B------:R-:W-:Y:S03]  /*a890*/  HMMA.16816.F32 R48, R128.reuse, R50, RZ ;  /* 0x000000328030723c */ /* 0x040fe600000018ff */
[----:B------:R-:W0:Y:S05]  /*a8a0*/  LDGDEPBAR ;  /* 0x00000000000079af */ /* 0x000e2a0000000000 */
[C---:B-1----:R-:W-:Y:S08]  /*a8b0*/  HMMA.16816.F32 R52, R128.reuse, R56, RZ ;  /* 0x000000388034723c */ /* 0x042ff000000018ff */
[----:B------:R-:W-:Y:S08]  /*a8c0*/  HMMA.16816.F32 R56, R128, R58, RZ ;  /* 0x0000003a8038723c */ /* 0x000ff000000018ff */
[C---:B------:R-:W-:Y:S08]  /*a8d0*/  HMMA.16816.F32 R4, R132.reuse, R136, R4 ;  /* 0x000000888404723c */ /* 0x040ff00000001804 */
[C---:B------:R-:W-:Y:S01]  /*a8e0*/  HMMA.16816.F32 R8, R132.reuse, R138, R8 ;  /* 0x0000008a8408723c */ /* 0x040fe20000001808 */
[----:B------:R-:W1:Y:S07]  /*a8f0*/  LDSM.16.M88.4 R136, [R190] ;  /* 0x00000000be88783b */ /* 0x000e6e0000000200 */
        /* <DEDUP_REMOVED lines=11> */
[----:B------:R-:W2:Y:S07]  /*a9b0*/  LDSM.16.M88.4 R152, [R190+0x2000] ;  /* 0x00200000be98783b */ /* 0x000eae0000000200 */
[C---:B------:R-:W-:Y:S08]  /*a9c0*/  HMMA.16816.F32 R44, R132.reuse, R156, R44 ;  /* 0x0000009c842c723c */ /* 0x040ff0000000182c */
[C---:B------:R-:W-:Y:S01]  /*a9d0*/  HMMA.16816.F32 R48, R132.reuse, R158, R48 ;  /* 0x0000009e8430723c */ /* 0x040fe20000001830 */
[----:B------:R-:W2:Y:S07]  /*a9e0*/  LDSM.16.M88.4 R156, [R190+0x2800] ;  /* 0x00280000be9c783b */ /* 0x000eae0000000200 */
[C---:B------:R-:W-:Y:S08]  /*a9f0*/  HMMA.16816.F32 R52, R132.reuse, R160, R52 ;  /* 0x000000a08434723c */ /* 0x040ff00000001834 */
[----:B------:R-:W-:Y:S01]  /*aa00*/  HMMA.16816.F32 R56, R132, R162, R56 ;  /* 0x000000a28438723c */ /* 0x000fe20000001838 */
[----:B------:R-:W2:Y:S07]  /*aa10*/  LDSM.16.M88.4 R160, [R190+0x3000] ;  /* 0x00300000bea0783b */ /* 0x000eae0000000200 */
[C---:B-1----:R-:W-:Y:S08]  /*aa20*/  HMMA.16816.F32 R4, R164.reuse, R136, R4 ;  /* 0x00000088a404723c */ /* 0x042ff00000001804 */
[C---:B------:R-:W-:Y:S01]  /*aa30*/  HMMA.16816.F32 R8, R164.reuse, R138, R8 ;  /* 0x0000008aa408723c */ /* 0x040fe20000001808 */
[----:B------:R-:W1:Y:S07]  /*aa40*/  LDSM.16.M88.4 R136, [R189] ;  /* 0x00000000bd88783b */ /* 0x000e6e0000000200 */
        /* <DEDUP_REMOVED lines=54> */
[C---:B------:R-:W-:Y:S08]  /*adb0*/  HMMA.16816.F32 R44, R172.reuse, R156, R44 ;  /* 0x0000009cac2c723c */ /* 0x040ff0000000182c */
[C---:B------:R-:W-:Y:S01]  /*adc0*/  HMMA.16816.F32 R48, R172.reuse, R158, R48 ;  /* 0x0000009eac30723c */ /* 0x040fe20000001830 */
[----:B------:R-:W2:Y:S07]  /*add0*/  LDSM.16.M88.4 R156, [R201] ;  /* 0x00000000c99c783b */ /* 0x000eae0000000200 */
[C---:B------:R-:W-:Y:S08]  /*ade0*/  HMMA.16816.F32 R52, R172.reuse, R160, R52 ;  /* 0x000000a0ac34723c */ /* 0x040ff00000001834 */
[----:B------:R-:W-:Y:S01]  /*adf0*/  HMMA.16816.F32 R56, R172, R162, R56 ;  /* 0x000000a2ac38723c */ /* 0x000fe20000001838 */
[----:B------:R-:W2:Y:S07]  /*ae00*/  LDSM.16.M88.4 R160, [R202] ;  /* 0x00000000caa0783b */ /* 0x000eae0000000200 */
        /* <DEDUP_REMOVED lines=41> */
[----:B------:R-:W2:Y:S01]  /*b0a0*/  LDSM.16.M88.4 R160, [R189+0x6800] ;  /* 0x00680000bda0783b */ /* 0x000ea20000000200 */
[----:B------:R-:W-:Y:S04]  /*b0b0*/  DEPBAR.LE SB0, 0x0 ;  /* 0x000080000000791a */ /* 0x000fe80000000000 */
[----:B------:R-:W-:Y:S02]  /*b0c0*/  BAR.SYNC.DEFER_BLOCKING 0x0 ;  /* 0x0000000000007b1d */ /* 0x000fe40000010000 */
[C---:B-1----:R-:W-:Y:S08]  /*b0d0*/  HMMA.16816.F32 R4, R184.reuse, R136, R4 ;  /* 0x00000088b804723c */ /* 0x042ff00000001804 */
[C---:B------:R-:W-:Y:S08]  /*b0e0*/  HMMA.16816.F32 R8, R184.reuse, R138, R8 ;  /* 0x0000008ab808723c */ /* 0x040ff00000001808 */
[C---:B---3--:R-:W-:Y:S08]  /*b0f0*/  HMMA.16816.F32 R12, R184.reuse, R140, R12 ;  /* 0x0000008cb80c723c */ /* 0x048ff0000000180c */
[C---:B------:R-:W-:Y:S07]  /*b100*/  HMMA.16816.F32 R16, R184.reuse, R142, R16 ;  /* 0x0000008eb810723c */ /* 0x040fee0000001810 */
[----:B------:R-:W-:Y:S01]  /*b110*/  P2R R142, PR, RZ, 0x8 ;  /* 0x00000008ff8e7803 */ /* 0x000fe20000000000 */
[C---:B----4-:R-:W-:Y:S08]  /*b120*/  HMMA.16816.F32 R20, R184.reuse, R144, R20 ;  /* 0x00000090b814723c */ /* 0x050ff00000001814 */
[C---:B------:R-:W-:Y:S08]  /*b130*/  HMMA.16816.F32 R24, R184.reuse, R146, R24 ;  /* 0x00000092b818723c */ /* 0x040ff00000001818 */
[C---:B-----5:R-:W-:Y:S08]  /*b140*/  HMMA.16816.F32 R28, R184.reuse, R148, R28 ;  /* 0x00000094b81c723c */ /* 0x060ff0000000181c */
[C---:B------:R-:W-:Y:S08]  /*b150*/  HMMA.16816.F32 R32, R184.reuse, R150, R32 ;  /* 0x00000096b820723c */ /* 0x040ff00000001820 */
[C---:B--2---:R-:W-:Y:S08]  /*b160*/  HMMA.16816.F32 R36, R184.reuse, R152, R36 ;  /* 0x00000098b824723c */ /* 0x044ff00000001824 */
[C---:B------:R-:W-:Y:S08]  /*b170*/  HMMA.16816.F32 R40, R184.reuse, R154, R40 ;  /* 0x0000009ab828723c */ /* 0x040ff00000001828 */
[C---:B------:R-:W-:Y:S08]  /*b180*/  HMMA.16816.F32 R44, R184.reuse, R156, R44 ;  /* 0x0000009cb82c723c */ /* 0x040ff0000000182c */
[C---:B------:R-:W-:Y:S08]  /*b190*/  HMMA.16816.F32 R48, R184.reuse, R158, R48 ;  /* 0x0000009eb830723c */ /* 0x040ff00000001830 */
[C---:B------:R-:W-:Y:S08]  /*b1a0*/  HMMA.16816.F32 R52, R184.reuse, R160, R52 ;  /* 0x000000a0b834723c */ /* 0x040ff00000001834 */
[----:B------:R-:W-:Y:S01]  /*b1b0*/  HMMA.16816.F32 R56, R184, R162, R56 ;  /* 0x000000a2b838723c */ /* 0x000fe20000001838 */
[----:B------:R-:W-:Y:S07]  /*b1c0*/  @!UPT UIADD3 URZ, URZ, URZ, URZ ;  /* 0x0000003f3f3ff290 */ /* 0x000fee000fffe03f */
[----:B------:R-:W-:-:S11]  /*b1d0*/  @!P3 BRA `(.L_x_1027) ;  /* 0x000003600000b947 */ /* 0x000fd60003800000 */
[----:B------:R-:W-:Y:S01]  /*b1e0*/  IADD3 R0, R217, -0x1, RZ ;  /* 0xffffffffd9007810 */ /* 0x000fe20007ffe0ff */
[----:B------:R-:W2:Y:S01]  /*b1f0*/  LDL.64 R222, [R1+0x18] ;  /* 0x0000180001de7983 */ /* 0x000ea20000100a00 */
[C---:B------:R-:W-:Y:S02]  /*b200*/  ISETP.GE.AND P2, PT, R220.reuse, 0x21, PT ;  /* 0x00000021dc00780c */ /* 0x040fe40003f46270 */
[----:B------:R-:W-:Y:S01]  /*b210*/  SHF.R.S32.HI R2, RZ, 0x1f, R0 ;  /* 0x0000001fff027819 */ /* 0x000fe20000011400 */
[----:B------:R-:W3:Y:S01]  /*b220*/  LDL.64 R218, [R1+0x10] ;  /* 0x0000100001da7983 */ /* 0x000ee20000100a00 */
        /* <DEDUP_REMOVED lines=18> */
[----:B---3--:R-:W-:Y:S01]  /*b350*/  @P3 IMAD.X R115, R3, 0x1, R219, P0 ;  /* 0x0000000103733824 */ /* 0x008fe200000e06db */
        /* <DEDUP_REMOVED lines=30> */
.L_x_1027:
[----:B------:R-:W-:Y:S05]  /*b540*/  BSYNC B0 ;  /* 0x0000000000007941 */ /* 0x000fea0003800000 */
.L_x_1026:
        /* <DEDUP_REMOVED lines=11> */
[----:B------:R-:W2:Y:S01]  /*b600*/  LDL.LU R229, [R1+0x24] ;  /* 0x0000240001e57983 */ /* 0x000ea20000300800 */
[----:B------:R-:W-:Y:S02]  /*b610*/  FMNMX.FTZ R2, R14, R2, !PT ;  /* 0x000000020e027209 */ /* 0x000fe40007810000 */
[----:B------:R-:W-:Y:S01]  /*b620*/  FMNMX.FTZ R0, R13, R0, !PT ;  /* 0x000000000d007209 */ /* 0x000fe20007810000 */
[----:B------:R-:W3:Y:S01]  /*b630*/  LDL.LU R228, [R1+0x20] ;  /* 0x0000200001e47983 */ /* 0x000ee20000300800 */
        /* <DEDUP_REMOVED lines=41> */
[----:B------:R-:W-:Y:S02]  /*b8d0*/  ISETP.NE.AND P0, PT, R142, RZ, PT ;  /* 0x000000ff8e00720c */ /* 0x000fe40003f05270 */
[----:B------:R-:W-:Y:S01]  /*b8e0*/  FMNMX.FTZ R3, R56, R0, !PT ;  /* 0x0000000038037209 */ /* 0x000fe20007810000 */
[----:B------:R-:W-:Y:S01]  /*b8f0*/  LDSM.16.MT88.4 R140, [R193] ;  /* 0x00000000c18c783b */ /* 0x000fe20000004200 */
[----:B------:R-:W-:Y:S02]  /*b900*/  FMNMX.FTZ R0, R55, R2, !PT ;  /* 0x0000000237007209 */ /* 0x000fe40007810000 */
[----:B------:R-:W-:Y:S02]  /*b910*/  FMNMX.FTZ R3, R57, R3, !PT ;  /* 0x0000000339037209 */ /* 0x000fe40007810000 */
[----:B------:R-:W-:Y:S02]  /*b920*/  FMNMX.FTZ R0, R58, R0, !PT ;  /* 0x000000003a007209 */ /* 0x000fe40007810000 */
[----:B------:R-:W-:Y:S01]  /*b930*/  IADD3 R217, R217, -0x1, RZ ;  /* 0xffffffffd9d97810 */ /* 0x000fe20007ffe0ff */
[----:B------:R-:W1:Y:S01]  /*b940*/  SHFL.BFLY PT, R114, R3, 0x2, 0x1f ;  /* 0x0c401f0003727f89 */ /* 0x000e6200000e0000 */
[----:B------:R-:W-:Y:S07]  /*b950*/  FMNMX.FTZ R0, R59, R0, !PT ;  /* 0x000000003b007209 */ /* 0x000fee0007810000 */
[----:B------:R-:W4:Y:S01]  /*b960*/  SHFL.BFLY PT, R2, R0, 0x2, 0x1f ;  /* 0x0c401f0000027f89 */ /* 0x000f2200000e0000 */
[----:B-1----:R-:W-:Y:S07]  /*b970*/  FMNMX.FTZ R114, R3, R114, !PT ;  /* 0x0000007203727209 */ /* 0x002fee0007810000 */
[----:B------:R-:W1:Y:S01]  /*b980*/  SHFL.BFLY PT, R115, R114, 0x1, 0x1f ;  /* 0x0c201f0072737f89 */ /* 0x000e6200000e0000 */
[----:B----4-:R-:W-:Y:S07]  /*b990*/  FMNMX.FTZ R0, R0, R2, !PT ;  /* 0x0000000200007209 */ /* 0x010fee0007810000 */
[----:B------:R-:W4:Y:S01]  /*b9a0*/  SHFL.BFLY PT, R3, R0, 0x1, 0x1f ;  /* 0x0c201f0000037f89 */ /* 0x000f2200000e0000 */
[----:B-1----:R-:W-:Y:S05]  /*b9b0*/  FMNMX.FTZ R114, R114, R115, !PT ;  /* 0x0000007372727209 */ /* 0x002fea0007810000 */
[----:B------:R-:W-:Y:S01]  /*b9c0*/  FADD.FTZ R2, -R114, R112 ;  /* 0x0000007072027221 */ /* 0x000fe20000010100 */
[----:B----4-:R-:W-:Y:S03]  /*b9d0*/  FMNMX.FTZ R3, R0, R3, !PT ;  /* 0x0000000300037209 */ /* 0x010fe60007810000 */
[----:B------:R-:W-:Y:S04]  /*b9e0*/  FMUL.FTZ R0, R2, c[0x0][0x2d0] ;  /* 0x0000b40002007a20 */ /* 0x000fe80000410000 */
[----:B------:R1:W4:Y:S01]  /*b9f0*/  MUFU.EX2 R2, R0 ;  /* 0x0000000000027308 */ /* 0x0003220000000800 */
[----:B------:R-:W-:Y:S04]  /*ba00*/  FMUL.FTZ R112, R3, c[0x0][0x2d0] ;  /* 0x0000b40003707a20 */ /* 0x000fe80000410000 */
        /* <DEDUP_REMOVED lines=12> */
[----:B-1----:R-:W-:Y:S02]  /*bad0*/  FADD.FTZ R0, -R3, R113 ;  /* 0x0000007103007221 */ /* 0x002fe40000010100 */
[----:B------:R-:W-:Y:S02]  /*bae0*/  FMUL.FTZ R113, R114, c[0x0][0x2d0] ;  /* 0x0000b40072717a20 */ /* 0x000fe40000410000 */
[----:B------:R-:W-:Y:S01]  /*baf0*/  FMUL.FTZ R0, R0, c[0x0][0x2d0] ;  /* 0x0000b40000007a20 */ /* 0x000fe20000410000 */
[----:B------:R-:W-:Y:S01]  /*bb00*/  MUFU.EX2 R214, R14 ;  /* 0x0000000e00d67308 */ /* 0x000fe20000000800 */
[--C-:B------:R-:W-:Y:S02]  /*bb10*/  FFMA.FTZ R4, R4, c[0x0][0x2d0], -R113.reuse ;  /* 0x0000b40004047a23 */ /* 0x100fe40000010871 */
[--C-:B------:R-:W-:Y:S02]  /*bb20*/  FFMA.FTZ R5, R5, c[0x0][0x2d0], -R113.reuse ;  /* 0x0000b40005057a23 */ /* 0x100fe40000010871 */
[C---:B----4-:R-:W-:Y:S02]  /*bb30*/  FMUL.FTZ R68, R2.reuse, R68 ;  /* 0x0000004402447220 */ /* 0x050fe40000410000 */
        /* <DEDUP_REMOVED lines=8> */
[----:B------:R-:W4:Y:S01]  /*bbc0*/  MUFU.EX2 R0, R0 ;  /* 0x0000000000007308 */ /* 0x000f220000000800 */
        /* <DEDUP_REMOVED lines=8> */
[--C-:B-1----:R-:W-:Y:S02]  /*bc50*/  FFMA.FTZ R4, R8, c[0x0][0x2d0], -R113.reuse ;  /* 0x0000b40008047a23 */ /* 0x102fe40000010871 */
[C---:B------:R-:W-:Y:S02]  /*bc60*/  FMUL.FTZ R8, R2.reuse, R120 ;  /* 0x0000007802087220 */ /* 0x040fe40000410000 */
[C---:B------:R-:W-:Y:S01]  /*bc70*/  FMUL.FTZ R93, R2.reuse, R93 ;  /* 0x0000005d025d7220 */ /* 0x040fe20000410000 */
[----:B------:R1:W-:Y:S01]  /*bc80*/  MUFU.EX2 R227, R4 ;  /* 0x0000000400e37308 */ /* 0x0003e20000000800 */
[C---:B------:R-:W-:Y:S02]  /*bc90*/  FMUL.FTZ R96, R2.reuse, R96 ;  /* 0x0000006002607220 */ /* 0x040fe40000410000 */
[----:B------:R-:W-:Y:S02]  /*bca0*/  FMUL.FTZ R97, R2, R97 ;  /* 0x0000006102617220 */ /* 0x000fe40000410000 */
[C---:B----4-:R-:W-:Y:S02]  /*bcb0*/  FMUL.FTZ R6, R0.reuse, R118 ;  /* 0x0000007600067220 */ /* 0x050fe40000410000 */
[C---:B------:R-:W-:Y:S02]  /*bcc0*/  FMUL.FTZ R7, R0.reuse, R119 ;  /* 0x0000007700077220 */ /* 0x040fe40000410000 */
[C---:B------:R-:W-:Y:S01]  /*bcd0*/  FMUL.FTZ R70, R0.reuse, R70 ;  /* 0x0000004600467220 */ /* 0x040fe20000410000 */
[----:B------:R4:W-:Y:S01]  /*bce0*/  MUFU.EX2 R218, R12 ;  /* 0x0000000c00da7308 */ /* 0x0009e20000000800 */
[C---:B------:R-:W-:Y:S02]  /*bcf0*/  FMUL.FTZ R71, R0.reuse, R71 ;  /* 0x0000004700477220 */ /* 0x040fe40000410000 */
[----:B------:R-:W-:Y:S02]  /*bd00*/  FMUL.FTZ R74, R0, R74 ;  /* 0x0000004a004a7220 */ /* 0x000fe40000410000 */
[----:B-----5:R-:W-:Y:S01]  /*bd10*/  FMUL.FTZ R5, R2, R117 ;  /* 0x0000007502057220 */ /* 0x020fe20000410000 */
[----:B------:R-:W-:Y:S01]  /*bd20*/  F2FP.PACK_AB R117, R219, R221 ;  /* 0x000000dddb75723e */ /* 0x000fe200000000ff */
[C---:B------:R-:W-:Y:S02]  /*bd30*/  FMUL.FTZ R75, R0.reuse, R75 ;  /* 0x0000004b004b7220 */ /* 0x040fe40000410000 */
[C---:B------:R-:W-:Y:S01]  /*bd40*/  FMUL.FTZ R78, R0.reuse, R78 ;  /* 0x0000004e004e7220 */ /* 0x040fe20000410000 */
[----:B------:R5:W-:Y:S01]  /*bd50*/  MUFU.EX2 R215, R13 ;  /* 0x0000000d00d77308 */ /* 0x000be20000000800 */
[C---:B------:R-:W-:Y:S02]  /*bd60*/  FMUL.FTZ R79, R0.reuse, R79 ;  /* 0x0000004f004f7220 */ /* 0x040fe40000410000 */
[----:B------:R-:W-:Y:S02]  /*bd70*/  FMUL.FTZ R82, R0, R82 ;  /* 0x0000005200527220 */ /* 0x000fe40000410000 */
[--C-:B-1----:R-:W-:Y:S02]  /*bd80*/  FFMA.FTZ R4, R9, c[0x0][0x2d0], -R113.reuse ;  /* 0x0000b40009047a23 */ /* 0x102fe40000010871 */
[----:B------:R-:W-:Y:S02]  /*bd90*/  FMUL.FTZ R9, R2, R121 ;  /* 0x0000007902097220 */ /* 0x000fe40000410000 */
[C---:B------:R-:W-:Y:S01]  /*bda0*/  FMUL.FTZ R83, R0.reuse, R83 ;  /* 0x0000005300537220 */ /* 0x040fe20000410000 */
[----:B------:R-:W1:Y:S01]  /*bdb0*/  MUFU.EX2 R226, R4 ;  /* 0x0000000400e27308 */ /* 0x000e620000000800 */
        /* <DEDUP_REMOVED lines=9> */
[C---:B----4-:R-:W-:Y:S02]  /*be50*/  FMUL.FTZ R12, R2.reuse, R124 ;  /* 0x0000007c020c7220 */ /* 0x050fe40000410000 */
[----:B-----5:R-:W-:Y:S01]  /*be60*/  FMUL.FTZ R13, R2, R125 ;  /* 0x0000007d020d7220 */ /* 0x020fe20000410000 */
[----:B------:R-:W-:Y:S01]  /*be70*/  MUFU.EX2 R160, R18 ;  /* 0x0000001200a07308 */ /* 0x000fe20000000800 */
[----:B------:R-:W-:Y:S02]  /*be80*/  FMUL.FTZ R14, R0, R126 ;  /* 0x0000007e000e7220 */ /* 0x000fe40000410000 */
[----:B------:R-:W-:Y:S01]  /*be90*/  FMUL.FTZ R100, R2, R100 ;  /* 0x0000006402647220 */ /* 0x000fe20000410000 */
[----:B-1----:R-:W-:Y:S01]  /*bea0*/  F2FP.PACK_AB R118, R226, R227 ;  /* 0x000000e3e276723e */ /* 0x002fe200000000ff */
[--C-:B------:R-:W-:Y:S02]  /*beb0*/  FFMA.FTZ R4, R10, c[0x0][0x2d0], -R112.reuse ;  /* 0x0000b4000a047a23 */ /* 0x100fe40000010870 */
[----:B------:R-:W-:Y:S02]  /*bec0*/  FMUL.FTZ R10, R0, R122 ;  /* 0x0000007a000a7220 */ /* 0x000fe40000410000 */
[----:B------:R-:W-:Y:S01]  /*bed0*/  FMUL.FTZ R101, R2, R101 ;  /* 0x0000006502657220 */ /* 0x000fe20000410000 */
[----:B------:R1:W-:Y:S01]  /*bee0*/  MUFU.EX2 R225, R4 ;  /* 0x0000000400e17308 */ /* 0x0003e20000000800 */
[C---:B------:R-:W-:Y:S02]  /*bef0*/  FMUL.FTZ R102, R0.reuse, R102 ;  /* 0x0000006600667220 */ /* 0x040fe40000410000 */
[C---:B------:R-:W-:Y:S02]  /*bf00*/  FMUL.FTZ R103, R0.reuse, R103 ;  /* 0x0000006700677220 */ /* 0x040fe40000410000 */
[----:B--2---:R-:W-:Y:S02]  /*bf10*/  FMUL.FTZ R15, R0, R127 ;  /* 0x0000007f000f7220 */ /* 0x004fe40000410000 */
[----:B------:R-:W-:Y:S01]  /*bf20*/  LDSM.16.MT88.4 R124, [R194+0x3800] ;  /* 0x00380000c27c783b */ /* 0x000fe20000004200 */
[C---:B------:R-:W-:Y:S02]  /*bf30*/  FMUL.FTZ R104, R2.reuse, R104 ;  /* 0x0000006802687220 */ /* 0x040fe40000410000 */
[----:B------:R-:W-:Y:S01]  /*bf40*/  FMUL.FTZ R105, R2, R105 ;  /* 0x0000006902697220 */ /* 0x000fe20000410000 */
[----:B------:R-:W2:Y:S01]  /*bf50*/  MUFU.EX2 R159, R19 ;  /* 0x00000013009f7308 */ /* 0x000ea20000000800 */
[C---:B------:R-:W-:Y:S02]  /*bf60*/  FMUL.FTZ R106, R0.reuse, R106 ;  /* 0x0000006a006a7220 */ /* 0x040fe40000410000 */
[----:B------:R-:W-:Y:S02]  /*bf70*/  FMUL.FTZ R107, R0, R107 ;  /* 0x0000006b006b7220 */ /* 0x000fe40000410000 */
[--C-:B------:R-:W-:Y:S02]  /*bf80*/  FFMA.FTZ R16, R16, c[0x0][0x2d0], -R113.reuse ;  /* 0x0000b40010107a23 */ /* 0x100fe40000010871 */
[--C-:B------:R-:W-:Y:S02]  /*bf90*/  FFMA.FTZ R17, R17, c[0x0][0x2d0], -R113.reuse ;  /* 0x0000b40011117a23 */ /* 0x100fe40000010871 */
[C---:B------:R-:W-:Y:S01]  /*bfa0*/  FMUL.FTZ R108, R2.reuse, R108 ;  /* 0x0000006c026c7220 */ /* 0x040fe20000410000 */
[----:B------:R4:W-:Y:S01]  /*bfb0*/  MUFU.EX2 R162, R16 ;  /* 0x0000001000a27308 */ /* 0x0009e20000000800 */
[----:B------:R-:W-:Y:S02]  /*bfc0*/  FMUL.FTZ R109, R2, R109 ;  /* 0x0000006d026d7220 */ /* 0x000fe40000410000 */
[--C-:B-1----:R-:W-:Y:S02]  /*bfd0*/  FFMA.FTZ R4, R11, c[0x0][0x2d0], -R112.reuse ;  /* 0x0000b4000b047a23 */ /* 0x102fe40000010870 */
[C---:B------:R-:W-:Y:S02]  /*bfe0*/  FMUL.FTZ R11, R0.reuse, R123 ;  /* 0x0000007b000b7220 */ /* 0x040fe40000410000 */
[----:B------:R-:W1:Y:S01]  /*bff0*/  LDSM.16.MT88.4 R120, [R196] ;  /* 0x00000000c478783b */ /* 0x000e620000004200 */
[C---:B------:R-:W-:Y:S02]  /*c000*/  FMUL.FTZ R110, R0.reuse, R110 ;  /* 0x0000006e006e7220 */ /* 0x040fe40000410000 */
[----:B------:R-:W5:Y:S01]  /*c010*/  MUFU.EX2 R224, R4 ;  /* 0x0000000400e07308 */ /* 0x000f620000000800 */
[----:B------:R-:W-:Y:S02]  /*c020*/  FMUL.FTZ R111, R0, R111 ;  /* 0x0000006f006f7220 */ /* 0x000fe40000410000 */
[C---:B------:R-:W-:Y:S01]  /*c030*/  FMUL.FTZ R60, R2.reuse, R60 ;  /* 0x0000003c023c7220 */ /* 0x040fe20000410000 */
[----:B--2---:R-:W-:Y:S01]  /*c040*/  F2FP.PACK_AB R19, R159, R160 ;  /* 0x000000a09f13723e */ /* 0x004fe200000000ff */
[----:B------:R-:W-:Y:S02]  /*c050*/  FMUL.FTZ R61, R2, R61 ;  /* 0x0000003d023d7220 */ /* 0x000fe40000410000 */
[C---:B------:R-:W-:Y:S02]  /*c060*/  FMUL.FTZ R62, R0.reuse, R62 ;  /* 0x0000003e003e7220 */ /* 0x040fe40000410000 */
[----:B------:R-:W-:Y:S01]  /*c070*/  FMUL.FTZ R63, R0, R63 ;  /* 0x0000003f003f7220 */ /* 0x000fe20000410000 */
[----:B------:R2:W1:Y:S01]  /*c080*/  MUFU.EX2 R161, R17 ;  /* 0x0000001100a17308 */ /* 0x0004620000000800 */
[C---:B------:R-:W-:Y:S02]  /*c090*/  FMUL.FTZ R64, R2.reuse, R64 ;  /* 0x0000004002407220 */ /* 0x040fe40000410000 */
[----:B------:R-:W-:Y:S01]  /*c0a0*/  FMUL.FTZ R65, R2, R65 ;  /* 0x0000004102417220 */ /* 0x000fe20000410000 */
[----:B----4-:R-:W-:Y:S01]  /*c0b0*/  F2FP.PACK_AB R16, R215, R218 ;  /* 0x000000dad710723e */ /* 0x010fe200000000ff */
[C---:B------:R-:W-:Y:S02]  /*c0c0*/  FMUL.FTZ R66, R0.reuse, R66 ;  /* 0x0000004200427220 */ /* 0x040fe40000410000 */
        /* <DEDUP_REMOVED lines=10> */
[----:B------:R-:W-:Y:S01]  /*c170*/  MUFU.EX2 R157, R21 ;  /* 0x00000015009d7308 */ /* 0x000fe20000000800 */
[----:B------:R-:W-:Y:S02]  /*c180*/  FFMA.FTZ R39, R39, c[0x0][0x2d0], -R112 ;  /* 0x0000b40027277a23 */ /* 0x000fe40000010870 */
[C---:B------:R-:W-:Y:S05]  /*c190*/  HMMA.16816.F32 R4, R116.reuse, R136, R4 ;  /* 0x000000887404723c */ /* 0x040fea0000001804 */
[----:B--2---:R-:W-:Y:S01]  /*c1a0*/  F2FP.PACK_AB R17, R163, R214 ;  /* 0x000000d6a311723e */ /* 0x004fe200000000ff */
[----:B------:R-:W-:Y:S01]  /*c1b0*/  FFMA.FTZ R28, R28, c[0x0][0x2d0], -R113 ;  /* 0x0000b4001c1c7a23 */ /* 0x000fe20000010871 */
[----:B------:R-:W-:Y:S01]  /*c1c0*/  MUFU.EX2 R155, R23 ;  /* 0x00000017009b7308 */ /* 0x000fe20000000800 */
[C---:B------:R-:W-:Y:S01]  /*c1d0*/  HMMA.16816.F32 R8, R116.reuse, R138, R8 ;  /* 0x0000008a7408723c */ /* 0x040fe20000001808 */
[----:B------:R-:W2:Y:S03]  /*c1e0*/  LDSM.16.MT88.4 R136, [R191+0x3800] ;  /* 0x00380000bf88783b */ /* 0x000ea60000004200 */
[----:B-1----:R-:W-:Y:S01]  /*c1f0*/  F2FP.PACK_AB R18, R161, R162 ;  /* 0x000000a2a112723e */ /* 0x002fe200000000ff */
[----:B------:R-:W-:Y:S02]  /*c200*/  FFMA.FTZ R2, R2, R229, R223 ;  /* 0x000000e502027223 */ /* 0x000fe400000100df */
[----:B---3--:R-:W-:Y:S01]  /*c210*/  FFMA.FTZ R0, R0, R228, R221 ;  /* 0x000000e400007223 */ /* 0x008fe200000100dd */
[C---:B------:R-:W-:Y:S01]  /*c220*/  HMMA.16816.F32 R68, R116.reuse, R140, R68 ;  /* 0x0000008c7444723c */ /* 0x040fe20000001844 */
[----:B------:R-:W-:Y:S03]  /*c230*/  MUFU.EX2 R153, R25 ;  /* 0x0000001900997308 */ /* 0x000fe60000000800 */
[----:B------:R-:W-:Y:S02]  /*c240*/  FADD.FTZ R2, R222, R2 ;  /* 0x00000002de027221 */ /* 0x000fe40000010000 */
[----:B------:R-:W-:Y:S02]  /*c250*/  FADD.FTZ R0, R219, R0 ;  /* 0x00000000db007221 */ /* 0x000fe40000010000 */
[C---:B------:R-:W-:Y:S01]  /*c260*/  HMMA.16816.F32 R72, R116.reuse, R142, R72 ;  /* 0x0000008e7448723c */ /* 0x040fe20000001848 */
[----:B------:R-:W1:Y:S02]  /*c270*/  LDSM.16.MT88.4 R140, [R193+0x3800] ;  /* 0x00380000c18c783b */ /* 0x000e640000004200 */
[----:B------:R-:W-:Y:S01]  /*c280*/  MUFU.EX2 R152, R26 ;  /* 0x0000001a00987308 */ /* 0x000fe20000000800 */
[----:B------:R-:W-:Y:S02]  /*c290*/  FADD.FTZ R2, R227, R2 ;  /* 0x00000002e3027221 */ /* 0x000fe40000010000 */
[----:B------:R-:W-:Y:S02]  /*c2a0*/  FADD.FTZ R0, R225, R0 ;  /* 0x00000000e1007221 */ /* 0x000fe40000010000 */
[C---:B------:R-:W-:Y:S04]  /*c2b0*/  HMMA.16816.F32 R76, R116.reuse, R144, R76 ;  /* 0x00000090744c723c */ /* 0x040fe8000000184c */
[----:B------:R-:W-:Y:S01]  /*c2c0*/  FADD.FTZ R2, R226, R2 ;  /* 0x00000002e2027221 */ /* 0x000fe20000010000 */
[----:B------:R-:W-:Y:S01]  /*c2d0*/  MUFU.EX2 R151, R27 ;  /* 0x0000001b00977308 */ /* 0x000fe20000000800 */
[----:B------:R-:W-:Y:S02]  /*c2e0*/  FADD.FTZ R0, R224, R0 ;  /* 0x00000000e0007221 */ /* 0x000fe40000010000 */
[C---:B------:R-:W-:Y:S01]  /*c2f0*/  HMMA.16816.F32 R80, R116.reuse, R146, R80 ;  /* 0x000000927450723c */ /* 0x040fe20000001850 */
[----:B------:R-:W-:Y:S03]  /*c300*/  LDSM.16.MT88.4 R144, [R194+0x800] ;  /* 0x00080000c290783b */ /* 0x000fe60000004200 */
[----:B------:R-:W-:Y:S02]  /*c310*/  FADD.FTZ R2, R218, R2 ;  /* 0x00000002da027221 */ /* 0x000fe40000010000 */
[----:B------:R-:W-:Y:S01]  /*c320*/  FADD.FTZ R0, R214, R0 ;  /* 0x00000000d6007221 */ /* 0x000fe20000010000 */
[----:B------:R3:W4:Y:S01]  /*c330*/  MUFU.EX2 R158, R20 ;  /* 0x00000014009e7308 */ /* 0x0007220000000800 */
[C---:B------:R-:W-:Y:S04]  /*c340*/  HMMA.16816.F32 R84, R116.reuse, R120, R84 ;  /* 0x000000787454723c */ /* 0x040fe80000001854 */
[----:B------:R-:W-:Y:S02]  /*c350*/  FADD.FTZ R2, R215, R2 ;  /* 0x00000002d7027221 */ /* 0x000fe40000010000 */
[----:B------:R-:W-:Y:S02]  /*c360*/  FADD.FTZ R0, R163, R0 ;  /* 0x00000000a3007221 */ /* 0x000fe40000010000 */
[C---:B------:R-:W-:Y:S01]  /*c370*/  HMMA.16816.F32 R88, R116.reuse, R122, R88 ;  /* 0x0000007a7458723c */ /* 0x040fe20000001858 */
[----:B------:R-:W5:Y:S03]  /*c380*/  LDSM.16.MT88.4 R120, [R192+0x3800] ;  /* 0x00380000c078783b */ /* 0x000f660000004200 */
[----:B------:R-:W-:Y:S02]  /*c390*/  FADD.FTZ R2, R162, R2 ;  /* 0x00000002a2027221 */ /* 0x000fe40000010000 */
[----:B------:R-:W-:Y:S02]  /*c3a0*/  FADD.FTZ R0, R160, R0 ;  /* 0x00000000a0007221 */ /* 0x000fe40000010000 */
[C---:B--2---:R-:W-:Y:S04]  /*c3b0*/  HMMA.16816.F32 R92, R116.reuse, R136, R92 ;  /* 0x00000088745c723c */ /* 0x044fe8000000185c */
[----:B------:R-:W-:Y:S02]  /*c3c0*/  FADD.FTZ R2, R161, R2 ;  /* 0x00000002a1027221 */ /* 0x000fe40000010000 */
[----:B------:R-:W-:Y:S02]  /*c3d0*/  FADD.FTZ R0, R159, R0 ;  /* 0x000000009f007221 */ /* 0x000fe40000010000 */
[C---:B------:R-:W-:Y:S01]  /*c3e0*/  HMMA.16816.F32 R96, R116.reuse, R138, R96 ;  /* 0x0000008a7460723c */ /* 0x040fe20000001860 */
[----:B------:R-:W2:Y:S03]  /*c3f0*/  LDSM.16.MT88.4 R136, [R191+0x800] ;  /* 0x00080000bf88783b */ /* 0x000ea60000004200 */
[--C-:B---3--:R-:W-:Y:S02]  /*c400*/  FFMA.FTZ R20, R24, c[0x0][0x2d0], -R113.reuse ;  /* 0x0000b40018147a23 */ /* 0x108fe40000010871 */
[----:B----4-:R-:W-:Y:S02]  /*c410*/  FADD.FTZ R2, R158, R2 ;  /* 0x000000029e027221 */ /* 0x010fe40000010000 */
[C---:B-1----:R-:W-:Y:S01]  /*c420*/  HMMA.16816.F32 R12, R116.reuse, R140, R12 ;  /* 0x0000008c740c723c */ /* 0x042fe2000000180c */
[----:B------:R-:W-:Y:S01]  /*c430*/  LDSM.16.MT88.4 R24, [R192+0x1000] ;  /* 0x00100000c018783b */ /* 0x000fe20000004200 */
[----:B------:R-:W1:Y:S02]  /*c440*/  MUFU.EX2 R154, R20 ;  /* 0x00000014009a7308 */ /* 0x000e640000000800 */
[----:B------:R-:W-:Y:S02]  /*c450*/  FADD.FTZ R2, R157, R2 ;  /* 0x000000029d027221 */ /* 0x000fe40000010000 */
[----:B------:R-:W-:Y:S02]  /*c460*/  FADD.FTZ R0, R156, R0 ;  /* 0x000000009c007221 */ /* 0x000fe40000010000 */
[C---:B------:R-:W-:Y:S01]  /*c470*/  HMMA.16816.F32 R100, R116.reuse, R142, R100 ;  /* 0x0000008e7464723c */ /* 0x040fe20000001864 */
[----:B------:R-:W3:Y:S03]  /*c480*/  LDSM.16.MT88.4 R140, [R193+0x800] ;  /* 0x00080000c18c783b */ /* 0x000ee60000004200 */
[----:B------:R-:W-:Y:S04]  /*c490*/  FADD.FTZ R0, R155, R0 ;  /* 0x000000009b007221 */ /* 0x000fe80000010000 */
[----:B------:R-:W-:Y:S01]  /*c4a0*/  FADD.FTZ R0, R152, R0 ;  /* 0x0000000098007221 */ /* 0x000fe20000010000 */
[C---:B-----5:R-:W-:Y:S03]  /*c4b0*/  HMMA.16816.F32 R104, R116.reuse, R120, R104 ;  /* 0x000000787468723c */ /* 0x060fe60000001868 */
[----:B------:R-:W-:Y:S05]  /*c4c0*/  FADD.FTZ R0, R151, R0 ;  /* 0x0000000097007221 */ /* 0x000fea0000010000 */
[C---:B------:R-:W-:Y:S01]  /*c4d0*/  HMMA.16816.F32 R108, R116.reuse, R122, R108 ;  /* 0x0000007a746c723c */ /* 0x040fe2000000186c */
[----:B------:R-:W4:Y:S03]  /*c4e0*/  LDSM.16.MT88.4 R120, [R192+0x800] ;  /* 0x00080000c078783b */ /* 0x000f260000004200 */
[----:B-1----:R-:W-:Y:S04]  /*c4f0*/  FADD.FTZ R2, R154, R2 ;  /* 0x000000029a027221 */ /* 0x002fe80000010000 */
[C---:B------:R-:W-:Y:S01]  /*c500*/  HMMA.16816.F32 R60, R116.reuse, R124, R60 ;  /* 0x0000007c743c723c */ /* 0x040fe2000000183c */
[----:B------:R-:W-:Y:S03]  /*c510*/  LDSM.16.MT88.4 R20, [R192+0x4000] ;  /* 0x00400000c014783b */ /* 0x000fe60000004200 */
[----:B------:R-:W-:Y:S04]  /*c520*/  FADD.FTZ R2, R153, R2 ;  /* 0x0000000299027221 */ /* 0x000fe80000010000 */
[----:B------:R-:W-:Y:S01]  /*c530*/  HMMA.16816.F32 R64, R116, R126, R64 ;  /* 0x0000007e7440723c */ /* 0x000fe20000001840 */
[----:B------:R-:W1:Y:S07]  /*c540*/  LDSM.16.MT88.4 R116, [R191+0x4000] ;  /* 0x00400000bf74783b */ /* 0x000e6e0000004200 */
[C---:B--2---:R-:W-:Y:S01]  /*c550*/  HMMA.16816.F32 R4, R16.reuse, R136, R4 ;  /* 0x000000881004723c */ /* 0x044fe20000001804 */
[----:B------:R-:W2:Y:S07]  /*c560*/  LDSM.16.MT88.4 R124, [R193+0x4000] ;  /* 0x00400000c17c783b */ /* 0x000eae0000004200 */
[C---:B------:R-:W-:Y:S01]  /*c570*/  HMMA.16816.F32 R8, R16.reuse, R138, R8 ;  /* 0x0000008a1008723c */ /* 0x040fe20000001808 */
[----:B------:R-:W-:Y:S07]  /*c580*/  LDSM.16.MT88.4 R136, [R193+0x1000] ;  /* 0x00100000c188783b */ /* 0x000fee0000004200 */
[C---:B---3--:R-:W-:Y:S08]  /*c590*/  HMMA.16816.F32 R68, R16.reuse, R140, R68 ;  /* 0x0000008c1044723c */ /* 0x048ff00000001844 */
[C---:B------:R-:W-:Y:S01]  /*c5a0*/  HMMA.16816.F32 R72, R16.reuse, R142, R72 ;  /* 0x0000008e1048723c */ /* 0x040fe20000001848 */
[----:B------:R-:W-:Y:S07]  /*c5b0*/  MUFU.EX2 R143, R39 ;  /* 0x00000027008f7308 */ /* 0x000fee0000000800 */
[C---:B----4-:R-:W-:Y:S08]  /*c5c0*/  HMMA.16816.F32 R76, R16.reuse, R120, R76 ;  /* 0x00000078104c723c */ /* 0x050ff0000000184c */
[C---:B------:R-:W-:Y:S01]  /*c5d0*/  HMMA.16816.F32 R80, R16.reuse, R122, R80 ;  /* 0x0000007a1050723c */ /* 0x040fe20000001850 */
[----:B------:R-:W3:Y:S07]  /*c5e0*/  LDSM.16.MT88.4 R120, [R194+0x4000] ;  /* 0x00400000c278783b */ /* 0x000eee0000004200 */
[C---:B------:R-:W-:Y:S08]  /*c5f0*/  HMMA.16816.F32 R84, R16.reuse, R144, R84 ;  /* 0x000000901054723c */ /* 0x040ff00000001854 */
[C---:B------:R-:W-:Y:S01]  /*c600*/  HMMA.16816.F32 R88, R16.reuse, R146, R88 ;  /* 0x000000921058723c */ /* 0x040fe20000001858 */
[----:B------:R-:W-:Y:S07]  /*c610*/  MUFU.EX2 R147, R35 ;  /* 0x0000002300937308 */ /* 0x000fee0000000800 */
[C---:B-1----:R-:W-:Y:S08]  /*c620*/  HMMA.16816.F32 R92, R16.reuse, R116, R92 ;  /* 0x00000074105c723c */ /* 0x042ff0000000185c */
[C---:B------:R-:W-:Y:S01]  /*c630*/  HMMA.16816.F32 R96, R16.reuse, R118, R96 ;  /* 0x000000761060723c */ /* 0x040fe20000001860 */
[----:B------:R-:W1:Y:S07]  /*c640*/  LDSM.16.MT88.4 R116, [R191+0x1000] ;  /* 0x00100000bf74783b */ /* 0x000e6e0000004200 */
[C---:B--2---:R-:W-:Y:S08]  /*c650*/  HMMA.16816.F32 R12, R16.reuse, R124, R12 ;  /* 0x0000007c100c723c */ /* 0x044ff0000000180c */
[C---:B------:R-:W-:Y:S01]  /*c660*/  HMMA.16816.F32 R100, R16.reuse, R126, R100 ;  /* 0x0000007e1064723c */ /* 0x040fe20000001864 */
[----:B------:R-:W-:Y:S07]  /*c670*/  MUFU.EX2 R126, R29 ;  /* 0x0000001d007e7308 */ /* 0x000fee0000000800 */
[C---:B------:R-:W-:Y:S03]  /*c680*/  HMMA.16816.F32 R104, R16.reuse, R20, R104 ;  /* 0x000000141068723c */ /* 0x040fe60000001868 */
[----:B------:R2:W4:Y:S05]  /*c690*/  MUFU.EX2 R127, R28 ;  /* 0x0000001c007f7308 */ /* 0x00052a0000000800 */
[C---:B------:R-:W-:Y:S01]  /*c6a0*/  HMMA.16816.F32 R108, R16.reuse, R22, R108 ;  /* 0x00000016106c723c */ /* 0x040fe2000000186c */
[----:B------:R-:W5:Y:S07]  /*c6b0*/  LDSM.16.MT88.4 R20, [R194+0x1000] ;  /* 0x00100000c214783b */ /* 0x000f6e0000004200 */
[C---:B---3--:R-:W-:Y:S08]  /*c6c0*/  HMMA.16816.F32 R60, R16.reuse, R120, R60 ;  /* 0x00000078103c723c */ /* 0x048ff0000000183c */
[----:B------:R-:W-:Y:S01]  /*c6d0*/  HMMA.16816.F32 R64, R16, R122, R64 ;  /* 0x0000007a1040723c */ /* 0x000fe20000001840 */
[----:B------:R-:W-:Y:S03]  /*c6e0*/  LDSM.16.MT88.4 R120, [R193+0x4800] ;  /* 0x00480000c178783b */ /* 0x000fe60000004200 */
[--C-:B--2---:R-:W-:Y:S02]  /*c6f0*/  FFMA.FTZ R28, R33, c[0x0][0x2d0], -R113.reuse ;  /* 0x0000b400211c7a23 */ /* 0x104fe40000010871 */
[----:B----4-:R-:W-:Y:S01]  /*c700*/  FADD.FTZ R2, R127, R2 ;  /* 0x000000027f027221 */ /* 0x010fe20000010000 */
[----:B------:R-:W-:Y:S01]  /*c710*/  F2FP.PACK_AB R16, R157, R158 ;  /* 0x0000009e9d10723e */ /* 0x000fe200000000ff */
[----:B------:R2:W-:Y:S01]  /*c720*/  MUFU.EX2 R149, R28 ;  /* 0x0000001c00957308 */ /* 0x0005e20000000800 */
[----:B------:R-:W-:Y:S03]  /*c730*/  F2FP.PACK_AB R17, R155, R156 ;  /* 0x0000009c9b11723e */ /* 0x000fe600000000ff */
[----:B------:R-:W-:Y:S01]  /*c740*/  F2FP.PACK_AB R18, R153, R154 ;  /* 0x0000009a9912723e */ /* 0x000fe200000000ff */
[----:B------:R-:W-:Y:S01]  /*c750*/  FADD.FTZ R2, R126, R2 ;  /* 0x000000027e027221 */ /* 0x000fe20000010000 */
[----:B------:R-:W-:Y:S07]  /*c760*/  F2FP.PACK_AB R19, R151, R152 ;  /* 0x000000989713723e */ /* 0x000fee00000000ff */
[C---:B-1----:R-:W-:Y:S08]  /*c770*/  HMMA.16816.F32 R4, R16.reuse, R116, R4 ;  /* 0x000000741004723c */ /* 0x042ff00000001804 */
[C---:B------:R-:W-:Y:S01]  /*c780*/  HMMA.16816.F32 R8, R16.reuse, R118, R8 ;  /* 0x000000761008723c */ /* 0x040fe20000001808 */
[----:B------:R-:W1:Y:S03]  /*c790*/  LDSM.16.MT88.4 R116, [R191+0x4800] ;  /* 0x00480000bf74783b */ /* 0x000e660000004200 */
[--C-:B--2---:R-:W-:Y:S04]  /*c7a0*/  FFMA.FTZ R28, R34, c[0x0][0x2d0], -R112.reuse ;  /* 0x0000b400221c7a23 */ /* 0x104fe80000010870 */
[C---:B------:R-:W-:Y:S01]  /*c7b0*/  HMMA.16816.F32 R68, R16.reuse, R136, R68 ;  /* 0x000000881044723c */ /* 0x040fe20000001844 */
[----:B------:R-:W-:Y:S07]  /*c7c0*/  MUFU.EX2 R148, R28 ;  /* 0x0000001c00947308 */ /* 0x000fee0000000800 */
[C---:B------:R-:W-:Y:S08]  /*c7d0*/  HMMA.16816.F32 R72, R16.reuse, R138, R72 ;  /* 0x0000008a1048723c */ /* 0x040ff00000001848 */
[C---:B------:R-:W-:Y:S07]  /*c7e0*/  HMMA.16816.F32 R76, R16.reuse, R24, R76 ;  /* 0x00000018104c723c */ /* 0x040fee000000184c */
[--C-:B------:R-:W-:Y:S01]  /*c7f0*/  FFMA.FTZ R24, R30, c[0x0][0x2d0], -R112.reuse ;  /* 0x0000b4001e187a23 */ /* 0x100fe20000010870 */
[C---:B------:R-:W-:Y:S03]  /*c800*/  HMMA.16816.F32 R80, R16.reuse, R26, R80 ;  /* 0x0000001a1050723c */ /* 0x040fe60000001850 */
[----:B------:R2:W3:Y:S05]  /*c810*/  MUFU.EX2 R125, R24 ;  /* 0x00000018007d7308 */ /* 0x0004ea0000000800 */
[C---:B-----5:R-:W-:Y:S07]  /*c820*/  HMMA.16816.F32 R84, R16.reuse, R20, R84 ;  /* 0x000000141054723c */ /* 0x060fee0000001854 */
[--C-:B------:R-:W-:Y:S01]  /*c830*/  FFMA.FTZ R20, R32, c[0x0][0x2d0], -R113.reuse ;  /* 0x0000b40020147a23 */ /* 0x100fe20000010871 */
[C---:B------:R-:W-:Y:S01]  /*c840*/  HMMA.16816.F32 R88, R16.reuse, R22, R88 ;  /* 0x000000161058723c */ /* 0x040fe20000001858 */
[----:B------:R-:W-:Y:S02]  /*c850*/  LDSM.16.MT88.4 R32, [R192+0x1800] ;  /* 0x00180000c020783b */ /* 0x000fe40000004200 */
[----:B------:R-:W4:Y:S05]  /*c860*/  MUFU.EX2 R150, R20 ;  /* 0x0000001400967308 */ /* 0x000f2a0000000800 */
[C---:B-1----:R-:W-:Y:S04]  /*c870*/  HMMA.16816.F32 R92, R16.reuse, R116, R92 ;  /* 0x00000074105c723c */ /* 0x042fe8000000185c */
[----:B--2---:R-:W-:Y:S02]  /*c880*/  FFMA.FTZ R24, R31, c[0x0][0x2d0], -R112 ;  /* 0x0000b4001f187a23 */ /* 0x004fe40000010870 */
[----:B------:R-:W-:Y:S01]  /*c890*/  LDSM.16.MT88.4 R28, [R191+0x1800] ;  /* 0x00180000bf1c783b */ /* 0x000fe20000004200 */
[----:B---3--:R-:W-:Y:S01]  /*c8a0*/  FADD.FTZ R0, R125, R0 ;  /* 0x000000007d007221 */ /* 0x008fe20000010000 */
[C---:B------:R-:W-:Y:S01]  /*c8b0*/  HMMA.16816.F32 R96, R16.reuse, R118, R96 ;  /* 0x000000761060723c */ /* 0x040fe20000001860 */
[----:B------:R-:W1:Y:S05]  /*c8c0*/  MUFU.EX2 R124, R24 ;  /* 0x00000018007c7308 */ /* 0x000e6a0000000800 */
[----:B------:R-:W-:Y:S02]  /*c8d0*/  LDSM.16.MT88.4 R116, [R193+0x1800] ;  /* 0x00180000c174783b */ /* 0x000fe40000004200 */
[C---:B------:R-:W-:Y:S04]  /*c8e0*/  HMMA.16816.F32 R12, R16.reuse, R120, R12 ;  /* 0x00000078100c723c */ /* 0x040fe8000000180c */
[----:B----4-:R-:W-:Y:S02]  /*c8f0*/  FADD.FTZ R2, R150, R2 ;  /* 0x0000000296027221 */ /* 0x010fe40000010000 */
[----:B------:R-:W-:Y:S02]  /*c900*/  LDSM.16.MT88.4 R20, [R194+0x4800] ;  /* 0x00480000c214783b */ /* 0x000fe40000004200 */
[C---:B------:R-:W-:Y:S04]  /*c910*/  HMMA.16816.F32 R100, R16.reuse, R122, R100 ;  /* 0x0000007a1064723c */ /* 0x040fe80000001864 */
[----:B------:R-:W-:Y:S02]  /*c920*/  FADD.FTZ R2, R149, R2 ;  /* 0x0000000295027221 */ /* 0x000fe40000010000 */
[----:B------:R-:W-:Y:S01]  /*c930*/  LDSM.16.MT88.4 R120, [R191+0x3000] ;  /* 0x00300000bf78783b */ /* 0x000fe20000004200 */
[----:B-1----:R-:W-:Y:S05]  /*c940*/  FADD.FTZ R0, R124, R0 ;  /* 0x000000007c007221 */ /* 0x002fea0000010000 */
[----:B------:R-:W-:Y:S02]  /*c950*/  FADD.FTZ R0, R148, R0 ;  /* 0x0000000094007221 */ /* 0x000fe40000010000 */
[----:B------:R-:W1:Y:S02]  /*c960*/  LDSM.16.MT88.4 R24, [R192+0x4800] ;  /* 0x00480000c018783b */ /* 0x000e640000004200 */
[----:B------:R-:W-:Y:S01]  /*c970*/  FADD.FTZ R0, R147, R0 ;  /* 0x0000000093007221 */ /* 0x000fe20000010000 */
[C---:B-1----:R-:W-:Y:S08]  /*c980*/  HMMA.16816.F32 R104, R16.reuse, R24, R104 ;  /* 0x000000181068723c */ /* 0x042ff00000001868 */
[C---:B------:R-:W-:Y:S01]  /*c990*/  HMMA.16816.F32 R108, R16.reuse, R26, R108 ;  /* 0x0000001a106c723c */ /* 0x040fe2000000186c */
[----:B------:R-:W-:Y:S07]  /*c9a0*/  LDSM.16.MT88.4 R24, [R191+0x5000] ;  /* 0x00500000bf18783b */ /* 0x000fee0000004200 */
[C---:B------:R-:W-:Y:S08]  /*c9b0*/  HMMA.16816.F32 R60, R16.reuse, R20, R60 ;  /* 0x00000014103c723c */ /* 0x040ff0000000183c */
[----:B------:R-:W-:Y:S01]  /*c9c0*/  HMMA.16816.F32 R64, R16, R22, R64 ;  /* 0x000000161040723c */ /* 0x000fe20000001840 */
[----:B------:R-:W1:Y:S06]  /*c9d0*/  LDSM.16.MT88.4 R20, [R194+0x1800] ;  /* 0x00180000c214783b */ /* 0x000e6c0000004200 */
[----:B------:R-:W-:Y:S02]  /*c9e0*/  F2FP.PACK_AB R16, R126, R127 ;  /* 0x0000007f7e10723e */ /* 0x000fe400000000ff */
[----:B------:R-:W-:Y:S03]  /*c9f0*/  F2FP.PACK_AB R17, R124, R125 ;  /* 0x0000007d7c11723e */ /* 0x000fe600000000ff */
[----:B------:R-:W-:Y:S02]  /*ca00*/  F2FP.PACK_AB R18, R149, R150 ;  /* 0x000000969512723e */ /* 0x000fe400000000ff */
[----:B------:R-:W-:Y:S07]  /*ca10*/  F2FP.PACK_AB R19, R147, R148 ;  /* 0x000000949313723e */ /* 0x000fee00000000ff */
[C---:B------:R-:W-:Y:S07]  /*ca20*/  HMMA.16816.F32 R4, R16.reuse, R28, R4 ;  /* 0x0000001c1004723c */ /* 0x040fee0000001804 */
[--C-:B------:R-:W-:Y:S01]  /*ca30*/  FFMA.FTZ R28, R36, c[0x0][0x2d0], -R113.reuse ;  /* 0x0000b400241c7a23 */ /* 0x100fe20000010871 */
[C---:B------:R-:W-:Y:S03]  /*ca40*/  HMMA.16816.F32 R8, R16.reuse, R30, R8 ;  /* 0x0000001e1008723c */ /* 0x040fe60000001808 */
[----:B------:R2:W3:Y:S05]  /*ca50*/  MUFU.EX2 R146, R28 ;  /* 0x0000001c00927308 */ /* 0x0004ea0000000800 */
[C---:B------:R-:W-:Y:S08]  /*ca60*/  HMMA.16816.F32 R68, R16.reuse, R116, R68 ;  /* 0x000000741044723c */ /* 0x040ff00000001844 */
[C---:B------:R-:W-:Y:S08]  /*ca70*/  HMMA.16816.F32 R72, R16.reuse, R118, R72 ;  /* 0x000000761048723c */ /* 0x040ff00000001848 */
[C---:B------:R-:W-:Y:S01]  /*ca80*/  HMMA.16816.F32 R76, R16.reuse, R32, R76 ;  /* 0x00000020104c723c */ /* 0x040fe2000000184c */
[----:B--2---:R-:W2:Y:S03]  /*ca90*/  LDSM.16.MT88.4 R28, [R193+0x5000] ;  /* 0x00500000c11c783b */ /* 0x004ea60000004200 */
[----:B---3--:R-:W-:Y:S03]  /*caa0*/  FADD.FTZ R2, R146, R2 ;  /* 0x0000000292027221 */ /* 0x008fe60000010000 */
[--C-:B------:R-:W-:Y:S01]  /*cab0*/  FFMA.FTZ R32, R37, c[0x0][0x2d0], -R113.reuse ;  /* 0x0000b40025207a23 */ /* 0x100fe20000010871 */
[C---:B------:R-:W-:Y:S03]  /*cac0*/  HMMA.16816.F32 R80, R16.reuse, R34, R80 ;  /* 0x000000221050723c */ /* 0x040fe60000001850 */
[----:B------:R3:W4:Y:S05]  /*cad0*/  MUFU.EX2 R145, R32 ;  /* 0x0000002000917308 */ /* 0x00072a0000000800 */
[C---:B-1----:R-:W-:Y:S07]  /*cae0*/  HMMA.16816.F32 R84, R16.reuse, R20, R84 ;  /* 0x000000141054723c */ /* 0x042fee0000001854 */
[--C-:B------:R-:W-:Y:S01]  /*caf0*/  FFMA.FTZ R20, R40, c[0x0][0x2d0], -R113.reuse ;  /* 0x0000b40028147a23 */ /* 0x100fe20000010871 */
[C---:B------:R-:W-:Y:S03]  /*cb00*/  HMMA.16816.F32 R88, R16.reuse, R22, R88 ;  /* 0x000000161058723c */ /* 0x040fe60000001858 */
[----:B------:R1:W5:Y:S05]  /*cb10*/  MUFU.EX2 R142, R20 ;  /* 0x00000014008e7308 */ /* 0x00036a0000000800 */
[C---:B------:R-:W-:Y:S04]  /*cb20*/  HMMA.16816.F32 R92, R16.reuse, R24, R92 ;  /* 0x00000018105c723c */ /* 0x040fe8000000185c */
[----:B---3--:R-:W-:Y:S02]  /*cb30*/  FFMA.FTZ R32, R38, c[0x0][0x2d0], -R112 ;  /* 0x0000b40026207a23 */ /* 0x008fe40000010870 */
[----:B------:R-:W-:Y:S01]  /*cb40*/  LDSM.16.MT88.4 R36, [R194+0x5000] ;  /* 0x00500000c224783b */ /* 0x000fe20000004200 */
[----:B----4-:R-:W-:Y:S01]  /*cb50*/  FADD.FTZ R2, R145, R2 ;  /* 0x0000000291027221 */ /* 0x010fe20000010000 */
[C---:B------:R-:W-:Y:S01]  /*cb60*/  HMMA.16816.F32 R96, R16.reuse, R26, R96 ;  /* 0x0000001a1060723c */ /* 0x040fe20000001860 */
[----:B------:R3:W4:Y:S05]  /*cb70*/  MUFU.EX2 R144, R32 ;  /* 0x0000002000907308 */ /* 0x00072a0000000800 */
[----:B------:R-:W-:Y:S02]  /*cb80*/  LDSM.16.MT88.4 R24, [R193+0x2000] ;  /* 0x00200000c118783b */ /* 0x000fe40000004200 */
[C---:B--2---:R-:W-:Y:S04]  /*cb90*/  HMMA.16816.F32 R12, R16.reuse, R28, R12 ;  /* 0x0000001c100c723c */ /* 0x044fe8000000180c */
[--C-:B-1----:R-:W-:Y:S02]  /*cba0*/  FFMA.FTZ R20, R41, c[0x0][0x2d0], -R113.reuse ;  /* 0x0000b40029147a23 */ /* 0x102fe40000010871 */
[----:B-----5:R-:W-:Y:S02]  /*cbb0*/  FADD.FTZ R2, R142, R2 ;  /* 0x000000028e027221 */ /* 0x020fe40000010000 */
[C---:B------:R-:W-:Y:S01]  /*cbc0*/  HMMA.16816.F32 R100, R16.reuse, R30, R100 ;  /* 0x0000001e1064723c */ /* 0x040fe20000001864 */
[----:B------:R1:W2:Y:S03]  /*cbd0*/  MUFU.EX2 R141, R20 ;  /* 0x00000014008d7308 */ /* 0x0002a60000000800 */
[----:B------:R-:W-:Y:S01]  /*cbe0*/  FFMA.FTZ R28, R43, c[0x0][0x2d0], -R112 ;  /* 0x0000b4002b1c7a23 */ /* 0x000fe20000010870 */
[----:B---3--:R-:W3:Y:S06]  /*cbf0*/  LDSM.16.MT88.4 R32, [R192+0x5000] ;  /* 0x00500000c020783b */ /* 0x008eec0000004200 */
[----:B------:R5:W-:Y:S01]  /*cc00*/  MUFU.EX2 R139, R28 ;  /* 0x0000001c008b7308 */ /* 0x000be20000000800 */
[----:B----4-:R-:W-:Y:S04]  /*cc10*/  FADD.FTZ R0, R144, R0 ;  /* 0x0000000090007221 */ /* 0x010fe80000010000 */
[----:B------:R-:W-:Y:S02]  /*cc20*/  FADD.FTZ R0, R143, R0 ;  /* 0x000000008f007221 */ /* 0x000fe40000010000 */
[----:B-1----:R-:W-:Y:S02]  /*cc30*/  FFMA.FTZ R20, R42, c[0x0][0x2d0], -R112 ;  /* 0x0000b4002a147a23 */ /* 0x002fe40000010870 */
[----:B--2---:R-:W-:Y:S02]  /*cc40*/  FADD.FTZ R2, R141, R2 ;  /* 0x000000028d027221 */ /* 0x004fe40000010000 */
[----:B------:R1:W2:Y:S01]  /*cc50*/  MUFU.EX2 R140, R20 ;  /* 0x00000014008c7308 */ /* 0x0002a20000000800 */
[----:B-----5:R-:W-:Y:S01]  /*cc60*/  LDSM.16.MT88.4 R28, [R192+0x2000] ;  /* 0x00200000c01c783b */ /* 0x020fe20000004200 */
[C---:B---3--:R-:W-:Y:S07]  /*cc70*/  HMMA.16816.F32 R104, R16.reuse, R32, R104 ;  /* 0x000000201068723c */ /* 0x048fee0000001868 */
[----:B-1----:R-:W1:Y:S01]  /*cc80*/  LDSM.16.MT88.4 R20, [R191+0x2000] ;  /* 0x00200000bf14783b */ /* 0x002e620000004200 */
[----:B--2---:R-:W-:Y:S01]  /*cc90*/  FADD.FTZ R0, R140, R0 ;  /* 0x000000008c007221 */ /* 0x004fe20000010000 */
[C---:B------:R-:W-:Y:S06]  /*cca0*/  HMMA.16816.F32 R108, R16.reuse, R34, R108 ;  /* 0x00000022106c723c */ /* 0x040fec000000186c */
[----:B------:R-:W2:Y:S01]  /*ccb0*/  LDSM.16.MT88.4 R32, [R194+0x2000] ;  /* 0x00200000c220783b */ /* 0x000ea20000004200 */
[----:B------:R-:W-:Y:S01]  /*ccc0*/  FADD.FTZ R0, R139, R0 ;  /* 0x000000008b007221 */ /* 0x000fe20000010000 */
[C---:B------:R-:W-:Y:S07]  /*ccd0*/  HMMA.16816.F32 R60, R16.reuse, R36, R60 ;  /* 0x00000024103c723c */ /* 0x040fee000000183c */
[--C-:B------:R-:W-:Y:S01]  /*cce0*/  FFMA.FTZ R36, R49, c[0x0][0x2d0], -R113.reuse ;  /* 0x0000b40031247a23 */ /* 0x100fe20000010871 */
[----:B------:R-:W-:Y:S07]  /*ccf0*/  HMMA.16816.F32 R64, R16, R38, R64 ;  /* 0x000000261040723c */ /* 0x000fee0000001840 */
[----:B------:R-:W-:Y:S02]  /*cd00*/  F2FP.PACK_AB R16, R145, R146 ;  /* 0x000000929110723e */ /* 0x000fe400000000ff */
[----:B------:R-:W-:Y:S03]  /*cd10*/  F2FP.PACK_AB R17, R143, R144 ;  /* 0x000000908f11723e */ /* 0x000fe600000000ff */
[----:B------:R-:W-:Y:S02]  /*cd20*/  F2FP.PACK_AB R18, R141, R142 ;  /* 0x0000008e8d12723e */ /* 0x000fe400000000ff */
[----:B------:R-:W-:Y:S07]  /*cd30*/  F2FP.PACK_AB R19, R139, R140 ;  /* 0x0000008c8b13723e */ /* 0x000fee00000000ff */
[C---:B-1----:R-:W-:Y:S07]  /*cd40*/  HMMA.16816.F32 R4, R16.reuse, R20, R4 ;  /* 0x000000141004723c */ /* 0x042fee0000001804 */
[--C-:B------:R-:W-:Y:S01]  /*cd50*/  FFMA.FTZ R20, R44, c[0x0][0x2d0], -R113.reuse ;  /* 0x0000b4002c147a23 */ /* 0x100fe20000010871 */
[C---:B------:R-:W-:Y:S03]  /*cd60*/  HMMA.16816.F32 R8, R16.reuse, R22, R8 ;  /* 0x000000161008723c */ /* 0x040fe60000001808 */
[----:B------:R1:W3:Y:S05]  /*cd70*/  MUFU.EX2 R138, R20 ;  /* 0x00000014008a7308 */ /* 0x0002ea0000000800 */
[C---:B------:R-:W-:Y:S07]  /*cd80*/  HMMA.16816.F32 R68, R16.reuse, R24, R68 ;  /* 0x000000181044723c */ /* 0x040fee0000001844 */
[--C-:B------:R-:W-:Y:S01]  /*cd90*/  FFMA.FTZ R24, R45, c[0x0][0x2d0], -R113.reuse ;  /* 0x0000b4002d187a23 */ /* 0x100fe20000010871 */
[C---:B------:R-:W-:Y:S03]  /*cda0*/  HMMA.16816.F32 R72, R16.reuse, R26, R72 ;  /* 0x0000001a1048723c */ /* 0x040fe60000001848 */
[----:B------:R4:W5:Y:S05]  /*cdb0*/  MUFU.EX2 R137, R24 ;  /* 0x0000001800897308 */ /* 0x00096a0000000800 */
[C---:B------:R-:W-:Y:S01]  /*cdc0*/  HMMA.16816.F32 R76, R16.reuse, R28, R76 ;  /* 0x0000001c104c723c */ /* 0x040fe2000000184c */
[----:B-1----:R-:W1:Y:S03]  /*cdd0*/  LDSM.16.MT88.4 R20, [R191+0x5800] ;  /* 0x00580000bf14783b */ /* 0x002e660000004200 */
[----:B---3--:R-:W-:Y:S03]  /*cde0*/  FADD.FTZ R2, R138, R2 ;  /* 0x000000028a027221 */ /* 0x008fe60000010000 */
[----:B------:R-:W-:Y:S01]  /*cdf0*/  FFMA.FTZ R28, R46, c[0x0][0x2d0], -R112 ;  /* 0x0000b4002e1c7a23 */ /* 0x000fe20000010870 */
[C---:B------:R-:W-:Y:S01]  /*ce00*/  HMMA.16816.F32 R80, R16.reuse, R30, R80 ;  /* 0x0000001e1050723c */ /* 0x040fe20000001850 */
[----:B------:R3:W-:Y:S07]  /*ce10*/  MUFU.EX2 R46, R36 ;  /* 0x00000024002e7308 */ /* 0x0007ee0000000800 */
[C---:B--2---:R-:W-:Y:S03]  /*ce20*/  HMMA.16816.F32 R84, R16.reuse, R32, R84 ;  /* 0x000000201054723c */ /* 0x044fe60000001854 */
[----:B------:R2:W1:Y:S01]  /*ce30*/  MUFU.EX2 R136, R28 ;  /* 0x0000001c00887308 */ /* 0x0004620000000800 */
[----:B----4-:R-:W4:Y:S01]  /*ce40*/  LDSM.16.MT88.4 R24, [R193+0x5800] ;  /* 0x00580000c118783b */ /* 0x010f220000004200 */
[----:B-----5:R-:W-:Y:S03]  /*ce50*/  FADD.FTZ R2, R137, R2 ;  /* 0x0000000289027221 */ /* 0x020fe60000010000 */
[C---:B------:R-:W-:Y:S04]  /*ce60*/  HMMA.16816.F32 R88, R16.reuse, R34, R88 ;  /* 0x000000221058723c */ /* 0x040fe80000001858 */
[----:B------:R-:W-:Y:S08]  /*ce70*/  LDSM.16.MT88.4 R32, [R194+0x5800] ;  /* 0x00580000c220783b */ /* 0x000ff00000004200 */
[----:B---3--:R-:W-:Y:S01]  /*ce80*/  LDSM.16.MT88.4 R36, [R193+0x2800] ;  /* 0x00280000c124783b */ /* 0x008fe20000004200 */
[C---:B-1----:R-:W-:Y:S03]  /*ce90*/  HMMA.16816.F32 R92, R16.reuse, R20, R92 ;  /* 0x00000014105c723c */ /* 0x042fe6000000185c */
[----:B--2---:R-:W-:Y:S02]  /*cea0*/  FFMA.FTZ R28, R47, c[0x0][0x2d0], -R112 ;  /* 0x0000b4002f1c7a23 */ /* 0x004fe40000010870 */
[----:B------:R-:W-:Y:S02]  /*ceb0*/  FADD.FTZ R0, R136, R0 ;  /* 0x0000000088007221 */ /* 0x000fe40000010000 */
[----:B------:R1:W2:Y:S01]  /*cec0*/  MUFU.EX2 R115, R28 ;  /* 0x0000001c00737308 */ /* 0x0002a20000000800 */
[C---:B------:R-:W-:Y:S04]  /*ced0*/  HMMA.16816.F32 R96, R16.reuse, R22, R96 ;  /* 0x000000161060723c */ /* 0x040fe80000001860 */
[--C-:B------:R-:W-:Y:S04]  /*cee0*/  FFMA.FTZ R20, R50, c[0x0][0x2d0], -R112.reuse ;  /* 0x0000b40032147a23 */ /* 0x100fe80000010870 */
[C---:B----4-:R-:W-:Y:S01]  /*cef0*/  HMMA.16816.F32 R12, R16.reuse, R24, R12 ;  /* 0x00000018100c723c */ /* 0x050fe2000000180c */
[----:B------:R3:W4:Y:S06]  /*cf00*/  MUFU.EX2 R45, R20 ;  /* 0x00000014002d7308 */ /* 0x00072c0000000800 */
[----:B------:R-:W-:Y:S01]  /*cf10*/  FFMA.FTZ R24, R51, c[0x0][0x2d0], -R112 ;  /* 0x0000b40033187a23 */ /* 0x000fe20000010870 */
[C---:B------:R-:W-:Y:S03]  /*cf20*/  HMMA.16816.F32 R100, R16.reuse, R26, R100 ;  /* 0x0000001a1064723c */ /* 0x040fe60000001864 */
[----:B------:R5:W-:Y:S01]  /*cf30*/  MUFU.EX2 R44, R24 ;  /* 0x00000018002c7308 */ /* 0x000be20000000800 */
[--C-:B-1----:R-:W-:Y:S02]  /*cf40*/  FFMA.FTZ R28, R48, c[0x0][0x2d0], -R113.reuse ;  /* 0x0000b400301c7a23 */ /* 0x102fe40000010871 */
[----:B--2---:R-:W-:Y:S07]  /*cf50*/  FADD.FTZ R0, R115, R0 ;  /* 0x0000000073007221 */ /* 0x004fee0000010000 */
[----:B------:R1:W2:Y:S01]  /*cf60*/  MUFU.EX2 R47, R28 ;  /* 0x0000001c002f7308 */ /* 0x0002a20000000800 */
[----:B---3--:R-:W-:Y:S01]  /*cf70*/  LDSM.16.MT88.4 R20, [R191+0x2800] ;  /* 0x00280000bf14783b */ /* 0x008fe20000004200 */
[----:B----4-:R-:W-:Y:S07]  /*cf80*/  FADD.FTZ R0, R45, R0 ;  /* 0x000000002d007221 */ /* 0x010fee0000010000 */
[----:B-----5:R-:W-:Y:S08]  /*cf90*/  LDSM.16.MT88.4 R24, [R192+0x2800] ;  /* 0x00280000c018783b */ /* 0x020ff00000004200 */
[----:B-1----:R-:W1:Y:S01]  /*cfa0*/  LDSM.16.MT88.4 R28, [R192+0x5800] ;  /* 0x00580000c01c783b */ /* 0x002e620000004200 */
[----:B--2---:R-:W-:Y:S01]  /*cfb0*/  FADD.FTZ R2, R47, R2 ;  /* 0x000000022f027221 */ /* 0x004fe20000010000 */
[C---:B-1----:R-:W-:Y:S08]  /*cfc0*/  HMMA.16816.F32 R104, R16.reuse, R28, R104 ;  /* 0x0000001c1068723c */ /* 0x042ff00000001868 */
[C---:B------:R-:W-:Y:S01]  /*cfd0*/  HMMA.16816.F32 R108, R16.reuse, R30, R108 ;  /* 0x0000001e106c723c */ /* 0x040fe2000000186c */
[----:B------:R-:W1:Y:S07]  /*cfe0*/  LDSM.16.MT88.4 R28, [R194+0x2800] ;  /* 0x00280000c21c783b */ /* 0x000e6e0000004200 */
[C---:B------:R-:W-:Y:S07]  /*cff0*/  HMMA.16816.F32 R60, R16.reuse, R32, R60 ;  /* 0x00000020103c723c */ /* 0x040fee000000183c */
[--C-:B------:R-:W-:Y:S01]  /*d000*/  FFMA.FTZ R32, R52, c[0x0][0x2d0], -R113.reuse ;  /* 0x0000b40034207a23 */ /* 0x100fe20000010871 */
[----:B------:R-:W-:Y:S03]  /*d010*/  HMMA.16816.F32 R64, R16, R34, R64 ;  /* 0x000000221040723c */ /* 0x000fe60000001840 */
[----:B------:R2:W-:Y:S04]  /*d020*/  MUFU.EX2 R43, R32 ;  /* 0x00000020002b7308 */ /* 0x0005e80000000800 */
[----:B------:R-:W-:Y:S02]  /*d030*/  F2FP.PACK_AB R16, R137, R138 ;  /* 0x0000008a8910723e */ /* 0x000fe400000000ff */
[----:B------:R-:W-:Y:S03]  /*d040*/  F2FP.PACK_AB R17, R115, R136 ;  /* 0x000000887311723e */ /* 0x000fe600000000ff */
[----:B------:R-:W-:Y:S02]  /*d050*/  F2FP.PACK_AB R18, R46, R47 ;  /* 0x0000002f2e12723e */ /* 0x000fe400000000ff */
[----:B------:R-:W-:Y:S07]  /*d060*/  F2FP.PACK_AB R19, R44, R45 ;  /* 0x0000002d2c13723e */ /* 0x000fee00000000ff */
[C---:B------:R-:W-:Y:S01]  /*d070*/  HMMA.16816.F32 R4, R16.reuse, R20, R4 ;  /* 0x000000141004723c */ /* 0x040fe20000001804 */
[----:B--2---:R-:W-:Y:S07]  /*d080*/  LDSM.16.MT88.4 R32, [R193+0x6000] ;  /* 0x00600000c120783b */ /* 0x004fee0000004200 */
[C---:B------:R-:W-:Y:S01]  /*d090*/  HMMA.16816.F32 R8, R16.reuse, R22, R8 ;  /* 0x000000161008723c */ /* 0x040fe20000001808 */
[----:B------:R-:W2:Y:S07]  /*d0a0*/  LDSM.16.MT88.4 R20, [R191+0x6000] ;  /* 0x00600000bf14783b */ /* 0x000eae0000004200 */
[C---:B------:R-:W-:Y:S07]  /*d0b0*/  HMMA.16816.F32 R68, R16.reuse, R36, R68 ;  /* 0x000000241044723c */ /* 0x040fee0000001844 */
[--C-:B------:R-:W-:Y:S01]  /*d0c0*/  FFMA.FTZ R36, R56, c[0x0][0x2d0], -R113.reuse ;  /* 0x0000b40038247a23 */ /* 0x100fe20000010871 */
[C---:B------:R-:W-:Y:S03]  /*d0d0*/  HMMA.16816.F32 R72, R16.reuse, R38, R72 ;  /* 0x000000261048723c */ /* 0x040fe60000001848 */
[----:B------:R-:W-:Y:S05]  /*d0e0*/  MUFU.EX2 R39, R36 ;  /* 0x0000002400277308 */ /* 0x000fea0000000800 */
[C---:B------:R-:W-:Y:S07]  /*d0f0*/  HMMA.16816.F32 R76, R16.reuse, R24, R76 ;  /* 0x00000018104c723c */ /* 0x040fee000000184c */
[--C-:B------:R-:W-:Y:S01]  /*d100*/  FFMA.FTZ R24, R53, c[0x0][0x2d0], -R113.reuse ;  /* 0x0000b40035187a23 */ /* 0x100fe20000010871 */
[C---:B------:R-:W-:Y:S03]  /*d110*/  HMMA.16816.F32 R80, R16.reuse, R26, R80 ;  /* 0x0000001a1050723c */ /* 0x040fe60000001850 */
[----:B------:R3:W4:Y:S05]  /*d120*/  MUFU.EX2 R42, R24 ;  /* 0x00000018002a7308 */ /* 0x00072a0000000800 */
[C---:B-1----:R-:W-:Y:S07]  /*d130*/  HMMA.16816.F32 R84, R16.reuse, R28, R84 ;  /* 0x0000001c1054723c */ /* 0x042fee0000001854 */
[--C-:B------:R-:W-:Y:S01]  /*d140*/  FFMA.FTZ R28, R55, c[0x0][0x2d0], -R112.reuse ;  /* 0x0000b400371c7a23 */ /* 0x100fe20000010870 */
[C---:B------:R-:W-:Y:S03]  /*d150*/  HMMA.16816.F32 R88, R16.reuse, R30, R88 ;  /* 0x0000001e1058723c */ /* 0x040fe60000001858 */
[----:B------:R1:W-:Y:S05]  /*d160*/  MUFU.EX2 R40, R28 ;  /* 0x0000001c00287308 */ /* 0x0003ea0000000800 */
[C---:B--2---:R-:W-:Y:S04]  /*d170*/  HMMA.16816.F32 R92, R16.reuse, R20, R92 ;  /* 0x00000014105c723c */ /* 0x044fe8000000185c */
[--C-:B---3--:R-:W-:Y:S03]  /*d180*/  FFMA.FTZ R24, R54, c[0x0][0x2d0], -R112.reuse ;  /* 0x0000b40036187a23 */ /* 0x108fe60000010870 */
[----:B------:R-:W-:Y:S01]  /*d190*/  FFMA.FTZ R20, R57, c[0x0][0x2d0], -R113 ;  /* 0x0000b40039147a23 */ /* 0x000fe20000010871 */
[C---:B------:R-:W-:Y:S01]  /*d1a0*/  HMMA.16816.F32 R96, R16.reuse, R22, R96 ;  /* 0x000000161060723c */ /* 0x040fe20000001860 */
[----:B------:R2:W3:Y:S03]  /*d1b0*/  MUFU.EX2 R41, R24 ;  /* 0x0000001800297308 */ /* 0x0004e60000000800 */
[----:B------:R-:W-:Y:S04]  /*d1c0*/  MOV R113, R3 ;  /* 0x0000000300717202 */ /* 0x000fe80000000f00 */
[C---:B------:R-:W-:Y:S03]  /*d1d0*/  HMMA.16816.F32 R12, R16.reuse, R32, R12 ;  /* 0x00000020100c723c */ /* 0x040fe6000000180c */
[----:B------:R5:W3:Y:S01]  /*d1e0*/  MUFU.EX2 R38, R20 ;  /* 0x0000001400267308 */ /* 0x000ae20000000800 */
[----:B-1----:R-:W-:Y:S04]  /*d1f0*/  LDSM.16.MT88.4 R28, [R194+0x6000] ;  /* 0x00600000c21c783b */ /* 0x002fe80000004200 */
[C---:B------:R-:W-:Y:S04]  /*d200*/  HMMA.16816.F32 R100, R16.reuse, R34, R100 ;  /* 0x000000221064723c */ /* 0x040fe80000001864 */
[----:B------:R-:W-:Y:S08]  /*d210*/  LDSM.16.MT88.4 R32, [R192+0x3000] ;  /* 0x00300000c020783b */ /* 0x000ff00000004200 */
[----:B--2---:R-:W1:Y:S01]  /*d220*/  LDSM.16.MT88.4 R24, [R192+0x6000] ;  /* 0x00600000c018783b */ /* 0x004e620000004200 */
[--C-:B-----5:R-:W-:Y:S02]  /*d230*/  FFMA.FTZ R20, R58, c[0x0][0x2d0], -R112.reuse ;  /* 0x0000b4003a147a23 */ /* 0x120fe40000010870 */
[----:B------:R-:W-:Y:S02]  /*d240*/  FFMA.FTZ R112, R59, c[0x0][0x2d0], -R112 ;  /* 0x0000b4003b707a23 */ /* 0x000fe40000010870 */
[----:B------:R2:W-:Y:S10]  /*d250*/  MUFU.EX2 R37, R20 ;  /* 0x0000001400257308 */ /* 0x0005f40000000800 */
[----:B------:R-:W5:Y:S01]  /*d260*/  MUFU.EX2 R36, R112 ;  /* 0x0000007000247308 */ /* 0x000f620000000800 */
[----:B--2---:R-:W2:Y:S01]  /*d270*/  LDSM.16.MT88.4 R20, [R193+0x3000] ;  /* 0x00300000c114783b */ /* 0x004ea20000004200 */
[C---:B-1----:R-:W-:Y:S08]  /*d280*/  HMMA.16816.F32 R104, R16.reuse, R24, R104 ;  /* 0x000000181068723c */ /* 0x042ff00000001868 */
[C---:B------:R-:W-:Y:S01]  /*d290*/  HMMA.16816.F32 R108, R16.reuse, R26, R108 ;  /* 0x0000001a106c723c */ /* 0x040fe2000000186c */
[----:B------:R-:W1:Y:S07]  /*d2a0*/  LDSM.16.MT88.4 R24, [R194+0x3000] ;  /* 0x00300000c218783b */ /* 0x000e6e0000004200 */
        /* <DEDUP_REMOVED lines=15> */
[C---:B-1----:R-:W-:Y:S08]  /*d3a0*/  HMMA.16816.F32 R84, R16.reuse, R24, R84 ;  /* 0x000000181054723c */ /* 0x042ff00000001854 */
[C---:B------:R-:W-:Y:S08]  /*d3b0*/  HMMA.16816.F32 R88, R16.reuse, R26, R88 ;  /* 0x0000001a1058723c */ /* 0x040ff00000001858 */
[C---:B---3--:R-:W-:Y:S08]  /*d3c0*/  HMMA.16816.F32 R92, R16.reuse, R4, R92 ;  /* 0x00000004105c723c */ /* 0x048ff0000000185c */
[C---:B------:R-:W-:Y:S01]  /*d3d0*/  HMMA.16816.F32 R96, R16.reuse, R6, R96 ;  /* 0x000000061060723c */ /* 0x040fe20000001860 */
[----:B------:R-:W1:Y:S07]  /*d3e0*/  LDSM.16.MT88.4 R4, [R194+0x6800] ;  /* 0x00680000c204783b */ /* 0x000e6e0000004200 */
[C---:B----4-:R-:W-:Y:S08]  /*d3f0*/  HMMA.16816.F32 R124, R16.reuse, R8, R12 ;  /* 0x00000008107c723c */ /* 0x050ff0000000180c */
        /* <DEDUP_REMOVED lines=14> */
[----:B------:R-:W-:Y:S03]  /*d4e0*/  FADD.FTZ R0, R36, R0 ;  /* 0x0000000024007221 */ /* 0x000fe60000010000 */
[----:B------:R1:W-:Y:S04]  /*d4f0*/  STL [R1+0x24], R2 ;  /* 0x0000240201007387 */ /* 0x0003e80000100800 */
[----:B------:R1:W-:Y:S01]  /*d500*/  STL [R1+0x20], R0 ;  /* 0x0000200001007387 */ /* 0x0003e20000100800 */
[----:B------:R-:W-:-:S05]  /*d510*/  @P0 BRA `(.L_x_1028) ;  /* 0xffffcd9000000947 */ /* 0x000fca000383ffff */
.L_x_1025:
[----:B------:R-:W-:Y:S02]  /*d520*/  MOV R7, 0x1f ;  /* 0x0000001f00077802 */ /* 0x000fe40000000f00 */
[----:B------:R-:W-:Y:S01]  /*d530*/  MOV R6, 0xffffffff ;  /* 0xffffffff00067802 */ /* 0x000fe20000000f00 */
[----:B------:R-:W-:Y:S05]  /*d540*/  BRA.DIV ~URZ, `(.L_x_1029) ;  /* 0x000048227f007947 */ /* 0x000fea000b800000 */
[----:B-1----:R-:W2:Y:S04]  /*d550*/  LDL R2, [R1+0x24] ;  /* 0x0000240001027983 */ /* 0x002ea80000100800 */
[----:B--2---:R1:W2:Y:S02]  /*d560*/  SHFL.BFLY PT, R0, R2, 0x2, 0x1f ;  /* 0x0c401f0002007f89 */ /* 0x0042a400000e0000 */
.L_x_1096:
        /* <DEDUP_REMOVED lines=9> */
.L_x_1097:
        /* <DEDUP_REMOVED lines=85> */
.L_x_1016:
[----:B-1----:R1:W5:Y:S04]  /*db50*/  LDL R6, [R1+0x48] ;  /* 0x0000480001067983 */ /* 0x0023680000100800 */
[----:B------:R-:W2:Y:S01]  /*db60*/  S2R R2, SR_TID.X ;  /* 0x0000000000027919 */ /* 0x000ea20000002100 */
[----:B------:R-:W-:Y:S01]  /*db70*/  BSSY B0, `(.L_x_1031) ;  /* 0x0000011000007945 */ /* 0x000fe20003800000 */
[----:B--2---:R-:W-:-:S13]  /*db80*/  LOP3.LUT P0, RZ, R2, 0xff, RZ, 0xc0, !PT ;  /* 0x000000ff02ff7812 */ /* 0x004fda000780c0ff */
[----:B------:R-:W-:Y:S05]  /*db90*/  @P0 BRA `(.L_x_1032) ;  /* 0x000000e000000947 */ /* 0x000fea0003800000 */
[----:B-1----:R-:W1:Y:S01]  /*dba0*/  S2R R4, SR_LANEID ;  /* 0x0000000000047919 */ /* 0x002e620000000000 */
        /* <DEDUP_REMOVED lines=11> */
[----:B--2--5:R-:W-:-:S05]  /*dc60*/  IADD3 R6, R3, c[0x0][0xc], R2 ;  /* 0x0000030003067a10 */ /* 0x024fca0007ffe002 */
[----:B------:R1:W-:Y:S02]  /*dc70*/  STL [R1+0x48], R6 ;  /* 0x0000480601007387 */ /* 0x0003e40000100800 */
.L_x_1032:
[----:B-1----:R-:W-:Y:S05]  /*dc80*/  BSYNC B0 ;  /* 0x0000000000007941 */ /* 0x002fea0003800000 */
.L_x_1031:
[----:B------:R-:W2:Y:S04]  /*dc90*/  LDL.64 R4, [R1+0x30] ;  /* 0x0000300001047983 */ /* 0x000ea80000100a00 */
[----:B------:R-:W3:Y:S04]  /*dca0*/  LDL R2, [R1+0x2c] ;  /* 0x00002c0001027983 */ /* 0x000ee80000100800 */
[----:B------:R-:W4:Y:S01]  /*dcb0*/  LDL R8, [R1+0x5c] ;  /* 0x00005c0001087983 */ /* 0x000f220000100800 */
[----:B------:R-:W-:Y:S01]  /*dcc0*/  PRMT R0, R0, 0x9910, RZ ;  /* 0x0000991000007816 */ /* 0x000fe200000000ff */
[----:B------:R-:W-:Y:S01]  /*dcd0*/  BSSY B1, `(.L_x_1033) ;  /* 0x00002bc000017945 */ /* 0x000fe20003800000 */
[----:B-----5:R-:W-:-:S02]  /*dce0*/  IMAD.MOV.U32 R67, RZ, RZ, R6 ;  /* 0x000000ffff437224 */ /* 0x020fc400078e0006 */
[----:B------:R-:W-:Y:S02]  /*dcf0*/  ISETP.NE.AND P0, PT, R0, RZ, PT ;  /* 0x000000ff0000720c */ /* 0x000fe40003f05270 */
[----:B--2---:R-:W-:Y:S02]  /*dd00*/  SHF.R.S32.HI R40, RZ, 0x1f, R4 ;  /* 0x0000001fff287819 */ /* 0x004fe40000011404 */
[----:B---3--:R-:W-:Y:S02]  /*dd10*/  SHF.R.S32.HI R41, RZ, 0x1f, R2 ;  /* 0x0000001fff297819 */ /* 0x008fe40000011402 */
[----:B----4-:R-:W-:-:S07]  /*dd20*/  SHF.R.S32.HI R7, RZ, 0x1f, R8 ;  /* 0x0000001fff077819 */ /* 0x010fce0000011408 */
[----:B------:R-:W-:Y:S05]  /*dd30*/  @!P0 BRA `(.L_x_1034) ;  /* 0x00001f1000008947 */ /* 0x000fea0003800000 */
[----:B------:R-:W2:Y:S04]  /*dd40*/  LDL R14, [R1+0x6c] ;  /* 0x00006c00010e7983 */ /* 0x000ea80000100800 */
[----:B------:R-:W3:Y:S04]  /*dd50*/  LDL R13, [R1+0x70] ;  /* 0x00007000010d7983 */ /* 0x000ee80000100800 */
        /* <DEDUP_REMOVED lines=60> */
[----:B------:R-:W2:Y:S01]  /*e120*/  LDL.LU R9, [R1+0x50] ;  /* 0x0000500001097983 */ /* 0x000ea20000300800 */
        /* <DEDUP_REMOVED lines=32> */
.L_x_1035:
[----:B----4-:R-:W2:Y:S04]  /*e330*/  LDL R6, [R1+0x90] ;  /* 0x0000900001067983 */ /* 0x010ea80000100800 */
[----:B------:R-:W2:Y:S04]  /*e340*/  LDL R43, [R1+0x64] ;  /* 0x00006400012b7983 */ /* 0x000ea80000100800 */
[----:B------:R-:W3:Y:S04]  /*e350*/  LDL R21, [R1+0x60] ;  /* 0x0000600001157983 */ /* 0x000ee80000100800 */
[----:B------:R-:W4:Y:S04]  /*e360*/  LDL R22, [R1+0x68] ;  /* 0x0000680001167983 */ /* 0x000f280000100800 */
[----:B------:R-:W4:Y:S01]  /*e370*/  LDL R23, [R1+0x98] ;  /* 0x0000980001177983 */ /* 0x000f220000100800 */
[----:B------:R-:W-:Y:S01]  /*e380*/  IMAD.MOV.U32 R2, RZ, RZ, 0x368 ;  /* 0x00000368ff027424 */ /* 0x000fe200078e00ff */
[----:B------:R-:W-:-:S04]  /*e390*/  ISETP.GT.AND P2, PT, R3, 0x1, PT ;  /* 0x000000010300780c */ /* 0x000fc80003f44270 */
[----:B------:R-:W-:-:S04]  /*e3a0*/  SEL R2, R2, 0x328, P2 ;  /* 0x0000032802027807 */ /* 0x000fc80001000000 */
[----:B------:R1:W1:Y:S08]  /*e3b0*/  LDC.64 R4, c[0x0][R2+0x170] ;  /* 0x00005c0002047b82 */ /* 0x0002700000000a00 */
[----:B------:R1:W3:Y:S08]  /*e3c0*/  LDC.64 R12, c[0x0][R2+0x168] ;  /* 0x00005a00020c7b82 */ /* 0x0002f00000000a00 */
[----:B------:R1:W2:Y:S08]  /*e3d0*/  LDC.64 R16, c[0x0][R2+0x178] ;  /* 0x00005e0002107b82 */ /* 0x0002b00000000a00 */
[----:B------:R1:W2:Y:S01]  /*e3e0*/  LDC.64 R18, c[0x0][R2+0x160] ;  /* 0x0000580002127b82 */ /* 0x0002a20000000a00 */
[----:B------:R-:W-:-:S04]  /*e3f0*/  ISETP.NE.U32.AND P0, PT, RZ, c[0x0][0x500], PT ;  /* 0x00014000ff007a0c */ /* 0x000fc80003f05070 */
[----:B------:R-:W-:-:S04]  /*e400*/  ISETP.NE.AND.EX P0, PT, RZ, c[0x0][0x504], PT, P0 ;  /* 0x00014100ff007a0c */ /* 0x000fc80003f05300 */
[----:B------:R-:W-:Y:S02]  /*e410*/  SEL R8, R8, RZ, !P0 ;  /* 0x000000ff08087207 */ /* 0x000fe40004000000 */
[----:B------:R-:W-:Y:S01]  /*e420*/  SEL R3, R7, RZ, !P0 ;  /* 0x000000ff07037207 */ /* 0x000fe20004000000 */
[----:B-1----:R-:W-:-:S05]  /*e430*/  IMAD.MOV.U32 R2, RZ, RZ, c[0x0][0x4e8] ;  /* 0x00013a00ff027624 */ /* 0x002fca00078e00ff */
[----:B------:R-:W-:Y:S01]  /*e440*/  ISETP.NE.AND P3, PT, R2, 0x1, PT ;  /* 0x000000010200780c */ /* 0x000fe20003f65270 */
[----:B------:R-:W-:-:S04]  /*e450*/  IMAD R2, R5, R8, RZ ;  /* 0x0000000805027224 */ /* 0x000fc800078e02ff */
[C---:B------:R-:W-:Y:S02]  /*e460*/  IMAD R11, R4.reuse, R3, R2 ;  /* 0x00000003040b7224 */ /* 0x040fe400078e0202 */
[----:B------:R-:W-:Y:S01]  /*e470*/  IMAD.WIDE.U32 R4, R4, R8, RZ ;  /* 0x0000000804047225 */ /* 0x000fe200078e00ff */
[----:B------:R-:W1:Y:S03]  /*e480*/  S2R R24, SR_TID.X ;  /* 0x0000000000187919 */ /* 0x000e660000002100 */
[----:B--2---:R-:W-:-:S04]  /*e490*/  IMAD.IADD R9, R6, 0x1, R43 ;  /* 0x0000000106097824 */ /* 0x004fc800078e022b */
[----:B------:R-:W-:-:S04]  /*e4a0*/  @P3 IMAD.HI.U32 R3, R9, c[0x0][0x4ec], RZ ;  /* 0x00013b0009033a27 */ /* 0x000fc800078e00ff */
[----:B---3--:R-:W-:-:S04]  /*e4b0*/  IMAD.WIDE.U32 R6, R12, R21, RZ ;  /* 0x000000150c067225 */ /* 0x008fc800078e00ff */
[----:B------:R-:W-:Y:S01]  /*e4c0*/  IMAD.MOV.U32 R2, RZ, RZ, R9 ;  /* 0x000000ffff027224 */ /* 0x000fe200078e0009 */
[----:B------:R-:W-:Y:S01]  /*e4d0*/  @P3 SHF.R.U32.HI R2, RZ, c[0x0][0x4f0], R3 ;  /* 0x00013c00ff023a19 */ /* 0x000fe20000011603 */
[----:B------:R-:W-:Y:S01]  /*e4e0*/  IMAD R10, R13, R21, RZ ;  /* 0x000000150d0a7224 */ /* 0x000fe200078e02ff */
[----:B----4-:R-:W-:Y:S02]  /*e4f0*/  SEL R3, R22, RZ, P2 ;  /* 0x000000ff16037207 */ /* 0x010fe40001000000 */
        /* <DEDUP_REMOVED lines=20> */
[----:B-1----:R-:W-:Y:S01]  /*e640*/  SHF.R.S32.HI R22, RZ, 0x1f, R24 ;  /* 0x0000001fff167819 */ /* 0x002fe20000011418 */
[----:B------:R-:W-:Y:S01]  /*e650*/  IMAD.IADD R3, R3, 0x1, R6 ;  /* 0x0000000103037824 */ /* 0x000fe200078e0206 */
[----:B------:R-:W-:Y:S02]  /*e660*/  LEA R4, P0, R2, R4, 0x2 ;  /* 0x0000000402047211 */ /* 0x000fe400078010ff */
[----:B------:R-:W-:Y:S02]  /*e670*/  SEL R5, R5, c[0x0][0x454], P2 ;  /* 0x0001150005057a07 */ /* 0x000fe40001000000 */
[----:B------:R-:W-:Y:S02]  /*e680*/  LEA.HI R22, R22, R24, RZ, 0x5 ;  /* 0x0000001816167211 */ /* 0x000fe400078f28ff */
[----:B------:R-:W-:Y:S02]  /*e690*/  LEA.HI.X R2, R2, R5, R3, 0x2, P0 ;  /* 0x0000000502027211 */ /* 0x000fe400000f1403 */
[----:B------:R-:W-:Y:S01]  /*e6a0*/  LOP3.LUT R22, R22, 0xffffffe0, RZ, 0xc0, !PT ;  /* 0xffffffe016167812 */ /* 0x000fe200078ec0ff */
[----:B------:R-:W-:Y:S04]  /*e6b0*/  SHFL.IDX PT, R6, R4, RZ, 0x1c1f ;  /* 0x001c1fff04067589 */ /* 0x000fe800000e0000 */
[----:B------:R-:W1:Y:S01]  /*e6c0*/  SHFL.IDX PT, R7, R2, RZ, 0x1c1f ;  /* 0x001c1fff02077589 */ /* 0x000e6200000e0000 */
[----:B------:R-:W-:-:S03]  /*e6d0*/  IMAD.IADD R22, R24, 0x1, -R22 ;  /* 0x0000000118167824 */ /* 0x000fc600078e0a16 */
[----:B------:R-:W-:Y:S01]  /*e6e0*/  SHFL.IDX PT, R4, R4, 0x1, 0x1c1f ;  /* 0x003c1f0004047f89 */ /* 0x000fe200000e0000 */
[----:B------:R-:W-:-:S03]  /*e6f0*/  IMAD R11, R14, c[0x0][0x4e8], RZ ;  /* 0x00013a000e0b7a24 */ /* 0x000fc600078e02ff */
[----:B------:R2:W3:Y:S01]  /*e700*/  SHFL.IDX PT, R5, R2, 0x1, 0x1c1f ;  /* 0x003c1f0002057f89 */ /* 0x0004e200000e0000 */
[----:B------:R-:W-:Y:S01]  /*e710*/  LOP3.LUT P0, RZ, R22, 0x3, RZ, 0xc0, !PT ;  /* 0x0000000316ff7812 */ /* 0x000fe2000780c0ff */
[----:B--2---:R-:W-:-:S05]  /*e720*/  IMAD.IADD R2, R23, 0x1, R43 ;  /* 0x0000000117027824 */ /* 0x004fca00078e022b */
[C---:B------:R-:W-:Y:S02]  /*e730*/  IADD3 R3, R2.reuse, 0x8, RZ ;  /* 0x0000000802037810 */ /* 0x040fe40007ffe0ff */
[-C--:B------:R-:W-:Y:S02]  /*e740*/  ISETP.GE.OR P1, PT, R2, R11.reuse, P0 ;  /* 0x0000000b0200720c */ /* 0x080fe40000726670 */
[----:B------:R-:W-:-:S11]  /*e750*/  ISETP.GE.OR P0, PT, R3, R11, P0 ;  /* 0x0000000b0300720c */ /* 0x000fd60000706670 */
[----:B-1----:R1:W-:Y:S01]  /*e760*/  @!P1 ST.E [R6.64], R20 ;  /* 0x0000001406009985 */ /* 0x0023e2000c101906 */
[----:B------:R-:W-:-:S03]  /*e770*/  ISETP.GE.AND P1, PT, R3, R11, PT ;  /* 0x0000000b0300720c */ /* 0x000fc60003f26270 */
[----:B---3--:R1:W-:Y:S01]  /*e780*/  @!P0 ST.E [R4.64], R15 ;  /* 0x0000000f04008985 */ /* 0x0083e2000c101906 */
[----:B------:R-:W-:Y:S02]  /*e790*/  ISETP.GE.AND P0, PT, R2, R11, PT ;  /* 0x0000000b0200720c */ /* 0x000fe40003f06270 */
[----:B------:R-:W-:Y:S01]  /*e7a0*/  P2R R66, PR, RZ, 0x2 ;  /* 0x00000002ff427803 */ /* 0x000fe20000000000 */
[----:B------:R-:W-:Y:S05]  /*e7b0*/  @P2 BRA `(.L_x_1036) ;  /* 0x0000078000002947 */ /* 0x000fea0003800000 */
[----:B------:R-:W2:Y:S01]  /*e7c0*/  S2R R23, SR_TID.X ;  /* 0x0000000000177919 */ /* 0x000ea20000002100 */
[----:B------:R-:W-:Y:S01]  /*e7d0*/  IMAD R10, R10, c[0x0][0x3a0], RZ ;  /* 0x0000e8000a0a7a24 */ /* 0x000fe200078e02ff */
[----:B-1----:R-:W-:Y:S01]  /*e7e0*/  SHF.R.S32.HI R5, RZ, 0x1f, R8 ;  /* 0x0000001fff057819 */ /* 0x002fe20000011408 */
[C---:B------:R-:W-:Y:S01]  /*e7f0*/  IMAD.WIDE.U32 R2, R0.reuse, c[0x0][0x3a0], RZ ;  /* 0x0000e80000027a25 */ /* 0x040fe200078e00ff */
[----:B------:R1:W3:Y:S03]  /*e800*/  LDS.128 R16, [R216+0x80] ;  /* 0x00008000d8107984 */ /* 0x0002e60000000c00 */
[----:B------:R-:W-:Y:S01]  /*e810*/  IMAD R0, R0, c[0x0][0x3a4], R10 ;  /* 0x0000e90000007a24 */ /* 0x000fe200078e020a */
[----:B------:R1:W4:Y:S01]  /*e820*/  LDS.128 R24, [R216+0x1080] ;  /* 0x00108000d8187984 */ /* 0x0003220000000c00 */
[----:B------:R-:W-:-:S02]  /*e830*/  IMAD R5, R5, c[0x0][0x3f0], RZ ;  /* 0x0000fc0005057a24 */ /* 0x000fc400078e02ff */
[----:B------:R-:W-:Y:S01]  /*e840*/  IMAD.IADD R3, R3, 0x1, R0 ;  /* 0x0000000103037824 */ /* 0x000fe200078e0200 */
[----:B------:R1:W1:Y:S01]  /*e850*/  LDS.128 R32, [R216+0x2080] ;  /* 0x00208000d8207984 */ /* 0x0002620000000c00 */
[C---:B------:R-:W-:Y:S02]  /*e860*/  IMAD R7, R8.reuse, c[0x0][0x3f4], R5 ;  /* 0x0000fd0008077a24 */ /* 0x040fe400078e0205 */
[C---:B------:R-:W-:Y:S01]  /*e870*/  IMAD.WIDE.U32 R2, R21.reuse, c[0x0][0x3e8], R2 ;  /* 0x0000fa0015027a25 */ /* 0x040fe200078e0002 */
[----:B------:R1:W1:Y:S03]  /*e880*/  LDS.128 R36, [R216+0x3080] ;  /* 0x00308000d8247984 */ /* 0x0002660000000c00 */
[----:B------:R-:W-:Y:S01]  /*e890*/  IMAD R3, R21, c[0x0][0x3ec], R3 ;  /* 0x0000fb0015037a24 */ /* 0x000fe200078e0203 */
[----:B------:R1:W1:Y:S03]  /*e8a0*/  LDS.128 R12, [R216+0x4080] ;  /* 0x00408000d80c7984 */ /* 0x0002660000000c00 */
[----:B------:R-:W-:Y:S01]  /*e8b0*/  IMAD.WIDE.U32 R2, R8, c[0x0][0x3f0], R2 ;  /* 0x0000fc0008027a25 */ /* 0x000fe200078e0002 */
[--C-:B--2---:R-:W-:Y:S01]  /*e8c0*/  SHF.R.S32.HI R22, RZ, 0x1f, R23.reuse ;  /* 0x0000001fff167819 */ /* 0x104fe20000011417 */
[----:B------:R2:W1:Y:S01]  /*e8d0*/  LDS.128 R28, [R216+0x6080] ;  /* 0x00608000d81c7984 */ /* 0x0004620000000c00 */
[----:B------:R-:W-:-:S02]  /*e8e0*/  SHF.R.S32.HI R42, RZ, 0x1f, R23 ;  /* 0x0000001fff2a7819 */ /* 0x000fc40000011417 */
[-C--:B------:R-:W-:Y:S01]  /*e8f0*/  LEA.HI R22, R22, R23.reuse, RZ, 0x3 ;  /* 0x0000001716167211 */ /* 0x080fe200078f18ff */
[----:B------:R2:W1:Y:S01]  /*e900*/  LDS.128 R44, [R216+0x7080] ;  /* 0x00708000d82c7984 */ /* 0x0004620000000c00 */
[-C--:B------:R-:W-:Y:S02]  /*e910*/  LEA.HI R42, R42, R23.reuse, RZ, 0x3 ;  /* 0x000000172a2a7211 */ /* 0x080fe400078f18ff */
[----:B------:R-:W-:Y:S02]  /*e920*/  LOP3.LUT R22, R22, 0xfffffff8, RZ, 0xc0, !PT ;  /* 0xfffffff816167812 */ /* 0x000fe400078ec0ff */
[----:B------:R-:W-:Y:S02]  /*e930*/  SHF.R.S32.HI R42, RZ, 0x3, R42 ;  /* 0x00000003ff2a7819 */ /* 0x000fe4000001142a */
[----:B------:R-:W-:Y:S02]  /*e940*/  IADD3 R22, -R22, R23, RZ ;  /* 0x0000001716167210 */ /* 0x000fe40007ffe1ff */
[----:B------:R-:W-:-:S02]  /*e950*/  IADD3 R3, R3, R7, RZ ;  /* 0x0000000703037210 */ /* 0x000fc40007ffe0ff */
[----:B------:R-:W-:Y:S02]  /*e960*/  LEA R4, R22, R42, 0x5 ;  /* 0x0000002a16047211 */ /* 0x000fe400078e28ff */
[----:B------:R2:W1:Y:S02]  /*e970*/  LDS.128 R20, [R216+0x5080] ;  /* 0x00508000d8147984 */ /* 0x0004640000000c00 */
[----:B------:R-:W-:-:S05]  /*e980*/  IADD3 R4, R43, R4, RZ ;  /* 0x000000042b047210 */ /* 0x000fca0007ffe0ff */
[----:B------:R-:W-:-:S04]  /*e990*/  @P3 IMAD.HI.U32 R6, R4, c[0x0][0x4ec], RZ ;  /* 0x00013b0004063a27 */ /* 0x000fc800078e00ff */
[----:B------:R-:W-:Y:S01]  /*e9a0*/  IMAD.MOV.U32 R0, RZ, RZ, R4 ;  /* 0x000000ffff007224 */ /* 0x000fe200078e0004 */
[----:B------:R-:W-:-:S04]  /*e9b0*/  @P3 SHF.R.U32.HI R0, RZ, c[0x0][0x4f0], R6 ;  /* 0x00013c00ff003a19 */ /* 0x000fc80000011606 */
[----:B------:R-:W-:Y:S01]  /*e9c0*/  SHF.R.S32.HI R6, RZ, 0x1f, R0 ;  /* 0x0000001fff067819 */ /* 0x000fe20000011400 */
[C---:B------:R-:W-:Y:S01]  /*e9d0*/  IMAD.WIDE.U32 R2, R0.reuse, c[0x0][0x3e0], R2 ;  /* 0x0000f80000027a25 */ /* 0x040fe200078e0002 */
[----:B------:R-:W-:-:S03]  /*e9e0*/  IADD3 R5, -R0, RZ, RZ ;  /* 0x000000ff00057210 */ /* 0x000fc60007ffe1ff */
[----:B------:R-:W-:Y:S02]  /*e9f0*/  IMAD R6, R6, c[0x0][0x3e0], RZ ;  /* 0x0000f80006067a24 */ /* 0x000fe400078e02ff */
[----:B------:R-:W-:Y:S02]  /*ea00*/  IMAD R4, R5, c[0x0][0x4e8], R4 ;  /* 0x00013a0005047a24 */ /* 0x000fe400078e0204 */
[----:B------:R-:W-:Y:S01]  /*ea10*/  IMAD R5, R0, c[0x0][0x3e4], R6 ;  /* 0x0000f90000057a24 */ /* 0x000fe200078e0206 */
[----:B------:R-:W-:Y:S02]  /*ea20*/  IADD3 R6, R42, R43, RZ ;  /* 0x0000002b2a067210 */ /* 0x000fe40007ffe0ff */
[----:B------:R-:W-:Y:S01]  /*ea30*/  SHF.R.S32.HI R0, RZ, 0x1f, R4 ;  /* 0x0000001fff007819 */ /* 0x000fe20000011404 */
[----:B------:R-:W-:-:S04]  /*ea40*/  IMAD.IADD R3, R3, 0x1, R5 ;  /* 0x0000000103037824 */ /* 0x000fc800078e0205 */
[----:B------:R-:W-:Y:S02]  /*ea50*/  IMAD R0, R0, c[0x0][0x3d8], RZ ;  /* 0x0000f60000007a24 */ /* 0x000fe400078e02ff */
[----:B------:R-:W-:-:S04]  /*ea60*/  IMAD.WIDE.U32 R2, R4, c[0x0][0x3d8], R2 ;  /* 0x0000f60004027a25 */ /* 0x000fc800078e0002 */
[----:B------:R-:W-:Y:S01]  /*ea70*/  IMAD R0, R4, c[0x0][0x3dc], R0 ;  /* 0x0000f70004007a24 */ /* 0x000fe200078e0200 */
[----:B------:R-:W-:-:S04]  /*ea80*/  LEA R8, P0, R2, c[0x0][0x380], 0x1 ;  /* 0x0000e00002087a11 */ /* 0x000fc800078008ff */
[----:B------:R-:W-:-:S04]  /*ea90*/  IADD3 R0, R3, R0, RZ ;  /* 0x0000000003007210 */ /* 0x000fc80007ffe0ff */
[----:B------:R-:W-:Y:S01]  /*eaa0*/  LEA.HI.X R7, R2, c[0x0][0x384], R0, 0x1, P0 ;  /* 0x0000e10002077a11 */ /* 0x000fe200000f0c00 */
[----:B------:R-:W-:Y:S05]  /*eab0*/  BRA.DIV ~URZ, `(.L_x_1037) ;  /* 0x000034227f007947 */ /* 0x000fea000b800000 */
[----:B-1234-:R1:W2:Y:S02]  /*eac0*/  SHFL.IDX PT, R9, R7, RZ, 0x181f ;  /* 0x00181fff07097589 */ /* 0x01e2a400000e0000 */
.L_x_1098:
[----:B------:R-:W-:Y:S05]  /*ead0*/  BRA.DIV ~URZ, `(.L_x_1038) ;  /* 0x000034727f007947 */ /* 0x000fea000b800000 */
[----:B------:R3:W4:Y:S02]  /*eae0*/  SHFL.IDX PT, R0, R8, RZ, 0x181f ;  /* 0x00181fff08007589 */ /* 0x00072400000e0000 */
.L_x_1099:
[----:B------:R-:W-:Y:S01]  /*eaf0*/  ISETP.GE.AND P0, PT, R6, R11, PT ;  /* 0x0000000b0600720c */ /* 0x000fe20003f06270 */
[----:B------:R-:W-:-:S12]  /*eb00*/  BSSY B0, `(.L_x_1039) ;  /* 0x000000c000007945 */ /* 0x000fd80003800000 */
[----:B------:R-:W-:Y:S05]  /*eb10*/  @P0 BRA `(.L_x_1040) ;  /* 0x000000a000000947 */ /* 0x000fea0003800000 */
[----:B------:R-:W5:Y:S04]  /*eb20*/  LDL.64 R42, [R1+0x30] ;  /* 0x00003000012a7983 */ /* 0x000f680000100a00 */
[----:B---3--:R-:W3:Y:S01]  /*eb30*/  LDL R10, [R1+0x2c] ;  /* 0x00002c00010a7983 */ /* 0x008ee20000100800 */
[----:B-----5:R-:W-:Y:S02]  /*eb40*/  ISETP.GE.AND P1, PT, R42, c[0x0][0x3c8], PT ;  /* 0x0000f2002a007a0c */ /* 0x020fe40003f26270 */
[----:B---3--:R-:W-:-:S11]  /*eb50*/  ISETP.GE.AND P0, PT, R10, c[0x0][0x3c8], PT ;  /* 0x0000f2000a007a0c */ /* 0x008fd60003f06270 */
[-C--:B----4-:R-:W-:Y:S02]  /*eb60*/  @!P1 LEA R4, P3, R42, R0.reuse, 0x1 ;  /* 0x000000002a049211 */ /* 0x090fe400078608ff */
[----:B------:R-:W-:Y:S02]  /*eb70*/  @!P0 LEA R2, P2, R10, R0, 0x1 ;  /* 0x000000000a028211 */ /* 0x000fe400078408ff */
[-C--:B--2---:R-:W-:Y:S02]  /*eb80*/  @!P1 LEA.HI.X R5, R42, R9.reuse, R40, 0x1, P3 ;  /* 0x000000092a059211 */ /* 0x084fe400018f0c28 */
[----:B------:R-:W-:-:S03]  /*eb90*/  @!P0 LEA.HI.X R3, R10, R9, R41, 0x1, P2 ;  /* 0x000000090a038211 */ /* 0x000fc600010f0c29 */
[----:B------:R2:W-:Y:S04]  /*eba0*/  @!P1 ST.E.128 [R4.64], R16 ;  /* 0x0000001004009985 */ /* 0x0005e8000c101d06 */
[----:B------:R2:W-:Y:S02]  /*ebb0*/  @!P0 ST.E.128 [R2.64], R12 ;  /* 0x0000000c02008985 */ /* 0x0005e4000c101d06 */
.L_x_1040:
[----:B------:R-:W-:Y:S05]  /*ebc0*/  BSYNC B0 ;  /* 0x0000000000007941 */ /* 0x000fea0003800000 */
.L_x_1039:
[----:B------:R-:W-:Y:S05]  /*ebd0*/  BRA.DIV ~URZ, `(.L_x_1041) ;  /* 0x000033d27f007947 */ /* 0x000fea000b800000 */
[----:B--2---:R2:W1:Y:S04]  /*ebe0*/  SHFL.IDX PT, R9, R7, 0x1, 0x181f ;  /* 0x00381f0007097f89 */ /* 0x00446800000e0000 */
[----:B----4-:R2:W4:Y:S02]  /*ebf0*/  SHFL.IDX PT, R0, R8, 0x1, 0x181f ;  /* 0x00381f0008007f89 */ /* 0x01052400000e0000 */
.L_x_1100:
[----:B------:R-:W-:Y:S01]  /*ec00*/  IADD3 R2, R6, 0x20, RZ ;  /* 0x0000002006027810 */ /* 0x000fe20007ffe0ff */
[----:B------:R-:W-:Y:S03]  /*ec10*/  BSSY B0, `(.L_x_1042) ;  /* 0x000000d000007945 */ /* 0x000fe60003800000 */
[----:B------:R-:W-:-:S13]  /*ec20*/  ISETP.GE.AND P0, PT, R2, R11, PT ;  /* 0x0000000b0200720c */ /* 0x000fda0003f06270 */
[----:B------:R-:W-:Y:S05]  /*ec30*/  @P0 BRA `(.L_x_1043) ;  /* 0x000000a000000947 */ /* 0x000fea0003800000 */
[----:B------:R-:W5:Y:S04]  /*ec40*/  LDL.64 R12, [R1+0x30] ;  /* 0x00003000010c7983 */ /* 0x000f680000100a00 */
[----:B--2---:R-:W2:Y:S01]  /*ec50*/  LDL R10, [R1+0x2c] ;  /* 0x00002c00010a7983 */ /* 0x004ea20000100800 */
[----:B-----5:R-:W-:Y:S02]  /*ec60*/  ISETP.GE.AND P1, PT, R12, c[0x0][0x3c8], PT ;  /* 0x0000f2000c007a0c */ /* 0x020fe40003f26270 */
[----:B--2---:R-:W-:-:S11]  /*ec70*/  ISETP.GE.AND P0, PT, R10, c[0x0][0x3c8], PT ;  /* 0x0000f2000a007a0c */ /* 0x004fd60003f06270 */
[-C--:B----4-:R-:W-:Y:S02]  /*ec80*/  @!P1 LEA R4, P3, R12, R0.reuse, 0x1 ;  /* 0x000000000c049211 */ /* 0x090fe400078608ff */
[----:B------:R-:W-:Y:S02]  /*ec90*/  @!P0 LEA R2, P2, R10, R0, 0x1 ;  /* 0x000000000a028211 */ /* 0x000fe400078408ff */
[-C--:B-1----:R-:W-:Y:S02]  /*eca0*/  @!P1 LEA.HI.X R5, R12, R9.reuse, R40, 0x1, P3 ;  /* 0x000000090c059211 */ /* 0x082fe400018f0c28 */
[----:B------:R-:W-:-:S03]  /*ecb0*/  @!P0 LEA.HI.X R3, R10, R9, R41, 0x1, P2 ;  /* 0x000000090a038211 */ /* 0x000fc600010f0c29 */
[----:B------:R1:W-:Y:S04]  /*ecc0*/  @!P1 ST.E.128 [R4.64], R24 ;  /* 0x0000001804009985 */ /* 0x0003e8000c101d06 */
[----:B------:R1:W-:Y:S02]  /*ecd0*/  @!P0 ST.E.128 [R2.64], R20 ;  /* 0x0000001402008985 */ /* 0x0003e4000c101d06 */
.L_x_1043:
[----:B------:R-:W-:Y:S05]  /*ece0*/  BSYNC B0 ;  /* 0x0000000000007941 */ /* 0x000fea0003800000 */
.L_x_1042:
[----:B------:R-:W-:Y:S05]  /*ecf0*/  BRA.DIV ~URZ, `(.L_x_1044) ;  /* 0x000033727f007947 */ /* 0x000fea000b800000 */
[----:B-1----:R1:W2:Y:S02]  /*ed00*/  SHFL.IDX PT, R9, R7, 0x2, 0x181f ;  /* 0x00581f0007097f89 */ /* 0x0022a400000e0000 */
.L_x_1101:
[----:B------:R-:W-:Y:S05]  /*ed10*/  BRA.DIV ~URZ, `(.L_x_1045) ;  /* 0x000033c27f007947 */ /* 0x000fea000b800000 */
[----:B----4-:R4:W1:Y:S02]  /*ed20*/  SHFL.IDX PT, R0, R8, 0x2, 0x181f ;  /* 0x00581f0008007f89 */ /* 0x01086400000e0000 */
.L_x_1102:
[----:B------:R-:W-:Y:S01]  /*ed30*/  IADD3 R2, R6, 0x40, RZ ;  /* 0x0000004006027810 */ /* 0x000fe20007ffe0ff */
[----:B------:R-:W-:Y:S03]  /*ed40*/  BSSY B0, `(.L_x_1046) ;  /* 0x000000d000007945 */ /* 0x000fe60003800000 */
[----:B------:R-:W-:-:S13]  /*ed50*/  ISETP.GE.AND P0, PT, R2, R11, PT ;  /* 0x0000000b0200720c */ /* 0x000fda0003f06270 */
[----:B------:R-:W-:Y:S05]  /*ed60*/  @P0 BRA `(.L_x_1047) ;  /* 0x000000a000000947 */ /* 0x000fea0003800000 */
[----:B------:R-:W5:Y:S04]  /*ed70*/  LDL.64 R12, [R1+0x30] ;  /* 0x00003000010c7983 */ /* 0x000f680000100a00 */
[----:B---3--:R-:W3:Y:S01]  /*ed80*/  LDL R10, [R1+0x2c] ;  /* 0x00002c00010a7983 */ /* 0x008ee20000100800 */
[----:B-----5:R-:W-:Y:S02]  /*ed90*/  ISETP.GE.AND P1, PT, R12, c[0x0][0x3c8], PT ;  /* 0x0000f2000c007a0c */ /* 0x020fe40003f26270 */
[----:B---3--:R-:W-:-:S11]  /*eda0*/  ISETP.GE.AND P0, PT, R10, c[0x0][0x3c8], PT ;  /* 0x0000f2000a007a0c */ /* 0x008fd60003f06270 */
[-C--:B-1----:R-:W-:Y:S02]  /*edb0*/  @!P1 LEA R4, P3, R12, R0.reuse, 0x1 ;  /* 0x000000000c049211 */ /* 0x082fe400078608ff */
[----:B------:R-:W-:Y:S02]  /*edc0*/  @!P0 LEA R2, P2, R10, R0, 0x1 ;  /* 0x000000000a028211 */ /* 0x000fe400078408ff */
[-C--:B--2---:R-:W-:Y:S02]  /*edd0*/  @!P1 LEA.HI.X R5, R12, R9.reuse, R40, 0x1, P3 ;  /* 0x000000090c059211 */ /* 0x084fe400018f0c28 */
[----:B------:R-:W-:-:S03]  /*ede0*/  @!P0 LEA.HI.X R3, R10, R9, R41, 0x1, P2 ;  /* 0x000000090a038211 */ /* 0x000fc600010f0c29 */
[----:B------:R1:W-:Y:S04]  /*edf0*/  @!P1 ST.E.128 [R4.64], R32 ;  /* 0x0000002004009985 */ /* 0x0003e8000c101d06 */
[----:B------:R1:W-:Y:S02]  /*ee00*/  @!P0 ST.E.128 [R2.64], R28 ;  /* 0x0000001c02008985 */ /* 0x0003e4000c101d06 */
.L_x_1047:
[----:B------:R-:W-:Y:S05]  /*ee10*/  BSYNC B0 ;  /* 0x0000000000007941 */ /* 0x000fea0003800000 */
.L_x_1046:
[----:B------:R-:W-:Y:S05]  /*ee20*/  BRA.DIV ~URZ, `(.L_x_1048) ;  /* 0x000033127f007947 */ /* 0x000fea000b800000 */
[----:B-12---:R-:W1:Y:S04]  /*ee30*/  SHFL.IDX PT, R7, R7, 0x3, 0x181f ;  /* 0x00781f0007077f89 */ /* 0x006e6800000e0000 */
[----:B------:R2:W3:Y:S02]  /*ee40*/  SHFL.IDX PT, R0, R8, 0x3, 0x181f ;  /* 0x00781f0008007f89 */ /* 0x0004e400000e0000 */
.L_x_1103:
[----:B------:R-:W-:-:S04]  /*ee50*/  IADD3 R2, R6, 0x60, RZ ;  /* 0x0000006006027810 */ /* 0x000fc80007ffe0ff */
[----:B------:R-:W-:-:S13]  /*ee60*/  ISETP.GE.AND P0, PT, R2, R11, PT ;  /* 0x0000000b0200720c */ /* 0x000fda0003f06270 */
[----:B------:R-:W-:Y:S05]  /*ee70*/  @P0 BRA `(.L_x_1049) ;  /* 0x00001a1000000947 */ /* 0x000fea0003800000 */
[----:B--234-:R-:W2:Y:S04]  /*ee80*/  LDL.64 R8, [R1+0x30] ;  /* 0x0000300001087983 */ /* 0x01cea80000100a00 */
[----:B------:R-:W3:Y:S01]  /*ee90*/  LDL R4, [R1+0x2c] ;  /* 0x00002c0001047983 */ /* 0x000ee20000100800 */
[----:B--2---:R-:W-:-:S13]  /*eea0*/  ISETP.GE.AND P0, PT, R8, c[0x0][0x3c8], PT ;  /* 0x0000f20008007a0c */ /* 0x004fda0003f06270 */
[----:B------:R-:W-:-:S04]  /*eeb0*/  @!P0 LEA R2, P1, R8, R0, 0x1 ;  /* 0x0000000008028211 */ /* 0x000fc800078208ff */
[----:B-1----:R-:W-:-:S05]  /*eec0*/  @!P0 LEA.HI.X R3, R8, R7, R40, 0x1, P1 ;  /* 0x0000000708038211 */ /* 0x002fca00008f0c28 */
[----:B------:R1:W-:Y:S01]  /*eed0*/  @!P0 ST.E.128 [R2.64], R36 ;  /* 0x0000002402008985 */ /* 0x0003e2000c101d06 */
[----:B---3--:R-:W-:-:S13]  /*eee0*/  ISETP.GE.AND P0, PT, R4, c[0x0][0x3c8], PT ;  /* 0x0000f20004007a0c */ /* 0x008fda0003f06270 */
[----:B------:R-:W-:Y:S05]  /*eef0*/  @P0 BRA `(.L_x_1049) ;  /* 0x0000199000000947 */ /* 0x000fea0003800000 */
[----:B-1----:R-:W-:-:S04]  /*ef00*/  LEA R2, P0, R4, R0, 0x1 ;  /* 0x0000000004027211 */ /* 0x002fc800078008ff */
[----:B------:R-:W-:-:S05]  /*ef10*/  LEA.HI.X R3, R4, R7, R41, 0x1, P0 ;  /* 0x0000000704037211 */ /* 0x000fca00000f0c29 */
[----:B------:R1:W-:Y:S01]  /*ef20*/  ST.E.128 [R2.64], R44 ;  /* 0x0000002c02007985 */ /* 0x0003e2000c101d06 */
[----:B------:R-:W-:Y:S05]  /*ef30*/  BRA `(.L_x_1049) ;  /* 0x0000195000007947 */ /* 0x000fea0003800000 */
.L_x_1036:
[----:B-1----:R-:W2:Y:S04]  /*ef40*/  LDL.LU R4, [R1+0x60] ;  /* 0x0000600001047983 */ /* 0x002ea80000300800 */
[----:B------:R-:W3:Y:S01]  /*ef50*/  LDL.LU R6, [R1+0x68] ;  /* 0x0000680001067983 */ /* 0x000ee20000300800 */
[----:B------:R-:W-:Y:S02]  /*ef60*/  IMAD R10, R10, c[0x0][0x408], RZ ;  /* 0x000102000a0a7a24 */ /* 0x000fe400078e02ff */
[----:B------:R-:W-:-:S04]  /*ef70*/  IMAD.WIDE.U32 R2, R0, c[0x0][0x408], RZ ;  /* 0x0001020000027a25 */ /* 0x000fc800078e00ff */
[----:B------:R-:W-:Y:S02]  /*ef80*/  IMAD R0, R0, c[0x0][0x40c], R10 ;  /* 0x0001030000007a24 */ /* 0x000fe400078e020a */
[----:B------:R-:W-:-:S03]  /*ef90*/  @P3 IMAD.HI.U32 R5, R9, c[0x0][0x4ec], RZ ;  /* 0x00013b0009053a27 */ /* 0x000fc600078e00ff */
[----:B------:R-:W-:Y:S02]  /*efa0*/  IADD3 R3, R3, R0, RZ ;  /* 0x0000000003037210 */ /* 0x000fe40007ffe0ff */
[----:B------:R-:W-:-:S05]  /*efb0*/  SHF.R.S32.HI R0, RZ, 0x1f, R8 ;  /* 0x0000001fff007819 */ /* 0x000fca0000011408 */
[----:B------:R-:W-:Y:S02]  /*efc0*/  IMAD R0, R0, c[0x0][0x440], RZ ;  /* 0x0001100000007a24 */ /* 0x000fe400078e02ff */
        /* <DEDUP_REMOVED lines=25> */
.L_x_1104:
[----:B------:R-:W-:Y:S05]  /*f160*/  BRA.DIV ~URZ, `(.L_x_1051) ;  /* 0x000031027f007947 */ /* 0x000fea000b800000 */
[----:B------:R3:W4:Y:S02]  /*f170*/  SHFL.IDX PT, R0, R28, RZ, 0x1c1f ;  /* 0x001c1fff1c007589 */ /* 0x00072400000e0000 */
.L_x_1105:
[----:B------:R-:W5:Y:S01]  /*f180*/  LDL R5, [R1+0x58] ;  /* 0x0000580001057983 */ /* 0x000f620000100800 */
[----:B------:R-:W-:Y:S01]  /*f190*/  BSSY B0, `(.L_x_1052) ;  /* 0x0000061000007945 */ /* 0x000fe20003800000 */
[C---:B-----5:R-:W-:Y:S02]  /*f1a0*/  IADD3 R15, R5.reuse, 0x18, RZ ;  /* 0x00000018050f7810 */ /* 0x060fe40007ffe0ff */
        /* <DEDUP_REMOVED lines=95> */
.L_x_1053:
[----:B------:R-:W-:Y:S05]  /*f7a0*/  BSYNC B0 ;  /* 0x0000000000007941 */ /* 0x000fea0003800000 */
.L_x_1052:
[----:B------:R-:W-:Y:S05]  /*f7b0*/  BRA.DIV ~URZ, `(.L_x_1054) ;  /* 0x00002b127f007947 */ /* 0x000fea000b800000 */
[----:B--2---:R2:W1:Y:S04]  /*f7c0*/  SHFL.IDX PT, R4, R14, 0x1, 0x1c1f ;  /* 0x003c1f000e047f89 */ /* 0x00446800000e0000 */
[----:B----4-:R2:W4:Y:S02]  /*f7d0*/  SHFL.IDX PT, R0, R28, 0x1, 0x1c1f ;  /* 0x003c1f001c007f89 */ /* 0x01052400000e0000 */
.L_x_1106:
[----:B------:R-:W-:-:S13]  /*f7e0*/  ISETP.NE.AND P0, PT, R66, RZ, PT ;  /* 0x000000ff4200720c */ /* 0x000fda0003f05270 */
[----:B------:R-:W-:Y:S05]  /*f7f0*/  @P0 BRA `(.L_x_1049) ;  /* 0x0000109000000947 */ /* 0x000fea0003800000 */
[----:B------:R-:W5:Y:S01]  /*f800*/  LDL R5, [R1+0x58] ;  /* 0x0000580001057983 */ /* 0x000f620000100800 */
[----:B------:R-:W-:Y:S02]  /*f810*/  ISETP.GE.AND P1, PT, R13, c[0x0][0x3c8], PT ;  /* 0x0000f2000d007a0c */ /* 0x000fe40003f26270 */
[----:B------:R-:W-:Y:S02]  /*f820*/  ISETP.GE.AND P0, PT, R12, c[0x0][0x3c8], PT ;  /* 0x0000f2000c007a0c */ /* 0x000fe40003f06270 */
[----:B------:R-:W-:Y:S02]  /*f830*/  ISETP.GE.AND P5, PT, R15, c[0x0][0x3c8], PT ;  /* 0x0000f2000f007a0c */ /* 0x000fe40003fa6270 */
[----:B------:R-:W-:-:S07]  /*f840*/  ISETP.GE.AND P6, PT, R16, c[0x0][0x3c8], PT ;  /* 0x0000f20010007a0c */ /* 0x000fce0003fc6270 */
[CC--:B----4-:R-:W-:Y:S02]  /*f850*/  @!P1 LEA R6, P4, R13.reuse, R0.reuse, 0x2 ;  /* 0x000000000d069211 */ /* 0x0d0fe400078810ff */
[C---:B------:R-:W-:Y:S02]  /*f860*/  @!P0 LEA R2, P3, R12.reuse, R0, 0x2 ;  /* 0x000000000c028211 */ /* 0x040fe400078610ff */
[-C--:B-1----:R-:W-:Y:S02]  /*f870*/  @!P1 LEA.HI.X R7, R13, R4.reuse, R29, 0x2, P4 ;  /* 0x000000040d079211 */ /* 0x082fe400020f141d */
[----:B------:R-:W-:Y:S02]  /*f880*/  ISETP.GE.AND P4, PT, R17, c[0x0][0x3c8], PT ;  /* 0x0000f20011007a0c */ /* 0x000fe40003f86270 */
[----:B------:R-:W-:Y:S02]  /*f890*/  @!P0 LEA.HI.X R3, R12, R4, R30, 0x2, P3 ;  /* 0x000000040c038211 */ /* 0x000fe400018f141e */
[----:B------:R-:W-:-:S02]  /*f8a0*/  ISETP.GE.AND P3, PT, R18, c[0x0][0x3c8], PT ;  /* 0x0000f20012007a0c */ /* 0x000fc40003f66270 */
[----:B-----5:R-:W-:-:S13]  /*f8b0*/  ISETP.GE.AND P2, PT, R5, c[0x0][0x3c8], PT ;  /* 0x0000f20005007a0c */ /* 0x020fda0003f46270 */
[----:B------:R-:W-:Y:S02]  /*f8c0*/  @!P2 IMAD.MOV.U32 R8, RZ, RZ, R0 ;  /* 0x000000ffff08a224 */ /* 0x000fe400078e0000 */
[----:B------:R-:W-:-:S04]  /*f8d0*/  @!P2 IMAD.MOV.U32 R9, RZ, RZ, R4 ;  /* 0x000000ffff09a224 */ /* 0x000fc800078e0004 */
[----:B------:R-:W-:-:S05]  /*f8e0*/  @!P2 IMAD.WIDE R8, R5, 0x4, R8 ;  /* 0x000000040508a825 */ /* 0x000fca00078e0208 */
[----:B------:R1:W-:Y:S01]  /*f8f0*/  @!P2 ST.E.64 [R8.64], R104 ;  /* 0x000000680800a985 */ /* 0x0003e2000c101b06 */
[----:B------:R-:W-:-:S03]  /*f900*/  ISETP.GE.AND P2, PT, R19, c[0x0][0x3c8], PT ;  /* 0x0000f20013007a0c */ /* 0x000fc60003f46270 */
[----:B------:R4:W-:Y:S01]  /*f910*/  @!P1 ST.E.64 [R6.64], R96 ;  /* 0x0000006006009985 */ /* 0x0009e2000c101b06 */
[----:B------:R-:W-:-:S03]  /*f920*/  @!P6 LEA R12, P1, R16, R0, 0x2 ;  /* 0x00000000100ce211 */ /* 0x000fc600078210ff */
[----:B------:R5:W-:Y:S01]  /*f930*/  @!P0 ST.E.64 [R2.64], R64 ;  /* 0x0000004002008985 */ /* 0x000be2000c101b06 */
[C---:B--2---:R-:W-:Y:S02]  /*f940*/  @!P5 LEA R14, P0, R15.reuse, R0, 0x2 ;  /* 0x000000000f0ed211 */ /* 0x044fe400078010ff */
[-C--:B------:R-:W-:Y:S02]  /*f950*/  @!P6 LEA.HI.X R13, R16, R4.reuse, R33, 0x2, P1 ;  /* 0x00000004100de211 */ /* 0x080fe400008f1421 */
[----:B------:R-:W-:Y:S02]  /*f960*/  @!P5 LEA.HI.X R15, R15, R4, R31, 0x2, P0 ;  /* 0x000000040f0fd211 */ /* 0x000fe400000f141f */
        /* <DEDUP_REMOVED lines=46> */
.L_x_1034:
[----:B------:R-:W2:Y:S04]  /*fc50*/  LDL.LU R0, [R1+0x50] ;  /* 0x0000500001007983 */ /* 0x000ea80000300800 */
[----:B------:R-:W3:Y:S01]  /*fc60*/  LDL R6, [R1+0x5c] ;  /* 0x00005c0001067983 */ /* 0x000ee20000100800 */
[----:B------:R-:W-:Y:S01]  /*fc70*/  ISETP.NE.U32.AND P0, PT, RZ, c[0x0][0x508], PT ;  /* 0x00014200ff007a0c */ /* 0x000fe20003f05070 */
[----:B------:R-:W-:Y:S01]  /*fc80*/  IMAD.MOV.U32 R4, RZ, RZ, 0x4 ;  /* 0x00000004ff047424 */ /* 0x000fe200078e00ff */
[----:B------:R-:W-:Y:S01]  /*fc90*/  ISETP.NE.U32.AND P2, PT, RZ, c[0x0][0x500], PT ;  /* 0x00014000ff007a0c */ /* 0x000fe20003f45070 */
[----:B------:R-:W-:Y:S01]  /*fca0*/  IMAD.MOV.U32 R8, RZ, RZ, RZ ;  /* 0x000000ffff087224 */ /* 0x000fe200078e00ff */
[----:B------:R-:W-:Y:S01]  /*fcb0*/  ISETP.NE.AND.EX P1, PT, RZ, c[0x0][0x50c], PT, P0 ;  /* 0x00014300ff007a0c */ /* 0x000fe20003f25300 */
[----:B------:R-:W-:Y:S01]  /*fcc0*/  IMAD.MOV.U32 R19, RZ, RZ, c[0x0][0x388] ;  /* 0x0000e200ff137624 */ /* 0x000fe200078e00ff */
[----:B------:R-:W-:-:S11]  /*fcd0*/  ISETP.NE.AND.EX P2, PT, RZ, c[0x0][0x504], PT, P2 ;  /* 0x00014100ff007a0c */ /* 0x000fd60003f45320 */
[C---:B---3--:R-:W-:Y:S01]  /*fce0*/  @P1 LEA R2, P0, R6.reuse, c[0x0][0x508], 0x2 ;  /* 0x0001420006021a11 */ /* 0x048fe200078010ff */
[----:B------:R-:W-:-:S03]  /*fcf0*/  IMAD.WIDE R4, R6, R4, c[0x0][0x500] ;  /* 0x0001400006047625 */ /* 0x000fc600078e0204 */
[----:B------:R-:W-:Y:S02]  /*fd00*/  @P1 LEA.HI.X R3, R6, c[0x0][0x50c], R7, 0x2, P0 ;  /* 0x0001430006031a11 */ /* 0x000fe400000f1407 */
[----:B------:R1:W5:Y:S04]  /*fd10*/  @P2 LDG.E R8, [R4.64] ;  /* 0x0000000604082981 */ /* 0x000368000c1e1900 */
[----:B------:R1:W5:Y:S01]  /*fd20*/  @P1 LDG.E R19, [R2.64] ;  /* 0x0000000602131981 */ /* 0x000362000c1e1900 */
[----:B--2---:R-:W-:-:S04]  /*fd30*/  ISETP.NE.AND P0, PT, R0, RZ, PT ;  /* 0x000000ff0000720c */ /* 0x004fc80003f05270 */
[----:B------:R-:W-:Y:S01]  /*fd40*/  SEL R18, R0, c[0x0][0x3d4], P0 ;  /* 0x0000f50000127a07 */ /* 0x000fe20000000000 */
[----:B------:R-:W-:Y:S05]  /*fd50*/  @P1 BRA `(.L_x_1055) ;  /* 0x0000004000001947 */ /* 0x000fea0003800000 */
[----:B------:R-:W-:Y:S05]  /*fd60*/  @!P2 BRA `(.L_x_1055) ;  /* 0x000000300000a947 */ /* 0x000fea0003800000 */
[----:B------:R2:W3:Y:S04]  /*fd70*/  LDG.E R0, [R4.64] ;  /* 0x0000000604007981 */ /* 0x0004e8000c1e1900 */
[----:B-12---:R-:W3:Y:S02]  /*fd80*/  LDG.E R4, [R4.64+0x4] ;  /* 0x0000040604047981 */ /* 0x006ee4000c1e1900 */
[----:B---3-5:R-:W-:Y:S02]  /*fd90*/  IADD3 R19, -R0, R4, RZ ;  /* 0x0000000400137210 */ /* 0x028fe40007ffe1ff */
.L_x_1055:
[----:B-1----:R-:W1:Y:S01]  /*fda0*/  S2R R3, SR_TID.X ;  /* 0x0000000000037919 */ /* 0x002e620000002100 */
[----:B------:R-:W-:Y:S01]  /*fdb0*/  BSSY B0, `(.L_x_1056) ;  /* 0x0000038000007945 */ /* 0x000fe20003800000 */
[----:B------:R-:W-:Y:S02]  /*fdc0*/  SEL R14, R6, RZ, !P2 ;  /* 0x000000ff060e7207 */ /* 0x000fe40005000000 */
[----:B------:R-:W-:-:S02]  /*fdd0*/  SEL R20, R7, RZ, !P2 ;  /* 0x000000ff07147207 */ /* 0x000fc40005000000 */
[----:B-----5:R-:W-:Y:S02]  /*fde0*/  SHF.R.S32.HI R17, RZ, 0x1f, R8 ;  /* 0x0000001fff117819 */ /* 0x020fe40000011408 */
[----:B-1----:R-:W-:-:S13]  /*fdf0*/  ISETP.GT.AND P0, PT, R3, 0x7f, PT ;  /* 0x0000007f0300780c */ /* 0x002fda0003f04270 */
        /* <DEDUP_REMOVED lines=11> */
[----:B------:R1:W4:Y:S08]  /*feb0*/  LDC.64 R6, c[0x0][R0+0x170] ;  /* 0x00005c0000067b82 */ /* 0x0003300000000a00 */
[----:B------:R1:W2:Y:S08]  /*fec0*/  LDC.64 R4, c[0x0][R0+0x168] ;  /* 0x00005a0000047b82 */ /* 0x0002b00000000a00 */
[----:B------:R1:W5:Y:S08]  /*fed0*/  LDC.64 R12, c[0x0][R0+0x178] ;  /* 0x00005e00000c7b82 */ /* 0x0003700000000a00 */
[----:B------:R1:W2:Y:S02]  /*fee0*/  LDC.64 R10, c[0x0][R0+0x160] ;  /* 0x00005800000a7b82 */ /* 0x0002a40000000a00 */
[----:B-1----:R-:W-:-:S02]  /*fef0*/  IMAD.MOV.U32 R0, RZ, RZ, c[0x0][0x4e8] ;  /* 0x00013a00ff007624 */ /* 0x002fc400078e00ff */
[----:B----4-:R-:W-:-:S03]  /*ff00*/  IMAD R7, R7, R14, RZ ;  /* 0x0000000e07077224 */ /* 0x010fc600078e02ff */
[----:B------:R-:W-:Y:S01]  /*ff10*/  ISETP.NE.AND P0, PT, R0, 0x1, PT ;  /* 0x000000010000780c */ /* 0x000fe20003f05270 */
[----:B------:R-:W-:Y:S01]  /*ff20*/  IMAD R7, R6, R20, R7 ;  /* 0x0000001406077224 */ /* 0x000fe200078e0207 */
[----:B------:R-:W-:-:S11]  /*ff30*/  MOV R0, R9 ;  /* 0x0000000900007202 */ /* 0x000fd60000000f00 */
[----:B------:R-:W-:-:S05]  /*ff40*/  @P0 IMAD.HI.U32 R16, R9, c[0x0][0x4ec], RZ ;  /* 0x00013b0009100a27 */ /* 0x000fca00078e00ff */
[----:B------:R-:W-:Y:S01]  /*ff50*/  @P0 SHF.R.U32.HI R0, RZ, c[0x0][0x4f0], R16 ;  /* 0x00013c00ff000a19 */ /* 0x000fe20000011610 */
[-C--:B--2---:R-:W-:Y:S02]  /*ff60*/  IMAD R15, R5, R2.reuse, RZ ;  /* 0x00000002050f7224 */ /* 0x084fe400078e02ff */
[----:B------:R-:W-:-:S04]  /*ff70*/  IMAD.WIDE.U32 R4, R4, R2, RZ ;  /* 0x0000000204047225 */ /* 0x000fc800078e00ff */
[----:B------:R-:W-:Y:S01]  /*ff80*/  IMAD.WIDE.U32 R2, R6, R14, RZ ;  /* 0x0000000e06027225 */ /* 0x000fe200078e00ff */
[----:B---3--:R-:W-:-:S03]  /*ff90*/  SEL R6, R21, RZ, P2 ;  /* 0x000000ff15067207 */ /* 0x008fc60001000000 */
[----:B------:R-:W-:Y:S01]  /*ffa0*/  IMAD.IADD R15, R5, 0x1, R15 ;  /* 0x00000001050f7824 */ /* 0x000fe200078e020f */
[----:B------:R-:W-:Y:S01]  /*ffb0*/  IADD3 R16, P1, P0, R2, R4, R8 ;  /* 0x0000000402107210 */ /* 0x000fe2000783e008 */
[----:B------:R-:W-:Y:S01]  /*ffc0*/  IMAD.MOV R2, RZ, RZ, -R0 ;  /* 0x000000ffff027224 */ /* 0x000fe200078e0a00 */
[----:B------:R-:W-:Y:S01]  /*ffd0*/  IADD3 R3, R3, R7, RZ ;  /* 0x0000000703037210 */ /* 0x000fe20007ffe0ff */
[-C--:B-----5:R-:W-:Y:S02]  /*ffe0*/  IMAD R7, R13, R6.reuse, RZ ;  /* 0x000000060d077224 */ /* 0x0a0fe400078e02ff */
[----:B------:R-:W-:-:S04]  /*fff0*/  IMAD.WIDE.U32 R4, R12, R6, RZ ;  /* 0x000000060c047225 */ /* 0x000fc800078e00ff */
[----:B------:R-:W-:Y:S01]  /*10000*/  IMAD R2, R2, c[0x0][0x4e8], R9 ;  /* 0x00013a0002027a24 */ /* 0x000fe200078e0209 */
[----:B------:R-:W-:Y:S02]  /*10010*/  IADD3.X R9, R3, R15, R17, P1, P0 ;  /* 0x0000000f03097210 */ /* 0x000fe40000fe0411 */
[----:B------:R-:W-:Y:S01]  /*10020*/  IADD3 R5, R5, R7, RZ ;  /* 0x0000000705057210 */ /* 0x000fe20007ffe0ff */
[----:B------:R-:W-:Y:S01]  /*10030*/  IMAD.MOV.U32 R7, RZ, RZ, c[0x0][0x4a8] ;  /* 0x00012a00ff077624 */ /* 0x000fe200078e00ff */
[----:B------:R-:W-:Y:S02]  /*10040*/  IADD3 R4, P1, P0, R0, R16, R4 ;  /* 0x0000001000047210 */ /* 0x000fe4000783e004 */
[----:B------:R-:W-:Y:S01]  /*10050*/  SHF.R.S32.HI R3, RZ, 0x1f, R0 ;  /* 0x0000001fff037819 */ /* 0x000fe20000011400 */
[----:B------:R-:W-:Y:S01]  /*10060*/  IMAD R0, R11, R2, RZ ;  /* 0x000000020b007224 */ /* 0x000fe200078e02ff */
[----:B------:R-:W-:Y:S02]  /*10070*/  SHF.R.S32.HI R6, RZ, 0x1f, R2 ;  /* 0x0000001fff067819 */ /* 0x000fe40000011402 */
        /* <DEDUP_REMOVED lines=11> */
.L_x_1057:
[----:B------:R-:W-:Y:S05]  /*10130*/  BSYNC B0 ;  /* 0x0000000000007941 */ /* 0x000fea0003800000 */
.L_x_1056:
[----:B------:R-:W-:-:S13]  /*10140*/  ISETP.GT.AND P0, PT, R18, 0x1, PT ;  /* 0x000000011200780c */ /* 0x000fda0003f04270 */
[----:B------:R-:W-:Y:S05]  /*10150*/  @P0 BRA `(.L_x_1049) ;  /* 0x0000073000000947 */ /* 0x000fea0003800000 */
[----:B-1----:R-:W2:Y:S04]  /*10160*/  LDL.LU R0, [R1+0x64] ;  /* 0x0000640001007983 */ /* 0x002ea80000300800 */
[----:B------:R-:W3:Y:S01]  /*10170*/  LDL.LU R7, [R1+0x60] ;  /* 0x0000600001077983 */ /* 0x000ee20000300800 */
[----:B------:R-:W-:Y:S01]  /*10180*/  MOV R2, c[0x0][0x4e8] ;  /* 0x00013a0000027a02 */ /* 0x000fe20000000f00 */
[----:B------:R-:W-:Y:S02]  /*10190*/  IMAD R5, R20, c[0x0][0x3f0], RZ ;  /* 0x0000fc0014057a24 */ /* 0x000fe400078e02ff */
[----:B------:R-:W1:Y:S01]  /*101a0*/  S2R R3, SR_TID.X ;  /* 0x0000000000037919 */ /* 0x000e620000002100 */
[----:B------:R-:W-:Y:S02]  /*101b0*/  ISETP.NE.AND P0, PT, R2, 0x1, PT ;  /* 0x000000010200780c */ /* 0x000fe40003f05270 */
[----:B-1----:R-:W-:-:S02]  /*101c0*/  SHF.R.S32.HI R4, RZ, 0x1f, R3 ;  /* 0x0000001fff047819 */ /* 0x002fc40000011403 */
[----:B------:R-:W-:Y:S02]  /*101d0*/  SHF.R.S32.HI R10, RZ, 0x1f, R3 ;  /* 0x0000001fff0a7819 */ /* 0x000fe40000011403 */
[-C--:B------:R-:W-:Y:S02]  /*101e0*/  LEA.HI R4, R4, R3.reuse, RZ, 0x3 ;  /* 0x0000000304047211 */ /* 0x080fe400078f18ff */
[----:B------:R-:W-:Y:S02]  /*101f0*/  LEA.HI R10, R10, R3, RZ, 0x3 ;  /* 0x000000030a0a7211 */ /* 0x000fe400078f18ff */
[----:B------:R-:W-:Y:S02]  /*10200*/  LOP3.LUT R4, R4, 0xfffffff8, RZ, 0xc0, !PT ;  /* 0xfffffff804047812 */ /* 0x000fe400078ec0ff */
[----:B------:R-:W-:-:S03]  /*10210*/  SHF.R.S32.HI R10, RZ, 0x3, R10 ;  /* 0x00000003ff0a7819 */ /* 0x000fc6000001140a */
[----:B------:R-:W-:Y:S02]  /*10220*/  IMAD.IADD R4, R3, 0x1, -R4 ;  /* 0x0000000103047824 */ /* 0x000fe400078e0a04 */
[----:B------:R-:W-:-:S03]  /*10230*/  IMAD.WIDE.U32 R2, R8, c[0x0][0x3a0], RZ ;  /* 0x0000e80008027a25 */ /* 0x000fc600078e00ff */
[----:B------:R-:W-:Y:S02]  /*10240*/  LEA R4, R4, R10, 0x5 ;  /* 0x0000000a04047211 */ /* 0x000fe400078e28ff */
[----:B--2---:R-:W-:Y:S01]  /*10250*/  MOV R11, R0 ;  /* 0x00000000000b7202 */ /* 0x004fe20000000f00 */
[----:B------:R-:W-:-:S04]  /*10260*/  IMAD R0, R17, c[0x0][0x3a0], RZ ;  /* 0x0000e80011007a24 */ /* 0x000fc800078e02ff */
[----:B------:R-:W-:Y:S02]  /*10270*/  IMAD R8, R8, c[0x0][0x3a4], R0 ;  /* 0x0000e90008087a24 */ /* 0x000fe400078e0200 */
[----:B------:R-:W-:-:S03]  /*10280*/  IMAD.IADD R4, R11, 0x1, R4 ;  /* 0x000000010b047824 */ /* 0x000fc600078e0204 */
[----:B------:R-:W-:Y:S01]  /*10290*/  IADD3 R3, R3, R8, RZ ;  /* 0x0000000803037210 */ /* 0x000fe20007ffe0ff */
[----:B------:R-:W-:Y:S01]  /*102a0*/  @P0 IMAD.HI.U32 R6, R4, c[0x0][0x4ec], RZ ;  /* 0x00013b0004060a27 */ /* 0x000fe200078e00ff */
[----:B------:R-:W-:-:S03]  /*102b0*/  IADD3 R8, R10, R11, RZ ;  /* 0x0000000b0a087210 */ /* 0x000fc60007ffe0ff */
[----:B---3--:R-:W-:-:S04]  /*102c0*/  IMAD.WIDE.U32 R2, R7, c[0x0][0x3e8], R2 ;  /* 0x0000fa0007027a25 */ /* 0x008fc800078e0002 */
[----:B------:R-:W-:Y:S01]  /*102d0*/  IMAD.MOV.U32 R0, RZ, RZ, R4 ;  /* 0x000000ffff007224 */ /* 0x000fe200078e0004 */
[----:B------:R-:W-:Y:S01]  /*102e0*/  @P0 SHF.R.U32.HI R0, RZ, c[0x0][0x4f0], R6 ;  /* 0x00013c00ff000a19 */ /* 0x000fe20000011606 */
[----:B------:R-:W-:Y:S02]  /*102f0*/  IMAD R3, R7, c[0x0][0x3ec], R3 ;  /* 0x0000fb0007037a24 */ /* 0x000fe400078e0203 */
[C---:B------:R-:W-:Y:S01]  /*10300*/  IMAD R7, R14.reuse, c[0x0][0x3f4], R5 ;  /* 0x0000fd000e077a24 */ /* 0x040fe200078e0205 */
[----:B------:R-:W-:Y:S01]  /*10310*/  SHF.R.S32.HI R6, RZ, 0x1f, R0 ;  /* 0x0000001fff067819 */ /* 0x000fe20000011400 */
[----:B------:R-:W-:Y:S01]  /*10320*/  IMAD.WIDE.U32 R2, R14, c[0x0][0x3f0], R2 ;  /* 0x0000fc000e027a25 */ /* 0x000fe200078e0002 */
[----:B------:R-:W-:-:S03]  /*10330*/  IADD3 R5, -R0, RZ, RZ ;  /* 0x000000ff00057210 */ /* 0x000fc60007ffe1ff */
[----:B------:R-:W-:Y:S01]  /*10340*/  IMAD R6, R6, c[0x0][0x3e0], RZ ;  /* 0x0000f80006067a24 */ /* 0x000fe200078e02ff */
[----:B------:R-:W-:Y:S01]  /*10350*/  IADD3 R3, R3, R7, RZ ;  /* 0x0000000703037210 */ /* 0x000fe20007ffe0ff */
[----:B------:R-:W-:Y:S02]  /*10360*/  IMAD R4, R5, c[0x0][0x4e8], R4 ;  /* 0x00013a0005047a24 */ /* 0x000fe400078e0204 */
[C---:B------:R-:W-:Y:S02]  /*10370*/  IMAD R6, R0.reuse, c[0x0][0x3e4], R6 ;  /* 0x0000f90000067a24 */ /* 0x040fe400078e0206 */
[----:B------:R-:W-:Y:S01]  /*10380*/  IMAD.WIDE.U32 R2, R0, c[0x0][0x3e0], R2 ;  /* 0x0000f80000027a25 */ /* 0x000fe200078e0002 */
[----:B------:R-:W-:-:S03]  /*10390*/  SHF.R.S32.HI R0, RZ, 0x1f, R4 ;  /* 0x0000001fff007819 */ /* 0x000fc60000011404 */
[----:B------:R-:W-:Y:S02]  /*103a0*/  IMAD.IADD R3, R3, 0x1, R6 ;  /* 0x0000000103037824 */ /* 0x000fe400078e0206 */
[----:B------:R-:W-:Y:S02]  /*103b0*/  IMAD R0, R0, c[0x0][0x3d8], RZ ;  /* 0x0000f60000007a24 */ /* 0x000fe400078e02ff */
[----:B------:R-:W-:-:S04]  /*103c0*/  IMAD.WIDE.U32 R2, R4, c[0x0][0x3d8], R2 ;  /* 0x0000f60004027a25 */ /* 0x000fc800078e0002 */
[----:B------:R-:W-:Y:S01]  /*103d0*/  IMAD R4, R4, c[0x0][0x3dc], R0 ;  /* 0x0000f70004047a24 */ /* 0x000fe200078e0200 */
[----:B------:R-:W-:-:S04]  /*103e0*/  LEA R9, P0, R2, c[0x0][0x380], 0x1 ;  /* 0x0000e00002097a11 */ /* 0x000fc800078008ff */
[----:B------:R-:W-:-:S04]  /*103f0*/  IADD3 R4, R3, R4, RZ ;  /* 0x0000000403047210 */ /* 0x000fc80007ffe0ff */
[----:B------:R-:W-:Y:S01]  /*10400*/  LEA.HI.X R6, R2, c[0x0][0x384], R4, 0x1, P0 ;  /* 0x0000e10002067a11 */ /* 0x000fe200000f0c04 */
[----:B------:R-:W-:Y:S05]  /*10410*/  BRA.DIV ~URZ, `(.L_x_1058) ;  /* 0x00001f727f007947 */ /* 0x000fea000b800000 */
[----:B------:R1:W2:Y:S02]  /*10420*/  SHFL.IDX PT, R10, R6, RZ, 0x181f ;  /* 0x00181fff060a7589 */ /* 0x0002a400000e0000 */
.L_x_1107:
[----:B------:R-:W-:Y:S05]  /*10430*/  BRA.DIV ~URZ, `(.L_x_1059) ;  /* 0x00001fc27f007947 */ /* 0x000fea000b800000 */
[----:B------:R3:W4:Y:S02]  /*10440*/  SHFL.IDX PT, R0, R9, RZ, 0x181f ;  /* 0x00181fff09007589 */ /* 0x00072400000e0000 */
.L_x_1108:
[----:B------:R-:W-:Y:S01]  /*10450*/  IMAD R7, R19, c[0x0][0x4e8], RZ ;  /* 0x00013a0013077a24 */ /* 0x000fe200078e02ff */
[----:B------:R-:W-:Y:S04]  /*10460*/  BSSY B0, `(.L_x_1060) ;  /* 0x000000d000007945 */ /* 0x000fe80003800000 */
[----:B------:R-:W-:-:S13]  /*10470*/  ISETP.GE.AND P0, PT, R8, R7, PT ;  /* 0x000000070800720c */ /* 0x000fda0003f06270 */
[----:B------:R-:W-:Y:S05]  /*10480*/  @P0 BRA `(.L_x_1061) ;  /* 0x000000a000000947 */ /* 0x000fea0003800000 */
[----:B------:R-:W5:Y:S04]  /*10490*/  LDL.64 R12, [R1+0x30] ;  /* 0x00003000010c7983 */ /* 0x000f680000100a00 */
[----:B---3--:R-:W3:Y:S01]  /*104a0*/  LDL R11, [R1+0x2c] ;  /* 0x00002c00010b7983 */ /* 0x008ee20000100800 */
[----:B-----5:R-:W-:Y:S02]  /*104b0*/  ISETP.GE.AND P1, PT, R12, c[0x0][0x3c8], PT ;  /* 0x0000f2000c007a0c */ /* 0x020fe40003f26270 */
[----:B---3--:R-:W-:-:S11]  /*104c0*/  ISETP.GE.AND P0, PT, R11, c[0x0][0x3c8], PT ;  /* 0x0000f2000b007a0c */ /* 0x008fd60003f06270 */
[CC--:B----4-:R-:W-:Y:S02]  /*104d0*/  @!P1 LEA R4, P3, R12.reuse, R0.reuse, 0x1 ;  /* 0x000000000c049211 */ /* 0x0d0fe400078608ff */
[C---:B------:R-:W-:Y:S02]  /*104e0*/  @!P0 LEA R2, P2, R11.reuse, R0, 0x1 ;  /* 0x000000000b028211 */ /* 0x040fe400078408ff */
[-C--:B--2---:R-:W-:Y:S02]  /*104f0*/  @!P1 LEA.HI.X R5, R12, R10.reuse, R40, 0x1, P3 ;  /* 0x0000000a0c059211 */ /* 0x084fe400018f0c28 */
[----:B------:R-:W-:-:S03]  /*10500*/  @!P0 LEA.HI.X R3, R11, R10, R41, 0x1, P2 ;  /* 0x0000000a0b038211 */ /* 0x000fc600010f0c29 */
[----:B------:R2:W-:Y:S04]  /*10510*/  @!P1 ST.E.128 [R4.64], RZ ;  /* 0x000000ff04009985 */ /* 0x0005e8000c101d06 */
[----:B------:R2:W-:Y:S02]  /*10520*/  @!P0 ST.E.128 [R2.64], RZ ;  /* 0x000000ff02008985 */ /* 0x0005e4000c101d06 */
.L_x_1061:
[----:B------:R-:W-:Y:S05]  /*10530*/  BSYNC B0 ;  /* 0x0000000000007941 */ /* 0x000fea0003800000 */
.L_x_1060:
[----:B------:R-:W-:Y:S05]  /*10540*/  BRA.DIV ~URZ, `(.L_x_1062) ;  /* 0x00001f127f007947 */ /* 0x000fea000b800000 */
[----:B--2---:R2:W1:Y:S04]  /*10550*/  SHFL.IDX PT, R10, R6, 0x1, 0x181f ;  /* 0x00381f00060a7f89 */ /* 0x00446800000e0000 */
[----:B----4-:R2:W4:Y:S02]  /*10560*/  SHFL.IDX PT, R0, R9, 0x1, 0x181f ;  /* 0x00381f0009007f89 */ /* 0x01052400000e0000 */
.L_x_1109:
        /* <DEDUP_REMOVED lines=8> */
[CC--:B----4-:R-:W-:Y:S02]  /*105f0*/  @!P1 LEA R4, P3, R12.reuse, R0.reuse, 0x1 ;  /* 0x000000000c049211 */ /* 0x0d0fe400078608ff */
[C---:B------:R-:W-:Y:S02]  /*10600*/  @!P0 LEA R2, P2, R11.reuse, R0, 0x1 ;  /* 0x000000000b028211 */ /* 0x040fe400078408ff */
[-C--:B-1----:R-:W-:Y:S02]  /*10610*/  @!P1 LEA.HI.X R5, R12, R10.reuse, R40, 0x1, P3 ;  /* 0x0000000a0c059211 */ /* 0x082fe400018f0c28 */
[----:B------:R-:W-:-:S03]  /*10620*/  @!P0 LEA.HI.X R3, R11, R10, R41, 0x1, P2 ;  /* 0x0000000a0b038211 */ /* 0x000fc600010f0c29 */
[----:B------:R1:W-:Y:S04]  /*10630*/  @!P1 ST.E.128 [R4.64], RZ ;  /* 0x000000ff04009985 */ /* 0x0003e8000c101d06 */
[----:B------:R1:W-:Y:S02]  /*10640*/  @!P0 ST.E.128 [R2.64], RZ ;  /* 0x000000ff02008985 */ /* 0x0003e4000c101d06 */
.L_x_1064:
[----:B------:R-:W-:Y:S05]  /*10650*/  BSYNC B0 ;  /* 0x0000000000007941 */ /* 0x000fea0003800000 */
.L_x_1063:
[----:B------:R-:W-:Y:S05]  /*10660*/  BRA.DIV ~URZ, `(.L_x_1065) ;  /* 0x00001eb27f007947 */ /* 0x000fea000b800000 */
[----:B-1----:R1:W2:Y:S02]  /*10670*/  SHFL.IDX PT, R10, R6, 0x2, 0x181f ;  /* 0x00581f00060a7f89 */ /* 0x0022a400000e0000 */
.L_x_1110:
[----:B------:R-:W-:Y:S05]  /*10680*/  BRA.DIV ~URZ, `(.L_x_1066) ;  /* 0x00001f027f007947 */ /* 0x000fea000b800000 */
[----:B----4-:R4:W1:Y:S02]  /*10690*/  SHFL.IDX PT, R0, R9, 0x2, 0x181f ;  /* 0x00581f0009007f89 */ /* 0x01086400000e0000 */
.L_x_1111:
        /* <DEDUP_REMOVED lines=8> */
[CC--:B-1----:R-:W-:Y:S02]  /*10720*/  @!P1 LEA R4, P3, R12.reuse, R0.reuse, 0x1 ;  /* 0x000000000c049211 */ /* 0x0c2fe400078608ff */
[C---:B------:R-:W-:Y:S02]  /*10730*/  @!P0 LEA R2, P2, R11.reuse, R0, 0x1 ;  /* 0x000000000b028211 */ /* 0x040fe400078408ff */
[-C--:B--2---:R-:W-:Y:S02]  /*10740*/  @!P1 LEA.HI.X R5, R12, R10.reuse, R40, 0x1, P3 ;  /* 0x0000000a0c059211 */ /* 0x084fe400018f0c28 */
[----:B------:R-:W-:-:S03]  /*10750*/  @!P0 LEA.HI.X R3, R11, R10, R41, 0x1, P2 ;  /* 0x0000000a0b038211 */ /* 0x000fc600010f0c29 */
[----:B------:R1:W-:Y:S04]  /*10760*/  @!P1 ST.E.128 [R4.64], RZ ;  /* 0x000000ff04009985 */ /* 0x0003e8000c101d06 */
[----:B------:R1:W-:Y:S02]  /*10770*/  @!P0 ST.E.128 [R2.64], RZ ;  /* 0x000000ff02008985 */ /* 0x0003e4000c101d06 */
.L_x_1068:
[----:B------:R-:W-:Y:S05]  /*10780*/  BSYNC B0 ;  /* 0x0000000000007941 */ /* 0x000fea0003800000 */
.L_x_1067:
[----:B------:R-:W-:Y:S05]  /*10790*/  BRA.DIV ~URZ, `(.L_x_1069) ;  /* 0x00001e527f007947 */ /* 0x000fea000b800000 */
[----:B-12---:R-:W1:Y:S04]  /*107a0*/  SHFL.IDX PT, R6, R6, 0x3, 0x181f ;  /* 0x00781f0006067f89 */ /* 0x006e6800000e0000 */
[----:B------:R2:W3:Y:S02]  /*107b0*/  SHFL.IDX PT, R0, R9, 0x3, 0x181f ;  /* 0x00781f0009007f89 */ /* 0x0004e400000e0000 */
.L_x_1112:
[----:B------:R-:W-:-:S04]  /*107c0*/  IADD3 R2, R8, 0x60, RZ ;  /* 0x0000006008027810 */ /* 0x000fc80007ffe0ff */
[----:B------:R-:W-:-:S13]  /*107d0*/  ISETP.GE.AND P0, PT, R2, R7, PT ;  /* 0x000000070200720c */ /* 0x000fda0003f06270 */
[----:B------:R-:W-:Y:S05]  /*107e0*/  @P0 BRA `(.L_x_1049) ;  /* 0x000000a000000947 */ /* 0x000fea0003800000 */
[----:B------:R-:W5:Y:S04]  /*107f0*/  LDL.64 R10, [R1+0x30] ;  /* 0x00003000010a7983 */ /* 0x000f680000100a00 */
[----:B--234-:R-:W2:Y:S01]  /*10800*/  LDL R9, [R1+0x2c] ;  /* 0x00002c0001097983 */ /* 0x01cea20000100800 */
[----:B-----5:R-:W-:Y:S02]  /*10810*/  ISETP.GE.AND P1, PT, R10, c[0x0][0x3c8], PT ;  /* 0x0000f2000a007a0c */ /* 0x020fe40003f26270 */
[----:B--2---:R-:W-:-:S11]  /*10820*/  ISETP.GE.AND P0, PT, R9, c[0x0][0x3c8], PT ;  /* 0x0000f20009007a0c */ /* 0x004fd60003f06270 */
[CC--:B------:R-:W-:Y:S02]  /*10830*/  @!P1 LEA R4, P3, R10.reuse, R0.reuse, 0x1 ;  /* 0x000000000a049211 */ /* 0x0c0fe400078608ff */
[C---:B------:R-:W-:Y:S02]  /*10840*/  @!P0 LEA R2, P2, R9.reuse, R0, 0x1 ;  /* 0x0000000009028211 */ /* 0x040fe400078408ff */
[-C--:B-1----:R-:W-:Y:S02]  /*10850*/  @!P1 LEA.HI.X R5, R10, R6.reuse, R40, 0x1, P3 ;  /* 0x000000060a059211 */ /* 0x082fe400018f0c28 */
[----:B------:R-:W-:-:S03]  /*10860*/  @!P0 LEA.HI.X R3, R9, R6, R41, 0x1, P2 ;  /* 0x0000000609038211 */ /* 0x000fc600010f0c29 */
[----:B------:R1:W-:Y:S04]  /*10870*/  @!P1 ST.E.128 [R4.64], RZ ;  /* 0x000000ff04009985 */ /* 0x0003e8000c101d06 */
[----:B------:R1:W-:Y:S02]  /*10880*/  @!P0 ST.E.128 [R2.64], RZ ;  /* 0x000000ff02008985 */ /* 0x0003e4000c101d06 */
.L_x_1049:
[----:B------:R-:W-:Y:S05]  /*10890*/  BSYNC B1 ;  /* 0x0000000000017941 */ /* 0x000fea0003800000 */
.L_x_1033:
[----:B-1-34-:R-:W3:Y:S02]  /*108a0*/  LDL R0, [R1+0x94] ;  /* 0x0000940001007983 */ /* 0x01aee40000100800 */
[----:B---3--:R-:W-:-:S13]  /*108b0*/  ISETP.NE.AND P0, PT, R0, RZ, PT ;  /* 0x000000ff0000720c */ /* 0x008fda0003f05270 */
[----:B------:R-:W-:Y:S01]  /*108c0*/  @P0 WARPSYNC 0xffffffff ;  /* 0xffffffff00000948 */ /* 0x000fe20003800000 */
[----:B------:R-:W-:Y:S06]  /*108d0*/  @P0 BAR.SYNC.DEFER_BLOCKING 0x5, 0x100 ;  /* 0x0144000000000b1d */ /* 0x000fec0000010000 */
[----:B------:R-:W1:Y:S04]  /*108e0*/  @P0 LDS.128 R4, [0xf100] ;  /* 0x00f10000ff040984 */ /* 0x000e680000000c00 */
[----:B-1----:R1:W-:Y:S04]  /*108f0*/  @P0 STL.64 [R1+0x48], R4 ;  /* 0x0000480401000387 */ /* 0x0023e80000100a00 */
[----:B------:R1:W-:Y:S04]  /*10900*/  @P0 STL.64 [R1+0x50], R6 ;  /* 0x0000500601000387 */ /* 0x0003e80000100a00 */
[----:B------:R-:W-:Y:S06]  /*10910*/  @P0 BAR.ARV 0x4, 0x100 ;  /* 0x0104000000000b1d */ /* 0x000fec0000002000 */
[----:B------:R-:W-:Y:S05]  /*10920*/  @P0 BRA `(.L_x_1070) ;  /* 0x0000105000000947 */ /* 0x000fea0003800000 */
[----:B------:R-:W3:Y:S01]  /*10930*/  S2R R0, SR_TID.X ;  /* 0x0000000000007919 */ /* 0x000ee20000002100 */
[----:B-1----:R-:W-:Y:S01]  /*10940*/  IMAD.MOV.U32 R7, RZ, RZ, RZ ;  /* 0x000000ffff077224 */ /* 0x002fe200078e00ff */
[----:B--23--:R-:W-:-:S04]  /*10950*/  LOP3.LUT R14, R0, 0x1f, RZ, 0xc0, !PT ;  /* 0x0000001f000e7812 */ /* 0x00cfc800078ec0ff */
[----:B------:R-:W-:Y:S01]  /*10960*/  ISETP.NE.AND P6, PT, R14, 0x1f, PT ;  /* 0x0000001f0e00780c */ /* 0x000fe20003fc5270 */
[----:B------:R-:W-:Y:S10]  /*10970*/  BRA.DIV ~URZ, `(.L_x_1071) ;  /* 0x00001d327f007947 */ /* 0x000ff4000b800000 */
[----:B------:R1:W2:Y:S02]  /*10980*/  SHFL.IDX PT, R9, R67, RZ, 0x1f ;  /* 0x00001fff43097589 */ /* 0x0002a400000e0000 */
.L_x_1113:
[----:B------:R-:W-:Y:S05]  /*10990*/  BRA.DIV ~URZ, `(.L_x_1072) ;  /* 0x00001d827f007947 */ /* 0x000fea000b800000 */
[----:B------:R3:W4:Y:S02]  /*109a0*/  SHFL.IDX PT, R8, R67, 0x1, 0x1f ;  /* 0x00201f0043087f89 */ /* 0x00072400000e0000 */
.L_x_1114:
        /* <DEDUP_REMOVED lines=19> */
.L_x_1115:
        /* <DEDUP_REMOVED lines=16> */
.L_x_1116:
[----:B---3--:R-:W-:Y:S01]  /*10be0*/  IMAD R0, R0, c[0x0][0x538], RZ ;  /* 0x00014e0000007a24 */ /* 0x008fe200078e02ff */
[----:B------:R-:W-:Y:S04]  /*10bf0*/  BSSY B1, `(.L_x_1075) ;  /* 0x00000cf000017945 */ /* 0x000fe80003800000 */
[----:B----4-:R-:W-:-:S04]  /*10c00*/  IADD3 R8, R0, R8, RZ ;  /* 0x0000000800087210 */ /* 0x010fc80007ffe0ff */
[----:B--2---:R-:W-:-:S13]  /*10c10*/  ISETP.GT.AND P0, PT, R8, R9, PT ;  /* 0x000000090800720c */ /* 0x004fda0003f04270 */
[----:B------:R-:W-:Y:S05]  /*10c20*/  @P0 BRA `(.L_x_1076) ;  /* 0x0000025000000947 */ /* 0x000fea0003800000 */
.L_x_1080:
        /* <DEDUP_REMOVED lines=17> */
.L_x_1117:
        /* <DEDUP_REMOVED lines=16> */
.L_x_1118:
[----:B--2---:R-:W-:-:S05]  /*10e40*/  IMAD R0, R0, c[0x0][0x538], RZ ;  /* 0x00014e0000007a24 */ /* 0x004fca00078e02ff */
[----:B------:R-:W-:-:S04]  /*10e50*/  IADD3 R8, R0, R8, RZ ;  /* 0x0000000800087210 */ /* 0x000fc80007ffe0ff */
[----:B------:R-:W-:-:S13]  /*10e60*/  ISETP.GT.AND P0, PT, R8, R9, PT ;  /* 0x000000090800720c */ /* 0x000fda0003f04270 */
[----:B-1----:R-:W-:Y:S05]  /*10e70*/  @!P0 BRA `(.L_x_1080) ;  /* 0xfffffdb000008947 */ /* 0x002fea000383ffff */
.L_x_1076:
[----:B------:R-:W-:-:S05]  /*10e80*/  IADD3 R11, -R0, R8, RZ ;  /* 0x00000008000b7210 */ /* 0x000fca0007ffe1ff */
[----:B------:R-:W-:-:S05]  /*10e90*/  IMAD R0, R4, c[0x0][0x538], R11 ;  /* 0x00014e0004007a24 */ /* 0x000fca00078e020b */
[----:B------:R-:W-:Y:S01]  /*10ea0*/  ISETP.GT.AND P0, PT, R0, R9, PT ;  /* 0x000000090000720c */ /* 0x000fe20003f04270 */
[----:B------:R-:W-:-:S12]  /*10eb0*/  BRA.DIV ~URZ, `(.L_x_1081) ;  /* 0x00001ca27f007947 */ /* 0x000fd8000b800000 */
[----:B------:R-:W-:-:S03]  /*10ec0*/  VOTE.ANY R10, PT, !P0 ;  /* 0x00000000000a7806 */ /* 0x000fc600040e0100 */
.L_x_1119:
[----:B------:R-:W2:Y:S01]  /*10ed0*/  LDL.LU R0, [R1+0x54] ;  /* 0x0000540001007983 */ /* 0x000ea20000300800 */
[----:B------:R-:W2:Y:S02]  /*10ee0*/  POPC R8, R10 ;  /* 0x0000000a00087309 */ /* 0x000ea40000000000 */
[----:B--2---:R-:W-:-:S05]  /*10ef0*/  IADD3 R0, R8, R0, RZ ;  /* 0x0000000008007210 */ /* 0x004fca0007ffe0ff */
[----:B------:R2:W-:Y:S01]  /*10f00*/  STL [R1+0x54], R0 ;  /* 0x0000540001007387 */ /* 0x0005e20000100800 */
[----:B------:R-:W-:Y:S05]  /*10f10*/  BRA.DIV ~URZ, `(.L_x_1082) ;  /* 0x00001c927f007947 */ /* 0x000fea000b800000 */
[----:B------:R3:W4:Y:S04]  /*10f20*/  SHFL.IDX PT, R12, R6, R8, 0x1f ;  /* 0x00001f08060c7589 */ /* 0x00072800000e0000 */
[----:B------:R3:W1:Y:S02]  /*10f30*/  SHFL.IDX PT, R7, R7, R8, 0x1f ;  /* 0x00001f0807077589 */ /* 0x00066400000e0000 */
.L_x_1120:
[----:B------:R-:W-:Y:S01]  /*10f40*/  ISETP.NE.AND P0, PT, R10, RZ, PT ;  /* 0x000000ff0a00720c */ /* 0x000fe20003f05270 */
[----:B------:R-:W-:-:S12]  /*10f50*/  BSSY B0, `(.L_x_1083) ;  /* 0x0000005000007945 */ /* 0x000fd80003800000 */
[----:B------:R-:W-:Y:S05]  /*10f60*/  @!P0 BRA `(.L_x_1084) ;  /* 0x0000003000008947 */ /* 0x000fea0003800000 */
[----:B------:R-:W-:Y:S01]  /*10f70*/  IADD3 R3, R8, -0x1, RZ ;  /* 0xffffffff08037810 */ /* 0x000fe20007ffe0ff */
[----:B------:R-:W-:Y:S05]  /*10f80*/  BRA.DIV ~URZ, `(.L_x_1085) ;  /* 0x00001cf27f007947 */ /* 0x000fea000b800000 */
[----:B------:R2:W3:Y:S02]  /*10f90*/  SHFL.IDX PT, R13, R4, R3, 0x1f ;  /* 0x00001f03040d7589 */ /* 0x0004e400000e0000 */
.L_x_1084:
[----:B------:R-:W-:Y:S05]  /*10fa0*/  BSYNC B0 ;  /* 0x0000000000007941 */ /* 0x000fea0003800000 */
.L_x_1083:
        /* <DEDUP_REMOVED lines=68> */
.L_x_1087:
        /* <DEDUP_REMOVED lines=17> */
[----:B------:R-:W-:-:S04]  /*11500*/  IMAD.MOV.U32 R6, RZ, RZ, R0 ;  /* 0x000000ffff067224 */ /* 0x000fc800078e0000 */
        /* <DEDUP_REMOVED lines=12> */
[----:B------:R-:W-:-:S05]  /*115d0*/  IMAD.MOV.U32 R2, RZ, RZ, R0 ;  /* 0x000000ffff027224 */ /* 0x000fca00078e0000 */
[----:B------:R-:W-:Y:S02]  /*115e0*/  @!P1 IADD3 R2, -R2, RZ, RZ ;  /* 0x000000ff02029210 */ /* 0x000fe40007ffe1ff */
        /* <DEDUP_REMOVED lines=15> */
[----:B------:R-:W-:Y:S01]  /*116e0*/  IMAD R7, R6, R4, RZ ;  /* 0x0000000406077224 */ /* 0x000fe200078e02ff */
[----:B------:R-:W-:Y:S01]  /*116f0*/  MOV R6, R2 ;  /* 0x0000000200067202 */ /* 0x000fe20000000f00 */
[----:B------:R-:W-:-:S04]  /*11700*/  IMAD.MOV.U32 R2, RZ, RZ, RZ ;  /* 0x000000ffff027224 */ /* 0x000fc800078e00ff */
[----:B------:R-:W-:-:S04]  /*11710*/  IMAD.HI.U32 R7, R3, R7, R2 ;  /* 0x0000000703077227 */ /* 0x000fc800078e0002 */
[----:B------:R-:W-:-:S04]  /*11720*/  IMAD.MOV R2, RZ, RZ, -R8 ;  /* 0x000000ffff027224 */ /* 0x000fc800078e0a08 */
        /* <DEDUP_REMOVED lines=17> */
.L_x_1088:
[----:B------:R-:W-:Y:S05]  /*11840*/  BSYNC B0 ;  /* 0x0000000000007941 */ /* 0x000fea0003800000 */
.L_x_1086:
[----:B------:R-:W-:-:S04]  /*11850*/  LOP3.LUT R2, RZ, R2, RZ, 0x33, !PT ;  /* 0x00000002ff027212 */ /* 0x000fc800078e33ff */
[----:B-1----:R-:W-:-:S05]  /*11860*/  IADD3 R0, R2, R12, RZ ;  /* 0x0000000c02007210 */ /* 0x002fca0007ffe0ff */
[----:B------:R1:W-:Y:S01]  /*11870*/  STL [R1+0x4c], R0 ;  /* 0x00004c0001007387 */ /* 0x0003e20000100800 */
[----:B------:R-:W-:Y:S05]  /*11880*/  BRA `(.L_x_1089) ;  /* 0x0000005000007947 */ /* 0x000fea0003800000 */
.L_x_1077:
[----:B------:R-:W-:Y:S01]  /*11890*/  MOV R0, c[0x0][0x53c] ;  /* 0x00014f0000007a02 */ /* 0x000fe20000000f00 */
[----:B------:R2:W-:Y:S04]  /*118a0*/  STL [R1+0x48], R9 ;  /* 0x0000480901007387 */ /* 0x0005e80000100800 */
[----:B------:R2:W-:Y:S04]  /*118b0*/  STL [R1+0x4c], RZ ;  /* 0x00004cff01007387 */ /* 0x0005e80000100800 */
[----:B------:R2:W-:Y:S04]  /*118c0*/  STL [R1+0x50], RZ ;  /* 0x000050ff01007387 */ /* 0x0005e80000100800 */
[----:B------:R2:W-:Y:S02]  /*118d0*/  STL [R1+0x54], R0 ;  /* 0x0000540001007387 */ /* 0x0005e40000100800 */
.L_x_1089:
[----:B------:R-:W-:Y:S05]  /*118e0*/  BSYNC B1 ;  /* 0x0000000000017941 */ /* 0x000fea0003800000 */
.L_x_1075:
        /* <DEDUP_REMOVED lines=9> */
.L_x_1070:
[----:B--2---:R-:W2:Y:S02]  /*11980*/  LDL R0, [R1+0x54] ;  /* 0x0000540001007983 */ /* 0x004ea40000100800 */
[----:B--2---:R-:W-:-:S13]  /*11990*/  ISETP.GE.AND P0, PT, R0, c[0x0][0x53c], PT ;  /* 0x00014f0000007a0c */ /* 0x004fda0003f06270 */
[----:B-1----:R-:W-:Y:S01]  /*119a0*/  @P0 CALL.REL.NOINC `(.L_x_1090) ;  /* 0x0000001000000944 */ /* 0x002fe20003c00000 */
[----:B------:R-:W-:Y:S05]  /*119b0*/  BRA `(.L_x_1091) ;  /* 0xfffefec000007947 */ /* 0x000fea000383ffff */
.L_x_1090:
[----:B------:R-:W-:Y:S05]  /*119c0*/  EXIT ;  /* 0x000000000000794d */ /* 0x000fea0003800000 */
.L_x_999:
[----:B------:R-:W-:Y:S01]  /*119d0*/  IMAD.MOV.U32 R0, RZ, RZ, R5 ;  /* 0x000000ffff007224 */ /* 0x000fe200078e0005 */
[----:B------:R-:W-:Y:S02]  /*119e0*/  MOV R2, 0x1 ;  /* 0x0000000100027802 */ /* 0x000fe40000000f00 */
[----:B------:R-:W-:Y:S02]  /*119f0*/  MOV R3, 0x11a10 ;  /* 0x00011a1000037802 */ /* 0x000fe40000000f00 */
[----:B------:R-:W-:Y:S05]  /*11a00*/  CALL.REL.NOINC `($__internal_22_$__cuda_sm70_shflsync_up_p) ;  /* 0x0000136000007944 */ /* 0x000fea0003c00000 */
[----:B------:R-:W-:Y:S01]  /*11a10*/  MOV R0, R4 ;  /* 0x0000000400007202 */ /* 0x000fe20000000f00 */
[----:B------:R-:W-:Y:S05]  /*11a20*/  BRA `(.L_x_1092) ;  /* 0xfffeea3000007947 */ /* 0x000fea000383ffff */
.L_x_1000:
[----:B------:R-:W-:Y:S01]  /*11a30*/  IMAD.MOV.U32 R0, RZ, RZ, R5 ;  /* 0x000000ffff007224 */ /* 0x000fe200078e0005 */
[----:B------:R-:W-:Y:S02]  /*11a40*/  MOV R2, 0x2 ;  /* 0x0000000200027802 */ /* 0x000fe40000000f00 */
[----:B------:R-:W-:Y:S02]  /*11a50*/  MOV R3, 0x11a70 ;  /* 0x00011a7000037802 */ /* 0x000fe40000000f00 */
[----:B------:R-:W-:Y:S05]  /*11a60*/  CALL.REL.NOINC `($__internal_22_$__cuda_sm70_shflsync_up_p) ;  /* 0x0000130000007944 */ /* 0x000fea0003c00000 */
[----:B------:R-:W-:Y:S01]  /*11a70*/  SEL R0, R4, RZ, P4 ;  /* 0x000000ff04007207 */ /* 0x000fe20002000000 */
[----:B------:R-:W-:Y:S01]  /*11a80*/  IMAD.MOV.U32 R2, RZ, RZ, 0x4 ;  /* 0x00000004ff027424 */ /* 0x000fe200078e00ff */
[----:B------:R-:W-:-:S03]  /*11a90*/  MOV R3, 0x11ac0 ;  /* 0x00011ac000037802 */ /* 0x000fc60000000f00 */
[----:B------:R-:W-:Y:S02]  /*11aa0*/  IMAD.IADD R0, R5, 0x1, R0 ;  /* 0x0000000105007824 */ /* 0x000fe400078e0200 */
        /* <DEDUP_REMOVED lines=14> */
[----:B------:R-:W-:Y:S01]  /*11b90*/  IMAD.IADD R4, R0, 0x1, R4 ;  /* 0x0000000100047824 */ /* 0x000fe200078e0204 */
[----:B------:R-:W-:-:S03]  /*11ba0*/  MOV R0, 0x1f ;  /* 0x0000001f00007802 */ /* 0x000fc60000000f00 */
[----:B------:R-:W-:Y:S02]  /*11bb0*/  IMAD.MOV.U32 R5, RZ, RZ, R4 ;  /* 0x000000ffff057224 */ /* 0x000fe400078e0004 */
[----:B------:R-:W-:Y:S05]  /*11bc0*/  CALL.REL.NOINC `($__internal_21_$__cuda_sm70_shflsync_idx_p) ;  /* 0x0000115000007944 */ /* 0x000fea0003c00000 */
[----:B------:R-:W-:Y:S05]  /*11bd0*/  BRA `(.L_x_1093) ;  /* 0xfffee98000007947 */ /* 0x000fea000383ffff */
.L_x_1002:
[----:B------:R-:W-:Y:S02]  /*11be0*/  SEL R0, RZ, 0x1, P0 ;  /* 0x00000001ff007807 */ /* 0x000fe40000000000 */
[----:B------:R-:W-:Y:S02]  /*11bf0*/  MOV R2, 0x11c10 ;  /* 0x00011c1000027802 */ /* 0x000fe40000000f00 */
[----:B------:R-:W-:Y:S05]  /*11c00*/  CALL.REL.NOINC `($__internal_23_$__cuda_sm70_votesync_ballot) ;  /* 0x000011d000007944 */ /* 0x000fea0003c00000 */
[----:B------:R-:W-:Y:S01]  /*11c10*/  MOV R10, R0 ;  /* 0x00000000000a7202 */ /* 0x000fe20000000f00 */
[----:B------:R-:W-:Y:S05]  /*11c20*/  BRA `(.L_x_1094) ;  /* 0xfffee9c000007947 */ /* 0x000fea000383ffff */
.L_x_1003:
[----:B------:R-:W-:Y:S01]  /*11c30*/  IMAD.MOV.U32 R5, RZ, RZ, R9 ;  /* 0x000000ffff057224 */ /* 0x000fe200078e0009 */
[----:B------:R-:W-:Y:S01]  /*11c40*/  MOV R3, R6 ;  /* 0x0000000600037202 */ /* 0x000fe20000000f00 */
[----:B-1----:R-:W-:Y:S01]  /*11c50*/  IMAD.MOV.U32 R0, RZ, RZ, 0x1f ;  /* 0x0000001fff007424 */ /* 0x002fe200078e00ff */
[----:B------:R-:W-:Y:S02]  /*11c60*/  MOV R2, 0x11c80 ;  /* 0x00011c8000027802 */ /* 0x000fe40000000f00 */
[----:B------:R-:W-:Y:S05]  /*11c70*/  CALL.REL.NOINC `($__internal_21_$__cuda_sm70_shflsync_idx_p) ;  /* 0x000010a000007944 */ /* 0x000fea0003c00000 */
[----:B------:R-:W-:Y:S01]  /*11c80*/  IMAD.MOV.U32 R12, RZ, RZ, R0 ;  /* 0x000000ffff0c7224 */ /* 0x000fe200078e0000 */
[----:B------:R-:W-:Y:S01]  /*11c90*/  MOV R5, R8 ;  /* 0x0000000800057202 */ /* 0x000fe20000000f00 */
[----:B------:R-:W-:Y:S01]  /*11ca0*/  IMAD.MOV.U32 R7, RZ, RZ, RZ ;  /* 0x000000ffff077224 */ /* 0x000fe200078e00ff */
[----:B------:R-:W-:Y:S01]  /*11cb0*/  MOV R3, R6 ;  /* 0x0000000600037202 */ /* 0x000fe20000000f00 */
[----:B------:R-:W-:Y:S01]  /*11cc0*/  IMAD.MOV.U32 R0, RZ, RZ, 0x1f ;  /* 0x0000001fff007424 */ /* 0x000fe200078e00ff */
[----:B------:R-:W-:-:S02]  /*11cd0*/  MOV R2, 0x11cf0 ;  /* 0x00011cf000027802 */ /* 0x000fc40000000f00 */
[----:B------:R-:W-:Y:S05]  /*11ce0*/  CALL.REL.NOINC `($__internal_21_$__cuda_sm70_shflsync_idx_p) ;  /* 0x0000103000007944 */ /* 0x000fea0003c00000 */
[----:B------:R-:W-:Y:S01]  /*11cf0*/  MOV R9, R0 ;  /* 0x0000000000097202 */ /* 0x000fe20000000f00 */
[----:B------:R-:W-:Y:S05]  /*11d00*/  BRA `(.L_x_1095) ;  /* 0xfffee95000007947 */ /* 0x000fea000383ffff */
.L_x_1006:
[----:B------:R-:W-:Y:S01]  /*11d10*/  IMAD.MOV.U32 R5, RZ, RZ, R4 ;  /* 0x000000ffff057224 */ /* 0x000fe200078e0004 */
[----:B-1----:R-:W-:-:S02]  /*11d20*/  MOV R0, 0x1f ;  /* 0x0000001f00007802 */ /* 0x002fc40000000f00 */
[----:B------:R-:W-:Y:S02]  /*11d30*/  MOV R2, 0x11d50 ;  /* 0x00011d5000027802 */ /* 0x000fe40000000f00 */
[----:B--234-:R-:W-:Y:S05]  /*11d40*/  CALL.REL.NOINC `($__internal_21_$__cuda_sm70_shflsync_idx_p) ;  /* 0x00000fd000007944 */ /* 0x01cfea0003c00000 */
[----:B------:R-:W-:Y:S01]  /*11d50*/  MOV R7, R0 ;  /* 0x0000000000077202 */ /* 0x000fe20000000f00 */
[----:B------:R-:W-:Y:S05]  /*11d60*/  BRA `(.L_x_1005) ;  /* 0xfffee95000007947 */ /* 0x000fea000383ffff */
.L_x_1029:
[----:B-1----:R1:W5:Y:S01]  /*11d70*/  LDL R2, [R1+0x24] ;  /* 0x0000240001027983 */ /* 0x0023620000100800 */
[----:B------:R-:W-:Y:S02]  /*11d80*/  MOV R5, 0x2 ;  /* 0x0000000200057802 */ /* 0x000fe40000000f00 */
[----:B------:R-:W-:Y:S02]  /*11d90*/  MOV R4, 0x11db0 ;  /* 0x00011db000047802 */ /* 0x000fe40000000f00 */
[----:B-1---5:R-:W-:Y:S05]  /*11da0*/  CALL.REL.NOINC `($__internal_20_$__cuda_sm70_shflsync_bfly_p) ;  /* 0x00000f3000007944 */ /* 0x022fea0003c00000 */
[----:B------:R-:W-:Y:S01]  /*11db0*/  MOV R0, R2 ;  /* 0x0000000200007202 */ /* 0x000fe20000000f00 */
[----:B------:R-:W-:Y:S05]  /*11dc0*/  BRA `(.L_x_1096) ;  /* 0xffffb7a000007947 */ /* 0x000fea000383ffff */
.L_x_1030:
[----:B------:R-:W-:Y:S01]  /*11dd0*/  IMAD.MOV.U32 R2, RZ, RZ, R0 ;  /* 0x000000ffff027224 */ /* 0x000fe200078e0000 */
[----:B------:R-:W-:Y:S02]  /*11de0*/  MOV R5, 0x1 ;  /* 0x0000000100057802 */ /* 0x000fe40000000f00 */
[----:B------:R-:W-:Y:S02]  /*11df0*/  MOV R4, 0x11e10 ;  /* 0x00011e1000047802 */ /* 0x000fe40000000f00 */
[----:B------:R-:W-:Y:S05]  /*11e00*/  CALL.REL.NOINC `($__internal_20_$__cuda_sm70_shflsync_bfly_p) ;  /* 0x00000ed000007944 */ /* 0x000fea0003c00000 */
[----:B------:R-:W-:Y:S02]  /*11e10*/  FADD.FTZ R0, R0, R2 ;  /* 0x0000000200007221 */ /* 0x000fe40000010000 */
[----:B------:R1:W5:Y:S01]  /*11e20*/  LDL R2, [R1+0x20] ;  /* 0x0000200001027983 */ /* 0x0003620000100800 */
[----:B------:R-:W-:-:S02]  /*11e30*/  MOV R5, 0x2 ;  /* 0x0000000200057802 */ /* 0x000fc40000000f00 */
[----:B------:R-:W-:Y:S02]  /*11e40*/  MOV R4, 0x11e60 ;  /* 0x00011e6000047802 */ /* 0x000fe40000000f00 */
[----:B-1---5:R-:W-:Y:S05]  /*11e50*/  CALL.REL.NOINC `($__internal_20_$__cuda_sm70_shflsync_bfly_p) ;  /* 0x00000e8000007944 */ /* 0x022fea0003c00000 */
[----:B------:R-:W2:Y:S01]  /*11e60*/  LDL.LU R3, [R1+0x20] ;  /* 0x0000200001037983 */ /* 0x000ea20000300800 */
[----:B------:R-:W-:Y:S02]  /*11e70*/  MOV R5, 0x1 ;  /* 0x0000000100057802 */ /* 0x000fe40000000f00 */
[----:B------:R-:W-:Y:S01]  /*11e80*/  MOV R4, 0x11ec0 ;  /* 0x00011ec000047802 */ /* 0x000fe20000000f00 */
[----:B--2---:R-:W-:-:S05]  /*11e90*/  FADD.FTZ R3, R3, R2 ;  /* 0x0000000203037221 */ /* 0x004fca0000010000 */
[----:B------:R-:W-:Y:S02]  /*11ea0*/  MOV R2, R3 ;  /* 0x0000000300027202 */ /* 0x000fe40000000f00 */
[----:B------:R-:W-:Y:S05]  /*11eb0*/  CALL.REL.NOINC `($__internal_20_$__cuda_sm70_shflsync_bfly_p) ;  /* 0x00000e2000007944 */ /* 0x000fea0003c00000 */
[----:B------:R-:W-:Y:S01]  /*11ec0*/  MOV R4, R2 ;  /* 0x0000000200047202 */ /* 0x000fe20000000f00 */
[----:B------:R-:W-:Y:S05]  /*11ed0*/  BRA `(.L_x_1097) ;  /* 0xffffb72000007947 */ /* 0x000fea000383ffff */
.L_x_1037:
[----:B-1234-:R-:W-:Y:S01]  /*11ee0*/  IMAD.MOV.U32 R5, RZ, RZ, R7 ;  /* 0x000000ffff057224 */ /* 0x01efe200078e0007 */
[----:B------:R-:W-:Y:S01]  /*11ef0*/  MOV R3, RZ ;  /* 0x000000ff00037202 */ /* 0x000fe20000000f00 */
[----:B------:R-:W-:Y:S01]  /*11f00*/  IMAD.MOV.U32 R0, RZ, RZ, 0x181f ;  /* 0x0000181fff007424 */ /* 0x000fe200078e00ff */
[----:B------:R-:W-:Y:S02]  /*11f10*/  MOV R2, 0x11f30 ;  /* 0x00011f3000027802 */ /* 0x000fe40000000f00 */
[----:B------:R-:W-:Y:S05]  /*11f20*/  CALL.REL.NOINC `($__internal_21_$__cuda_sm70_shflsync_idx_p) ;  /* 0x00000df000007944 */ /* 0x000fea0003c00000 */
[----:B------:R-:W-:Y:S01]  /*11f30*/  MOV R9, R0 ;  /* 0x0000000000097202 */ /* 0x000fe20000000f00 */
[----:B------:R-:W-:Y:S05]  /*11f40*/  BRA `(.L_x_1098) ;  /* 0xffffcb8000007947 */ /* 0x000fea000383ffff */
.L_x_1038:
[----:B------:R-:W-:Y:S01]  /*11f50*/  IMAD.MOV.U32 R5, RZ, RZ, R8 ;  /* 0x000000ffff057224 */ /* 0x000fe200078e0008 */
[----:B------:R-:W-:Y:S01]  /*11f60*/  MOV R3, RZ ;  /* 0x000000ff00037202 */ /* 0x000fe20000000f00 */
[----:B------:R-:W-:Y:S01]  /*11f70*/  IMAD.MOV.U32 R0, RZ, RZ, 0x181f ;  /* 0x0000181fff007424 */ /* 0x000fe200078e00ff */
[----:B------:R-:W-:Y:S02]  /*11f80*/  MOV R2, 0x11fa0 ;  /* 0x00011fa000027802 */ /* 0x000fe40000000f00 */
[----:B-12---:R-:W-:Y:S05]  /*11f90*/  CALL.REL.NOINC `($__internal_21_$__cuda_sm70_shflsync_idx_p) ;  /* 0x00000d8000007944 */ /* 0x006fea0003c00000 */
[----:B------:R-:W-:Y:S05]  /*11fa0*/  BRA `(.L_x_1099) ;  /* 0xffffcb4000007947 */ /* 0x000fea000383ffff */
.L_x_1041:
[----:B--2---:R-:W-:Y:S01]  /*11fb0*/  IMAD.MOV.U32 R5, RZ, RZ, R7 ;  /* 0x000000ffff057224 */ /* 0x004fe200078e0007 */
[----:B------:R-:W-:Y:S01]  /*11fc0*/  MOV R3, 0x1 ;  /* 0x0000000100037802 */ /* 0x000fe20000000f00 */
[----:B----4-:R-:W-:Y:S01]  /*11fd0*/  IMAD.MOV.U32 R0, RZ, RZ, 0x181f ;  /* 0x0000181fff007424 */ /* 0x010fe200078e00ff */
[----:B------:R-:W-:-:S02]  /*11fe0*/  MOV R2, 0x12000 ;  /* 0x0001200000027802 */ /* 0x000fc40000000f00 */
[----:B-1-3--:R-:W-:Y:S05]  /*11ff0*/  CALL.REL.NOINC `($__internal_21_$__cuda_sm70_shflsync_idx_p) ;  /* 0x00000d2000007944 */ /* 0x00afea0003c00000 */
[----:B------:R-:W-:Y:S01]  /*12000*/  IMAD.MOV.U32 R9, RZ, RZ, R0 ;  /* 0x000000ffff097224 */ /* 0x000fe200078e0000 */
[----:B------:R-:W-:Y:S01]  /*12010*/  MOV R3, 0x1 ;  /* 0x0000000100037802 */ /* 0x000fe20000000f00 */
[----:B------:R-:W-:Y:S01]  /*12020*/  IMAD.MOV.U32 R5, RZ, RZ, R8 ;  /* 0x000000ffff057224 */ /* 0x000fe200078e0008 */
[----:B------:R-:W-:-:S02]  /*12030*/  MOV R0, 0x181f ;  /* 0x0000181f00007802 */ /* 0x000fc40000000f00 */
[----:B------:R-:W-:Y:S02]  /*12040*/  MOV R2, 0x12060 ;  /* 0x0001206000027802 */ /* 0x000fe40000000f00 */
[----:B------:R-:W-:Y:S05]  /*12050*/  CALL.REL.NOINC `($__internal_21_$__cuda_sm70_shflsync_idx_p) ;  /* 0x00000cc000007944 */ /* 0x000fea0003c00000 */
[----:B------:R-:W-:Y:S05]  /*12060*/  BRA `(.L_x_1100) ;  /* 0xffffcb9000007947 */ /* 0x000fea000383ffff */
.L_x_1044:
[----:B-1----:R-:W-:Y:S01]  /*12070*/  IMAD.MOV.U32 R5, RZ, RZ, R7 ;  /* 0x000000ffff057224 */ /* 0x002fe200078e0007 */
[----:B------:R-:W-:Y:S01]  /*12080*/  MOV R3, 0x2 ;  /* 0x0000000200037802 */ /* 0x000fe20000000f00 */
[----:B----4-:R-:W-:Y:S01]  /*12090*/  IMAD.MOV.U32 R0, RZ, RZ, 0x181f ;  /* 0x0000181fff007424 */ /* 0x010fe200078e00ff */
[----:B------:R-:W-:Y:S02]  /*120a0*/  MOV R2, 0x120c0 ;  /* 0x000120c000027802 */ /* 0x000fe40000000f00 */
[----:B--23--:R-:W-:Y:S05]  /*120b0*/  CALL.REL.NOINC `($__internal_21_$__cuda_sm70_shflsync_idx_p) ;  /* 0x00000c6000007944 */ /* 0x00cfea0003c00000 */
[----:B------:R-:W-:Y:S01]  /*120c0*/  MOV R9, R0 ;  /* 0x0000000000097202 */ /* 0x000fe20000000f00 */
[----:B------:R-:W-:Y:S05]  /*120d0*/  BRA `(.L_x_1101) ;  /* 0xffffcc3000007947 */ /* 0x000fea000383ffff */
.L_x_1045:
[----:B------:R-:W-:Y:S01]  /*120e0*/  IMAD.MOV.U32 R5, RZ, RZ, R8 ;  /* 0x000000ffff057224 */ /* 0x000fe200078e0008 */
[----:B------:R-:W-:Y:S01]  /*120f0*/  MOV R3, 0x2 ;  /* 0x0000000200037802 */ /* 0x000fe20000000f00 */
[----:B----4-:R-:W-:Y:S01]  /*12100*/  IMAD.MOV.U32 R0, RZ, RZ, 0x181f ;  /* 0x0000181fff007424 */ /* 0x010fe200078e00ff */
[----:B------:R-:W-:Y:S02]  /*12110*/  MOV R2, 0x12130 ;  /* 0x0001213000027802 */ /* 0x000fe40000000f00 */
[----:B-123--:R-:W-:Y:S05]  /*12120*/  CALL.REL.NOINC `($__internal_21_$__cuda_sm70_shflsync_idx_p) ;  /* 0x00000bf000007944 */ /* 0x00efea0003c00000 */
[----:B------:R-:W-:Y:S05]  /*12130*/  BRA `(.L_x_1102) ;  /* 0xffffcbf000007947 */ /* 0x000fea000383ffff */
.L_x_1048:
[----:B-1----:R-:W-:Y:S01]  /*12140*/  IMAD.MOV.U32 R5, RZ, RZ, R7 ;  /* 0x000000ffff057224 */ /* 0x002fe200078e0007 */
[----:B------:R-:W-:Y:S01]  /*12150*/  MOV R3, 0x3 ;  /* 0x0000000300037802 */ /* 0x000fe20000000f00 */
[----:B------:R-:W-:Y:S01]  /*12160*/  IMAD.MOV.U32 R0, RZ, RZ, 0x181f ;  /* 0x0000181fff007424 */ /* 0x000fe200078e00ff */
[----:B------:R-:W-:-:S02]  /*12170*/  MOV R2, 0x12190 ;  /* 0x0001219000027802 */ /* 0x000fc40000000f00 */
[----:B--234-:R-:W-:Y:S05]  /*12180*/  CALL.REL.NOINC `($__internal_21_$__cuda_sm70_shflsync_idx_p) ;  /* 0x00000b9000007944 */ /* 0x01cfea0003c00000 */
[----:B------:R-:W-:Y:S01]  /*12190*/  IMAD.MOV.U32 R7, RZ, RZ, R0 ;  /* 0x000000ffff077224 */ /* 0x000fe200078e0000 */
[----:B------:R-:W-:Y:S01]  /*121a0*/  MOV R3, 0x3 ;  /* 0x0000000300037802 */ /* 0x000fe20000000f00 */
[----:B------:R-:W-:Y:S01]  /*121b0*/  IMAD.MOV.U32 R5, RZ, RZ, R8 ;  /* 0x000000ffff057224 */ /* 0x000fe200078e0008 */
[----:B------:R-:W-:-:S02]  /*121c0*/  MOV R0, 0x181f ;  /* 0x0000181f00007802 */ /* 0x000fc40000000f00 */
[----:B------:R-:W-:Y:S02]  /*121d0*/  MOV R2, 0x121f0 ;  /* 0x000121f000027802 */ /* 0x000fe40000000f00 */
[----:B------:R-:W-:Y:S05]  /*121e0*/  CALL.REL.NOINC `($__internal_21_$__cuda_sm70_shflsync_idx_p) ;  /* 0x00000b3000007944 */ /* 0x000fea0003c00000 */
[----:B------:R-:W-:Y:S05]  /*121f0*/  BRA `(.L_x_1103) ;  /* 0xffffcc5000007947 */ /* 0x000fea000383ffff */
.L_x_1050:
[----:B------:R-:W-:Y:S01]  /*12200*/  IMAD.MOV.U32 R5, RZ, RZ, R14 ;  /* 0x000000ffff057224 */ /* 0x000fe200078e000e */
[----:B------:R-:W-:Y:S01]  /*12210*/  MOV R3, RZ ;  /* 0x000000ff00037202 */ /* 0x000fe20000000f00 */
[----:B------:R-:W-:Y:S01]  /*12220*/  IMAD.MOV.U32 R0, RZ, RZ, 0x1c1f ;  /* 0x00001c1fff007424 */ /* 0x000fe200078e00ff */
[----:B------:R-:W-:Y:S02]  /*12230*/  MOV R2, 0x12250 ;  /* 0x0001225000027802 */ /* 0x000fe40000000f00 */
[----:B------:R-:W-:Y:S05]  /*12240*/  CALL.REL.NOINC `($__internal_21_$__cuda_sm70_shflsync_idx_p) ;  /* 0x00000ad000007944 */ /* 0x000fea0003c00000 */
[----:B------:R-:W-:Y:S01]  /*12250*/  MOV R4, R0 ;  /* 0x0000000000047202 */ /* 0x000fe20000000f00 */
[----:B------:R-:W-:Y:S05]  /*12260*/  BRA `(.L_x_1104) ;  /* 0xffffcef000007947 */ /* 0x000fea000383ffff */
.L_x_1051:
[----:B------:R-:W-:Y:S01]  /*12270*/  IMAD.MOV.U32 R5, RZ, RZ, R28 ;  /* 0x000000ffff057224 */ /* 0x000fe200078e001c */
[----:B------:R-:W-:Y:S01]  /*12280*/  MOV R3, RZ ;  /* 0x000000ff00037202 */ /* 0x000fe20000000f00 */
[----:B------:R-:W-:Y:S01]  /*12290*/  IMAD.MOV.U32 R0, RZ, RZ, 0x1c1f ;  /* 0x00001c1fff007424 */ /* 0x000fe200078e00ff */
[----:B------:R-:W-:Y:S02]  /*122a0*/  MOV R2, 0x122c0 ;  /* 0x000122c000027802 */ /* 0x000fe40000000f00 */
[----:B-12---:R-:W-:Y:S05]  /*122b0*/  CALL.REL.NOINC `($__internal_21_$__cuda_sm70_shflsync_idx_p) ;  /* 0x00000a6000007944 */ /* 0x006fea0003c00000 */
[----:B------:R-:W-:Y:S05]  /*122c0*/  BRA `(.L_x_1105) ;  /* 0xffffceb000007947 */ /* 0x000fea000383ffff */
.L_x_1054:
[----:B------:R-:W-:Y:S01]  /*122d0*/  IMAD.MOV.U32 R5, RZ, RZ, R14 ;  /* 0x000000ffff057224 */ /* 0x000fe200078e000e */
[----:B----4-:R-:W-:Y:S01]  /*122e0*/  MOV R3, 0x1 ;  /* 0x0000000100037802 */ /* 0x010fe20000000f00 */
[----:B------:R-:W-:Y:S01]  /*122f0*/  IMAD.MOV.U32 R0, RZ, RZ, 0x1c1f ;  /* 0x00001c1fff007424 */ /* 0x000fe200078e00ff */
[----:B------:R-:W-:-:S02]  /*12300*/  MOV R2, 0x12320 ;  /* 0x0001232000027802 */ /* 0x000fc40000000f00 */
[----:B-123--:R-:W-:Y:S05]  /*12310*/  CALL.REL.NOINC `($__internal_21_$__cuda_sm70_shflsync_idx_p) ;  /* 0x00000a0000007944 */ /* 0x00efea0003c00000 */
[----:B------:R-:W-:Y:S01]  /*12320*/  IMAD.MOV.U32 R4, RZ, RZ, R0 ;  /* 0x000000ffff047224 */ /* 0x000fe200078e0000 */
[----:B------:R-:W-:Y:S01]  /*12330*/  MOV R3, 0x1 ;  /* 0x0000000100037802 */ /* 0x000fe20000000f00 */
[----:B------:R-:W-:Y:S01]  /*12340*/  IMAD.MOV.U32 R5, RZ, RZ, R28 ;  /* 0x000000ffff057224 */ /* 0x000fe200078e001c */
[----:B------:R-:W-:-:S02]  /*12350*/  MOV R0, 0x1c1f ;  /* 0x00001c1f00007802 */ /* 0x000fc40000000f00 */
[----:B------:R-:W-:Y:S02]  /*12360*/  MOV R2, 0x12380 ;  /* 0x0001238000027802 */ /* 0x000fe40000000f00 */
[----:B------:R-:W-:Y:S05]  /*12370*/  CALL.REL.NOINC `($__internal_21_$__cuda_sm70_shflsync_idx_p) ;  /* 0x000009a000007944 */ /* 0x000fea0003c00000 */
[----:B------:R-:W-:Y:S05]  /*12380*/  BRA `(.L_x_1106) ;  /* 0xffffd45000007947 */ /* 0x000fea000383ffff */
.L_x_1058:
[----:B------:R-:W-:Y:S01]  /*12390*/  IMAD.MOV.U32 R5, RZ, RZ, R6 ;  /* 0x000000ffff057224 */ /* 0x000fe200078e0006 */
[----:B------:R-:W-:Y:S01]  /*123a0*/  MOV R3, RZ ;  /* 0x000000ff00037202 */ /* 0x000fe20000000f00 */
[----:B------:R-:W-:Y:S01]  /*123b0*/  IMAD.MOV.U32 R0, RZ, RZ, 0x181f ;  /* 0x0000181fff007424 */ /* 0x000fe200078e00ff */
[----:B------:R-:W-:Y:S02]  /*123c0*/  MOV R2, 0x123e0 ;  /* 0x000123e000027802 */ /* 0x000fe40000000f00 */
[----:B------:R-:W-:Y:S05]  /*123d0*/  CALL.REL.NOINC `($__internal_21_$__cuda_sm70_shflsync_idx_p) ;  /* 0x0000094000007944 */ /* 0x000fea0003c00000 */
[----:B------:R-:W-:Y:S01]  /*123e0*/  MOV R10, R0 ;  /* 0x00000000000a7202 */ /* 0x000fe20000000f00 */
[----:B------:R-:W-:Y:S05]  /*123f0*/  BRA `(.L_x_1107) ;  /* 0xffffe03000007947 */ /* 0x000fea000383ffff */
.L_x_1059:
[----:B------:R-:W-:Y:S01]  /*12400*/  IMAD.MOV.U32 R5, RZ, RZ, R9 ;  /* 0x000000ffff057224 */ /* 0x000fe200078e0009 */
[----:B------:R-:W-:Y:S01]  /*12410*/  MOV R3, RZ ;  /* 0x000000ff00037202 */ /* 0x000fe20000000f00 */
[----:B------:R-:W-:Y:S01]  /*12420*/  IMAD.MOV.U32 R0, RZ, RZ, 0x181f ;  /* 0x0000181fff007424 */ /* 0x000fe200078e00ff */
[----:B------:R-:W-:Y:S02]  /*12430*/  MOV R2, 0x12450 ;  /* 0x0001245000027802 */ /* 0x000fe40000000f00 */
[----:B-12---:R-:W-:Y:S05]  /*12440*/  CALL.REL.NOINC `($__internal_21_$__cuda_sm70_shflsync_idx_p) ;  /* 0x000008d000007944 */ /* 0x006fea0003c00000 */
[----:B------:R-:W-:Y:S05]  /*12450*/  BRA `(.L_x_1108) ;  /* 0xffffdff000007947 */ /* 0x000fea000383ffff */
.L_x_1062:
        /* <DEDUP_REMOVED lines=12> */
.L_x_1065:
[----:B-1----:R-:W-:Y:S01]  /*12520*/  IMAD.MOV.U32 R5, RZ, RZ, R6 ;  /* 0x000000ffff057224 */ /* 0x002fe200078e0006 */
[----:B------:R-:W-:Y:S01]  /*12530*/  MOV R3, 0x2 ;  /* 0x0000000200037802 */ /* 0x000fe20000000f00 */
[----:B----4-:R-:W-:Y:S01]  /*12540*/  IMAD.MOV.U32 R0, RZ, RZ, 0x181f ;  /* 0x0000181fff007424 */ /* 0x010fe200078e00ff */
[----:B------:R-:W-:Y:S02]  /*12550*/  MOV R2, 0x12570 ;  /* 0x0001257000027802 */ /* 0x000fe40000000f00 */
[----:B--23--:R-:W-:Y:S05]  /*12560*/  CALL.REL.NOINC `($__internal_21_$__cuda_sm70_shflsync_idx_p) ;  /* 0x000007b000007944 */ /* 0x00cfea0003c00000 */
[----:B------:R-:W-:Y:S01]  /*12570*/  MOV R10, R0 ;  /* 0x00000000000a7202 */ /* 0x000fe20000000f00 */
[----:B------:R-:W-:Y:S05]  /*12580*/  BRA `(.L_x_1110) ;  /* 0xffffe0f000007947 */ /* 0x000fea000383ffff */
.L_x_1066:
[----:B------:R-:W-:Y:S01]  /*12590*/  IMAD.MOV.U32 R5, RZ, RZ, R9 ;  /* 0x000000ffff057224 */ /* 0x000fe200078e0009 */
[----:B------:R-:W-:Y:S01]  /*125a0*/  MOV R3, 0x2 ;  /* 0x0000000200037802 */ /* 0x000fe20000000f00 */
[----:B----4-:R-:W-:Y:S01]  /*125b0*/  IMAD.MOV.U32 R0, RZ, RZ, 0x181f ;  /* 0x0000181fff007424 */ /* 0x010fe200078e00ff */
[----:B------:R-:W-:Y:S02]  /*125c0*/  MOV R2, 0x125e0 ;  /* 0x000125e000027802 */ /* 0x000fe40000000f00 */
[----:B-123--:R-:W-:Y:S05]  /*125d0*/  CALL.REL.NOINC `($__internal_21_$__cuda_sm70_shflsync_idx_p) ;  /* 0x0000074000007944 */ /* 0x00efea0003c00000 */
[----:B------:R-:W-:Y:S05]  /*125e0*/  BRA `(.L_x_1111) ;  /* 0xffffe0b000007947 */ /* 0x000fea000383ffff */
.L_x_1069:
        /* <DEDUP_REMOVED lines=12> */
.L_x_1071:
[----:B------:R-:W-:Y:S01]  /*126b0*/  IMAD.MOV.U32 R5, RZ, RZ, R67 ;  /* 0x000000ffff057224 */ /* 0x000fe200078e0043 */
[----:B------:R-:W-:Y:S01]  /*126c0*/  MOV R3, RZ ;  /* 0x000000ff00037202 */ /* 0x000fe20000000f00 */
[----:B------:R-:W-:Y:S01]  /*126d0*/  IMAD.MOV.U32 R0, RZ, RZ, 0x1f ;  /* 0x0000001fff007424 */ /* 0x000fe200078e00ff */
[----:B------:R-:W-:Y:S02]  /*126e0*/  MOV R2, 0x12700 ;  /* 0x0001270000027802 */ /* 0x000fe40000000f00 */
[----:B------:R-:W-:Y:S05]  /*126f0*/  CALL.REL.NOINC `($__internal_21_$__cuda_sm70_shflsync_idx_p) ;  /* 0x0000062000007944 */ /* 0x000fea0003c00000 */
[----:B------:R-:W-:Y:S01]  /*12700*/  MOV R9, R0 ;  /* 0x0000000000097202 */ /* 0x000fe20000000f00 */
[----:B------:R-:W-:Y:S05]  /*12710*/  BRA `(.L_x_1113) ;  /* 0xffffe27000007947 */ /* 0x000fea000383ffff */
.L_x_1072:
[----:B------:R-:W-:Y:S01]  /*12720*/  IMAD.MOV.U32 R5, RZ, RZ, R67 ;  /* 0x000000ffff057224 */ /* 0x000fe200078e0043 */
[----:B------:R-:W-:Y:S01]  /*12730*/  MOV R3, 0x1 ;  /* 0x0000000100037802 */ /* 0x000fe20000000f00 */
[----:B------:R-:W-:Y:S01]  /*12740*/  IMAD.MOV.U32 R0, RZ, RZ, 0x1f ;  /* 0x0000001fff007424 */ /* 0x000fe200078e00ff */
[----:B------:R-:W-:Y:S02]  /*12750*/  MOV R2, 0x12770 ;  /* 0x0001277000027802 */ /* 0x000fe40000000f00 */
[----:B-12---:R-:W-:Y:S05]  /*12760*/  CALL.REL.NOINC `($__internal_21_$__cuda_sm70_shflsync_idx_p) ;  /* 0x000005b000007944 */ /* 0x006fea0003c00000 */
[----:B------:R-:W-:Y:S01]  /*12770*/  MOV R8, R0 ;  /* 0x0000000000087202 */ /* 0x000fe20000000f00 */
[----:B------:R-:W-:Y:S05]  /*12780*/  BRA `(.L_x_1114) ;  /* 0xffffe22000007947 */ /* 0x000fea000383ffff */
.L_x_1073:
[----:B------:R-:W-:Y:S02]  /*12790*/  MOV R2, 0x1 ;  /* 0x0000000100027802 */ /* 0x000fe40000000f00 */
[----:B------:R-:W-:-:S02]  /*127a0*/  MOV R3, 0x127c0 ;  /* 0x000127c000037802 */ /* 0x000fc40000000f00 */
[----:B-1234-:R-:W-:Y:S05]  /*127b0*/  CALL.REL.NOINC `($__internal_22_$__cuda_sm70_shflsync_up_p) ;  /* 0x000005b000007944 */ /* 0x01efea0003c00000 */
[----:B------:R-:W-:Y:S05]  /*127c0*/  BRA `(.L_x_1115) ;  /* 0xffffe31000007947 */ /* 0x000fea000383ffff */
.L_x_1074:
[----:B------:R-:W-:Y:S02]  /*127d0*/  MOV R2, 0x2 ;  /* 0x0000000200027802 */ /* 0x000fe40000000f00 */
[----:B------:R-:W-:-:S02]  /*127e0*/  MOV R3, 0x12800 ;  /* 0x0001280000037802 */ /* 0x000fc40000000f00 */
[----:B--2-4-:R-:W-:Y:S05]  /*127f0*/  CALL.REL.NOINC `($__internal_22_$__cuda_sm70_shflsync_up_p) ;  /* 0x0000057000007944 */ /* 0x014fea0003c00000 */
[----:B------:R-:W-:Y:S01]  /*12800*/  SEL R3, R4, RZ, P1 ;  /* 0x000000ff04037207 */ /* 0x000fe20000800000 */
[----:B------:R-:W-:-:S04]  /*12810*/  IMAD.MOV.U32 R2, RZ, RZ, 0x4 ;  /* 0x00000004ff027424 */ /* 0x000fc800078e00ff */
[----:B------:R-:W-:Y:S01]  /*12820*/  IMAD.IADD R0, R0, 0x1, R3 ;  /* 0x0000000100007824 */ /* 0x000fe200078e0203 */
        /* <DEDUP_REMOVED lines=20> */
.L_x_1078:
[----:B------:R-:W-:Y:S02]  /*12970*/  MOV R2, 0x1 ;  /* 0x0000000100027802 */ /* 0x000fe40000000f00 */
[----:B------:R-:W-:Y:S02]  /*12980*/  MOV R3, 0x129a0 ;  /* 0x000129a000037802 */ /* 0x000fe40000000f00 */
[----:B------:R-:W-:Y:S05]  /*12990*/  CALL.REL.NOINC `($__internal_22_$__cuda_sm70_shflsync_up_p) ;  /* 0x000003d000007944 */ /* 0x000fea0003c00000 */
[----:B------:R-:W-:Y:S01]  /*129a0*/  MOV R2, R4 ;  /* 0x0000000400027202 */ /* 0x000fe20000000f00 */
[----:B------:R-:W-:Y:S05]  /*129b0*/  BRA `(.L_x_1117) ;  /* 0xffffe38000007947 */ /* 0x000fea000383ffff */
.L_x_1079:
        /* <DEDUP_REMOVED lines=26> */
.L_x_1081:
[----:B------:R-:W-:Y:S02]  /*12b60*/  SEL R0, RZ, 0x1, P0 ;  /* 0x00000001ff007807 */ /* 0x000fe40000000000 */
[----:B------:R-:W-:Y:S02]  /*12b70*/  MOV R2, 0x12b90 ;  /* 0x00012b9000027802 */ /* 0x000fe40000000f00 */
[----:B-1----:R-:W-:Y:S05]  /*12b80*/  CALL.REL.NOINC `($__internal_23_$__cuda_sm70_votesync_ballot) ;  /* 0x0000025000007944 */ /* 0x002fea0003c00000 */
[----:B------:R-:W-:Y:S01]  /*12b90*/  MOV R10, R0 ;  /* 0x00000000000a7202 */ /* 0x000fe20000000f00 */
[----:B------:R-:W-:Y:S05]  /*12ba0*/  BRA `(.L_x_1119) ;  /* 0xffffe32000007947 */ /* 0x000fea000383ffff */
.L_x_1082:
[----:B------:R-:W-:Y:S01]  /*12bb0*/  IMAD.MOV.U32 R5, RZ, RZ, R6 ;  /* 0x000000ffff057224 */ /* 0x000fe200078e0006 */
[----:B------:R-:W-:Y:S01]  /*12bc0*/  MOV R3, R8 ;  /* 0x0000000800037202 */ /* 0x000fe20000000f00 */
[----:B--2---:R-:W-:Y:S01]  /*12bd0*/  IMAD.MOV.U32 R0, RZ, RZ, 0x1f ;  /* 0x0000001fff007424 */ /* 0x004fe200078e00ff */
[----:B------:R-:W-:Y:S02]  /*12be0*/  MOV R2, 0x12c00 ;  /* 0x00012c0000027802 */ /* 0x000fe40000000f00 */
[----:B-1----:R-:W-:Y:S05]  /*12bf0*/  CALL.REL.NOINC `($__internal_21_$__cuda_sm70_shflsync_idx_p) ;  /* 0x0000012000007944 */ /* 0x002fea0003c00000 */
[----:B------:R-:W-:Y:S01]  /*12c00*/  IMAD.MOV.U32 R12, RZ, RZ, R0 ;  /* 0x000000ffff0c7224 */ /* 0x000fe200078e0000 */
[----:B------:R-:W-:Y:S01]  /*12c10*/  MOV R3, R8 ;  /* 0x0000000800037202 */ /* 0x000fe20000000f00 */
[----:B------:R-:W-:Y:S01]  /*12c20*/  IMAD.MOV.U32 R5, RZ, RZ, R7 ;  /* 0x000000ffff057224 */ /* 0x000fe200078e0007 */
[----:B------:R-:W-:Y:S02]  /*12c30*/  MOV R0, 0x1f ;  /* 0x0000001f00007802 */ /* 0x000fe40000000f00 */
[----:B------:R-:W-:-:S02]  /*12c40*/  MOV R2, 0x12c60 ;  /* 0x00012c6000027802 */ /* 0x000fc40000000f00 */
[----:B------:R-:W-:Y:S05]  /*12c50*/  CALL.REL.NOINC `($__internal_21_$__cuda_sm70_shflsync_idx_p) ;  /* 0x000000c000007944 */ /* 0x000fea0003c00000 */
[----:B------:R-:W-:Y:S01]  /*12c60*/  MOV R7, R0 ;  /* 0x0000000000077202 */ /* 0x000fe20000000f00 */
[----:B------:R-:W-:Y:S05]  /*12c70*/  BRA `(.L_x_1120) ;  /* 0xffffe2c000007947 */ /* 0x000fea000383ffff */
.L_x_1085:
[----:B------:R-:W-:Y:S01]  /*12c80*/  IMAD.MOV.U32 R5, RZ, RZ, R4 ;  /* 0x000000ffff057224 */ /* 0x000fe200078e0004 */
[----:B--2---:R-:W-:-:S02]  /*12c90*/  MOV R0, 0x1f ;  /* 0x0000001f00007802 */ /* 0x004fc40000000f00 */
[----:B------:R-:W-:Y:S02]  /*12ca0*/  MOV R2, 0x12cc0 ;  /* 0x00012cc000027802 */ /* 0x000fe40000000f00 */
[----:B-1-34-:R-:W-:Y:S05]  /*12cb0*/  CALL.REL.NOINC `($__internal_21_$__cuda_sm70_shflsync_idx_p) ;  /* 0x0000006000007944 */ /* 0x01afea0003c00000 */
[----:B------:R-:W-:Y:S01]  /*12cc0*/  MOV R13, R0 ;  /* 0x00000000000d7202 */ /* 0x000fe20000000f00 */
[----:B------:R-:W-:Y:S05]  /*12cd0*/  BRA `(.L_x_1084) ;  /* 0xffffe2c000007947 */ /* 0x000fea000383ffff */
        .weak           $__internal_20_$__cuda_sm70_shflsync_bfly_p
        .type           $__internal_20_$__cuda_sm70_shflsync_bfly_p,@function
        .size           $__internal_20_$__cuda_sm70_shflsync_bfly_p,($__internal_21_$__cuda_sm70_shflsync_idx_p - $__internal_20_$__cuda_sm70_shflsync_bfly_p)
$__internal_20_$__cuda_sm70_shflsync_bfly_p:
[----:B------:R-:W-:Y:S04]  /*12ce0*/  WARPSYNC R6 ;  /* 0x0000000600007348 */ /* 0x000fe80003800000 */
[----:B------:R1:W2:Y:S02]  /*12cf0*/  SHFL.BFLY PT, R2, R2, R5, R7 ;  /* 0x0c00000502027389 */ /* 0x0002a400000e0007 */
[----:B-1----:R-:W-:-:S04]  /*12d00*/  MOV R5, 0x0 ;  /* 0x0000000000057802 */ /* 0x002fc80000000f00 */
[----:B--2---:R-:W-:Y:S05]  /*12d10*/  RET.REL.NODEC R4 `(_ZN7cutlass13device_kernelIN5flash19enable_sm80_to_sm89INS1_16FlashAttnFwdSm80INS1_25CollectiveMainloopFwdSm80ILi8ELi1ELb1EN4cute5tupleIJNS5_1CILi128EEENS7_ILi112EEES8_EEELi128ENS_6half_tEfNS_4arch4Sm80ELb1ELb0ELb0ELb1ELb0ELb0ELb1ELb1EEENS1_21CollectiveEpilogueFwdINS6_IJS8_S8_S9_EEENS6_IJNS7_ILi1EEESH_SH_EEESB_SD_Li256ELb1ELb1ELb1ELb0EEENS1_36VarlenDynamicPersistentTileSchedulerILi128ELi112ELi256ELi256ELb1ELb1ELb0ELb1ELb1ELb1EEEEEEEEEvNT_6ParamsE) ;  /* 0xfffed2e004007950 */ /* 0x004fea0003c3ffff */
        .weak           $__internal_21_$__cuda_sm70_shflsync_idx_p
        .type           $__internal_21_$__cuda_sm70_shflsync_idx_p,@function
        .size           $__internal_21_$__cuda_sm70_shflsync_idx_p,($__internal_22_$__cuda_sm70_shflsync_up_p - $__internal_21_$__cuda_sm70_shflsync_idx_p)
$__internal_21_$__cuda_sm70_shflsync_idx_p:
[----:B------:R-:W-:-:S04]  /*12d20*/  MOV R98, 0xffffffff ;  /* 0xffffffff00627802 */ /* 0x000fc80000000f00 */
[----:B------:R-:W-:Y:S04]  /*12d30*/  WARPSYNC R98 ;  /* 0x0000006200007348 */ /* 0x000fe80003800000 */
[----:B------:R1:W2:Y:S02]  /*12d40*/  SHFL.IDX PT, R0, R5, R3, R0 ;  /* 0x0000000305007389 */ /* 0x0002a400000e0000 */
[----:B-1----:R-:W-:-:S04]  /*12d50*/  MOV R3, 0x0 ;  /* 0x0000000000037802 */ /* 0x002fc80000000f00 */
[----:B--2---:R-:W-:Y:S05]  /*12d60*/  RET.REL.NODEC R2 `(_ZN7cutlass13device_kernelIN5flash19enable_sm80_to_sm89INS1_16FlashAttnFwdSm80INS1_25CollectiveMainloopFwdSm80ILi8ELi1ELb1EN4cute5tupleIJNS5_1CILi128EEENS7_ILi112EEES8_EEELi128ENS_6half_tEfNS_4arch4Sm80ELb1ELb0ELb0ELb1ELb0ELb0ELb1ELb1EEENS1_21CollectiveEpilogueFwdINS6_IJS8_S8_S9_EEENS6_IJNS7_ILi1EEESH_SH_EEESB_SD_Li256ELb1ELb1ELb1ELb0EEENS1_36VarlenDynamicPersistentTileSchedulerILi128ELi112ELi256ELi256ELb1ELb1ELb0ELb1ELb1ELb1EEEEEEEEEvNT_6ParamsE) ;  /* 0xfffed29002007950 */ /* 0x004fea0003c3ffff */
        .weak           $__internal_22_$__cuda_sm70_shflsync_up_p
        .type           $__internal_22_$__cuda_sm70_shflsync_up_p,@function
        .size           $__internal_22_$__cuda_sm70_shflsync_up_p,($__internal_23_$__cuda_sm70_votesync_ballot - $__internal_22_$__cuda_sm70_shflsync_up_p)
$__internal_22_$__cuda_sm70_shflsync_up_p:
[----:B------:R-:W-:Y:S02]  /*12d70*/  IMAD.MOV.U32 R4, RZ, RZ, RZ ;  /* 0x000000ffff047224 */ /* 0x000fe400078e00ff */
[----:B------:R-:W-:-:S04]  /*12d80*/  IMAD.MOV.U32 R10, RZ, RZ, -0x1 ;  /* 0xffffffffff0a7424 */ /* 0x000fc800078e00ff */
[----:B------:R-:W-:Y:S04]  /*12d90*/  WARPSYNC R10 ;  /* 0x0000000a00007348 */ /* 0x000fe80003800000 */
[----:B------:R1:W2:Y:S02]  /*12da0*/  SHFL.UP PT, R4, R0, R2, R4 ;  /* 0x0400000200047389 */ /* 0x0002a400000e0004 */
[----:B-1----:R-:W-:Y:S02]  /*12db0*/  MOV R2, R3 ;  /* 0x0000000300027202 */ /* 0x002fe40000000f00 */
[----:B------:R-:W-:-:S04]  /*12dc0*/  MOV R3, 0x0 ;  /* 0x0000000000037802 */ /* 0x000fc80000000f00 */
[----:B--2---:R-:W-:Y:S05]  /*12dd0*/  RET.REL.NODEC R2 `(_ZN7cutlass13device_kernelIN5flash19enable_sm80_to_sm89INS1_16FlashAttnFwdSm80INS1_25CollectiveMainloopFwdSm80ILi8ELi1ELb1EN4cute5tupleIJNS5_1CILi128EEENS7_ILi112EEES8_EEELi128ENS_6half_tEfNS_4arch4Sm80ELb1ELb0ELb0ELb1ELb0ELb0ELb1ELb1EEENS1_21CollectiveEpilogueFwdINS6_IJS8_S8_S9_EEENS6_IJNS7_ILi1EEESH_SH_EEESB_SD_Li256ELb1ELb1ELb1ELb0EEENS1_36VarlenDynamicPersistentTileSchedulerILi128ELi112ELi256ELi256ELb1ELb1ELb0ELb1ELb1ELb1EEEEEEEEEvNT_6ParamsE) ;  /* 0xfffed22002007950 */ /* 0x004fea0003c3ffff */
        .weak           $__internal_23_$__cuda_sm70_votesync_ballot
        .type           $__internal_23_$__cuda_sm70_votesync_ballot,@function
        .size           $__internal_23_$__cuda_sm70_votesync_ballot,(.L_x_1366 - $__internal_23_$__cuda_sm70_votesync_ballot)
$__internal_23_$__cuda_sm70_votesync_ballot:
[----:B------:R-:W-:Y:S01]  /*12de0*/  ISETP.NE.U32.AND P0, PT, R0, 0x1, PT ;  /* 0x000000010000780c */ /* 0x000fe20003f05070 */
[----:B------:R-:W-:-:S04]  /*12df0*/  IMAD.MOV.U32 R3, RZ, RZ, -0x1 ;  /* 0xffffffffff037424 */ /* 0x000fc800078e00ff */
[----:B------:R-:W-:Y:S08]  /*12e00*/  WARPSYNC R3 ;  /* 0x0000000300007348 */ /* 0x000ff00003800000 */
[----:B------:R-:W-:-:S04]  /*12e10*/  VOTE.ANY R0, PT, !P0 ;  /* 0x0000000000007806 */ /* 0x000fc800040e0100 */
[----:B------:R-:W-:Y:S01]  /*12e20*/  LOP3.LUT R0, R0, R3, RZ, 0xc0, !PT ;  /* 0x0000000300007212 */ /* 0x000fe200078ec0ff */
[----:B------:R-:W-:-:S04]  /*12e30*/  IMAD.MOV.U32 R3, RZ, RZ, 0x0 ;  /* 0x00000000ff037424 */ /* 0x000fc800078e00ff */
[----:B------:R-:W-:Y:S05]  /*12e40*/  RET.REL.NODEC R2 `(_ZN7cutlass13device_kernelIN5flash19enable_sm80_to_sm89INS1_16FlashAttnFwdSm80INS1_25CollectiveMainloopFwdSm80ILi8ELi1ELb1EN4cute5tupleIJNS5_1CILi128EEENS7_ILi112EEES8_EEELi128ENS_6half_tEfNS_4arch4Sm80ELb1ELb0ELb0ELb1ELb0ELb0ELb1ELb1EEENS1_21CollectiveEpilogueFwdINS6_IJS8_S8_S9_EEENS6_IJNS7_ILi1EEESH_SH_EEESB_SD_Li256ELb1ELb1ELb1ELb0EEENS1_36VarlenDynamicPersistentTileSchedulerILi128ELi112ELi256ELi256ELb1ELb1ELb0ELb1ELb1ELb1EEEEEEEEEvNT_6ParamsE) ;  /* 0xfffed1b002007950 */ /* 0x000fea0003c3ffff */
.L_x_1121:
        /* <DEDUP_REMOVED lines=11> */
.L_x_1366:


//--------------------- .text._ZN7cutlass13device_kernelIN5flash19enable_sm80_to_sm89INS1_16FlashAttnFwdSm80INS1_25CollectiveMainloopFwdSm80ILi8ELi1ELb1EN4cute5tupleIJNS5_1CILi128EEENS7_ILi112EEES8_EEELi128ENS_6half_tEfNS_4arch4Sm80ELb1ELb0ELb0ELb1ELb0ELb1ELb1ELb1EEENS1_21CollectiveEpilogueFwdINS6_IJS8_S8_S9_EEENS6_IJNS7_ILi1EEESH_SH_EEESB_SD_Li256ELb1ELb1ELb1ELb0EEENS1_36VarlenDynamicPersistentTileSchedulerILi128ELi112ELi256ELi256ELb1ELb1ELb0ELb1ELb1ELb1EEEEEEEEEvNT_6ParamsE --------------------------
	.section	.text._ZN7cutlass13device_kernelIN5flash19enable_sm80_to_sm89INS1_16FlashAttnFwdSm80INS1_25CollectiveMainloopFwdSm80ILi8ELi1ELb1EN4cute5tupleIJNS5_1CILi128EEENS7_ILi112EEES8_EEELi128ENS_6half_tEfNS_4arch4Sm80ELb1ELb0ELb0ELb1ELb0ELb1ELb1ELb1EEENS1_21CollectiveEpilogueFwdINS6_IJS8_S8_S9_EEENS6_IJNS7_ILi1EEESH_SH_EEESB_SD_Li256ELb1ELb1ELb1ELb0EEENS1_36VarlenDynamicPersistentTileSchedulerILi128ELi112ELi256ELi256ELb1ELb1ELb0ELb1ELb1ELb1EEEEEEEEEvNT_6ParamsE,"ax",@progbits
	.sectioninfo	@"SHI_REGISTERS=255"
	.align	128
.text._ZN7cutlass13device_kernelIN5flash19enable_sm80_to_sm89INS1_16FlashAttnFwdSm80INS1_25CollectiveMainloopFwdSm80ILi8ELi1ELb1EN4cute5tupleIJNS5_1CILi128EEENS7_ILi112EEES8_EEELi128ENS_6half_tEfNS_4arch4Sm80ELb1ELb0ELb0ELb1ELb0ELb1ELb1ELb1EEENS1_21CollectiveEpilogueFwdINS6_IJS8_S8_S9_EEENS6_IJNS7_ILi1EEESH_SH_EEESB_SD_Li256ELb1ELb1ELb1ELb0EEENS1_36VarlenDynamicPersistentTileSchedulerILi128ELi112ELi256ELi256ELb1ELb1ELb0ELb1ELb1ELb1EEEEEEEEEvNT_6ParamsE:
        .type           _ZN7cutlass13device_kernelIN5flash19enable_sm80_to_sm89INS1_16FlashAttnFwdSm80INS1_25CollectiveMainloopFwdSm80ILi8ELi1ELb1EN4cute5tupleIJNS5_1CILi128EEENS7_ILi112EEES8_EEELi128ENS_6half_tEfNS_4arch4Sm80ELb1ELb0ELb0ELb1ELb0ELb1ELb1ELb1EEENS1_21CollectiveEpilogueFwdINS6_IJS8_S8_S9_EEENS6_IJNS7_ILi1EEESH_SH_EEESB_SD_Li256ELb1ELb1ELb1ELb0EEENS1_36VarlenDynamicPersistentTileSchedulerILi128ELi112ELi256ELi256ELb1ELb1ELb0ELb1ELb1ELb1EEEEEEEEEvNT_6ParamsE,@function
        .size           _ZN7cutlass13device_kernelIN5flash19enable_sm80_to_sm89INS1_16FlashAttnFwdSm80INS1_25CollectiveMainloopFwdSm80ILi8ELi1ELb1EN4cute5tupleIJNS5_1CILi128EEENS7_ILi112EEES8_EEELi128ENS_6half_tEfNS_4arch4Sm80ELb1ELb0ELb0ELb1ELb0ELb1ELb1ELb1EEENS1_21CollectiveEpilogueFwdINS6_IJS8_S8_S9_EEENS6_IJNS7_ILi1EEESH_SH_EEESB_SD_Li256ELb1ELb1ELb1ELb0EEENS1_36VarlenDynamicPersistentTileSchedulerILi128ELi112ELi256ELi256ELb1ELb1ELb0ELb1ELb1ELb1EEEEEEEEEvNT_6ParamsE,(.L_x_1371 - _ZN7cutlass13device_kernelIN5flash19enable_sm80_to_sm89INS1_16FlashAttnFwdSm80INS1_25CollectiveMainloopFwdSm80ILi8ELi1ELb1EN4cute5tupleIJNS5_1CILi128EEENS7_ILi112EEES8_EEELi128ENS_6half_tEfNS_4arch4Sm80ELb1ELb0ELb0ELb1ELb0ELb1ELb1ELb1EEENS1_21CollectiveEpilogueFwdINS6_IJS8_S8_S9_EEENS6_IJNS7_ILi1EEESH_SH_EEESB_SD_Li256ELb1ELb1ELb1ELb0EEENS1_36VarlenDynamicPersistentTileSchedulerILi128ELi112ELi256ELi256ELb1ELb1ELb0ELb1ELb1ELb1EEEEEEEEEvNT_6ParamsE)
        .other          _ZN7cutlass13device_kernelIN5flash19enable_sm80_to_sm89INS1_16FlashAttnFwdSm80INS1_25CollectiveMainloopFwdSm80ILi8ELi1ELb1EN4cute5tupleIJNS5_1CILi128EEENS7_ILi112EEES8_EEELi128ENS_6half_tEfNS_4arch4Sm80ELb1ELb0ELb0ELb1ELb0ELb1ELb1ELb1EEENS1_21CollectiveEpilogueFwdINS6_IJS8_S8_S9_EEENS6_IJNS7_ILi1EEESH_SH_EEESB_SD_Li256ELb1ELb1ELb1ELb0EEENS1_36VarlenDynamicPersistentTileSchedulerILi128ELi112ELi256ELi256ELb1ELb1ELb0ELb1ELb1ELb1EEEEEEEEEvNT_6ParamsE,@"STO_CUDA_ENTRY STV_DEFAULT"
_ZN7cutlass13device_kernelIN5flash19enable_sm80_to_sm89INS1_16FlashAttnFwdSm80INS1_25CollectiveMainloopFwdSm80ILi8ELi1ELb1EN4cute5tupleIJNS5_1CILi128EEENS7_ILi112EEES8_EEELi128ENS_6half_tEfNS_4arch4Sm80ELb1ELb0ELb0ELb1ELb0ELb1ELb1ELb1EEENS1_21CollectiveEpilogueFwdINS6_IJS8_S8_S9_EEENS6_IJNS7_ILi1EEESH_SH_EEESB_SD_Li256ELb1ELb1ELb1ELb0EEENS1_36VarlenDynamicPersistentTileSchedulerILi128ELi112ELi256ELi256ELb1ELb1ELb0ELb1ELb1ELb1EEEEEEEEEvNT_6ParamsE:
        /* <DEDUP_REMOVED lines=54> */
.L_x_1127:
        /* <DEDUP_REMOVED lines=16> */
.L_x_1306:
        /* <DEDUP_REMOVED lines=16> */
.L_x_1307:
[----:B--2---:R-:W-:-:S05]  /*0560*/  IMAD R0, R0, c[0x0][0x538], RZ ;  /* 0x00014e0000007a24 */ /* 0x004fca00078e02ff */
[----:B------:R-:W-:-:S04]  /*0570*/  IADD3 R6, R0, R6, RZ ;  /* 0x0000000600067210 */ /* 0x000fc80007ffe0ff */
[----:B------:R-:W-:-:S13]  /*0580*/  ISETP.GT.AND P0, PT, R6, UR4, PT ;  /* 0x0000000406007c0c */ /* 0x000fda000bf04270 */
[----:B-1----:R-:W-:Y:S05]  /*0590*/  @!P0 BRA `(.L_x_1127) ;  /* 0xfffffdc000008947 */ /* 0x002fea000383ffff */
.L_x_1123:
[----:B------:R-:W-:-:S05]  /*05a0*/  IADD3 R11, -R0, R6, RZ ;  /* 0x00000006000b7210 */ /* 0x000fca0007ffe1ff */
[----:B------:R-:W-:-:S05]  /*05b0*/  IMAD R0, R4, c[0x0][0x538], R11 ;  /* 0x00014e0004007a24 */ /* 0x000fca00078e020b */
[----:B------:R-:W-:Y:S01]  /*05c0*/  ISETP.GT.AND P0, PT, R0, UR4, PT ;  /* 0x0000000400007c0c */ /* 0x000fe2000bf04270 */
[----:B------:R-:W-:-:S12]  /*05d0*/  BRA.DIV ~URZ, `(.L_x_1128) ;  /* 0x0001db127f007947 */ /* 0x000fd8000b800000 */
[----:B------:R-:W-:-:S04]  /*05e0*/  VOTE.ANY R10, PT, !P0 ;  /* 0x00000000000a7806 */ /* 0x000fc800040e0100 */
.L_x_1308:
[----:B------:R-:W1:Y:S02]  /*05f0*/  POPC R6, R10 ;  /* 0x0000000a00067309 */ /* 0x000e640000000000 */
[----:B-1----:R-:W-:-:S05]  /*0600*/  IADD3 R0, R6, R7, RZ ;  /* 0x0000000706007210 */ /* 0x002fca0007ffe0ff */
[----:B------:R1:W-:Y:S01]  /*0610*/  STL [R1+0x54], R0 ;  /* 0x0000540001007387 */ /* 0x0003e20000100800 */
[----:B------:R-:W-:Y:S05]  /*0620*/  BRA.DIV ~URZ, `(.L_x_1129) ;  /* 0x0001db127f007947 */ /* 0x000fea000b800000 */
[----:B------:R2:W3:Y:S01]  /*0630*/  SHFL.IDX PT, R12, R9, R6, 0x1f ;  /* 0x00001f06090c7589 */ /* 0x0004e200000e0000 */
[----:B------:R-:W-:-:S03]  /*0640*/  MOV R7, RZ ;  /* 0x000000ff00077202 */ /* 0x000fc60000000f00 */
[----:B------:R2:W4:Y:S04]  /*0650*/  SHFL.IDX PT, R9, R8, R6, 0x1f ;  /* 0x00001f0608097589 */ /* 0x00052800000e0000 */
.L_x_1309:
[----:B------:R-:W-:Y:S01]  /*0660*/  ISETP.NE.AND P0, PT, R10, RZ, PT ;  /* 0x000000ff0a00720c */ /* 0x000fe20003f05270 */
[----:B------:R-:W-:-:S12]  /*0670*/  BSSY B0, `(.L_x_1130) ;  /* 0x0000005000007945 */ /* 0x000fd80003800000 */
[----:B------:R-:W-:Y:S05]  /*0680*/  @!P0 BRA `(.L_x_1131) ;  /* 0x0000003000008947 */ /* 0x000fea0003800000 */
[----:B------:R-:W-:Y:S01]  /*0690*/  IADD3 R3, R6, -0x1, RZ ;  /* 0xffffffff06037810 */ /* 0x000fe20007ffe0ff */
[----:B------:R-:W-:Y:S05]  /*06a0*/  BRA.DIV ~URZ, `(.L_x_1132) ;  /* 0x0001db727f007947 */ /* 0x000fea000b800000 */
[----:B------:R1:W2:Y:S02]  /*06b0*/  SHFL.IDX PT, R7, R4, R3, 0x1f ;  /* 0x00001f0304077589 */ /* 0x0002a400000e0000 */
.L_x_1131:
[----:B------:R-:W-:Y:S05]  /*06c0*/  BSYNC B0 ;  /* 0x0000000000007941 */ /* 0x000fea0003800000 */
.L_x_1130:
        /* <DEDUP_REMOVED lines=69> */
.L_x_1134:
        /* <DEDUP_REMOVED lines=70> */
.L_x_1135:
[----:B------:R-:W-:Y:S05]  /*0f80*/  BSYNC B0 ;  /* 0x0000000000007941 */ /* 0x000fea0003800000 */
.L_x_1133:
[----:B------:R-:W-:-:S04]  /*0f90*/  LOP3.LUT R0, RZ, R0, RZ, 0x33, !PT ;  /* 0x00000000ff007212 */ /* 0x000fc800078e33ff */
[----:B------:R-:W-:-:S05]  /*0fa0*/  IADD3 R0, R0, R12, RZ ;  /* 0x0000000c00007210 */ /* 0x000fca0007ffe0ff */
[----:B------:R2:W-:Y:S01]  /*0fb0*/  STL [R1+0x4c], R0 ;  /* 0x00004c0001007387 */ /* 0x0005e20000100800 */
[----:B------:R-:W-:Y:S05]  /*0fc0*/  BRA `(.L_x_1136) ;  /* 0x0000006000007947 */ /* 0x000fea0003800000 */
.L_x_1124:
[----:B------:R-:W-:Y:S01]  /*0fd0*/  MOV R0, UR4 ;  /* 0x0000000400007c02 */ /* 0x000fe20008000f00 */
[----:B------:R-:W-:Y:S04]  /*0fe0*/  STL [R1+0x4c], RZ ;  /* 0x00004cff01007387 */ /* 0x000fe80000100800 */
[----:B------:R-:W-:Y:S04]  /*0ff0*/  STL [R1+0x50], RZ ;  /* 0x000050ff01007387 */ /* 0x000fe80000100800 */
[----:B------:R1:W-:Y:S02]  /*1000*/  STL [R1+0x48], R0 ;  /* 0x0000480001007387 */ /* 0x0003e40000100800 */
[----:B-1----:R-:W-:-:S05]  /*1010*/  MOV R0, c[0x0][0x53c] ;  /* 0x00014f0000007a02 */ /* 0x002fca0000000f00 */
[----:B------:R1:W-:Y:S02]  /*1020*/  STL [R1+0x54], R0 ;  /* 0x0000540001007387 */ /* 0x0003e40000100800 */
.L_x_1136:
        /* <DEDUP_REMOVED lines=8> */
.L_x_1122:
[----:B-12---:R-:W2:Y:S02]  /*10b0*/  LDL R0, [R1+0x54] ;  /* 0x0000540001007983 */ /* 0x006ea40000100800 */
[----:B--2---:R-:W-:-:S13]  /*10c0*/  ISETP.GE.AND P0, PT, R0, c[0x0][0x53c], PT ;  /* 0x00014f0000007a0c */ /* 0x004fda0003f06270 */
[----:B------:R-:W-:Y:S05]  /*10d0*/  @P0 EXIT ;  /* 0x000000000000094d */ /* 0x000fea0003800000 */
[----:B------:R-:W1:Y:S02]  /*10e0*/  S2R R18, SR_TID.X ;  /* 0x0000000000127919 */ /* 0x000e640000002100 */
[----:B-1----:R-:W-:-:S04]  /*10f0*/  SHF.R.S32.HI R16, RZ, 0x1f, R18 ;  /* 0x0000001fff107819 */ /* 0x002fc80000011412 */
[CC--:B------:R-:W-:Y:S02]  /*1100*/  LEA.HI R2, R16.reuse, R18.reuse, RZ, 0x4 ;  /* 0x0000001210027211 */ /* 0x0c0fe400078f20ff */
[CC--:B---3--:R-:W-:Y:S02]  /*1110*/  LEA.HI R7, R16.reuse, R18.reuse, RZ, 0x3 ;  /* 0x0000001210077211 */ /* 0x0c8fe400078f18ff */
        /* <DEDUP_REMOVED lines=8> */
[----:B------:R-:W-:Y:S01]  /*11a0*/  LOP3.LUT R0, R2, 0xfffffff0, RZ, 0xc0, !PT ;  /* 0xfffffff002007812 */ /* 0x000fe200078ec0ff */
[C---:B------:R-:W-:Y:S01]  /*11b0*/  IMAD.IADD R10, R18.reuse, 0x1, -R5 ;  /* 0x00000001120a7824 */ /* 0x040fe200078e0a05 */
[----:B------:R-:W-:Y:S01]  /*11c0*/  SHF.R.S32.HI R3, RZ, 0x1f, R11 ;  /* 0x0000001fff037819 */ /* 0x000fe2000001140b */
[C---:B------:R-:W-:Y:S01]  /*11d0*/  IMAD.SHL.U32 R4, R17.reuse, 0x40, RZ ;  /* 0x0000004011047824 */ /* 0x040fe200078e00ff */
[----:B------:R-:W-:Y:S01]  /*11e0*/  IADD3 R237, -R17, 0x70, RZ ;  /* 0x0000007011ed7810 */ /* 0x000fe20007ffe1ff */
[----:B------:R-:W-:Y:S01]  /*11f0*/  IMAD.IADD R0, R18, 0x1, -R0 ;  /* 0x0000000112007824 */ /* 0x000fe200078e0a00 */
[----:B------:R-:W-:Y:S01]  /*1200*/  LEA.HI R2, R3, R6, RZ, 0x3 ;  /* 0x0000000603027211 */ /* 0x000fe200078f18ff */
[----:B------:R-:W-:Y:S01]  /*1210*/  IMAD.SHL.U32 R3, R10, 0x40, RZ ;  /* 0x000000400a037824 */ /* 0x000fe200078e00ff */
[----:B------:R-:W-:Y:S01]  /*1220*/  LOP3.LUT R4, R4, 0x1c0, RZ, 0xc0, !PT ;  /* 0x000001c004047812 */ /* 0x000fe200078ec0ff */
[----:B------:R-:W-:Y:S01]  /*1230*/  IMAD.SHL.U32 R218, R10, 0x8, RZ ;  /* 0x000000080ada7824 */ /* 0x000fe200078e00ff */
[----:B------:R-:W-:-:S02]  /*1240*/  SHF.R.S32.HI R5, RZ, 0x1f, R0 ;  /* 0x0000001fff057819 */ /* 0x000fc40000011400 */
[----:B------:R-:W-:Y:S02]  /*1250*/  LOP3.LUT R2, R2, 0xfffffff8, RZ, 0xc0, !PT ;  /* 0xfffffff802027812 */ /* 0x000fe400078ec0ff */
[----:B------:R-:W-:Y:S02]  /*1260*/  LEA.HI R12, R5, R0, RZ, 0x3 ;  /* 0x00000000050c7211 */ /* 0x000fe400078f18ff */
[----:B------:R-:W-:Y:S01]  /*1270*/  LOP3.LUT R3, R3, 0x1c0, RZ, 0xc0, !PT ;  /* 0x000001c003037812 */ /* 0x000fe200078ec0ff */
[----:B------:R-:W-:Y:S01]  /*1280*/  IMAD.IADD R2, R6, 0x1, -R2 ;  /* 0x0000000106027824 */ /* 0x000fe200078e0a02 */
[----:B------:R-:W-:Y:S02]  /*1290*/  LOP3.LUT R6, R12, 0xfffffff8, RZ, 0xc0, !PT ;  /* 0xfffffff80c067812 */ /* 0x000fe400078ec0ff */
[----:B------:R-:W-:Y:S02]  /*12a0*/  LOP3.LUT R8, R4, 0x38, R218, 0xf8, !PT ;  /* 0x0000003804087812 */ /* 0x000fe400078ef8da */
[----:B------:R-:W-:Y:S01]  /*12b0*/  SHF.R.U32.HI R5, RZ, 0x3, R4 ;  /* 0x00000003ff057819 */ /* 0x000fe20000011604 */
[----:B------:R-:W-:Y:S01]  /*12c0*/  IMAD.IADD R9, R0, 0x1, -R6 ;  /* 0x0000000100097824 */ /* 0x000fe200078e0a06 */
[----:B------:R-:W-:-:S02]  /*12d0*/  LOP3.LUT R0, R11, 0xfffffffc, RZ, 0xc0, !PT ;  /* 0xfffffffc0b007812 */ /* 0x000fc400078ec0ff */
[----:B------:R-:W-:Y:S02]  /*12e0*/  LOP3.LUT R7, R3, 0x8, R7, 0xf8, !PT ;  /* 0x0000000803077812 */ /* 0x000fe400078ef807 */
[----:B------:R-:W-:Y:S01]  /*12f0*/  SHF.R.U32.HI R4, RZ, 0x3, R3 ;  /* 0x00000003ff047819 */ /* 0x000fe20000011603 */
[----:B------:R-:W-:Y:S01]  /*1300*/  IMAD.IADD R6, R18, 0x1, -R0 ;  /* 0x0000000112067824 */ /* 0x000fe200078e0a00 */
[----:B------:R-:W-:Y:S01]  /*1310*/  LOP3.LUT R13, R8, R5, RZ, 0x3c, !PT ;  /* 0x00000005080d7212 */ /* 0x000fe200078e3cff */
[C---:B------:R-:W-:Y:S01]  /*1320*/  IMAD.SHL.U32 R0, R2.reuse, 0x40, RZ ;  /* 0x0000004002007824 */ /* 0x040fe200078e00ff */
[----:B------:R-:W-:Y:S02]  /*1330*/  LOP3.LUT R3, R2, 0x1, RZ, 0xc0, !PT ;  /* 0x0000000102037812 */ /* 0x000fe400078ec0ff */
[----:B------:R-:W-:Y:S02]  /*1340*/  LEA.HI R5, R16, R18, RZ, 0x5 ;  /* 0x0000001210057211 */ /* 0x000fe400078f28ff */
[----:B------:R-:W-:Y:S01]  /*1350*/  LOP3.LUT R15, R7, R4, RZ, 0x3c, !PT ;  /* 0x00000004070f7212 */ /* 0x000fe200078e3cff */
[----:B------:R-:W-:Y:S01]  /*1360*/  IMAD.SHL.U32 R7, R14, 0x8, RZ ;  /* 0x000000080e077824 */ /* 0x000fe200078e00ff */
[----:B------:R-:W-:-:S02]  /*1370*/  ISETP.NE.U32.AND P0, PT, R3, 0x1, PT ;  /* 0x000000010300780c */ /* 0x000fc40003f05070 */
[----:B------:R-:W-:Y:S02]  /*1380*/  SHF.R.S32.HI R4, RZ, 0x5, R5 ;  /* 0x00000005ff047819 */ /* 0x000fe40000011405 */
[----:B------:R-:W-:Y:S01]  /*1390*/  LOP3.LUT R3, R5, 0xffffffe0, RZ, 0xc0, !PT ;  /* 0xffffffe005037812 */ /* 0x000fe200078ec0ff */
[C---:B------:R-:W-:Y:S01]  /*13a0*/  IMAD.SHL.U32 R5, R9.reuse, 0x40, RZ ;  /* 0x0000004009057824 */ /* 0x040fe200078e00ff */
[----:B------:R-:W-:Y:S01]  /*13b0*/  LEA.HI R8, R16, R18, RZ, 0x6 ;  /* 0x0000001210087211 */ /* 0x000fe200078f30ff */
[----:B------:R-:W-:Y:S01]  /*13c0*/  IMAD.SHL.U32 R11, R4, 0x400, RZ ;  /* 0x00000400040b7824 */ /* 0x000fe200078e00ff */
[----:B------:R-:W-:Y:S01]  /*13d0*/  R2P PR, R2, 0x6 ;  /* 0x0000000602007804 */ /* 0x000fe20000000000 */
[----:B------:R-:W-:Y:S01]  /*13e0*/  IMAD.IADD R2, R18, 0x1, -R3 ;  /* 0x0000000112027824 */ /* 0x000fe200078e0a03 */
[----:B------:R-:W-:Y:S01]  /*13f0*/  LOP3.LUT R0, R0, 0x1c0, RZ, 0xc0, !PT ;  /* 0x000001c000007812 */ /* 0x000fe200078ec0ff */
[----:B------:R-:W-:Y:S01]  /*1400*/  IMAD.SHL.U32 R8, R8, 0x8, RZ ;  /* 0x0000000808087824 */ /* 0x000fe200078e00ff */
[----:B------:R-:W-:Y:S01]  /*1410*/  LOP3.LUT P4, RZ, R9, 0x2, RZ, 0xc0, !PT ;  /* 0x0000000209ff7812 */ /* 0x000fe2000788c0ff */
[----:B------:R-:W-:Y:S01]  /*1420*/  IMAD R6, R6, 0x2, R11 ;  /* 0x0000000206067824 */ /* 0x000fe200078e020b */
[----:B------:R-:W-:-:S02]  /*1430*/  LEA.HI R4, R0, R0, RZ, 0x1d ;  /* 0x0000000000047211 */ /* 0x000fc400078fe8ff */
[----:B------:R-:W-:Y:S02]  /*1440*/  SHF.R.S32.HI R3, RZ, 0x1f, R2 ;  /* 0x0000001fff037819 */ /* 0x000fe40000011402 */
[----:B------:R-:W-:Y:S01]  /*1450*/  LOP3.LUT R0, R5, 0x1c0, RZ, 0xc0, !PT ;  /* 0x000001c005007812 */ /* 0x000fe200078ec0ff */
[----:B------:R-:W-:Y:S01]  /*1460*/  IMAD.IADD R4, R6, 0x1, R4 ;  /* 0x0000000106047824 */ /* 0x000fe200078e0204 */
[----:B------:R-:W-:Y:S02]  /*1470*/  LOP3.LUT R5, R8, 0xfffffe00, RZ, 0xc0, !PT ;  /* 0xfffffe0008057812 */ /* 0x000fe400078ec0ff */
[----:B------:R-:W-:Y:S02]  /*1480*/  LEA.HI R3, R3, R2, RZ, 0x2 ;  /* 0x0000000203037211 */ /* 0x000fe400078f10ff */
[----:B------:R-:W-:Y:S01]  /*1490*/  LOP3.LUT R8, R13, R5, RZ, 0xfc, !PT ;  /* 0x000000050d087212 */ /* 0x000fe200078efcff */
[----:B------:R-:W-:Y:S01]  /*14a0*/  IMAD.SHL.U32 R5, R4, 0x2, RZ ;  /* 0x0000000204057824 */ /* 0x000fe200078e00ff */
[----:B------:R-:W-:-:S02]  /*14b0*/  LOP3.LUT R3, R3, 0x7ffffffc, RZ, 0xc0, !PT ;  /* 0x7ffffffc03037812 */ /* 0x000fc400078ec0ff */
[----:B------:R-:W-:Y:S01]  /*14c0*/  LOP3.LUT R6, R0, 0x8, R7, 0xf8, !PT ;  /* 0x0000000800067812 */ /* 0x000fe200078ef807 */
[----:B------:R-:W-:Y:S01]  /*14d0*/  IMAD.SHL.U32 R216, R8, 0x2, RZ ;  /* 0x0000000208d87824 */ /* 0x000fe200078e00ff */
[----:B------:R-:W-:Y:S01]  /*14e0*/  IADD3 R4, R5, 0x80, RZ ;  /* 0x0000008005047810 */ /* 0x000fe20007ffe0ff */
[----:B------:R-:W-:Y:S01]  /*14f0*/  IMAD.IADD R7, R2, 0x1, -R3 ;  /* 0x0000000102077824 */ /* 0x000fe200078e0a03 */
[----:B------:R-:W-:Y:S01]  /*1500*/  LOP3.LUT P3, RZ, R9, 0x4, RZ, 0xc0, !PT ;  /* 0x0000000409ff7812 */ /* 0x000fe2000786c0ff */
[----:B------:R-:W-:Y:S01]  /*1510*/  IMAD.MOV.U32 R9, RZ, RZ, 0x40 ;  /* 0x00000040ff097424 */ /* 0x000fe200078e00ff */
[----:B------:R-:W-:Y:S01]  /*1520*/  SHF.R.U32.HI R0, RZ, 0x3, R0 ;  /* 0x00000003ff007819 */ /* 0x000fe20000011600 */
[----:B------:R-:W-:Y:S01]  /*1530*/  IMAD.SHL.U32 R2, R12, 0x40, RZ ;  /* 0x000000400c027824 */ /* 0x000fe200078e00ff */
[----:B------:R-:W-:Y:S01]  /*1540*/  IADD3 R16, R5, 0x70, RZ ;  /* 0x0000007005107810 */ /* 0x000fe20007ffe0ff */
[----:B------:R-:W-:Y:S01]  /*1550*/  IMAD.MOV.U32 R12, RZ, RZ, 0x20 ;  /* 0x00000020ff0c7424 */ /* 0x000fe200078e00ff */
[----:B------:R-:W-:Y:S01]  /*1560*/  @P0 IADD3 R16, R4, 0x10, RZ ;  /* 0x0000001004100810 */ /* 0x000fe20007ffe0ff */
[----:B------:R-:W-:Y:S01]  /*1570*/  IMAD.SHL.U32 R7, R7, 0x2, RZ ;  /* 0x0000000207077824 */ /* 0x000fe200078e00ff */
[----:B------:R-:W-:Y:S01]  /*1580*/  IADD3 R4, R17, 0x60, RZ ;  /* 0x0000006011047810 */ /* 0x000fe20007ffe0ff */
[----:B------:R-:W-:Y:S01]  /*1590*/  IMAD R3, R14, 0x200, R15 ;  /* 0x000002000e037824 */ /* 0x000fe200078e020f */
[----:B------:R-:W-:Y:S01]  /*15a0*/  LOP3.LUT R0, R6, R0, RZ, 0x3c, !PT ;  /* 0x0000000006007212 */ /* 0x000fe200078e3cff */
[----:B------:R-:W-:Y:S01]  /*15b0*/  STL [R1+0x64], R16 ;  /* 0x0000641001007387 */ /* 0x000fe20000100800 */
[----:B------:R-:W-:-:S02]  /*15c0*/  SEL R4, R9, 0xffffffc0, !P2 ;  /* 0xffffffc009047807 */ /* 0x000fc40005000000 */
[----:B------:R-:W-:Y:S01]  /*15d0*/  IADD3 R6, R17, 0x40, RZ ;  /* 0x0000004011067810 */ /* 0x000fe20007ffe0ff */
[----:B------:R1:W-:Y:S01]  /*15e0*/  STL [R1+0x3c], R7 ;  /* 0x00003c0701007387 */ /* 0x0003e20000100800 */
[----:B------:R-:W-:Y:S02]  /*15f0*/  SEL R6, R12, 0xffffffe0, !P1 ;  /* 0xffffffe00c067807 */ /* 0x000fe40004800000 */
[----:B------:R-:W-:Y:S01]  /*1600*/  LOP3.LUT R2, R0, 0xfffffe00, R2, 0xf8, !PT ;  /* 0xfffffe0000027812 */ /* 0x000fe200078ef802 */
[----:B------:R-:W-:Y:S01]  /*1610*/  IMAD.SHL.U32 R0, R10, 0x4, RZ ;  /* 0x000000040a007824 */ /* 0x000fe200078e00ff */
[----:B------:R-:W-:Y:S01]  /*1620*/  LEA R194, R3, 0x8100, 0x1 ;  /* 0x0000810003c27811 */ /* 0x000fe200078e08ff */
[----:B------:R-:W-:Y:S01]  /*1630*/  IMAD.IADD R8, R5, 0x1, R6 ;  /* 0x0000000105087824 */ /* 0x000fe200078e0206 */
[----:B------:R-:W-:Y:S02]  /*1640*/  LEA R195, R2, 0x100, 0x1 ;  /* 0x0000010002c37811 */ /* 0x000fe400078e08ff */
[----:B------:R-:W-:-:S02]  /*1650*/  SEL R3, R12, 0xffffffe0, !P4 ;  /* 0xffffffe00c037807 */ /* 0x000fc40006000000 */
[----:B------:R-:W-:Y:S02]  /*1660*/  IADD3 R113, R0, 0x20, RZ ;  /* 0x0000002000717810 */ /* 0x000fe40007ffe0ff */
[----:B------:R-:W-:Y:S01]  /*1670*/  SEL R0, R9, 0xffffffc0, !P3 ;  /* 0xffffffc009007807 */ /* 0x000fe20005800000 */
[--C-:B------:R-:W-:Y:S01]  /*1680*/  IMAD.IADD R196, R3, 0x1, R195.reuse ;  /* 0x0000000103c47824 */ /* 0x100fe200078e02c3 */
[----:B------:R-:W-:Y:S02]  /*1690*/  IADD3 R10, R17, 0x20, RZ ;  /* 0x00000020110a7810 */ /* 0x000fe40007ffe0ff */
[----:B------:R-:W-:Y:S01]  /*16a0*/  IADD3 R218, R218, 0x40, RZ ;  /* 0x00000040dada7810 */ /* 0x000fe20007ffe0ff */
[C---:B------:R-:W-:Y:S02]  /*16b0*/  IMAD.IADD R198, R0.reuse, 0x1, R195 ;  /* 0x0000000100c67824 */ /* 0x040fe400078e02c3 */
[----:B------:R-:W-:Y:S02]  /*16c0*/  IMAD.IADD R197, R0, 0x1, R196 ;  /* 0x0000000100c57824 */ /* 0x000fe400078e02c4 */
[----:B-1----:R-:W-:-:S02]  /*16d0*/  IMAD.IADD R7, R5, 0x1, R4 ;  /* 0x0000000105077824 */ /* 0x002fc400078e0204 */
[----:B------:R-:W-:Y:S02]  /*16e0*/  IMAD.IADD R5, R2, 0x1, R11 ;  /* 0x0000000102057824 */ /* 0x000fe400078e020b */
[--C-:B------:R-:W-:Y:S01]  /*16f0*/  IMAD.IADD R2, R6, 0x1, R16.reuse ;  /* 0x0000000106027824 */ /* 0x100fe200078e0210 */
[----:B------:R1:W-:Y:S01]  /*1700*/  STL [R1+0x7c], R7 ;  /* 0x00007c0701007387 */ /* 0x0003e20000100800 */
[C---:B------:R-:W-:Y:S01]  /*1710*/  IMAD.IADD R6, R4.reuse, 0x1, R16 ;  /* 0x0000000104067824 */ /* 0x040fe200078e0210 */
[----:B------:R-:W-:Y:S02]  /*1720*/  LEA R213, R5, 0x100, 0x1 ;  /* 0x0000010005d57811 */ /* 0x000fe400078e08ff */
[----:B------:R-:W-:Y:S01]  /*1730*/  STL [R1+0x6c], R8 ;  /* 0x00006c0801007387 */ /* 0x000fe20000100800 */
[----:B-1----:R-:W-:-:S05]  /*1740*/  IMAD.IADD R7, R4, 0x1, R8 ;  /* 0x0000000104077824 */ /* 0x002fca00078e0208 */
[----:B------:R-:W-:Y:S04]  /*1750*/  STL [R1+0x78], R7 ;  /* 0x0000780701007387 */ /* 0x000fe80000100800 */
[----:B------:R-:W-:Y:S04]  /*1760*/  STL [R1+0x74], R6 ;  /* 0x0000740601007387 */ /* 0x000fe80000100800 */
[----:B------:R1:W-:Y:S02]  /*1770*/  STL [R1+0x68], R2 ;  /* 0x0000680201007387 */ /* 0x0003e40000100800 */
[----:B-1----:R-:W-:-:S05]  /*1780*/  IMAD.IADD R2, R2, 0x1, R4 ;  /* 0x0000000102027824 */ /* 0x002fca00078e0204 */
[----:B------:R1:W-:Y:S02]  /*1790*/  STL [R1+0x70], R2 ;  /* 0x0000700201007387 */ /* 0x0003e40000100800 */
.L_x_1305:
[----:B------:R-:W2:Y:S01]  /*17a0*/  LDL R0, [R1+0x54] ;  /* 0x0000540001007983 */ /* 0x000ea20000100800 */
[----:B------:R-:W-:Y:S01]  /*17b0*/  IMAD.MOV.U32 R13, RZ, RZ, 0x4 ;  /* 0x00000004ff0d7424 */ /* 0x000fe200078e00ff */
[----:B------:R-:W-:Y:S02]  /*17c0*/  ISETP.NE.U32.AND P4, PT, RZ, c[0x0][0x360], PT ;  /* 0x0000d800ff007a0c */ /* 0x000fe40003f85070 */
[----:B------:R-:W3:Y:S02]  /*17d0*/  LDL R9, [R1+0x50] ;  /* 0x0000500001097983 */ /* 0x000ee40000100800 */
[----:B------:R-:W-:Y:S01]  /*17e0*/  ISETP.NE.AND.EX P4, PT, RZ, c[0x0][0x364], PT, P4 ;  /* 0x0000d900ff007a0c */ /* 0x000fe20003f85340 */
[----:B-12---:R-:W-:-:S05]  /*17f0*/  IMAD.WIDE R2, R0, R13, c[0x0][0x588] ;  /* 0x0001620000027625 */ /* 0x006fca00078e020d */
[----:B------:R-:W2:Y:S01]  /*1800*/  LDG.E R42, [R2.64] ;  /* 0x00000006022a7981 */ /* 0x000ea2000c1e1900 */
[----:B------:R-:W-:Y:S01]  /*1810*/  ISETP.NE.U32.AND P0, PT, RZ, c[0x0][0x370], PT ;  /* 0x0000dc00ff007a0c */ /* 0x000fe20003f05070 */
[----:B------:R-:W-:Y:S01]  /*1820*/  CS2R R170, SRZ ;  /* 0x0000000000aa7805 */ /* 0x000fe2000001ff00 */
[----:B------:R-:W-:Y:S02]  /*1830*/  ISETP.NE.U32.AND P3, PT, RZ, c[0x0][0x348], PT ;  /* 0x0000d200ff007a0c */ /* 0x000fe40003f65070 */
[----:B------:R-:W-:Y:S02]  /*1840*/  ISETP.NE.AND.EX P2, PT, RZ, c[0x0][0x374], PT, P0 ;  /* 0x0000dd00ff007a0c */ /* 0x000fe40003f45300 */
[----:B------:R-:W-:Y:S02]  /*1850*/  ISETP.NE.U32.AND P5, PT, RZ, c[0x0][0x358], PT ;  /* 0x0000d600ff007a0c */ /* 0x000fe40003fa5070 */
[----:B------:R-:W-:Y:S02]  /*1860*/  ISETP.NE.AND.EX P3, PT, RZ, c[0x0][0x34c], PT, P3 ;  /* 0x0000d300ff007a0c */ /* 0x000fe40003f65330 */
[----:B------:R-:W-:Y:S01]  /*1870*/  ISETP.NE.AND.EX P5, PT, RZ, c[0x0][0x35c], PT, P5 ;  /* 0x0000d700ff007a0c */ /* 0x000fe20003fa5350 */
[----:B------:R-:W-:-:S02]  /*1880*/  IMAD.MOV.U32 R166, RZ, RZ, RZ ;  /* 0x000000ffffa67224 */ /* 0x000fc400078e00ff */
[----:B------:R-:W-:Y:S01]  /*1890*/  IMAD.MOV.U32 R12, RZ, RZ, RZ ;  /* 0x000000ffff0c7224 */ /* 0x000fe200078e00ff */
[----:B--2---:R-:W-:Y:S01]  /*18a0*/  SHF.R.S32.HI R146, RZ, 0x1f, R42 ;  /* 0x0000001fff927819 */ /* 0x004fe2000001142a */
[----:B------:R1:W-:Y:S01]  /*18b0*/  STL [R1+0x40], R42 ;  /* 0x0000402a01007387 */ /* 0x0003e20000100800 */
[C---:B------:R-:W-:Y:S02]  /*18c0*/  @P4 LEA R2, P0, R42.reuse, c[0x0][0x360], 0x2 ;  /* 0x0000d8002a024a11 */ /* 0x040fe400078010ff */
[C---:B------:R-:W-:Y:S02]  /*18d0*/  @P2 LEA R4, P1, R42.reuse, c[0x0][0x370], 0x2 ;  /* 0x0000dc002a042a11 */ /* 0x040fe400078210ff */
[C-C-:B------:R-:W-:Y:S02]  /*18e0*/  @P4 LEA.HI.X R3, R42.reuse, c[0x0][0x364], R146.reuse, 0x2, P0 ;  /* 0x0000d9002a034a11 */ /* 0x140fe400000f1492 */
[----:B------:R-:W-:-:S03]  /*18f0*/  @P2 LEA.HI.X R5, R42, c[0x0][0x374], R146, 0x2, P1 ;  /* 0x0000dd002a052a11 */ /* 0x000fc600008f1492 */
[----:B------:R2:W4:Y:S01]  /*1900*/  @P4 LDG.E R0, [R2.64] ;  /* 0x0000000602004981 */ /* 0x000522000c1e1900 */
[----:B------:R-:W-:-:S03]  /*1910*/  ISETP.NE.U32.AND P0, PT, RZ, c[0x0][0x350], PT ;  /* 0x0000d400ff007a0c */ /* 0x000fc60003f05070 */
[----:B------:R1:W5:Y:S01]  /*1920*/  @P2 LDG.E R171, [R4.64] ;  /* 0x0000000604ab2981 */ /* 0x000362000c1e1900 */
[----:B------:R-:W-:Y:S02]  /*1930*/  ISETP.NE.AND.EX P6, PT, RZ, c[0x0][0x354], PT, P0 ;  /* 0x0000d500ff007a0c */ /* 0x000fe40003fc5300 */
[----:B------:R-:W-:-:S04]  /*1940*/  LEA R6, P2, R42, c[0x0][0x348], 0x2 ;  /* 0x0000d2002a067a11 */ /* 0x000fc800078410ff */
[----:B------:R-:W-:-:S05]  /*1950*/  LEA.HI.X R7, R42, c[0x0][0x34c], R146, 0x2, P2 ;  /* 0x0000d3002a077a11 */ /* 0x000fca00010f1492 */
[----:B------:R3:W5:Y:S01]  /*1960*/  @P3 LDG.E R166, [R6.64] ;  /* 0x0000000606a63981 */ /* 0x000762000c1e1900 */
[C---:B--2---:R-:W-:Y:S02]  /*1970*/  LEA R2, P0, R42.reuse, c[0x0][0x358], 0x2 ;  /* 0x0000d6002a027a11 */ /* 0x044fe400078010ff */
[C---:B-1----:R-:W-:Y:S02]  /*1980*/  LEA R4, P1, R42.reuse, c[0x0][0x350], 0x2 ;  /* 0x0000d4002a047a11 */ /* 0x042fe400078210ff */
[C-C-:B------:R-:W-:Y:S02]  /*1990*/  LEA.HI.X R3, R42.reuse, c[0x0][0x35c], R146.reuse, 0x2, P0 ;  /* 0x0000d7002a037a11 */ /* 0x140fe400000f1492 */
[----:B------:R-:W-:-:S03]  /*19a0*/  LEA.HI.X R5, R42, c[0x0][0x354], R146, 0x2, P1 ;  /* 0x0000d5002a057a11 */ /* 0x000fc600008f1492 */
[----:B------:R1:W5:Y:S04]  /*19b0*/  @P5 LDG.E R12, [R2.64] ;  /* 0x00000006020c5981 */ /* 0x000368000c1e1900 */
[----:B------:R1:W5:Y:S01]  /*19c0*/  @P6 LDG.E R170, [R4.64] ;  /* 0x0000000604aa6981 */ /* 0x000362000c1e1900 */
[----:B---3--:R-:W-:-:S05]  /*19d0*/  LOP3.LUT R39, R9, 0xffff, RZ, 0xc0, !PT ;  /* 0x0000ffff09277812 */ /* 0x008fca00078ec0ff */
[----:B------:R1:W-:Y:S01]  /*19e0*/  STL [R1+0x58], R39 ;  /* 0x0000582701007387 */ /* 0x0003e20000100800 */
[----:B------:R-:W-:Y:S03]  /*19f0*/  YIELD ;  /* 0x0000000000007946 */ /* 0x000fe60003800000 */
[----:B----4-:R1:W-:Y:S01]  /*1a00*/  @P4 STL [R1+0x44], R0 ;  /* 0x0000440001004387 */ /* 0x0103e20000100800 */
        /* <DEDUP_REMOVED lines=8> */
.L_x_1137:
[----:B------:R-:W-:-:S04]  /*1a90*/  ISETP.NE.U32.AND P0, PT, RZ, c[0x0][0x368], PT ;  /* 0x0000da00ff007a0c */ /* 0x000fc80003f05070 */
[----:B------:R-:W-:-:S13]  /*1aa0*/  ISETP.NE.AND.EX P0, PT, RZ, c[0x0][0x36c], PT, P0 ;  /* 0x0000db00ff007a0c */ /* 0x000fda0003f05300 */
[----:B------:R-:W-:Y:S05]  /*1ab0*/  @!P0 BRA `(.L_x_1138) ;  /* 0x0000004000008947 */ /* 0x000fea0003800000 */
[----:B-1----:R-:W-:-:S04]  /*1ac0*/  LEA R4, P0, R42, c[0x0][0x368], 0x2 ;  /* 0x0000da002a047a11 */ /* 0x002fc800078010ff */
[----:B------:R-:W-:-:S05]  /*1ad0*/  LEA.HI.X R5, R42, c[0x0][0x36c], R146, 0x2, P0 ;  /* 0x0000db002a057a11 */ /* 0x000fca00000f1492 */
[----:B------:R1:W5:Y:S01]  /*1ae0*/  LDG.E R11, [R4.64] ;  /* 0x00000006040b7981 */ /* 0x000362000c1e1900 */
[----:B------:R-:W-:Y:S05]  /*1af0*/  BRA `(.L_x_1139) ;  /* 0x0000005000007947 */ /* 0x000fea0003800000 */
.L_x_1138:
[----:B------:R-:W-:Y:S01]  /*1b00*/  MOV R11, c[0x0][0x1d0] ;  /* 0x00007400000b7a02 */ /* 0x000fe20000000f00 */
[----:B------:R-:W-:Y:S05]  /*1b10*/  @!P6 BRA `(.L_x_1139) ;  /* 0x000000300000e947 */ /* 0x000fea0003800000 */
[----:B------:R-:W2:Y:S04]  /*1b20*/  LDG.E R6, [R4.64] ;  /* 0x0000000604067981 */ /* 0x000ea8000c1e1900 */
[----:B-1----:R-:W2:Y:S02]  /*1b30*/  LDG.E R0, [R4.64+0x4] ;  /* 0x0000040604007981 */ /* 0x002ea4000c1e1900 */
[----:B--2---:R-:W-:Y:S02]  /*1b40*/  IADD3 R11, -R6, R0, RZ ;  /* 0x00000000060b7210 */ /* 0x004fe40007ffe1ff */
.L_x_1139:
[----:B-1----:R-:W2:Y:S04]  /*1b50*/  LDL R4, [R1+0x44] ;  /* 0x0000440001047983 */ /* 0x002ea80000100800 */
[----:B------:R-:W3:Y:S04]  /*1b60*/  LDL.LU R0, [R1+0x4c] ;  /* 0x00004c0001007983 */ /* 0x000ee80000300800 */
[----:B------:R1:W4:Y:S04]  /*1b70*/  @P5 LDG.E R5, [R2.64] ;  /* 0x0000000602055981 */ /* 0x000328000c1e1900 */
[----:B------:R-:W3:Y:S01]  /*1b80*/  LDL.LU R15, [R1+0x28] ;  /* 0x00002800010f7983 */ /* 0x000ee20000300800 */
[----:B------:R-:W-:-:S04]  /*1b90*/  ISETP.NE.U32.AND P0, PT, RZ, c[0x0][0x378], PT ;  /* 0x0000de00ff007a0c */ /* 0x000fc80003f05070 */
[----:B------:R-:W-:Y:S01]  /*1ba0*/  ISETP.NE.AND.EX P1, PT, RZ, c[0x0][0x37c], PT, P0 ;  /* 0x0000df00ff007a0c */ /* 0x000fe20003f25300 */
[----:B--2---:R-:W-:Y:S02]  /*1bb0*/  IMAD.MOV.U32 R7, RZ, RZ, R4 ;  /* 0x000000ffff077224 */ /* 0x004fe400078e0004 */
[----:B------:R1:W4:Y:S01]  /*1bc0*/  @P5 LDG.E R4, [R2.64+0x4] ;  /* 0x0000040602045981 */ /* 0x000322000c1e1900 */
[----:B-----5:R-:W-:Y:S02]  /*1bd0*/  IMAD.MOV.U32 R145, RZ, RZ, R11 ;  /* 0x000000ffff917224 */ /* 0x020fe400078e000b */
[----:B------:R-:W-:-:S05]  /*1be0*/  IMAD.MOV.U32 R6, RZ, RZ, c[0x0][0x2c4] ;  /* 0x0000b100ff067624 */ /* 0x000fca00078e00ff */
[----:B------:R-:W-:Y:S02]  /*1bf0*/  ISETP.NE.AND P2, PT, R6, 0x1, PT ;  /* 0x000000010600780c */ /* 0x000fe40003f45270 */
[----:B-1----:R-:W-:-:S04]  /*1c00*/  @P1 LEA R2, P0, R42, c[0x0][0x378], 0x2 ;  /* 0x0000de002a021a11 */ /* 0x002fc800078010ff */
[----:B------:R-:W-:-:S05]  /*1c10*/  @P1 LEA.HI.X R3, R42, c[0x0][0x37c], R146, 0x2, P0 ;  /* 0x0000df002a031a11 */ /* 0x000fca00000f1492 */
[----:B------:R1:W5:Y:S01]  /*1c20*/  @P1 LDG.E R145, [R2.64] ;  /* 0x0000000602911981 */ /* 0x000362000c1e1900 */
[----:B------:R-:W-:Y:S01]  /*1c30*/  IMAD.IADD R10, R11, 0x1, -R171 ;  /* 0x000000010b0a7824 */ /* 0x000fe200078e0aab */
[----:B---3--:R-:W-:-:S04]  /*1c40*/  LOP3.LUT R15, R15, 0xffffffdf, RZ, 0xc0, !PT ;  /* 0xffffffdf0f0f7812 */ /* 0x008fc800078ec0ff */
[----:B------:R-:W-:Y:S01]  /*1c50*/  @P2 LOP3.LUT R15, R15, 0x20, RZ, 0xfc, !PT ;  /* 0x000000200f0f2812 */ /* 0x000fe200078efcff */
[----:B-1----:R-:W-:Y:S02]  /*1c60*/  IMAD.SHL.U32 R2, R0, 0x80, RZ ;  /* 0x0000008000027824 */ /* 0x002fe400078e00ff */
[----:B------:R-:W-:-:S03]  /*1c70*/  IMAD.MOV.U32 R0, RZ, RZ, c[0x0][0x228] ;  /* 0x00008a00ff007624 */ /* 0x000fc600078e00ff */
[----:B------:R1:W-:Y:S04]  /*1c80*/  STL [R1+0x5c], R2 ;  /* 0x00005c0201007387 */ /* 0x0003e80000100800 */
[----:B------:R-:W-:Y:S01]  /*1c90*/  STL [R1+0x28], R15 ;  /* 0x0000280f01007387 */ /* 0x000fe20000100800 */
[----:B-1----:R-:W-:-:S05]  /*1ca0*/  IADD3 R2, R2, 0x7f, RZ ;  /* 0x0000007f02027810 */ /* 0x002fca0007ffe0ff */
[----:B------:R-:W-:-:S05]  /*1cb0*/  @P2 IMAD.HI.U32 R3, R2, c[0x0][0x2c8], RZ ;  /* 0x0000b20002032a27 */ /* 0x000fca00078e00ff */
[----:B------:R-:W-:Y:S01]  /*1cc0*/  @P2 SHF.R.U32.HI R2, RZ, c[0x0][0x2cc], R3 ;  /* 0x0000b300ff022a19 */ /* 0x000fe20000011603 */
[----:B------:R-:W-:Y:S01]  /*1cd0*/  BSSY B0, `(.L_x_1140) ;  /* 0x000003a000007945 */ /* 0x000fe20003800000 */
[----:B----4-:R-:W-:-:S04]  /*1ce0*/  @P5 IMAD.IADD R0, R4, 0x1, -R5 ;  /* 0x0000000104005824 */ /* 0x010fc800078e0a05 */
[----:B------:R-:W-:Y:S02]  /*1cf0*/  IMAD.IADD R6, R10, 0x1, R0 ;  /* 0x000000010a067824 */ /* 0x000fe400078e0200 */
[----:B------:R-:W-:-:S03]  /*1d00*/  IMAD.MOV.U32 R4, RZ, RZ, RZ ;  /* 0x000000ffff047224 */ /* 0x000fc600078e00ff */
[C---:B------:R-:W-:Y:S01]  /*1d10*/  IADD3 R180, R6.reuse, 0x70, -R7 ;  /* 0x0000007006b47810 */ /* 0x040fe20007ffe807 */
[----:B------:R1:W-:Y:S01]  /*1d20*/  STL [R1+0x4c], R6 ;  /* 0x00004c0601007387 */ /* 0x0003e20000100800 */
[----:B------:R-:W-:-:S03]  /*1d30*/  IADD3 R5, R6, 0x6f, RZ ;  /* 0x0000006f06057810 */ /* 0x000fc60007ffe0ff */
[----:B------:R-:W-:Y:S02]  /*1d40*/  IMAD.IADD R3, R180, 0x1, R2 ;  /* 0x00000001b4037824 */ /* 0x000fe400078e0202 */
[----:B------:R-:W-:Y:S02]  /*1d50*/  IMAD.MOV.U32 R2, RZ, RZ, RZ ;  /* 0x000000ffff027224 */ /* 0x000fe400078e00ff */
[----:B------:R-:W-:Y:S01]  /*1d60*/  IMAD.HI R4, R5, -0x6db6db6d, R4 ;  /* 0x9249249305047827 */ /* 0x000fe200078e0204 */
[----:B------:R-:W-:-:S03]  /*1d70*/  LOP3.LUT R5, R9, 0xff0000, RZ, 0xc0, !PT ;  /* 0x00ff000009057812 */ /* 0x000fc600078ec0ff */
[----:B------:R-:W-:Y:S01]  /*1d80*/  IMAD.HI R2, R3, -0x6db6db6d, R2 ;  /* 0x9249249303027827 */ /* 0x000fe200078e0202 */
[----:B-1----:R-:W-:-:S04]  /*1d90*/  LOP3.LUT R6, R9, 0xff000000, RZ, 0xc0, !PT ;  /* 0xff00000009067812 */ /* 0x002fc800078ec0ff */
[----:B------:R-:W-:-:S04]  /*1da0*/  SHF.R.U32.HI R7, RZ, 0x8, R6 ;  /* 0x00000008ff077819 */ /* 0x000fc80000011606 */
[----:B------:R-:W-:Y:S02]  /*1db0*/  LEA.HI R5, R5, R7, RZ, 0x10 ;  /* 0x0000000705057211 */ /* 0x000fe400078f80ff */
[----:B------:R-:W-:Y:S02]  /*1dc0*/  SHF.R.U32.HI R6, RZ, 0x1f, R4 ;  /* 0x0000001fff067819 */ /* 0x000fe40000011604 */
[----:B------:R-:W-:Y:S02]  /*1dd0*/  SHF.R.U32.HI R3, RZ, 0x1f, R2 ;  /* 0x0000001fff037819 */ /* 0x000fe40000011602 */
[----:B------:R-:W-:Y:S02]  /*1de0*/  SHF.R.U32.HI R8, RZ, 0x10, R5 ;  /* 0x00000010ff087819 */ /* 0x000fe40000011605 */
[----:B------:R-:W-:Y:S02]  /*1df0*/  LOP3.LUT R16, R5, 0xff, RZ, 0xc0, !PT ;  /* 0x000000ff05107812 */ /* 0x000fe400078ec0ff */
[----:B------:R-:W-:-:S02]  /*1e00*/  LEA.HI.SX32 R176, R4, R6, 0x1a ;  /* 0x0000000604b07211 */ /* 0x000fc400078fd2ff */
[----:B------:R-:W-:Y:S01]  /*1e10*/  LEA.HI.SX32 R2, R2, R3, 0x1a ;  /* 0x0000000302027211 */ /* 0x000fe200078fd2ff */
[----:B------:R1:W-:Y:S03]  /*1e20*/  STL [R1+0x50], R8 ;  /* 0x0000500801007387 */ /* 0x0003e60000100800 */
[----:B------:R-:W-:Y:S01]  /*1e30*/  IMNMX R6, R176, R2, PT ;  /* 0x00000002b0067217 */ /* 0x000fe20003800200 */
[----:B------:R1:W-:Y:S03]  /*1e40*/  STL [R1+0x60], R16 ;  /* 0x0000601001007387 */ /* 0x0003e60000100800 */
[----:B------:R-:W-:Y:S02]  /*1e50*/  ISETP.GE.AND P0, PT, R6, 0x1, PT ;  /* 0x000000010600780c */ /* 0x000fe40003f06270 */
[----:B------:R-:W-:Y:S01]  /*1e60*/  ISETP.NE.AND P1, PT, R8, RZ, PT ;  /* 0x000000ff0800720c */ /* 0x000fe20003f25270 */
[----:B------:R-:W-:-:S03]  /*1e70*/  IMAD.MOV.U32 R2, RZ, RZ, RZ ;  /* 0x000000ffff027224 */ /* 0x000fc600078e00ff */
[----:B------:R-:W-:-:S07]  /*1e80*/  SEL R144, R8, c[0x0][0x338], P1 ;  /* 0x0000ce0008907a07 */ /* 0x000fce0000800000 */
        /* <DEDUP_REMOVED lines=10> */
[----:B------:R-:W-:Y:S01]  /*1f30*/  IMAD.MOV.U32 R7, RZ, RZ, R2 ;  /* 0x000000ffff077224 */ /* 0x000fe200078e0002 */
[----:B------:R-:W-:-:S03]  /*1f40*/  IABS R2, R144 ;  /* 0x0000009000027213 */ /* 0x000fc60000000000 */
[----:B------:R-:W-:Y:S02]  /*1f50*/  IMAD R7, R7, R4, RZ ;  /* 0x0000000407077224 */ /* 0x000fe400078e02ff */
[----:B-1----:R-:W-:Y:S02]  /*1f60*/  IMAD.MOV R8, RZ, RZ, -R2 ;  /* 0x000000ffff087224 */ /* 0x002fe400078e0a02 */
        /* <DEDUP_REMOVED lines=16> */
.L_x_1141:
[----:B------:R-:W-:Y:S05]  /*2070*/  BSYNC B0 ;  /* 0x0000000000007941 */ /* 0x000fea0003800000 */
.L_x_1140:
[----:B------:R-:W-:Y:S01]  /*2080*/  IMAD R3, R16, R2, RZ ;  /* 0x0000000210037224 */ /* 0x000fe200078e02ff */
[----:B------:R-:W2:Y:S03]  /*2090*/  S2R R7, SR_TID.X ;  /* 0x0000000000077919 */ /* 0x000ea60000002100 */
[C---:B------:R-:W-:Y:S02]  /*20a0*/  IMAD.IADD R2, R3.reuse, 0x1, R2 ;  /* 0x0000000103027824 */ /* 0x040fe400078e0202 */
[----:B------:R-:W-:-:S03]  /*20b0*/  IMAD R3, R3, 0x70, -R10 ;  /* 0x0000007003037824 */ /* 0x000fc600078e0a0a */
[----:B------:R-:W-:Y:S02]  /*20c0*/  IMNMX R2, R6, R2, PT ;  /* 0x0000000206027217 */ /* 0x000fe40003800200 */
[----:B------:R-:W-:-:S03]  /*20d0*/  IMNMX R3, RZ, R3, !PT ;  /* 0x00000003ff037217 */ /* 0x000fc60007800200 */
[----:B------:R-:W-:-:S05]  /*20e0*/  IMAD R2, R2, 0x70, -R10 ;  /* 0x0000007002027824 */ /* 0x000fca00078e0a0a */
[----:B------:R-:W-:-:S04]  /*20f0*/  IMNMX R2, R2, R0, PT ;  /* 0x0000000002027217 */ /* 0x000fc80003800200 */
[----:B------:R-:W-:Y:S02]  /*2100*/  ISETP.GT.AND P0, PT, R2, R3, PT ;  /* 0x000000030200720c */ /* 0x000fe40003f04270 */
[----:B------:R-:W-:Y:S02]  /*2110*/  SHF.R.U32.HI R3, RZ, 0x4, R3 ;  /* 0x00000004ff037819 */ /* 0x000fe40000011603 */
[--C-:B--2---:R-:W-:Y:S02]  /*2120*/  SHF.R.S32.HI R214, RZ, 0x1f, R7.reuse ;  /* 0x0000001fffd67819 */ /* 0x104fe40000011407 */
[----:B------:R-:W-:Y:S01]  /*2130*/  SHF.R.S32.HI R40, RZ, 0x1f, R7 ;  /* 0x0000001fff287819 */ /* 0x000fe20000011407 */
[----:B------:R-:W-:Y:S01]  /*2140*/  IMAD.WIDE.U32 R4, R3, 0x24924925, RZ ;  /* 0x2492492503047825 */ /* 0x000fe200078e00ff */
[-C--:B------:R-:W-:Y:S02]  /*2150*/  LEA.HI R6, R214, R7.reuse, RZ, 0x3 ;  /* 0x00000007d6067211 */ /* 0x080fe400078f18ff */
[----:B------:R-:W-:Y:S01]  /*2160*/  LEA.HI R40, R40, R7, RZ, 0x3 ;  /* 0x0000000728287211 */ /* 0x000fe200078f18ff */
[----:B------:R-:W-:Y:S01]  /*2170*/  IMAD.MOV.U32 R140, RZ, RZ, R5 ;  /* 0x000000ffff8c7224 */ /* 0x000fe200078e0005 */
[----:B------:R-:W-:-:S02]  /*2180*/  LOP3.LUT R4, R6, 0xfffffff8, RZ, 0xc0, !PT ;  /* 0xfffffff806047812 */ /* 0x000fc400078ec0ff */
[----:B------:R-:W-:Y:S01]  /*2190*/  @P0 IADD3 R3, R2, 0x6f, RZ ;  /* 0x0000006f02030810 */ /* 0x000fe20007ffe0ff */
[----:B------:R-:W-:Y:S01]  /*21a0*/  @P0 IMAD.MOV.U32 R2, RZ, RZ, RZ ;  /* 0x000000ffff020224 */ /* 0x000fe200078e00ff */
[----:B------:R-:W-:Y:S01]  /*21b0*/  SHF.R.S32.HI R40, RZ, 0x3, R40 ;  /* 0x00000003ff287819 */ /* 0x000fe20000011428 */
[----:B------:R-:W-:Y:S01]  /*21c0*/  IMAD.IADD R147, R7, 0x1, -R4 ;  /* 0x0000000107937824 */ /* 0x000fe200078e0a04 */
[----:B------:R-:W-:Y:S01]  /*21d0*/  SHF.R.S32.HI R35, RZ, 0x1f, R7 ;  /* 0x0000001fff237819 */ /* 0x000fe20000011407 */
[----:B------:R-:W-:Y:S01]  /*21e0*/  @P0 IMAD.HI R2, R3, -0x6db6db6d, R2 ;  /* 0x9249249303020827 */ /* 0x000fe200078e0202 */
[--C-:B------:R-:W-:Y:S02]  /*21f0*/  SHF.R.S32.HI R33, RZ, 0x1f, R7.reuse ;  /* 0x0000001fff217819 */ /* 0x100fe40000011407 */
[----:B------:R-:W-:Y:S01]  /*2200*/  SHF.R.S32.HI R34, RZ, 0x1f, R7 ;  /* 0x0000001fff227819 */ /* 0x000fe20000011407 */
[----:B------:R-:W-:Y:S01]  /*2210*/  IMAD.SHL.U32 R6, R40, 0x40, RZ ;  /* 0x0000004028067824 */ /* 0x000fe200078e00ff */
[----:B------:R-:W-:Y:S01]  /*2220*/  @P0 SHF.R.U32.HI R3, RZ, 0x1f, R2 ;  /* 0x0000001fff030819 */ /* 0x000fe20000011602 */
[----:B------:R-:W-:Y:S01]  /*2230*/  IMAD.MOV.U32 R4, RZ, RZ, R140 ;  /* 0x000000ffff047224 */ /* 0x000fe200078e008c */
[----:B------:R-:W-:Y:S01]  /*2240*/  LEA.HI R5, R214, R7, RZ, 0x6 ;  /* 0x00000007d6057211 */ /* 0x000fe200078f30ff */
[C---:B------:R-:W-:Y:S01]  /*2250*/  IMAD.SHL.U32 R36, R147.reuse, 0x8, RZ ;  /* 0x0000000893247824 */ /* 0x040fe200078e00ff */
[----:B------:R-:W-:Y:S01]  /*2260*/  @P0 LEA.HI.SX32 R4, R2, R3, 0x1a ;  /* 0x0000000302040211 */ /* 0x000fe200078fd2ff */
[----:B------:R-:W-:Y:S01]  /*2270*/  IMAD.SHL.U32 R28, R147, 0x4, RZ ;  /* 0x00000004931c7824 */ /* 0x000fe200078e00ff */
[-C--:B------:R-:W-:Y:S01]  /*2280*/  LEA.HI R35, R35, R7.reuse, RZ, 0x3 ;  /* 0x0000000723237211 */ /* 0x080fe200078f18ff */
[----:B------:R-:W-:Y:S01]  /*2290*/  IMAD.SHL.U32 R2, R5, 0x8, RZ ;  /* 0x0000000805027824 */ /* 0x000fe200078e00ff */
[----:B------:R-:W-:-:S02]  /*22a0*/  LEA.HI R34, R34, R7, RZ, 0x3 ;  /* 0x0000000722227211 */ /* 0x000fc400078f18ff */
[----:B------:R-:W-:Y:S02]  /*22b0*/  LEA.HI R33, R33, R7, RZ, 0x3 ;  /* 0x0000000721217211 */ /* 0x000fe400078f18ff */
[----:B------:R-:W-:Y:S02]  /*22c0*/  LOP3.LUT R159, R6, 0x1c0, RZ, 0xc0, !PT ;  /* 0x000001c0069f7812 */ /* 0x000fe400078ec0ff */
[----:B------:R-:W-:Y:S02]  /*22d0*/  ISETP.GT.AND P0, PT, R4, R140, PT ;  /* 0x0000008c0400720c */ /* 0x000fe40003f04270 */
[----:B------:R-:W-:Y:S02]  /*22e0*/  SHF.R.S32.HI R35, RZ, 0x3, R35 ;  /* 0x00000003ff237819 */ /* 0x000fe40000011423 */
[----:B------:R-:W-:Y:S02]  /*22f0*/  SHF.R.S32.HI R34, RZ, 0x3, R34 ;  /* 0x00000003ff227819 */ /* 0x000fe40000011422 */
[----:B------:R-:W-:-:S02]  /*2300*/  SHF.R.S32.HI R33, RZ, 0x3, R33 ;  /* 0x00000003ff217819 */ /* 0x000fc40000011421 */
[----:B------:R-:W-:Y:S02]  /*2310*/  SHF.R.U32.HI R199, RZ, 0x3, R159 ;  /* 0x00000003ffc77819 */ /* 0x000fe4000001169f */
[----:B------:R-:W-:Y:S02]  /*2320*/  LOP3.LUT R3, R159, 0x38, R36, 0xf8, !PT ;  /* 0x000000389f037812 */ /* 0x000fe400078ef824 */
[----:B------:R-:W-:Y:S02]  /*2330*/  IADD3 R35, R35, 0x20, RZ ;  /* 0x0000002023237810 */ /* 0x000fe40007ffe0ff */
[----:B------:R-:W-:Y:S02]  /*2340*/  IADD3 R34, R34, 0x40, RZ ;  /* 0x0000004022227810 */ /* 0x000fe40007ffe0ff */
[----:B------:R-:W-:Y:S01]  /*2350*/  IADD3 R33, R33, 0x60, RZ ;  /* 0x0000006021217810 */ /* 0x000fe20007ffe0ff */
[----:B------:R-:W-:Y:S01]  /*2360*/  IMAD.SHL.U32 R5, R35, 0x40, RZ ;  /* 0x0000004023057824 */ /* 0x000fe200078e00ff */
[----:B------:R-:W-:Y:S01]  /*2370*/  LOP3.LUT R169, R2, 0xfffffe00, RZ, 0xc0, !PT ;  /* 0xfffffe0002a97812 */ /* 0x000fe200078ec0ff */
[----:B------:R-:W-:Y:S01]  /*2380*/  IMAD.SHL.U32 R6, R34, 0x40, RZ ;  /* 0x0000004022067824 */ /* 0x000fe200078e00ff */
[----:B------:R-:W-:Y:S01]  /*2390*/  LOP3.LUT R2, R3, R199, RZ, 0x3c, !PT ;  /* 0x000000c703027212 */ /* 0x000fe200078e3cff */
[----:B------:R-:W-:Y:S01]  /*23a0*/  IMAD.SHL.U32 R3, R33, 0x40, RZ ;  /* 0x0000004021037824 */ /* 0x000fe200078e00ff */
[----:B------:R-:W-:-:S02]  /*23b0*/  LOP3.LUT R154, R5, 0x1c0, RZ, 0xc0, !PT ;  /* 0x000001c0059a7812 */ /* 0x000fc400078ec0ff */
[----:B------:R-:W-:Y:S01]  /*23c0*/  LOP3.LUT R155, R6, 0x1c0, RZ, 0xc0, !PT ;  /* 0x000001c0069b7812 */ /* 0x000fe200078ec0ff */
[----:B------:R-:W-:Y:S01]  /*23d0*/  IMAD.IADD R2, R169, 0x1, R2 ;  /* 0x00000001a9027824 */ /* 0x000fe200078e0202 */
[----:B------:R-:W-:-:S03]  /*23e0*/  LOP3.LUT R158, R3, 0x1c0, RZ, 0xc0, !PT ;  /* 0x000001c0039e7812 */ /* 0x000fc600078ec0ff */
[----:B------:R-:W-:Y:S01]  /*23f0*/  IMAD.SHL.U32 R215, R2, 0x2, RZ ;  /* 0x0000000202d77824 */ /* 0x000fe200078e00ff */
[----:B------:R-:W-:Y:S05]  /*2400*/  @!P0 BRA `(.L_x_1142) ;  /* 0x00006f5000008947 */ /* 0x000fea0003800000 */
[----:B------:R-:W-:Y:S01]  /*2410*/  ISETP.NE.U32.AND P0, PT, RZ, c[0x0][0x340], PT ;  /* 0x0000d000ff007a0c */ /* 0x000fe20003f05070 */
[----:B------:R-:W-:-:S03]  /*2420*/  IMAD.MOV.U32 R38, RZ, RZ, R15 ;  /* 0x000000ffff267224 */ /* 0x000fc600078e000f */
[----:B------:R-:W-:-:S13]  /*2430*/  ISETP.NE.AND.EX P3, PT, RZ, c[0x0][0x344], PT, P0 ;  /* 0x0000d100ff007a0c */ /* 0x000fda0003f65300 */
[----:B------:R-:W-:-:S05]  /*2440*/  @P3 IMAD.WIDE R2, R42, R13, c[0x0][0x340] ;  /* 0x0000d0002a023625 */ /* 0x000fca00078e020d */
[----:B------:R2:W3:Y:S01]  /*2450*/  @P3 LDG.E R23, [R2.64] ;  /* 0x0000000602173981 */ /* 0x0004e2000c1e1900 */
[----:B------:R-:W-:Y:S01]  /*2460*/  SHF.R.S32.HI R27, RZ, 0x1f, R40 ;  /* 0x0000001fff1b7819 */ /* 0x000fe20000011428 */
[----:B------:R-:W-:Y:S01]  /*2470*/  IMAD.MOV.U32 R179, RZ, RZ, 0x5 ;  /* 0x00000005ffb37424 */ /* 0x000fe200078e00ff */
[----:B------:R-:W-:Y:S01]  /*2480*/  IADD3 R129, P0, R40, R12, RZ ;  /* 0x0000000c28817210 */ /* 0x000fe20007f1e0ff */
[----:B------:R-:W-:Y:S01]  /*2490*/  ULDC UR4, c[0x0][0x23c] ;  /* 0x00008f0000047ab9 */ /* 0x000fe20000000800 */
[----:B------:R-:W-:Y:S01]  /*24a0*/  SHF.R.S32.HI R37, RZ, 0x1f, R36 ;  /* 0x0000001fff257819 */ /* 0x000fe20000011424 */
[----:B------:R-:W-:Y:S01]  /*24b0*/  USHF.L.U32 UR5, UR4, 0x6, URZ ;  /* 0x0000000604057899 */ /* 0x000fe2000800063f */
[----:B------:R-:W-:Y:S01]  /*24c0*/  LEA.HI.X.SX32 R143, R12, R27, 0x1, P0 ;  /* 0x0000001b0c8f7211 */ /* 0x000fe200000f0eff */
[----:B------:R-:W-:Y:S01]  /*24d0*/  IMAD.IADD R22, R11, 0x1, R170 ;  /* 0x000000010b167824 */ /* 0x000fe200078e02aa */
[----:B------:R-:W-:Y:S01]  /*24e0*/  IADD3 R41, R4, -0x1, RZ ;  /* 0xffffffff04297810 */ /* 0x000fe20007ffe0ff */
[----:B------:R-:W-:Y:S01]  /*24f0*/  UIMAD UR4, UR4, 0x60, URZ ;  /* 0x00000060040478a4 */ /* 0x000fe2000f8e023f */
[----:B------:R-:W-:Y:S01]  /*2500*/  SEL R25, R146, RZ, !P5 ;  /* 0x000000ff92197207 */ /* 0x000fe20006800000 */
[----:B------:R-:W-:Y:S01]  /*2510*/  IMAD R5, R143, c[0x0][0x238], RZ ;  /* 0x00008e008f057a24 */ /* 0x000fe200078e02ff */
[----:B------:R-:W-:Y:S01]  /*2520*/  MOV R148, 0x70 ;  /* 0x0000007000947802 */ /* 0x000fe20000000f00 */
[----:B------:R-:W-:Y:S01]  /*2530*/  IMAD.WIDE.U32 R12, R40, c[0x0][0x290], R36 ;  /* 0x0000a400280c7a25 */ /* 0x000fe200078e0024 */
[----:B------:R-:W-:-:S02]  /*2540*/  SEL R26, R42, RZ, !P5 ;  /* 0x000000ff2a1a7207 */ /* 0x000fc40006800000 */
[----:B------:R-:W-:Y:S01]  /*2550*/  ISETP.GE.AND P5, PT, R36, c[0x0][0x1d4], PT ;  /* 0x0000750024007a0c */ /* 0x000fe20003fa6270 */
[----:B------:R-:W-:Y:S01]  /*2560*/  IMAD R5, R129, c[0x0][0x23c], R5 ;  /* 0x00008f0081057a24 */ /* 0x000fe200078e0205 */
[----:B------:R-:W-:Y:S01]  /*2570*/  ISETP.GE.AND P4, PT, R218, c[0x0][0x1d4], PT ;  /* 0x00007500da007a0c */ /* 0x000fe20003f86270 */
[----:B------:R-:W-:Y:S01]  /*2580*/  IMAD R4, R25, c[0x0][0x248], RZ ;  /* 0x0000920019047a24 */ /* 0x000fe200078e02ff */
[----:B------:R-:W-:Y:S01]  /*2590*/  MOV R178, c[0x0][0x238] ;  /* 0x00008e0000b27a02 */ /* 0x000fe20000000f00 */
[C---:B------:R-:W-:Y:S01]  /*25a0*/  IMAD R186, R148.reuse, c[0x0][0x23c], RZ ;  /* 0x00008f0094ba7a24 */ /* 0x040fe200078e02ff */
[----:B------:R-:W-:Y:S01]  /*25b0*/  SHF.R.S32.HI R24, RZ, 0x1f, R22 ;  /* 0x0000001fff187819 */ /* 0x000fe20000011416 */
[----:B------:R-:W-:Y:S01]  /*25c0*/  IMAD.WIDE.U32 R156, R148, c[0x0][0x238], RZ ;  /* 0x00008e00949c7a25 */ /* 0x000fe200078e00ff */
[----:B------:R-:W-:Y:S02]  /*25d0*/  SHF.L.U64.HI R187, R178, R179, c[0x0][0x23c] ;  /* 0x00008f00b2bb7619 */ /* 0x000fe400000102b3 */
[----:B------:R-:W-:Y:S01]  /*25e0*/  SHF.R.S32.HI R29, RZ, 0x1f, R28 ;  /* 0x0000001fff1d7819 */ /* 0x000fe2000001141c */
[----:B--2---:R-:W-:Y:S01]  /*25f0*/  IMAD.WIDE.U32 R2, R129, c[0x0][0x238], R36 ;  /* 0x00008e0081027a25 */ /* 0x004fe200078e0024 */
[----:B------:R-:W-:-:S02]  /*2600*/  LOP3.LUT R38, R38, 0xfffffffd, RZ, 0xc0, !PT ;  /* 0xfffffffd26267812 */ /* 0x000fc400078ec0ff */
[----:B------:R-:W-:Y:S01]  /*2610*/  MOV R210, c[0x0][0x27c] ;  /* 0x00009f0000d27a02 */ /* 0x000fe20000000f00 */
[----:B------:R-:W-:Y:S01]  /*2620*/  IMAD.IADD R3, R3, 0x1, R5 ;  /* 0x0000000103037824 */ /* 0x000fe200078e0205 */
[----:B------:R-:W-:Y:S01]  /*2630*/  @P5 LOP3.LUT R38, R38, 0x2, RZ, 0xfc, !PT ;  /* 0x0000000226265812 */ /* 0x000fe200078efcff */
[----:B------:R-:W-:Y:S01]  /*2640*/  IMAD R5, R41, -0x70, R0 ;  /* 0xffffff9029057824 */ /* 0x000fe200078e0200 */
[----:B------:R-:W-:Y:S01]  /*2650*/  SHF.R.U32.HI R30, RZ, 0x3, R154 ;  /* 0x00000003ff1e7819 */ /* 0x000fe2000001169a */
[----:B------:R-:W-:Y:S01]  /*2660*/  IMAD.WIDE.U32 R2, R39, c[0x0][0x240], R2 ;  /* 0x0000900027027a25 */ /* 0x000fe200078e0002 */
[----:B------:R-:W-:Y:S02]  /*2670*/  LOP3.LUT R38, R38, 0xfffffffe, RZ, 0xc0, !PT ;  /* 0xfffffffe26267812 */ /* 0x000fe400078ec0ff */
[----:B------:R-:W-:Y:S01]  /*2680*/  IMNMX R5, R5, 0x70, PT ;  /* 0x0000007005057817 */ /* 0x000fe20003800200 */
[----:B------:R-:W-:Y:S01]  /*2690*/  IMAD R3, R39, c[0x0][0x244], R3 ;  /* 0x0000910027037a24 */ /* 0x000fe200078e0203 */
[----:B------:R-:W-:Y:S01]  /*26a0*/  @P4 LOP3.LUT R38, R38, 0x1, RZ, 0xfc, !PT ;  /* 0x0000000126264812 */ /* 0x000fe200078efcff */
[C---:B------:R-:W-:Y:S01]  /*26b0*/  IMAD R4, R26.reuse, c[0x0][0x24c], R4 ;  /* 0x000093001a047a24 */ /* 0x040fe200078e0204 */
[----:B------:R-:W-:Y:S01]  /*26c0*/  SHF.R.U32.HI R32, RZ, 0x3, R158 ;  /* 0x00000003ff207819 */ /* 0x000fe2000001169e */
[----:B------:R-:W-:Y:S01]  /*26d0*/  IMAD.IADD R6, R5, 0x1, -R40 ;  /* 0x0000000105067824 */ /* 0x000fe200078e0a28 */
[----:B------:R-:W-:Y:S01]  /*26e0*/  SHF.R.U32.HI R31, RZ, 0x3, R155 ;  /* 0x00000003ff1f7819 */ /* 0x000fe2000001169b */
[----:B------:R-:W-:Y:S01]  /*26f0*/  IMAD.WIDE.U32 R126, R26, c[0x0][0x248], R2 ;  /* 0x000092001a7e7a25 */ /* 0x000fe200078e0002 */
[----:B------:R-:W-:Y:S01]  /*2700*/  SHF.R.S32.HI R3, RZ, 0x1f, R41 ;  /* 0x0000001fff037819 */ /* 0x000fe20000011429 */
[----:B------:R2:W-:Y:S01]  /*2710*/  STL [R1+0x28], R38 ;  /* 0x0000282601007387 */ /* 0x0005e20000100800 */
[C---:B------:R-:W-:Y:S01]  /*2720*/  ISETP.GE.AND P0, PT, R6.reuse, 0x1, PT ;  /* 0x000000010600780c */ /* 0x040fe20003f06270 */
[----:B------:R-:W-:Y:S01]  /*2730*/  IMAD.IADD R186, R157, 0x1, R186 ;  /* 0x000000019dba7824 */ /* 0x000fe200078e02ba */
[----:B------:R-:W-:Y:S01]  /*2740*/  IADD3 R125, R127, R4, RZ ;  /* 0x000000047f7d7210 */ /* 0x000fe20007ffe0ff */
[----:B------:R-:W-:Y:S01]  /*2750*/  IMAD.MOV.U32 R124, RZ, RZ, R126 ;  /* 0x000000ffff7c7224 */ /* 0x000fe200078e007e */
[----:B------:R-:W-:Y:S01]  /*2760*/  ISETP.GE.AND P2, PT, R6, 0x21, PT ;  /* 0x000000210600780c */ /* 0x000fe20003f46270 */
[----:B------:R-:W-:-:S02]  /*2770*/  IMAD R2, R186, R41, RZ ;  /* 0x00000029ba027224 */ /* 0x000fc400078e02ff */
[----:B------:R-:W-:Y:S02]  /*2780*/  IMAD.SHL.U32 R209, R178, 0x20, RZ ;  /* 0x00000020b2d17824 */ /* 0x000fe400078e00ff */
[-C--:B------:R-:W-:Y:S02]  /*2790*/  IMAD R4, R3, R156.reuse, R2 ;  /* 0x0000009c03047224 */ /* 0x080fe400078e0202 */
[----:B------:R-:W-:-:S04]  /*27a0*/  IMAD.WIDE.U32 R2, R41, R156, R124 ;  /* 0x0000009c29027225 */ /* 0x000fc800078e007c */
[----:B------:R-:W-:Y:S01]  /*27b0*/  IMAD.IADD R3, R3, 0x1, R4 ;  /* 0x0000000103037824 */ /* 0x000fe200078e0204 */
[----:B------:R-:W-:Y:S01]  /*27c0*/  @P0 LEA R4, P1, R2, c[0x0][0x220], 0x1 ;  /* 0x0000880002040a11 */ /* 0x000fe200078208ff */
[----:B-1----:R-:W-:-:S03]  /*27d0*/  IMAD.WIDE.U32 R8, R178, 0x40, RZ ;  /* 0x00000040b2087825 */ /* 0x002fc600078e00ff */
[----:B------:R-:W-:Y:S01]  /*27e0*/  @P0 LEA.HI.X R5, R2, c[0x0][0x224], R3, 0x1, P1 ;  /* 0x0000890002050a11 */ /* 0x000fe200008f0c03 */
[----:B------:R-:W-:Y:S01]  /*27f0*/  IMAD R10, R24, c[0x0][0x1e0], RZ ;  /* 0x00007800180a7a24 */ /* 0x000fe200078e02ff */
[----:B------:R-:W-:Y:S01]  /*2800*/  ISETP.GE.AND P1, PT, R6, 0x41, PT ;  /* 0x000000410600780c */ /* 0x000fe20003f26270 */
[----:B------:R-:W-:Y:S02]  /*2810*/  IMAD.WIDE.U32 R204, R40, c[0x0][0x1e0], RZ ;  /* 0x0000780028cc7a25 */ /* 0x000fe400078e00ff */
[----:B------:R-:W-:Y:S01]  /*2820*/  @!PT LDS RZ, [RZ] ;  /* 0x00000000fffff984 */ /* 0x000fe20000000800 */
[----:B------:R-:W-:Y:S01]  /*2830*/  @!PT LDS RZ, [RZ] ;  /* 0x00000000fffff984 */ /* 0x000fe20000000800 */
[----:B------:R-:W-:Y:S01]  /*2840*/  @!PT LDS RZ, [RZ] ;  /* 0x00000000fffff984 */ /* 0x000fe20000000800 */
[----:B------:R1:W-:Y:S02]  /*2850*/  @P0 LDGSTS.E.BYPASS.LTC128B.128 [R215+0x8100], [R4.64], !P5 ;  /* 0x0810000004d70fae */ /* 0x0003e4000e901d46 */
[----:B------:R-:W-:Y:S02]  /*2860*/  IMAD R10, R22, c[0x0][0x1e4], R10 ;  /* 0x00007900160a7a24 */ /* 0x000fe400078e020a */
[----:B------:R1:W-:Y:S01]  /*2870*/  @P0 LDGSTS.E.BYPASS.LTC128B.128 [R215+0xb900], [R4.64+0x80], !P4 ;  /* 0x0b90008004d70fae */ /* 0x0003e2000e101d46 */
[----:B------:R-:W-:-:S04]  /*2880*/  IMAD.WIDE.U32 R164, R178, 0x60, RZ ;  /* 0x00000060b2a47825 */ /* 0x000fc800078e00ff */
[----:B------:R-:W-:Y:S01]  /*2890*/  IMAD.MOV.U32 R162, RZ, RZ, c[0x0][0x280] ;  /* 0x0000a000ffa27624 */ /* 0x000fe200078e00ff */
[----:B------:R-:W-:Y:S01]  /*28a0*/  IADD3 R181, R165, UR4, RZ ;  /* 0x00000004a5b57c10 */ /* 0x000fe2000fffe0ff */
[----:B------:R-:W-:Y:S02]  /*28b0*/  IMAD.MOV.U32 R163, RZ, RZ, c[0x0][0x290] ;  /* 0x0000a400ffa37624 */ /* 0x000fe400078e00ff */
[C---:B------:R-:W-:Y:S01]  /*28c0*/  IMAD.SHL.U32 R190, R162.reuse, 0x20, RZ ;  /* 0x00000020a2be7824 */ /* 0x040fe200078e00ff */
[-C--:B------:R-:W-:Y:S01]  /*28d0*/  SHF.L.U64.HI R167, R162, R179.reuse, c[0x0][0x284] ;  /* 0x0000a100a2a77619 */ /* 0x080fe200000102b3 */
[C---:B------:R-:W-:Y:S01]  /*28e0*/  IMAD.SHL.U32 R191, R163.reuse, 0x20, RZ ;  /* 0x00000020a3bf7824 */ /* 0x040fe200078e00ff */
[----:B------:R-:W-:Y:S02]  /*28f0*/  SHF.L.U64.HI R168, R163, R179, c[0x0][0x294] ;  /* 0x0000a500a3a87619 */ /* 0x000fe400000102b3 */
[----:B-1----:R-:W-:-:S04]  /*2900*/  @P2 IADD3 R5, P0, R209, R2, RZ ;  /* 0x00000002d1052210 */ /* 0x002fc80007f1e0ff */
[----:B------:R-:W-:Y:S02]  /*2910*/  @P2 IADD3.X R7, R3, R187, RZ, P0, !PT ;  /* 0x000000bb03072210 */ /* 0x000fe400007fe4ff */
[----:B------:R-:W-:-:S04]  /*2920*/  @P2 LEA R4, P0, R5, c[0x0][0x220], 0x1 ;  /* 0x0000880005042a11 */ /* 0x000fc800078008ff */
[----:B------:R-:W-:-:S05]  /*2930*/  @P2 LEA.HI.X R5, R5, c[0x0][0x224], R7, 0x1, P0 ;  /* 0x0000890005052a11 */ /* 0x000fca00000f0c07 */
[----:B------:R1:W-:Y:S04]  /*2940*/  @P2 LDGSTS.E.BYPASS.LTC128B.128 [R216+0x9100], [R4.64], !P5 ;  /* 0x0910000004d82fae */ /* 0x0003e8000e901d46 */
[----:B------:R1:W-:Y:S02]  /*2950*/  @P2 LDGSTS.E.BYPASS.LTC128B.128 [R216+0xc900], [R4.64+0x80], !P4 ;  /* 0x0c90008004d82fae */ /* 0x0003e4000e101d46 */
[----:B-1----:R-:W-:-:S04]  /*2960*/  @P1 IADD3 R5, P0, R2, R8, RZ ;  /* 0x0000000802051210 */ /* 0x002fc80007f1e0ff */
[----:B------:R-:W-:Y:S01]  /*2970*/  @P1 IADD3.X R7, R3, UR5, R9, P0, !PT ;  /* 0x0000000503071c10 */ /* 0x000fe200087fe409 */
[----:B------:R-:W-:Y:S01]  /*2980*/  IMAD.WIDE.U32 R8, R22, c[0x0][0x1e0], RZ ;  /* 0x0000780016087a25 */ /* 0x000fe200078e00ff */
[----:B------:R-:W-:-:S04]  /*2990*/  @P1 LEA R4, P0, R5, c[0x0][0x220], 0x1 ;  /* 0x0000880005041a11 */ /* 0x000fc800078008ff */
[----:B------:R-:W-:Y:S02]  /*29a0*/  @P1 LEA.HI.X R5, R5, c[0x0][0x224], R7, 0x1, P0 ;  /* 0x0000890005051a11 */ /* 0x000fe400000f0c07 */
[----:B------:R-:W-:Y:S01]  /*29b0*/  ISETP.GT.AND P0, PT, R6, 0x60, PT ;  /* 0x000000600600780c */ /* 0x000fe20003f04270 */
[----:B------:R-:W-:Y:S02]  /*29c0*/  IMAD R6, R27, c[0x0][0x280], RZ ;  /* 0x0000a0001b067a24 */ /* 0x000fe400078e02ff */
[----:B------:R1:W-:Y:S02]  /*29d0*/  @P1 LDGSTS.E.BYPASS.LTC128B.128 [R216+0xa100], [R4.64], !P5 ;  /* 0x0a10000004d81fae */ /* 0x0003e4000e901d46 */
[C---:B------:R-:W-:Y:S02]  /*29e0*/  IMAD R16, R40.reuse, c[0x0][0x284], R6 ;  /* 0x0000a10028107a24 */ /* 0x040fe400078e0206 */
[----:B------:R-:W-:Y:S01]  /*29f0*/  IMAD.WIDE.U32 R6, R40, c[0x0][0x280], R28 ;  /* 0x0000a00028067a25 */ /* 0x000fe200078e001c */
[----:B------:R1:W-:Y:S03]  /*2a00*/  @P1 LDGSTS.E.BYPASS.LTC128B.128 [R216+0xd900], [R4.64+0x80], !P4 ;  /* 0x0d90008004d81fae */ /* 0x0003e6000e101d46 */
[----:B------:R-:W-:Y:S01]  /*2a10*/  IMAD.IADD R15, R7, 0x1, R16 ;  /* 0x00000001070f7824 */ /* 0x000fe200078e0210 */
[----:B------:R-:W-:Y:S01]  /*2a20*/  IADD3 R7, R9, R10, RZ ;  /* 0x0000000a09077210 */ /* 0x000fe20007ffe0ff */
[----:B------:R-:W-:-:S02]  /*2a30*/  IMAD R9, R27, c[0x0][0x290], RZ ;  /* 0x0000a4001b097a24 */ /* 0x000fc400078e02ff */
[----:B------:R-:W-:-:S04]  /*2a40*/  @P0 IMAD.WIDE.U32 R2, R178, 0x60, R2 ;  /* 0x00000060b2020825 */ /* 0x000fc800078e0002 */
[----:B------:R-:W-:Y:S01]  /*2a50*/  IMAD.MOV.U32 R14, RZ, RZ, R6 ;  /* 0x000000ffff0e7224 */ /* 0x000fe200078e0006 */
[----:B------:R-:W-:Y:S01]  /*2a60*/  @P0 IADD3 R17, R3, UR4, RZ ;  /* 0x0000000403110c10 */ /* 0x000fe2000fffe0ff */
[----:B------:R-:W-:-:S04]  /*2a70*/  IMAD.WIDE.U32 R10, R40, c[0x0][0x290], R28 ;  /* 0x0000a400280a7a25 */ /* 0x000fc800078e001c */
[----:B------:R-:W-:Y:S02]  /*2a80*/  IMAD R9, R40, c[0x0][0x294], R9 ;  /* 0x0000a50028097a24 */ /* 0x000fe400078e0209 */
[----:B------:R-:W-:Y:S01]  /*2a90*/  IMAD.MOV.U32 R6, RZ, RZ, R8 ;  /* 0x000000ffff067224 */ /* 0x000fe200078e0008 */
[C---:B------:R-:W-:Y:S01]  /*2aa0*/  @P0 LEA R8, P1, R2.reuse, c[0x0][0x220], 0x1 ;  /* 0x0000880002080a11 */ /* 0x040fe200078208ff */
[----:B------:R-:W-:Y:S01]  /*2ab0*/  IMAD.IADD R3, R9, 0x1, R13 ;  /* 0x0000000109037824 */ /* 0x000fe200078e020d */
[----:B------:R-:W-:Y:S01]  /*2ac0*/  IADD3 R11, R11, R9, RZ ;  /* 0x000000090b0b7210 */ /* 0x000fe20007ffe0ff */
[C---:B------:R-:W-:Y:S01]  /*2ad0*/  IMAD.WIDE.U32 R6, R39.reuse, c[0x0][0x1e8], R6 ;  /* 0x00007a0027067a25 */ /* 0x040fe200078e0006 */
[----:B------:R-:W-:Y:S02]  /*2ae0*/  @P0 LEA.HI.X R9, R2, c[0x0][0x224], R17, 0x1, P1 ;  /* 0x0000890002090a11 */ /* 0x000fe400008f0c11 */
[----:B------:R-:W-:Y:S01]  /*2af0*/  MOV R2, R12 ;  /* 0x0000000c00027202 */ /* 0x000fe20000000f00 */
[----:B-1----:R-:W-:Y:S01]  /*2b00*/  IMAD.WIDE.U32 R4, R40, c[0x0][0x280], R36 ;  /* 0x0000a00028047a25 */ /* 0x002fe200078e0024 */
[----:B------:R-:W-:Y:S01]  /*2b10*/  SHF.R.S32.HI R12, RZ, 0x1f, R33 ;  /* 0x0000001fff0c7819 */ /* 0x000fe20000011421 */
[----:B------:R1:W-:Y:S01]  /*2b20*/  @P0 LDGSTS.E.BYPASS.LTC128B.128 [R216+0xb100], [R8.64], !P5 ;  /* 0x0b10000008d80fae */ /* 0x0003e2000e901d46 */
[----:B------:R-:W-:Y:S01]  /*2b30*/  SHF.R.S32.HI R13, RZ, 0x1f, R34 ;  /* 0x0000001fff0d7819 */ /* 0x000fe20000011422 */
[----:B------:R-:W-:Y:S01]  /*2b40*/  IMAD.IADD R5, R16, 0x1, R5 ;  /* 0x0000000110057824 */ /* 0x000fe200078e0205 */
[----:B------:R-:W-:Y:S01]  /*2b50*/  LEA.HI R12, R12, R33, RZ, 0x3 ;  /* 0x000000210c0c7211 */ /* 0x000fe200078f18ff */
[----:B------:R1:W-:Y:S01]  /*2b60*/  @P0 LDGSTS.E.BYPASS.LTC128B.128 [R216+0xe900], [R8.64+0x80], !P4 ;  /* 0x0e90008008d80fae */ /* 0x0003e2000e101d46 */
[----:B------:R-:W-:Y:S01]  /*2b70*/  IMAD R7, R39, c[0x0][0x1ec], R7 ;  /* 0x00007b0027077a24 */ /* 0x000fe200078e0207 */
[----:B------:R-:W-:Y:S01]  /*2b80*/  LEA.HI R13, R13, R34, RZ, 0x3 ;  /* 0x000000220d0d7211 */ /* 0x000fe200078f18ff */
[----:B-----5:R-:W-:Y:S01]  /*2b90*/  IMAD.WIDE.U32 R108, R145, c[0x0][0x280], R14 ;  /* 0x0000a000916c7a25 */ /* 0x020fe200078e000e */
[----:B------:R-:W-:Y:S01]  /*2ba0*/  SHF.L.U32 R17, R12, 0x6, RZ ;  /* 0x000000060c117819 */ /* 0x000fe200000006ff */
[----:B------:R-:W0:Y:S01]  /*2bb0*/  LDGDEPBAR ;  /* 0x00000000000079af */ /* 0x000e220000000000 */
[----:B------:R-:W-:Y:S01]  /*2bc0*/  WARPSYNC 0xffffffff ;  /* 0xffffffff00007948 */ /* 0x000fe20003800000 */
[----:B------:R-:W-:Y:S01]  /*2bd0*/  IMAD.SHL.U32 R19, R13, 0x40, RZ ;  /* 0x000000400d137824 */ /* 0x000fe200078e00ff */
[----:B------:R-:W-:Y:S01]  /*2be0*/  LOP3.LUT R17, R17, 0xfffffe00, RZ, 0xc0, !PT ;  /* 0xfffffe0011117812 */ /* 0x000fe200078ec0ff */
[----:B------:R-:W-:-:S03]  /*2bf0*/  IMAD.WIDE.U32 R104, R145, c[0x0][0x280], R4 ;  /* 0x0000a00091687a25 */ /* 0x000fc600078e0004 */
[----:B------:R-:W-:Y:S01]  /*2c00*/  LOP3.LUT R19, R19, 0xfffffe00, RZ, 0xc0, !PT ;  /* 0xfffffe0013137812 */ /* 0x000fe200078ec0ff */
[----:B------:R-:W-:-:S04]  /*2c10*/  IMAD.WIDE.U32 R102, R145, c[0x0][0x290], R2 ;  /* 0x0000a40091667a25 */ /* 0x000fc800078e0002 */
[----:B------:R-:W-:Y:S01]  /*2c20*/  IMAD.WIDE.U32 R106, R145, c[0x0][0x290], R10 ;  /* 0x0000a400916a7a25 */ /* 0x000fe200078e000a */
[----:B-1----:R-:W-:Y:S02]  /*2c30*/  SHF.R.S32.HI R9, RZ, 0x1f, R35 ;  /* 0x0000001fff097819 */ /* 0x002fe40000011423 */
[----:B------:R-:W-:Y:S02]  /*2c40*/  SHF.R.S32.HI R8, RZ, 0x1f, R145 ;  /* 0x0000001fff087819 */ /* 0x000fe40000011491 */
[----:B------:R-:W-:Y:S01]  /*2c50*/  LEA.HI R16, R9, R35, RZ, 0x3 ;  /* 0x0000002309107211 */ /* 0x000fe200078f18ff */
[----:B------:R-:W-:Y:S02]  /*2c60*/  IMAD R9, R27, c[0x0][0x1e0], RZ ;  /* 0x000078001b097a24 */ /* 0x000fe400078e02ff */
[----:B------:R-:W-:Y:S02]  /*2c70*/  IMAD R20, R8, c[0x0][0x290], RZ ;  /* 0x0000a40008147a24 */ /* 0x000fe400078e02ff */
[----:B------:R-:W-:-:S02]  /*2c80*/  IMAD R18, R40, c[0x0][0x1e4], R9 ;  /* 0x0000790028127a24 */ /* 0x000fc400078e0209 */
[----:B------:R-:W-:Y:S02]  /*2c90*/  IMAD.SHL.U32 R16, R16, 0x40, RZ ;  /* 0x0000004010107824 */ /* 0x000fe400078e00ff */
[----:B------:R-:W-:Y:S01]  /*2ca0*/  IMAD R12, R145, c[0x0][0x294], R20 ;  /* 0x0000a500910c7a24 */ /* 0x000fe200078e0214 */
[----:B------:R-:W-:Y:S01]  /*2cb0*/  IADD3 R139, R205, R18, RZ ;  /* 0x00000012cd8b7210 */ /* 0x000fe20007ffe0ff */
[----:B------:R-:W-:Y:S01]  /*2cc0*/  IMAD R21, R8, c[0x0][0x280], RZ ;  /* 0x0000a00008157a24 */ /* 0x000fe200078e02ff */
[----:B------:R-:W-:Y:S01]  /*2cd0*/  LOP3.LUT R20, R16, 0xfffffe00, RZ, 0xc0, !PT ;  /* 0xfffffe0010147812 */ /* 0x000fe200078ec0ff */
[----:B------:R-:W-:Y:S01]  /*2ce0*/  IMAD.IADD R118, R107, 0x1, R12 ;  /* 0x000000016b767824 */ /* 0x000fe200078e020c */
[----:B------:R-:W-:Y:S01]  /*2cf0*/  SHF.L.U32 R8, R210, 0x1, RZ ;  /* 0x00000001d2087819 */ /* 0x000fe200000006ff */
[----:B------:R-:W-:Y:S01]  /*2d00*/  IMAD R13, R145, c[0x0][0x284], R21 ;  /* 0x0000a100910d7a24 */ /* 0x000fe200078e0215 */
[----:B------:R-:W-:-:S04]  /*2d10*/  IADD3 R116, R12, R103, RZ ;  /* 0x000000670c747210 */ /* 0x000fc80007ffe0ff */
[----:B------:R-:W-:Y:S02]  /*2d20*/  IADD3 R120, R109, R13, RZ ;  /* 0x0000000d6d787210 */ /* 0x000fe40007ffe0ff */
[----:B------:R-:W-:Y:S02]  /*2d30*/  IADD3 R117, R13, R105, RZ ;  /* 0x000000690d757210 */ /* 0x000fe40007ffe0ff */
[----:B---3--:R-:W-:Y:S01]  /*2d40*/  @P3 SHF.R.S32.HI R9, RZ, 0x1f, R23 ;  /* 0x0000001fff093819 */ /* 0x008fe20000011417 */
[----:B------:R-:W-:Y:S02]  /*2d50*/  @!P3 IMAD.MOV.U32 R9, RZ, RZ, R146 ;  /* 0x000000ffff09b224 */ /* 0x000fe400078e0092 */
[----:B------:R-:W-:-:S03]  /*2d60*/  @!P3 IMAD.MOV.U32 R23, RZ, RZ, R42 ;  /* 0x000000ffff17b224 */ /* 0x000fc600078e002a */
        /* <DEDUP_REMOVED lines=8> */
[----:B--2---:R-:W-:Y:S01]  /*2df0*/  ISETP.GE.AND P0, PT, R36, c[0x0][0x27c], PT ;  /* 0x00009f0024007a0c */ /* 0x004fe20003f06270 */
[C---:B------:R-:W-:Y:S01]  /*2e00*/  IMAD.WIDE.U32 R2, R39.reuse, c[0x0][0x210], R36 ;  /* 0x0000840027027a25 */ /* 0x040fe200078e0024 */
[----:B------:R-:W-:Y:S01]  /*2e10*/  ISETP.GE.AND P2, PT, R210, 0x1, PT ;  /* 0x00000001d200780c */ /* 0x000fe20003f46270 */
[----:B------:R-:W-:Y:S01]  /*2e20*/  ULDC.U8 UR8, c[0x0][0x298] ;  /* 0x0000a60000087ab9 */ /* 0x000fe20000000000 */
[----:B------:R-:W-:Y:S01]  /*2e30*/  SEL R4, RZ, c[0x0][0x27c], !P0 ;  /* 0x00009f00ff047a07 */ /* 0x000fe20004000000 */
[C---:B------:R-:W-:Y:S01]  /*2e40*/  IMAD R5, R39.reuse, c[0x0][0x214], R3 ;  /* 0x0000850027057a24 */ /* 0x040fe200078e0203 */
[----:B------:R-:W-:Y:S01]  /*2e50*/  LOP3.LUT R38, R38, 0xfffffff7, RZ, 0xc0, !PT ;  /* 0xfffffff726267812 */ /* 0x000fe200078ec0ff */
[----:B------:R-:W-:Y:S01]  /*2e60*/  IMAD.WIDE.U32 R6, R39, c[0x0][0x260], R36 ;  /* 0x0000980027067a25 */ /* 0x000fe200078e0024 */
[----:B------:R-:W-:Y:S01]  /*2e70*/  BAR.SYNC.DEFER_BLOCKING 0x0 ;  /* 0x0000000000007b1d */ /* 0x000fe20000010000 */
[----:B------:R-:W-:Y:S02]  /*2e80*/  IADD3 R142, P1, R40, R22, RZ ;  /* 0x00000016288e7210 */ /* 0x000fe40007f3e0ff */
[----:B------:R-:W-:Y:S01]  /*2e90*/  IMAD.IADD R3, R36, 0x1, R4 ;  /* 0x0000000124037824 */ /* 0x000fe200078e0204 */
[----:B------:R-:W-:Y:S01]  /*2ea0*/  SHF.L.U32 R188, R162, 0x6, RZ ;  /* 0x00000006a2bc7819 */ /* 0x000fe200000006ff */
[----:B------:R-:W-:Y:S01]  /*2eb0*/  IMAD.MOV.U32 R4, RZ, RZ, R2 ;  /* 0x000000ffff047224 */ /* 0x000fe200078e0002 */
[----:B------:R-:W-:Y:S01]  /*2ec0*/  @P0 IADD3 R8, -R8, c[0x0][0x1d4], RZ ;  /* 0x0000750008080a10 */ /* 0x000fe20007ffe1ff */
[----:B------:R-:W-:Y:S01]  /*2ed0*/  IMAD R11, R18, c[0x0][0x218], RZ ;  /* 0x00008600120b7a24 */ /* 0x000fe200078e02ff */
[----:B------:R-:W-:Y:S01]  /*2ee0*/  SHF.R.S32.HI R9, RZ, 0x1f, R3 ;  /* 0x0000001fff097819 */ /* 0x000fe20000011403 */
[C---:B------:R-:W-:Y:S01]  /*2ef0*/  IMAD.WIDE.U32 R100, R16.reuse, c[0x0][0x218], R4 ;  /* 0x0000860010647a25 */ /* 0x040fe200078e0004 */
[----:B------:R-:W-:Y:S01]  /*2f00*/  SHF.R.S32.HI R10, RZ, 0x1f, R8 ;  /* 0x0000001fff0a7819 */ /* 0x000fe20000011408 */
[----:B------:R-:W-:Y:S01]  /*2f10*/  ULDC UR10, c[0x0][0x1e4] ;  /* 0x00007900000a7ab9 */ /* 0x000fe20000000800 */
[-C--:B------:R-:W-:Y:S01]  /*2f20*/  LEA.HI R2, R9, R3.reuse, RZ, 0x3 ;  /* 0x0000000309027211 */ /* 0x080fe200078f18ff */
[----:B------:R-:W-:Y:S01]  /*2f30*/  IMAD R7, R39, c[0x0][0x264], R7 ;  /* 0x0000990027077a24 */ /* 0x000fe200078e0207 */
[----:B------:R-:W-:Y:S01]  /*2f40*/  LEA.HI R3, R9, R3, RZ, 0x6 ;  /* 0x0000000309037211 */ /* 0x000fe200078f30ff */
[----:B------:R-:W-:Y:S01]  /*2f50*/  IMAD R18, R16, c[0x0][0x21c], R11 ;  /* 0x0000870010127a24 */ /* 0x000fe200078e020b */
[----:B------:R-:W-:Y:S01]  /*2f60*/  LEA.HI R10, R10, R8, RZ, 0x4 ;  /* 0x000000080a0a7211 */ /* 0x000fe200078f20ff */
[----:B------:R-:W-:Y:S01]  /*2f70*/  IMAD R8, R25, c[0x0][0x268], RZ ;  /* 0x00009a0019087a24 */ /* 0x000fe200078e02ff */
[----:B------:R-:W-:Y:S01]  /*2f80*/  LOP3.LUT R5, R159, 0x38, R2, 0xf8, !PT ;  /* 0x000000389f057812 */ /* 0x000fe200078ef802 */
[----:B------:R-:W-:Y:S01]  /*2f90*/  IMAD.WIDE.U32 R98, R26, c[0x0][0x268], R6 ;  /* 0x00009a001a627a25 */ /* 0x000fe200078e0006 */
[----:B------:R-:W-:Y:S01]  /*2fa0*/  SHF.R.S32.HI R3, RZ, 0x6, R3 ;  /* 0x00000006ff037819 */ /* 0x000fe20000011403 */
[----:B------:R-:W-:Y:S01]  /*2fb0*/  UMOV UR9, 0x60 ;  /* 0x0000006000097882 */ /* 0x000fe20000000000 */
[----:B------:R-:W-:Y:S01]  /*2fc0*/  LOP3.LUT R4, R154, 0x38, R2, 0xf8, !PT ;  /* 0x000000389a047812 */ /* 0x000fe200078ef802 */
[----:B------:R-:W-:Y:S01]  /*2fd0*/  IMAD R15, R26, c[0x0][0x26c], R8 ;  /* 0x00009b001a0f7a24 */ /* 0x000fe200078e0208 */
[----:B------:R-:W-:Y:S01]  /*2fe0*/  SHF.R.S32.HI R9, RZ, 0x4, R10 ;  /* 0x00000004ff097819 */ /* 0x000fe2000001140a */
[----:B------:R-:W-:Y:S01]  /*2ff0*/  IMAD R10, R3, 0x1c00, R20 ;  /* 0x00001c00030a7824 */ /* 0x000fe200078e0214 */
[----:B------:R-:W-:Y:S01]  /*3000*/  LOP3.LUT R8, R5, R199, RZ, 0x3c, !PT ;  /* 0x000000c705087212 */ /* 0x000fe200078e3cff */
[C---:B------:R-:W-:Y:S01]  /*3010*/  IMAD R11, R3.reuse, 0x1c00, R169 ;  /* 0x00001c00030b7824 */ /* 0x040fe200078e02a9 */
[----:B------:R-:W-:Y:S01]  /*3020*/  LOP3.LUT R5, R4, R30, RZ, 0x3c, !PT ;  /* 0x0000001e04057212 */ /* 0x000fe200078e3cff */
[----:B------:R-:W-:Y:S01]  /*3030*/  ULDC UR5, c[0x0][0x284] ;  /* 0x0000a10000057ab9 */ /* 0x000fe20000000800 */
[----:B------:R-:W-:Y:S01]  /*3040*/  LEA.HI.SX32 R4, R2, R9, 0x1d ;  /* 0x0000000902047211 */ /* 0x000fe200078feaff */
[----:B------:R-:W-:Y:S01]  /*3050*/  IMAD R9, R3, 0x1c00, R19 ;  /* 0x00001c0003097824 */ /* 0x000fe200078e0213 */
[----:B------:R-:W-:Y:S01]  /*3060*/  LOP3.LUT R7, R158, 0x38, R2, 0xf8, !PT ;  /* 0x000000389e077812 */ /* 0x000fe200078ef802 */
[----:B------:R-:W-:Y:S01]  /*3070*/  IMAD.IADD R13, R10, 0x1, R5 ;  /* 0x000000010a0d7824 */ /* 0x000fe200078e0205 */
[----:B------:R-:W-:Y:S01]  /*3080*/  SHF.R.S32.HI R5, RZ, 0x1f, R4 ;  /* 0x0000001fff057819 */ /* 0x000fe20000011404 */
[----:B------:R-:W-:Y:S01]  /*3090*/  IMAD.SHL.U32 R94, R4, 0x8, RZ ;  /* 0x00000008045e7824 */ /* 0x000fe200078e00ff */
[----:B------:R-:W-:Y:S01]  /*30a0*/  IADD3 R14, R11, R8, RZ ;  /* 0x000000080b0e7210 */ /* 0x000fe20007ffe0ff */
[----:B------:R-:W-:Y:S01]  /*30b0*/  IMAD R8, R3, 0x1c00, R17 ;  /* 0x00001c0003087824 */ /* 0x000fe200078e0211 */
[----:B------:R-:W-:Y:S01]  /*30c0*/  LEA.HI R3, R5, R4, RZ, 0x3 ;  /* 0x0000000405037211 */ /* 0x000fe200078f18ff */
[----:B------:R-:W-:Y:S01]  /*30d0*/  ULDC UR4, c[0x0][0x294] ;  /* 0x0000a50000047ab9 */ /* 0x000fe20000000800 */
[----:B------:R-:W-:Y:S01]  /*30e0*/  ISETP.NE.AND P0, PT, RZ, UR8, PT ;  /* 0x00000008ff007c0c */ /* 0x000fe2000bf05270 */
[----:B------:R-:W-:Y:S01]  /*30f0*/  IMAD.MOV.U32 R177, RZ, RZ, 0x6 ;  /* 0x00000006ffb17424 */ /* 0x000fe200078e00ff */
[----:B------:R-:W-:Y:S01]  /*3100*/  LOP3.LUT R6, R155, 0x38, R2, 0xf8, !PT ;  /* 0x000000389b067812 */ /* 0x000fe200078ef802 */
[----:B------:R-:W-:Y:S01]  /*3110*/  UIMAD UR10, UR10, 0x60, URZ ;  /* 0x000000600a0a78a4 */ /* 0x000fe2000f8e023f */
[----:B------:R-:W-:Y:S01]  /*3120*/  LOP3.LUT R5, R7, R32, RZ, 0x3c, !PT ;  /* 0x0000002007057212 */ /* 0x000fe200078e3cff */
[----:B------:R-:W-:Y:S01]  /*3130*/  UIMAD UR5, UR9, UR5, URZ ;  /* 0x00000005090572a4 */ /* 0x000fe2000f8e023f */
[----:B------:R-:W-:Y:S01]  /*3140*/  @P2 LOP3.LUT R38, R38, 0x8, RZ, 0xfc, !PT ;  /* 0x0000000826262812 */ /* 0x000fe200078efcff */
[----:B------:R-:W-:Y:S01]  /*3150*/  UIMAD UR4, UR9, UR4, URZ ;  /* 0x00000004090472a4 */ /* 0x000fe2000f8e023f */
[----:B------:R-:W-:Y:S01]  /*3160*/  LOP3.LUT R6, R6, R31, RZ, 0x3c, !PT ;  /* 0x0000001f06067212 */ /* 0x000fe200078e3cff */
[----:B------:R-:W-:Y:S01]  /*3170*/  IMAD.IADD R11, R8, 0x1, R5 ;  /* 0x00000001080b7824 */ /* 0x000fe200078e0205 */
[----:B------:R-:W-:Y:S01]  /*3180*/  SHF.R.S32.HI R3, RZ, 0x3, R3 ;  /* 0x00000003ff037819 */ /* 0x000fe20000011403 */
[----:B------:R-:W-:Y:S01]  /*3190*/  IMAD R173, R148, c[0x0][0x1e4], RZ ;  /* 0x0000790094ad7a24 */ /* 0x000fe200078e02ff */
[--C-:B------:R-:W-:Y:S01]  /*31a0*/  LOP3.LUT R4, R154, 0x38, R94.reuse, 0xf8, !PT ;  /* 0x000000389a047812 */ /* 0x100fe200078ef85e */
[----:B------:R-:W-:Y:S01]  /*31b0*/  IMAD R174, R148, c[0x0][0x284], RZ ;  /* 0x0000a10094ae7a24 */ /* 0x000fe200078e02ff */
[----:B------:R-:W-:Y:S01]  /*31c0*/  LOP3.LUT R5, R158, 0x38, R94, 0xf8, !PT ;  /* 0x000000389e057812 */ /* 0x000fe200078ef85e */
[----:B------:R-:W-:Y:S01]  /*31d0*/  IMAD R8, R3, 0x1c00, R19 ;  /* 0x00001c0003087824 */ /* 0x000fe200078e0213 */
[----:B------:R-:W-:Y:S01]  /*31e0*/  IADD3 R12, R9, R6, RZ ;  /* 0x00000006090c7210 */ /* 0x000fe20007ffe0ff */
[----:B------:R-:W-:Y:S01]  /*31f0*/  IMAD R9, R3, 0x1c00, R20 ;  /* 0x00001c0003097824 */ /* 0x000fe200078e0214 */
[----:B------:R-:W-:Y:S01]  /*3200*/  LOP3.LUT R4, R4, R30, RZ, 0x3c, !PT ;  /* 0x0000001e04047212 */ /* 0x000fe200078e3cff */
[----:B------:R-:W-:Y:S01]  /*3210*/  IMAD R175, R148, c[0x0][0x294], RZ ;  /* 0x0000a50094af7a24 */ /* 0x000fe200078e02ff */
[----:B------:R-:W-:Y:S01]  /*3220*/  LOP3.LUT R38, R38, 0xfffffffb, RZ, 0xc0, !PT ;  /* 0xfffffffb26267812 */ /* 0x000fe200078ec0ff */
[----:B------:R-:W-:Y:S01]  /*3230*/  IMAD.WIDE.U32 R152, R148, c[0x0][0x1e0], RZ ;  /* 0x0000780094987a25 */ /* 0x000fe200078e00ff */
[----:B------:R-:W-:-:S02]  /*3240*/  LOP3.LUT R6, R155, 0x38, R94, 0xf8, !PT ;  /* 0x000000389b067812 */ /* 0x000fc400078ef85e */
[----:B------:R-:W-:Y:S01]  /*3250*/  LOP3.LUT R10, R5, R32, RZ, 0x3c, !PT ;  /* 0x00000020050a7212 */ /* 0x000fe200078e3cff */
[----:B------:R-:W-:Y:S01]  /*3260*/  IMAD.IADD R9, R9, 0x1, R4 ;  /* 0x0000000109097824 */ /* 0x000fe200078e0204 */
[----:B------:R-:W-:Y:S01]  /*3270*/  LOP3.LUT R5, R159, 0x38, R94, 0xf8, !PT ;  /* 0x000000389f057812 */ /* 0x000fe200078ef85e */
[C---:B------:R-:W-:Y:S01]  /*3280*/  IMAD R4, R3.reuse, 0x1c00, R169 ;  /* 0x00001c0003047824 */ /* 0x040fe200078e02a9 */
[----:B------:R-:W-:Y:S01]  /*3290*/  @P0 LOP3.LUT R38, R38, 0x4, RZ, 0xfc, !PT ;  /* 0x0000000426260812 */ /* 0x000fe200078efcff */
[----:B------:R-:W-:Y:S01]  /*32a0*/  IMAD.WIDE.U32 R150, R148, c[0x0][0x280], RZ ;  /* 0x0000a00094967a25 */ /* 0x000fe200078e00ff */
[----:B------:R-:W-:Y:S02]  /*32b0*/  LOP3.LUT R7, R6, R31, RZ, 0x3c, !PT ;  /* 0x0000001f06077212 */ /* 0x000fe400078e3cff */
[----:B------:R-:W-:Y:S01]  /*32c0*/  MOV R16, c[0x0][0x1e0] ;  /* 0x0000780000107a02 */ /* 0x000fe20000000f00 */
[----:B------:R-:W-:Y:S01]  /*32d0*/  IMAD R6, R3, 0x1c00, R17 ;  /* 0x00001c0003067824 */ /* 0x000fe200078e0211 */
[----:B------:R-:W-:Y:S01]  /*32e0*/  LOP3.LUT R3, R5, R199, RZ, 0x3c, !PT ;  /* 0x000000c705037212 */ /* 0x000fe200078e3cff */
[----:B------:R1:W-:Y:S01]  /*32f0*/  STL [R1+0x28], R38 ;  /* 0x0000282601007387 */ /* 0x0003e20000100800 */
[----:B------:R-:W-:Y:S01]  /*3300*/  IADD3 R8, R8, R7, RZ ;  /* 0x0000000708087210 */ /* 0x000fe20007ffe0ff */
[----:B------:R-:W-:Y:S01]  /*3310*/  IMAD.IADD R10, R6, 0x1, R10 ;  /* 0x00000001060a7824 */ /* 0x000fe200078e020a */
[----:B------:R-:W-:Y:S01]  /*3320*/  SHF.R.S32.HI R5, RZ, 0x1f, R34 ;  /* 0x0000001fff057819 */ /* 0x000fe20000011422 */
[----:B------:R-:W-:Y:S01]  /*3330*/  IMAD.IADD R7, R4, 0x1, R3 ;  /* 0x0000000104077824 */ /* 0x000fe200078e0203 */
[----:B------:R-:W-:Y:S01]  /*3340*/  SHF.R.S32.HI R3, RZ, 0x1f, R35 ;  /* 0x0000001fff037819 */ /* 0x000fe20000011423 */
[----:B------:R-:W-:Y:S01]  /*3350*/  IMAD.WIDE.U32 R192, R33, c[0x0][0x1e0], RZ ;  /* 0x0000780021c07a25 */ /* 0x000fe200078e00ff */
[----:B------:R-:W-:-:S02]  /*3360*/  SHF.R.S32.HI R6, RZ, 0x1f, R33 ;  /* 0x0000001fff067819 */ /* 0x000fc40000011421 */
[----:B------:R-:W-:Y:S01]  /*3370*/  LOP3.LUT R111, R2, 0xfffffff8, RZ, 0xc0, !PT ;  /* 0xfffffff8026f7812 */ /* 0x000fe200078ec0ff */
[----:B------:R-:W-:Y:S01]  /*3380*/  IMAD R4, R3, c[0x0][0x1e0], RZ ;  /* 0x0000780003047a24 */ /* 0x000fe200078e02ff */
[----:B------:R-:W-:Y:S01]  /*3390*/  ISETP.GE.AND P6, PT, R36, c[0x0][0x1d4], PT ;  /* 0x0000750024007a0c */ /* 0x000fe20003fc6270 */
[----:B------:R-:W-:Y:S01]  /*33a0*/  IMAD R3, R5, c[0x0][0x1e0], RZ ;  /* 0x0000780005037a24 */ /* 0x000fe200078e02ff */
[----:B------:R-:W-:Y:S01]  /*33b0*/  SHF.L.U64.HI R179, R16, R179, c[0x0][0x1e4] ;  /* 0x0000790010b37619 */ /* 0x000fe200000102b3 */
[----:B------:R-:W-:Y:S01]  /*33c0*/  IMAD R5, R6, c[0x0][0x1e0], RZ ;  /* 0x0000780006057a24 */ /* 0x000fe200078e02ff */
[----:B------:R-:W-:Y:S01]  /*33d0*/  IADD3 R174, R151, R174, RZ ;  /* 0x000000ae97ae7210 */ /* 0x000fe20007ffe0ff */
[----:B------:R-:W-:Y:S01]  /*33e0*/  IMAD R6, R35, c[0x0][0x1e4], R4 ;  /* 0x0000790023067a24 */ /* 0x000fe200078e0204 */
[----:B------:R-:W-:Y:S01]  /*33f0*/  SHF.L.U32 R206, R16, 0x5, RZ ;  /* 0x0000000510ce7819 */ /* 0x000fe200000006ff */
[C---:B------:R-:W-:Y:S01]  /*3400*/  IMAD.WIDE.U32 R184, R162.reuse, 0x60, RZ ;  /* 0x00000060a2b87825 */ /* 0x040fe200078e00ff */
[----:B------:R-:W-:-:S02]  /*3410*/  SHF.L.U64.HI R162, R162, R177, c[0x0][0x284] ;  /* 0x0000a100a2a27619 */ /* 0x000fc400000102b1 */
[----:B------:R-:W-:Y:S01]  /*3420*/  SHF.R.S32.HI R114, RZ, 0x1f, R111 ;  /* 0x0000001fff727819 */ /* 0x000fe2000001146f */
[----:B------:R-:W-:Y:S01]  /*3430*/  IMAD.WIDE.U32 R182, R163, 0x60, RZ ;  /* 0x00000060a3b67825 */ /* 0x000fe200078e00ff */
[----:B------:R-:W-:Y:S02]  /*3440*/  IADD3 R121, R185, UR5, RZ ;  /* 0x00000005b9797c10 */ /* 0x000fe4000fffe0ff */
[----:B------:R-:W-:Y:S01]  /*3450*/  SHF.R.S32.HI R112, RZ, 0x1f, R94 ;  /* 0x0000001fff707819 */ /* 0x000fe2000001145e */
[----:B------:R-:W-:Y:S01]  /*3460*/  IMAD.WIDE.U32 R160, R16, 0x60, RZ ;  /* 0x0000006010a07825 */ /* 0x000fe200078e00ff */
[----:B------:R-:W-:Y:S02]  /*3470*/  IADD3 R122, R183, UR4, RZ ;  /* 0x00000004b77a7c10 */ /* 0x000fe4000fffe0ff */
[----:B------:R-:W-:Y:S01]  /*3480*/  SHF.L.U32 R135, R14, 0x1, RZ ;  /* 0x000000010e877819 */ /* 0x000fe200000006ff */
[----:B------:R-:W-:Y:S01]  /*3490*/  IMAD R4, R33, c[0x0][0x1e4], R5 ;  /* 0x0000790021047a24 */ /* 0x000fe200078e0205 */
[----:B------:R-:W-:Y:S01]  /*34a0*/  IADD3 R172, R161, UR10, RZ ;  /* 0x0000000aa1ac7c10 */ /* 0x000fe2000fffe0ff */
[----:B------:R-:W-:Y:S01]  /*34b0*/  IMAD.WIDE.U32 R148, R148, c[0x0][0x290], RZ ;  /* 0x0000a40094947a25 */ /* 0x000fe200078e00ff */
[----:B------:R-:W-:-:S02]  /*34c0*/  SHF.L.U32 R132, R11, 0x1, RZ ;  /* 0x000000010b847819 */ /* 0x000fc400000006ff */
[----:B------:R-:W-:Y:S01]  /*34d0*/  IADD3 R136, R193, R4, RZ ;  /* 0x00000004c1887210 */ /* 0x000fe20007ffe0ff */
[----:B------:R-:W-:Y:S01]  /*34e0*/  IMAD.WIDE.U32 R202, R35, c[0x0][0x1e0], RZ ;  /* 0x0000780023ca7a25 */ /* 0x000fe200078e00ff */
[----:B------:R-:W-:-:S03]  /*34f0*/  SHF.L.U32 R128, R10, 0x1, RZ ;  /* 0x000000010a807819 */ /* 0x000fc600000006ff */
        /* <DEDUP_REMOVED lines=19> */
[----:B-1----:R-:W-:Y:S02]  /*3630*/  IMAD.SHL.U32 R123, R7, 0x2, RZ ;  /* 0x00000002077b7824 */ /* 0x002fe400078e00ff */
.L_x_1191:
[----:B------:R-:W-:Y:S01]  /*3640*/  SHF.R.S32.HI R96, RZ, 0x1f, R41 ;  /* 0x0000001fff607819 */ /* 0x000fe20000011429 */
[----:B-1----:R1:W5:Y:S01]  /*3650*/  LDL R211, [R1+0x28] ;  /* 0x0000280001d37983 */ /* 0x0023620000100800 */
[----:B------:R-:W-:Y:S01]  /*3660*/  ISETP.GE.AND P2, PT, R210, 0x1, PT ;  /* 0x00000001d200780c */ /* 0x000fe20003f46270 */
[----:B------:R-:W-:Y:S04]  /*3670*/  DEPBAR.LE SB0, 0x0 ;  /* 0x000080000000791a */ /* 0x000fe80000000000 */
[----:B------:R-:W-:Y:S01]  /*3680*/  WARPSYNC 0xffffffff ;  /* 0xffffffff00007948 */ /* 0x000fe20003800000 */
[----:B------:R-:W-:Y:S01]  /*3690*/  BAR.SYNC.DEFER_BLOCKING 0x0 ;  /* 0x0000000000007b1d */ /* 0x000fe20000010000 */
[-C--:B------:R-:W-:Y:S02]  /*36a0*/  IMAD R2, R173, R41.reuse, RZ ;  /* 0x00000029ad027224 */ /* 0x080fe400078e02ff */
[----:B------:R-:W-:Y:S04]  /*36b0*/  IMAD.WIDE.U32 R78, R152, R41, RZ ;  /* 0x00000029984e7225 */ /* 0x000fe800078e00ff */
[----:B------:R-:W-:Y:S01]  /*36c0*/  IMAD R2, R96, R152, R2 ;  /* 0x0000009860027224 */ /* 0x000fe200078e0202 */
[-C--:B------:R-:W-:Y:S03]  /*36d0*/  IADD3 R3, P1, P0, R119, R78.reuse, R206 ;  /* 0x0000004e77037210 */ /* 0x080fe6000783e0ce */
[----:B------:R-:W-:Y:S05]  /*36e0*/  IMAD.IADD R85, R79, 0x1, R2 ;  /* 0x000000014f557824 */ /* 0x000fea00078e0202 */
[-C--:B------:R-:W-:Y:S02]  /*36f0*/  IADD3.X R7, R115, R85.reuse, R179, P1, P0 ;  /* 0x0000005573077210 */ /* 0x080fe40000fe04b3 */
[-C--:B------:R-:W-:Y:S04]  /*3700*/  IADD3 R4, P1, P0, R119, R78.reuse, R207 ;  /* 0x0000004e77047210 */ /* 0x080fe8000783e0cf */
[-C--:B------:R-:W-:Y:S02]  /*3710*/  IADD3.X R8, R115, R85.reuse, R177, P1, P0 ;  /* 0x0000005573087210 */ /* 0x080fe40000fe04b1 */
[-C--:B------:R-:W-:Y:S01]  /*3720*/  IADD3 R5, P1, P0, R119, R78.reuse, R160 ;  /* 0x0000004e77057210 */ /* 0x080fe2000783e0a0 */
[----:B------:R-:W2:Y:S01]  /*3730*/  S2R R10, SR_TID.X ;  /* 0x00000000000a7919 */ /* 0x000ea20000002100 */
[----:B------:R-:W-:Y:S02]  /*3740*/  BSSY B2, `(.L_x_1143) ;  /* 0x00004f5000027945 */ /* 0x000fe40003800000 */
[----:B------:R-:W-:Y:S02]  /*3750*/  IADD3.X R9, R115, R85, R172, P1, P0 ;  /* 0x0000005573097210 */ /* 0x000fe40000fe04ac */
[----:B------:R-:W-:Y:S05]  /*3760*/  IADD3 R2, P0, R119, R78, RZ ;  /* 0x0000004e77027210 */ /* 0x000fea0007f1e0ff */
[----:B------:R-:W-:Y:S01]  /*3770*/  IMAD.X R6, R85, 0x1, R115, P0 ;  /* 0x0000000155067824 */ /* 0x000fe200000e0673 */
[C---:B------:R-:W-:Y:S04]  /*3780*/  LEA R66, P0, R2.reuse, c[0x0][0x1c8], 0x1 ;  /* 0x0000720002427a11 */ /* 0x040fe800078008ff */
[----:B------:R-:W-:Y:S02]  /*3790*/  LEA.HI.X R67, R2, c[0x0][0x1cc], R6, 0x1, P0 ;  /* 0x0000730002437a11 */ /* 0x000fe400000f0c06 */
[C---:B------:R-:W-:Y:S04]  /*37a0*/  LEA R76, P0, R3.reuse, c[0x0][0x1c8], 0x1 ;  /* 0x00007200034c7a11 */ /* 0x040fe800078008ff */
[----:B------:R-:W-:Y:S02]  /*37b0*/  LEA.HI.X R77, R3, c[0x0][0x1cc], R7, 0x1, P0 ;  /* 0x00007300034d7a11 */ /* 0x000fe400000f0c07 */
[----:B------:R-:W-:Y:S02]  /*37c0*/  LEA R80, P0, R4, c[0x0][0x1c8], 0x1 ;  /* 0x0000720004507a11 */ /* 0x000fe400078008ff */
[--C-:B--2---:R-:W-:Y:S02]  /*37d0*/  SHF.R.S32.HI R212, RZ, 0x1f, R10.reuse ;  /* 0x0000001fffd47819 */ /* 0x104fe4000001140a */
[--C-:B------:R-:W-:Y:S02]  /*37e0*/  SHF.R.S32.HI R217, RZ, 0x1f, R10.reuse ;  /* 0x0000001fffd97819 */ /* 0x100fe4000001140a */
[--C-:B------:R-:W-:Y:S02]  /*37f0*/  SHF.R.S32.HI R219, RZ, 0x1f, R10.reuse ;  /* 0x0000001fffdb7819 */ /* 0x100fe4000001140a */
[-C--:B------:R-:W-:Y:S02]  /*3800*/  LEA.HI R212, R212, R10.reuse, RZ, 0x3 ;  /* 0x0000000ad4d47211 */ /* 0x080fe400078f18ff */
[-C--:B------:R-:W-:Y:S02]  /*3810*/  LEA.HI R217, R217, R10.reuse, RZ, 0x3 ;  /* 0x0000000ad9d97211 */ /* 0x080fe400078f18ff */
[-C--:B------:R-:W-:Y:S02]  /*3820*/  LEA.HI R219, R219, R10.reuse, RZ, 0x3 ;  /* 0x0000000adbdb7211 */ /* 0x080fe400078f18ff */
[----:B------:R-:W-:Y:S02]  /*3830*/  SHF.R.S32.HI R220, RZ, 0x1f, R10 ;  /* 0x0000001fffdc7819 */ /* 0x000fe4000001140a */
[----:B------:R-:W-:Y:S02]  /*3840*/  LEA.HI.X R81, R4, c[0x0][0x1cc], R8, 0x1, P0 ;  /* 0x0000730004517a11 */ /* 0x000fe400000f0c08 */
[----:B------:R-:W-:Y:S02]  /*3850*/  LEA R82, P0, R5, c[0x0][0x1c8], 0x1 ;  /* 0x0000720005527a11 */ /* 0x000fe400078008ff */
[----:B------:R-:W-:Y:S02]  /*3860*/  SHF.R.S32.HI R212, RZ, 0x3, R212 ;  /* 0x00000003ffd47819 */ /* 0x000fe400000114d4 */
[----:B------:R-:W-:Y:S02]  /*3870*/  SHF.R.S32.HI R217, RZ, 0x3, R217 ;  /* 0x00000003ffd97819 */ /* 0x000fe400000114d9 */
[----:B------:R-:W-:Y:S02]  /*3880*/  SHF.R.S32.HI R219, RZ, 0x3, R219 ;  /* 0x00000003ffdb7819 */ /* 0x000fe400000114db */
[----:B------:R-:W-:Y:S02]  /*3890*/  LEA.HI R220, R220, R10, RZ, 0x3 ;  /* 0x0000000adcdc7211 */ /* 0x000fe400078f18ff */
[----:B------:R-:W-:Y:S02]  /*38a0*/  IADD3 R212, R212, 0x60, RZ ;  /* 0x00000060d4d47810 */ /* 0x000fe40007ffe0ff */
[----:B------:R-:W-:Y:S02]  /*38b0*/  IADD3 R217, R217, 0x40, RZ ;  /* 0x00000040d9d97810 */ /* 0x000fe40007ffe0ff */
[----:B------:R-:W-:Y:S02]  /*38c0*/  IADD3 R219, R219, 0x20, RZ ;  /* 0x00000020dbdb7810 */ /* 0x000fe40007ffe0ff */
[----:B------:R-:W-:Y:S02]  /*38d0*/  SHF.R.S32.HI R220, RZ, 0x3, R220 ;  /* 0x00000003ffdc7819 */ /* 0x000fe400000114dc */
[----:B------:R-:W-:Y:S01]  /*38e0*/  LEA.HI.X R83, R5, c[0x0][0x1cc], R9, 0x1, P0 ;  /* 0x0000730005537a11 */ /* 0x000fe200000f0c09 */
[----:B------:R-:W-:-:S05]  /*38f0*/  @!P2 BRA `(.L_x_1144) ;  /* 0x00004ad00000a947 */ /* 0x000fca0003800000 */
[-C--:B-1----:R-:W-:Y:S01]  /*3900*/  IMAD R4, R174, R41.reuse, RZ ;  /* 0x00000029ae047224 */ /* 0x082fe200078e02ff */
[----:B-----5:R-:W-:Y:S01]  /*3910*/  LOP3.LUT P2, RZ, R211, 0x4, RZ, 0xc0, !PT ;  /* 0x00000004d3ff7812 */ /* 0x020fe2000784c0ff */
        /* <DEDUP_REMOVED lines=38> */
.L_x_1147:
[----:B------:R-:W-:Y:S05]  /*3b80*/  BSYNC B0 ;  /* 0x0000000000007941 */ /* 0x000fea0003800000 */
.L_x_1146:
        /* <DEDUP_REMOVED lines=9> */
[----:B------:R-:W-:Y:S01]  /*3c20*/  IMAD.MOV.U32 R6, RZ, RZ, R13 ;  /* 0x000000ffff067224 */ /* 0x000fe200078e000d */
[----:B------:R-:W-:Y:S01]  /*3c30*/  PRMT R40, R5, 0x7610, R40 ;  /* 0x0000761005287816 */ /* 0x000fe20000000028 */
[----:B------:R-:W-:Y:S01]  /*3c40*/  IMAD.MOV.U32 R5, RZ, RZ, R2 ;  /* 0x000000ffff057224 */ /* 0x000fe200078e0002 */
[----:B------:R-:W-:Y:S01]  /*3c50*/  PRMT R43, R4, 0x7610, R43 ;  /* 0x00007610042b7816 */ /* 0x000fe2000000002b */
[----:B------:R-:W-:Y:S01]  /*3c60*/  CS2R R14, SRZ ;  /* 0x00000000000e7805 */ /* 0x000fe2000001ff00 */
[----:B------:R-:W-:Y:S02]  /*3c70*/  MOV R7, R12 ;  /* 0x0000000c00077202 */ /* 0x000fe40000000f00 */
        /* <DEDUP_REMOVED lines=24> */
.L_x_1149:
[----:B------:R-:W-:Y:S05]  /*3e00*/  BSYNC B0 ;  /* 0x0000000000007941 */ /* 0x000fea0003800000 */
.L_x_1148:
        /* <DEDUP_REMOVED lines=40> */
.L_x_1151:
[----:B------:R-:W-:Y:S05]  /*4090*/  BSYNC B0 ;  /* 0x0000000000007941 */ /* 0x000fea0003800000 */
.L_x_1150:
        /* <DEDUP_REMOVED lines=38> */
.L_x_1153:
[----:B------:R-:W-:Y:S05]  /*4300*/  BSYNC B0 ;  /* 0x0000000000007941 */ /* 0x000fea0003800000 */
.L_x_1152:
        /* <DEDUP_REMOVED lines=68> */
.L_x_1157:
[----:B------:R-:W-:Y:S05]  /*4750*/  BSYNC B0 ;  /* 0x0000000000007941 */ /* 0x000fea0003800000 */
.L_x_1156:
        /* <DEDUP_REMOVED lines=55> */
.L_x_1155:
[----:B------:R-:W-:Y:S05]  /*4ad0*/  BSYNC B1 ;  /* 0x0000000000017941 */ /* 0x000fea0003800000 */
.L_x_1154:
        /* <DEDUP_REMOVED lines=56> */
.L_x_1161:
[----:B------:R-:W-:Y:S05]  /*4e60*/  BSYNC B0 ;  /* 0x0000000000007941 */ /* 0x000fea0003800000 */
.L_x_1160:
        /* <DEDUP_REMOVED lines=55> */
.L_x_1159:
[----:B------:R-:W-:Y:S05]  /*51e0*/  BSYNC B1 ;  /* 0x0000000000017941 */ /* 0x000fea0003800000 */
.L_x_1158:
        /* <DEDUP_REMOVED lines=56> */
.L_x_1165:
[----:B------:R-:W-:Y:S05]  /*5570*/  BSYNC B0 ;  /* 0x0000000000007941 */ /* 0x000fea0003800000 */
.L_x_1164:
        /* <DEDUP_REMOVED lines=55> */
.L_x_1163:
[----:B------:R-:W-:Y:S05]  /*58f0*/  BSYNC B1 ;  /* 0x0000000000017941 */ /* 0x000fea0003800000 */
.L_x_1162:
        /* <DEDUP_REMOVED lines=55> */
.L_x_1168:
[----:B------:R-:W-:Y:S05]  /*5c70*/  BSYNC B0 ;  /* 0x0000000000007941 */ /* 0x000fea0003800000 */
.L_x_1167:
        /* <DEDUP_REMOVED lines=56> */
.L_x_1145:
        /* <DEDUP_REMOVED lines=24> */
[C---:B------:R-:W-:Y:S02]  /*6180*/  @!P2 IADD3.X R9, R117.reuse, R162, R42, P1, P0 ;  /* 0x000000a27509a210 */ /* 0x040fe40000fe042a */
        /* <DEDUP_REMOVED lines=24> */
[----:B------:R-:W-:Y:S02]  /*6310*/  @!P1 LEA.HI.X R11, R11, c[0x0][0x28c], R14, 0x1, P0 ;  /* 0x0000a3000b0b9a11 */ /* 0x000fe400000f0c0e */
[----:B------:R-:W-:Y:S04]  /*6320*/  ISETP.GE.AND P0, PT, R220, R84, PT ;  /* 0x00000054dc00720c */ /* 0x000fe80003f06270 */
[----:B------:R-:W-:Y:S01]  /*6330*/  ISETP.GE.OR P0, PT, R36, c[0x0][0x27c], P0 ;  /* 0x00009f0024007a0c */ /* 0x000fe20000706670 */
[----:B------:R-:W4:Y:S08]  /*6340*/  @!P1 LDG.E.128 R68, [R12.64] ;  /* 0x000000060c449981 */ /* 0x000f30000c1e1d00 */
[----:B------:R-:W4:Y:S04]  /*6350*/  @!P1 LDG.E.128 R32, [R10.64] ;  /* 0x000000060a209981 */ /* 0x000f28000c1e1d00 */
[----:B---3--:R-:W-:Y:S05]  /*6360*/  @!P0 IADD3 R2, P1, R104, R72, RZ ;  /* 0x0000004868028210 */ /* 0x008fea0007f3e0ff */
[----:B------:R-:W-:Y:S01]  /*6370*/  @!P0 IMAD.X R3, R42, 0x1, R117, P1 ;  /* 0x000000012a038824 */ /* 0x000fe200008e0675 */
[C---:B-1----:R-:W-:Y:S01]  /*6380*/  @!P0 LEA R8, P1, R2.reuse, c[0x0][0x270], 0x1 ;  /* 0x00009c0002088a11 */ /* 0x042fe200078208ff */
[----:B------:R-:W-:Y:S03]  /*6390*/  CS2R R6, SRZ ;  /* 0x0000000000067805 */ /* 0x000fe6000001ff00 */
        /* <DEDUP_REMOVED lines=8> */
[----:B------:R-:W-:Y:S07]  /*6420*/  ISETP.GE.AND P1, PT, R36, c[0x0][0x27c], PT ;  /* 0x00009f0024007a0c */ /* 0x000fee0003f26270 */
[----:B------:R1:W5:Y:S01]  /*6430*/  @!P0 LDG.E.128 R4, [R2.64] ;  /* 0x0000000602048981 */ /* 0x000362000c1e1d00 */
[----:B------:R-:W-:Y:S01]  /*6440*/  ISETP.GE.OR P0, PT, R220, R84, P6 ;  /* 0x00000054dc00720c */ /* 0x000fe20003706670 */
[----:B--2---:R-:W-:Y:S02]  /*6450*/  IMAD.MOV.U32 R9, RZ, RZ, R62 ;  /* 0x000000ffff097224 */ /* 0x004fe400078e003e */
[----:B------:R-:W-:Y:S02]  /*6460*/  IMAD.MOV.U32 R8, RZ, RZ, R63 ;  /* 0x000000ffff087224 */ /* 0x000fe400078e003f */
[----:B-1----:R-:W-:Y:S02]  /*6470*/  IMAD.MOV.U32 R3, RZ, RZ, R60 ;  /* 0x000000ffff037224 */ /* 0x002fe400078e003c */
        /* <DEDUP_REMOVED lines=152> */
.L_x_1170:
[----:B------:R-:W-:Y:S05]  /*6e00*/  BSYNC B0 ;  /* 0x0000000000007941 */ /* 0x000fea0003800000 */
.L_x_1169:
[----:B------:R-:W-:Y:S01]  /*6e10*/  ISETP.GE.OR P0, PT, R219, R84, P6 ;  /* 0x00000054db00720c */ /* 0x000fe20003706670 */
[----:B------:R-:W-:Y:S01]  /*6e20*/  @!UPT UIADD3 URZ, URZ, URZ, URZ ;  /* 0x0000003f3f3ff290 */ /* 0x000fe2000fffe03f */
[----:B------:R-:W-:Y:S11]  /*6e30*/  BSSY B0, `(.L_x_1171) ;  /* 0x0000071000007945 */ /* 0x000ff60003800000 */
[----:B------:R-:W-:-:S05]  /*6e40*/  @P0 BRA `(.L_x_1172) ;  /* 0x000006f000000947 */ /* 0x000fca0003800000 */
[----:B------:R-:W-:Y:S01]  /*6e50*/  IADD3 R2, P0, R202, R78, RZ ;  /* 0x0000004eca027210 */ /* 0x000fe20007f1e0ff */
[----:B------:R-:W-:Y:S01]  /*6e60*/  LDS.128 R48, [R131+0x8100] ;  /* 0x0081000083307984 */ /* 0x000fe20000000c00 */
[----:B------:R-:W-:Y:S01]  /*6e70*/  @!P1 SHF.R.U32.HI R10, RZ, 0x10, R23 ;  /* 0x00000010ff0a9819 */ /* 0x000fe20000011617 */
        /* <DEDUP_REMOVED lines=108> */
.L_x_1172:
[----:B------:R-:W-:Y:S05]  /*7540*/  BSYNC B0 ;  /* 0x0000000000007941 */ /* 0x000fea0003800000 */
.L_x_1171:
        /* <DEDUP_REMOVED lines=115> */
.L_x_1174:
[----:B------:R-:W-:Y:S05]  /*7c80*/  BSYNC B0 ;  /* 0x0000000000007941 */ /* 0x000fea0003800000 */
.L_x_1173:
[----:B-1----:R-:W-:Y:S05]  /*7c90*/  IADD3 R53, P0, R192, R78, RZ ;  /* 0x0000004ec0357210 */ /* 0x002fea0007f1e0ff */
[----:B------:R-:W-:Y:S01]  /*7ca0*/  IMAD.X R54, R85, 0x1, R136, P0 ;  /* 0x0000000155367824 */ /* 0x000fe200000e0688 */
[----:B------:R-:W-:Y:S11]  /*7cb0*/  ISETP.GE.OR P0, PT, R212, R84, P6 ;  /* 0x00000054d400720c */ /* 0x000ff60003706670 */
[----:B------:R-:W-:Y:S02]  /*7cc0*/  @!UPT UIADD3 URZ, URZ, URZ, URZ ;  /* 0x0000003f3f3ff290 */ /* 0x000fe4000fffe03f */
[----:B------:R-:W-:-:S05]  /*7cd0*/  @P0 BRA `(.L_x_1166) ;  /* 0x000009b000000947 */ /* 0x000fca0003800000 */
[----:B------:R-:W-:Y:S01]  /*7ce0*/  IADD3 R2, P2, P0, R92, R53, R111 ;  /* 0x000000355c027210 */ /* 0x000fe2000785e06f */
[----:B-----5:R-:W-:Y:S01]  /*7cf0*/  LDS.128 R44, [R128+0x8100] ;  /* 0x00810000802c7984 */ /* 0x020fe20000000c00 */
[----:B------:R-:W-:Y:S01]  /*7d00*/  @!P1 SHF.R.U32.HI R6, RZ, 0x10, R33 ;  /* 0x00000010ff069819 */ /* 0x000fe20000011621 */
[--C-:B------:R-:W-:Y:S01]  /*7d10*/  @!P1 HADD2.F32 R23, -RZ, R76.reuse.H0_H0 ;  /* 0x2000004cff179230 */ /* 0x100fe20000004100 */
[----:B------:R-:W-:Y:S01]  /*7d20*/  IADD3.X R3, R95, R54, R114, P2, P0 ;  /* 0x000000365f037210 */ /* 0x000fe200017e0472 */
[----:B------:R-:W-:Y:S01]  /*7d30*/  @!P1 HADD2.F32 R15, -RZ, R76.H1_H1 ;  /* 0x3000004cff0f9230 */ /* 0x000fe20000004100 */
[C---:B------:R-:W-:Y:S01]  /*7d40*/  LEA R48, P0, R2.reuse, c[0x0][0x1c8], 0x1 ;  /* 0x0000720002307a11 */ /* 0x040fe200078008ff */
[----:B------:R-:W-:Y:S01]  /*7d50*/  @!P1 HADD2.F32 R27, -RZ, R77.H0_H0 ;  /* 0x2000004dff1b9230 */ /* 0x000fe20000004100 */
[----:B------:R-:W-:Y:S01]  /*7d60*/  @!P1 SHF.R.U32.HI R10, RZ, 0x10, R69 ;  /* 0x00000010ff0a9819 */ /* 0x000fe20000011645 */
[----:B------:R-:W1:Y:S01]  /*7d70*/  LDS.128 R16, [R132+0x8100] ;  /* 0x0081000084107984 */ /* 0x000e620000000c00 */
[----:B------:R-:W-:Y:S01]  /*7d80*/  LEA.HI.X R49, R2, c[0x0][0x1cc], R3, 0x1, P0 ;  /* 0x0000730002317a11 */ /* 0x000fe200000f0c03 */
[----:B------:R-:W-:Y:S01]  /*7d90*/  @!P1 HADD2.F32 R2, -RZ, R39.H0_H0 ;  /* 0x20000027ff029230 */ /* 0x000fe20000004100 */
[----:B------:R-:W-:Y:S01]  /*7da0*/  @!P1 SHF.R.U64 R12, R34, 0x10, R35 ;  /* 0x00000010220c9819 */ /* 0x000fe20000001223 */
[----:B------:R-:W-:Y:S01]  /*7db0*/  @!P1 HADD2.F32 R25, -RZ, R10.H0_H0 ;  /* 0x2000000aff199230 */ /* 0x000fe20000004100 */
[----:B------:R-:W-:Y:S01]  /*7dc0*/  @!P1 SHF.R.U64 R9, R32, 0x10, R33 ;  /* 0x0000001020099819 */ /* 0x000fe20000001221 */
[----:B------:R-:W-:Y:S01]  /*7dd0*/  @!P1 HADD2.F32 R33, -RZ, R77.H1_H1 ;  /* 0x3000004dff219230 */ /* 0x000fe20000004100 */
[----:B------:R-:W-:Y:S02]  /*7de0*/  @!P1 SHF.R.U64 R21, R68, 0x10, R69 ;  /* 0x0000001044159819 */ /* 0x000fe40000001245 */
[----:B------:R-:W-:Y:S02]  /*7df0*/  @!P1 SHF.R.U32.HI R11, RZ, 0x10, R35 ;  /* 0x00000010ff0b9819 */ /* 0x000fe40000011623 */
[--C-:B------:R-:W-:Y:S01]  /*7e00*/  @!P1 SHF.R.U32.HI R31, RZ, 0x10, R71.reuse ;  /* 0x00000010ff1f9819 */ /* 0x100fe20000011647 */
[----:B------:R-:W-:Y:S01]  /*7e10*/  @!P1 HADD2.F32 R21, -RZ, R21.H0_H0 ;  /* 0x20000015ff159230 */ /* 0x000fe20000004100 */
[----:B------:R-:W-:Y:S02]  /*7e20*/  @!P1 SHF.R.U64 R32, R70, 0x10, R71 ;  /* 0x0000001046209819 */ /* 0x000fe40000001247 */
        /* <DEDUP_REMOVED lines=8> */
[--C-:B------:R-:W-:Y:S02]  /*7eb0*/  @!P1 HADD2.F32 R22, -RZ, R7.reuse.H0_H0 ;  /* 0x20000007ff169230 */ /* 0x100fe40000004100 */
[----:B------:R-:W-:Y:S01]  /*7ec0*/  @!P1 HADD2.F32 R24, -RZ, R7.H1_H1 ;  /* 0x30000007ff189230 */ /* 0x000fe20000004100 */
[CC--:B------:R-:W-:Y:S01]  /*7ed0*/  @!P1 FMUL.FTZ R4, R3.reuse, R2.reuse ;  /* 0x0000000203049220 */ /* 0x0c0fe20000410000 */
[----:B------:R-:W-:Y:S01]  /*7ee0*/  @!P1 HADD2.F32 R14, -RZ, R13.H0_H0 ;  /* 0x2000000dff0e9230 */ /* 0x000fe20000004100 */
[----:B------:R-:W-:Y:S01]  /*7ef0*/  @!P1 FMUL.FTZ R8, R22, R2 ;  /* 0x0000000216089220 */ /* 0x000fe20000410000 */
[----:B------:R-:W-:Y:S02]  /*7f00*/  @!P1 HADD2.F32 R2, -RZ, R6.H0_H0 ;  /* 0x20000006ff029230 */ /* 0x000fe40000004100 */
[----:B------:R-:W-:Y:S01]  /*7f10*/  @!P1 HADD2.F32 R6, -RZ, R5.H1_H1 ;  /* 0x30000005ff069230 */ /* 0x000fe20000004100 */
[----:B------:R-:W-:Y:S01]  /*7f20*/  @!P1 FFMA.FTZ R55, R3, R23, -R8 ;  /* 0x0000001703379223 */ /* 0x000fe20000010808 */
[----:B------:R-:W-:Y:S01]  /*7f30*/  @!P1 MOV R8, R16 ;  /* 0x0000001000089202 */ /* 0x000fe20000000f00 */
[-C--:B------:R-:W-:Y:S01]  /*7f40*/  @!P1 FMUL.FTZ R10, R24, R2.reuse ;  /* 0x00000002180a9220 */ /* 0x080fe20000410000 */
[----:B------:R-:W-:Y:S01]  /*7f50*/  @!P1 HADD2.F32 R3, -RZ, R39.H1_H1 ;  /* 0x30000027ff039230 */ /* 0x000fe20000004100 */
[C---:B------:R-:W-:Y:S01]  /*7f60*/  @!P1 FMUL.FTZ R5, R6.reuse, R2 ;  /* 0x0000000206059220 */ /* 0x040fe20000410000 */
[----:B------:R-:W-:Y:S01]  /*7f70*/  @!P1 HADD2.F32 R26, -RZ, R30.H0_H0 ;  /* 0x2000001eff1a9230 */ /* 0x000fe20000004100 */
[----:B------:R-:W-:Y:S01]  /*7f80*/  @!P1 FFMA.FTZ R39, R6, R25, -R10 ;  /* 0x0000001906279223 */ /* 0x000fe2000001080a */
[----:B------:R-:W-:Y:S01]  /*7f90*/  @!P1 HADD2.F32 R7, -RZ, R8.H0_H0 ;  /* 0x20000008ff079230 */ /* 0x000fe20000004100 */
[----:B------:R-:W-:Y:S01]  /*7fa0*/  @!P1 FMUL.FTZ R20, R14, R3 ;  /* 0x000000030e149220 */ /* 0x000fe20000410000 */
[----:B------:R-:W-:Y:S01]  /*7fb0*/  @!P1 MOV R10, R18 ;  /* 0x00000012000a9202 */ /* 0x000fe20000000f00 */
[----:B------:R-:W-:Y:S01]  /*7fc0*/  @!P1 HADD2.F32 R6, -RZ, R40.H0_H0 ;  /* 0x20000028ff069230 */ /* 0x000fe20000004100 */
[----:B------:R-:W-:Y:S01]  /*7fd0*/  @!P1 F2FP.PACK_AB R39, R39, R55 ;  /* 0x000000372727923e */ /* 0x000fe200000000ff */
[C---:B------:R-:W-:Y:S01]  /*7fe0*/  @!P1 FMUL.FTZ R2, R7.reuse, R3 ;  /* 0x0000000307029220 */ /* 0x040fe20000410000 */
[----:B------:R-:W-:Y:S01]  /*7ff0*/  @!P1 HADD2.F32 R3, -RZ, R9.H0_H0 ;  /* 0x20000009ff039230 */ /* 0x000fe20000004100 */
[-C--:B------:R-:W-:Y:S01]  /*8000*/  @!P1 FFMA.FTZ R52, R7, R15.reuse, -R20 ;  /* 0x0000000f07349223 */ /* 0x080fe20000010814 */
[----:B------:R-:W-:Y:S01]  /*8010*/  @!P1 HADD2.F32 R20, -RZ, R13.H1_H1 ;  /* 0x3000000dff149230 */ /* 0x000fe20000004100 */
[-C--:B------:R-:W-:Y:S01]  /*8020*/  @!P1 FMUL.FTZ R9, R26, R6.reuse ;  /* 0x000000061a099220 */ /* 0x080fe20000410000 */
[----:B------:R-:W-:Y:S01]  /*8030*/  @!P1 HADD2.F32 R7, -RZ, R8.H1_H1 ;  /* 0x30000008ff079230 */ /* 0x000fe20000004100 */
[----:B------:R-:W-:Y:S01]  /*8040*/  @!P1 FFMA.FTZ R2, R14, R15, R2 ;  /* 0x0000000f0e029223 */ /* 0x000fe20000010002 */
[----:B------:R-:W-:Y:S01]  /*8050*/  @!P1 MOV R17, R39 ;  /* 0x0000002700119202 */ /* 0x000fe20000000f00 */
[-C--:B------:R-:W-:Y:S01]  /*8060*/  @!P1 FMUL.FTZ R13, R20, R3.reuse ;  /* 0x00000003140d9220 */ /* 0x080fe20000410000 */
[----:B------:R-:W-:Y:S01]  /*8070*/  @!P1 HADD2.F32 R8, -RZ, R10.H0_H0 ;  /* 0x2000000aff089230 */ /* 0x000fe20000004100 */
[C---:B------:R-:W-:Y:S01]  /*8080*/  @!P1 FMUL.FTZ R3, R7.reuse, R3 ;  /* 0x0000000307039220 */ /* 0x040fe20000410000 */
[----:B------:R-:W-:Y:S01]  /*8090*/  @!P1 HADD2.F32 R30, -RZ, R30.H1_H1 ;  /* 0x3000001eff1e9230 */ /* 0x000fe20000004100 */
[----:B------:R-:W-:Y:S01]  /*80a0*/  @!P1 FFMA.FTZ R51, R7, R21, -R13 ;  /* 0x0000001507339223 */ /* 0x000fe2000001080d */
[----:B------:R-:W-:Y:S01]  /*80b0*/  @!P1 HADD2.F32 R13, -RZ, R11.H0_H0 ;  /* 0x2000000bff0d9230 */ /* 0x000fe20000004100 */
[C---:B------:R-:W-:Y:S01]  /*80c0*/  @!P1 FMUL.FTZ R6, R8.reuse, R6 ;  /* 0x0000000608069220 */ /* 0x040fe20000410000 */
[----:B------:R-:W-:Y:S01]  /*80d0*/  @!P1 MOV R11, R47 ;  /* 0x0000002f000b9202 */ /* 0x000fe20000000f00 */
[----:B------:R-:W-:Y:S01]  /*80e0*/  @!P1 FFMA.FTZ R50, R8, R27, -R9 ;  /* 0x0000001b08329223 */ /* 0x000fe20000010809 */
[----:B------:R-:W-:Y:S01]  /*80f0*/  @!P1 HADD2.F32 R9, -RZ, R40.H1_H1 ;  /* 0x30000028ff099230 */ /* 0x000fe20000004100 */
[----:B------:R-:W-:Y:S01]  /*8100*/  @!P1 IMAD.MOV.U32 R8, RZ, RZ, R19 ;  /* 0x000000ffff089224 */ /* 0x000fe200078e0013 */
[----:B------:R-:W-:Y:S01]  /*8110*/  @!P1 HADD2.F32 R7, -RZ, R12.H0_H0 ;  /* 0x2000000cff079230 */ /* 0x000fe20000004100 */
[----:B------:R-:W-:Y:S01]  /*8120*/  @!P1 FFMA.FTZ R3, R20, R21, R3 ;  /* 0x0000001514039223 */ /* 0x000fe20000010003 */
[--C-:B------:R-:W-:Y:S01]  /*8130*/  @!P1 HADD2.F32 R32, -RZ, R11.reuse.H0_H0 ;  /* 0x2000000bff209230 */ /* 0x100fe20000004100 */
[----:B------:R-:W-:Y:S01]  /*8140*/  @!P1 FFMA.FTZ R4, R22, R23, R4 ;  /* 0x0000001716049223 */ /* 0x000fe20000010004 */
[----:B------:R-:W-:Y:S01]  /*8150*/  @!P1 HADD2.F32 R34, -RZ, R11.H1_H1 ;  /* 0x3000000bff229230 */ /* 0x000fe20000004100 */
[----:B------:R-:W-:Y:S01]  /*8160*/  @!P1 FMUL.FTZ R40, R30, R7 ;  /* 0x000000071e289220 */ /* 0x000fe20000410000 */
[----:B------:R-:W-:Y:S01]  /*8170*/  @!P1 HADD2.F32 R12, -RZ, R10.H1_H1 ;  /* 0x3000000aff0c9230 */ /* 0x000fe20000004100 */
[----:B------:R-:W-:Y:S01]  /*8180*/  @!P1 FMUL.FTZ R38, R32, R9 ;  /* 0x0000000920269220 */ /* 0x000fe20000410000 */
[--C-:B------:R-:W-:Y:S01]  /*8190*/  @!P1 HADD2.F32 R11, -RZ, R8.reuse.H0_H0 ;  /* 0x20000008ff0b9230 */ /* 0x100fe20000004100 */
[----:B------:R-:W-:Y:S01]  /*81a0*/  @!P1 FFMA.FTZ R5, R24, R25, R5 ;  /* 0x0000001918059223 */ /* 0x000fe20000010005 */
[----:B------:R-:W-:Y:S01]  /*81b0*/  @!P1 HADD2.F32 R10, -RZ, R8.H1_H1 ;  /* 0x30000008ff0a9230 */ /* 0x000fe20000004100 */
[----:B------:R-:W-:Y:S02]  /*81c0*/  @!P1 FMUL.FTZ R8, R34, R13 ;  /* 0x0000000d22089220 */ /* 0x000fe40000410000 */
[----:B------:R-:W-:Y:S01]  /*81d0*/  @!P1 FFMA.FTZ R43, R11, R33, -R38 ;  /* 0x000000210b2b9223 */ /* 0x000fe20000010826 */
[----:B------:R-:W-:Y:S01]  /*81e0*/  @!P1 F2FP.PACK_AB R38, R51, R52 ;  /* 0x000000343326923e */ /* 0x000fe200000000ff */
[----:B------:R-:W-:Y:S01]  /*81f0*/  @!P1 FFMA.FTZ R42, R10, R35, -R8 ;  /* 0x000000230a2a9223 */ /* 0x000fe20000010808 */
[----:B------:R-:W-:Y:S01]  /*8200*/  @!P1 F2FP.PACK_AB R4, R5, R4 ;  /* 0x000000040504923e */ /* 0x000fe200000000ff */
[C---:B------:R-:W-:Y:S01]  /*8210*/  @!P1 FFMA.FTZ R40, R12.reuse, R31, -R40 ;  /* 0x0000001f0c289223 */ /* 0x040fe20000010828 */
[----:B------:R-:W-:Y:S01]  /*8220*/  @!P1 MOV R16, R38 ;  /* 0x0000002600109202 */ /* 0x000fe20000000f00 */
[----:B------:R-:W-:Y:S01]  /*8230*/  @!P1 FMUL.FTZ R7, R12, R7 ;  /* 0x000000070c079220 */ /* 0x000fe20000410000 */
[----:B------:R-:W-:Y:S01]  /*8240*/  @!P1 F2FP.PACK_AB R12, R42, R43 ;  /* 0x0000002b2a0c923e */ /* 0x000fe200000000ff */
[----:B------:R-:W-:Y:S01]  /*8250*/  @!P1 FMUL.FTZ R8, R11, R9 ;  /* 0x000000090b089220 */ /* 0x000fe20000410000 */
[----:B------:R-:W-:Y:S01]  /*8260*/  @!P1 F2FP.PACK_AB R11, R40, R50 ;  /* 0x00000032280b923e */ /* 0x000fe200000000ff */
[----:B------:R-:W-:Y:S01]  /*8270*/  @!P1 FFMA.FTZ R6, R26, R27, R6 ;  /* 0x0000001b1a069223 */ /* 0x000fe20000010006 */
[----:B------:R-:W-:Y:S01]  /*8280*/  @!P1 MOV R45, R4 ;  /* 0x00000004002d9202 */ /* 0x000fe20000000f00 */
[----:B------:R-:W-:Y:S01]  /*8290*/  @!P1 IMAD.MOV.U32 R19, RZ, RZ, R12 ;  /* 0x000000ffff139224 */ /* 0x000fe200078e000c */
[----:B------:R-:W-:Y:S01]  /*82a0*/  @!P1 MOV R18, R11 ;  /* 0x0000000b00129202 */ /* 0x000fe20000000f00 */
[----:B------:R-:W-:Y:S01]  /*82b0*/  @!P1 FMUL.FTZ R9, R10, R13 ;  /* 0x0000000d0a099220 */ /* 0x000fe20000410000 */
[----:B------:R-:W-:Y:S01]  /*82c0*/  @!P1 F2FP.PACK_AB R10, R3, R2 ;  /* 0x00000002030a923e */ /* 0x000fe200000000ff */
[----:B------:R-:W-:Y:S02]  /*82d0*/  @!P1 FFMA.FTZ R7, R30, R31, R7 ;  /* 0x0000001f1e079223 */ /* 0x000fe40000010007 */
[----:B------:R1:W-:Y:S01]  /*82e0*/  STG.E.128 [R48.64], R16 ;  /* 0x0000001030007986 */ /* 0x0003e2000c101d06 */
[----:B------:R-:W-:Y:S01]  /*82f0*/  @!P1 MOV R44, R10 ;  /* 0x0000000a002c9202 */ /* 0x000fe20000000f00 */
[----:B------:R-:W-:Y:S01]  /*8300*/  @!P1 FFMA.FTZ R8, R32, R33, R8 ;  /* 0x0000002120089223 */ /* 0x000fe20000010008 */
[----:B------:R-:W-:Y:S01]  /*8310*/  @!P1 F2FP.PACK_AB R3, R7, R6 ;  /* 0x000000060703923e */ /* 0x000fe200000000ff */
[----:B------:R-:W-:Y:S03]  /*8320*/  @!P1 FFMA.FTZ R9, R34, R35, R9 ;  /* 0x0000002322099223 */ /* 0x000fe60000010009 */
[----:B------:R-:W-:Y:S02]  /*8330*/  @!P1 MOV R46, R3 ;  /* 0x00000003002e9202 */ /* 0x000fe40000000f00 */
[----:B------:R-:W-:Y:S04]  /*8340*/  @!P1 F2FP.PACK_AB R2, R9, R8 ;  /* 0x000000080902923e */ /* 0x000fe800000000ff */
        /* <DEDUP_REMOVED lines=8> */
.L_x_1144:
[----:B-1----:R-:W-:Y:S01]  /*83d0*/  IMAD R2, R41, -0x70, R0 ;  /* 0xffffff9029027824 */ /* 0x002fe200078e0200 */
        /* <DEDUP_REMOVED lines=11> */
.L_x_1176:
[----:B------:R-:W-:Y:S05]  /*8490*/  BSYNC B0 ;  /* 0x0000000000007941 */ /* 0x000fea0003800000 */
.L_x_1175:
        /* <DEDUP_REMOVED lines=10> */
.L_x_1178:
[----:B------:R-:W-:Y:S05]  /*8540*/  BSYNC B0 ;  /* 0x0000000000007941 */ /* 0x000fea0003800000 */
.L_x_1177:
        /* <DEDUP_REMOVED lines=10> */
.L_x_1180:
[----:B------:R-:W-:Y:S05]  /*85f0*/  BSYNC B0 ;  /* 0x0000000000007941 */ /* 0x000fea0003800000 */
.L_x_1179:
        /* <DEDUP_REMOVED lines=9> */
.L_x_1166:
[----:B------:R-:W-:Y:S05]  /*8690*/  BSYNC B2 ;  /* 0x0000000000027941 */ /* 0x000fea0003800000 */
.L_x_1143:
        /* <DEDUP_REMOVED lines=61> */
[----:B------:R1:W-:Y:S05]  /*8a70*/  @P1 LDGSTS.E.BYPASS.LTC128B.128 [R216+0x5900], [R6.64+0x80], !P5 ;  /* 0x0590008006d81fae */ /* 0x0003ea000e901d46 */
[----:B------:R1:W-:Y:S05]  /*8a80*/  @P0 LDGSTS.E.BYPASS.LTC128B.128 [R216+0x3100], [R4.64], !P4 ;  /* 0x0310000004d80fae */ /* 0x0003ea000e101d46 */
[----:B------:R1:W-:Y:S01]  /*8a90*/  @P0 LDGSTS.E.BYPASS.LTC128B.128 [R216+0x6900], [R4.64+0x80], !P5 ;  /* 0x0690008004d80fae */ /* 0x0003e2000e901d46 */
[----:B------:R-:W-:Y:S04]  /*8aa0*/  IADD3 R12, P0, R142, R14, RZ ;  /* 0x0000000e8e0c7210 */ /* 0x000fe80007f1e0ff */
[----:B------:R-:W0:Y:S01]  /*8ab0*/  LDGDEPBAR ;  /* 0x00000000000079af */ /* 0x000e220000000000 */
[----:B------:R-:W-:Y:S02]  /*8ac0*/  IADD3.X R13, R16, R141, RZ, P0, !PT ;  /* 0x0000008d100d7210 */ /* 0x000fe400007fe4ff */
[----:B------:R-:W-:Y:S01]  /*8ad0*/  ISETP.GT.AND P0, PT, R84, R220, PT ;  /* 0x000000dc5400720c */ /* 0x000fe20003f04270 */
[----:B------:R-:W-:Y:S04]  /*8ae0*/  DEPBAR.LE SB0, 0x0 ;  /* 0x000080000000791a */ /* 0x000fe80000000000 */
[----:B------:R-:W-:Y:S08]  /*8af0*/  BAR.SYNC.DEFER_BLOCKING 0x0 ;  /* 0x0000000000007b1d */ /* 0x000ff00000010000 */
[----:B------:R-:W-:-:S05]  /*8b00*/  @!P0 BRA `(.L_x_1182) ;  /* 0x000000e000008947 */ /* 0x000fca0003800000 */
[----:B-1----:R-:W1:Y:S01]  /*8b10*/  @!P6 LDS.128 R8, [R215+0x100] ;  /* 0x00010000d708e984 */ /* 0x002e620000000c00 */
[----:B------:R-:W-:Y:S01]  /*8b20*/  MOV R4, R100 ;  /* 0x0000006400047202 */ /* 0x000fe20000000f00 */
[----:B------:R-:W-:Y:S01]  /*8b30*/  IMAD R2, R13, c[0x0][0x208], RZ ;  /* 0x000082000d027a24 */ /* 0x000fe200078e02ff */
[----:B------:R-:W-:Y:S03]  /*8b40*/  MOV R5, R97 ;  /* 0x0000006100057202 */ /* 0x000fe60000000f00 */
[C---:B------:R-:W-:Y:S02]  /*8b50*/  IMAD R2, R12.reuse, c[0x0][0x20c], R2 ;  /* 0x000083000c027a24 */ /* 0x040fe400078e0202 */
[----:B------:R-:W-:Y:S05]  /*8b60*/  IMAD.WIDE.U32 R4, R12, c[0x0][0x208], R4 ;  /* 0x000082000c047a25 */ /* 0x000fea00078e0004 */
[----:B------:R-:W-:Y:S02]  /*8b70*/  IADD3 R3, R5, R2, RZ ;  /* 0x0000000205037210 */ /* 0x000fe40007ffe0ff */
[C---:B------:R-:W-:Y:S04]  /*8b80*/  LEA R2, P0, R4.reuse, c[0x0][0x1f8], 0x1 ;  /* 0x00007e0004027a11 */ /* 0x040fe800078008ff */
[----:B------:R-:W-:Y:S02]  /*8b90*/  LEA.HI.X R3, R4, c[0x0][0x1fc], R3, 0x1, P0 ;  /* 0x00007f0004037a11 */ /* 0x000fe400000f0c03 */
[----:B------:R-:W-:Y:S11]  /*8ba0*/  ISETP.GE.AND P0, PT, R218, c[0x0][0x1d4], PT ;  /* 0x00007500da007a0c */ /* 0x000ff60003f06270 */
[----:B------:R-:W-:Y:S02]  /*8bb0*/  @!UPT UIADD3 URZ, URZ, URZ, URZ ;  /* 0x0000003f3f3ff290 */ /* 0x000fe4000fffe03f */
[----:B------:R-:W2:Y:S04]  /*8bc0*/  @!P0 LDS.128 R4, [R215+0x3900] ;  /* 0x00390000d7048984 */ /* 0x000ea80000000c00 */
[----:B-1----:R1:W-:Y:S04]  /*8bd0*/  @!P6 STG.E.128 [R2.64], R8 ;  /* 0x000000080200e986 */ /* 0x0023e8000c101d06 */
[----:B--2---:R1:W-:Y:S02]  /*8be0*/  @!P0 STG.E.128 [R2.64+0x80], R4 ;  /* 0x0000800402008986 */ /* 0x0043e4000c101d06 */
.L_x_1182:
[----:B-1----:R-:W-:Y:S05]  /*8bf0*/  BSYNC B0 ;  /* 0x0000000000007941 */ /* 0x002fea0003800000 */
.L_x_1181:
[----:B------:R-:W-:Y:S01]  /*8c00*/  ISETP.GE.AND P0, PT, R219, R84, PT ;  /* 0x00000054db00720c */ /* 0x000fe20003f06270 */
[----:B------:R-:W-:Y:S01]  /*8c10*/  @!UPT UIADD3 URZ, URZ, URZ, URZ ;  /* 0x0000003f3f3ff290 */ /* 0x000fe2000fffe03f */
[----:B------:R-:W-:Y:S11]  /*8c20*/  BSSY B0, `(.L_x_1183) ;  /* 0x0000012000007945 */ /* 0x000ff60003800000 */
[----:B------:R-:W-:-:S05]  /*8c30*/  @P0 BRA `(.L_x_1184) ;  /* 0x0000010000000947 */ /* 0x000fca0003800000 */
[----:B------:R-:W1:Y:S01]  /*8c40*/  @!P6 LDS.128 R8, [R215+0x1100] ;  /* 0x00110000d708e984 */ /* 0x000e620000000c00 */
[----:B------:R-:W-:Y:S01]  /*8c50*/  IADD3 R2, P0, R12, 0x20, RZ ;  /* 0x000000200c027810 */ /* 0x000fe20007f1e0ff */
[----:B------:R-:W-:Y:S01]  /*8c60*/  IMAD.MOV.U32 R4, RZ, RZ, R100 ;  /* 0x000000ffff047224 */ /* 0x000fe200078e0064 */
[----:B------:R-:W-:Y:S03]  /*8c70*/  MOV R5, R97 ;  /* 0x0000006100057202 */ /* 0x000fe60000000f00 */
[----:B------:R-:W-:Y:S02]  /*8c80*/  IMAD.X R3, RZ, RZ, R13, P0 ;  /* 0x000000ffff037224 */ /* 0x000fe400000e060d */
[C---:B------:R-:W-:Y:S04]  /*8c90*/  IMAD.WIDE.U32 R4, R2.reuse, c[0x0][0x208], R4 ;  /* 0x0000820002047a25 */ /* 0x040fe800078e0004 */
[----:B------:R-:W-:Y:S04]  /*8ca0*/  IMAD R3, R3, c[0x0][0x208], RZ ;  /* 0x0000820003037a24 */ /* 0x000fe800078e02ff */
[----:B------:R-:W-:Y:S01]  /*8cb0*/  IMAD R3, R2, c[0x0][0x20c], R3 ;  /* 0x0000830002037a24 */ /* 0x000fe200078e0203 */
[C---:B------:R-:W-:Y:S04]  /*8cc0*/  LEA R2, P0, R4.reuse, c[0x0][0x1f8], 0x1 ;  /* 0x00007e0004027a11 */ /* 0x040fe800078008ff */
[----:B------:R-:W-:Y:S04]  /*8cd0*/  IADD3 R3, R5, R3, RZ ;  /* 0x0000000305037210 */ /* 0x000fe80007ffe0ff */
[----:B------:R-:W-:Y:S02]  /*8ce0*/  LEA.HI.X R3, R4, c[0x0][0x1fc], R3, 0x1, P0 ;  /* 0x00007f0004037a11 */ /* 0x000fe400000f0c03 */
[----:B------:R-:W-:Y:S11]  /*8cf0*/  ISETP.GE.AND P0, PT, R218, c[0x0][0x1d4], PT ;  /* 0x00007500da007a0c */ /* 0x000ff60003f06270 */
[----:B------:R-:W-:Y:S02]  /*8d00*/  @!UPT UIADD3 URZ, URZ, URZ, URZ ;  /* 0x0000003f3f3ff290 */ /* 0x000fe4000fffe03f */
[----:B------:R-:W2:Y:S04]  /*8d10*/  @!P0 LDS.128 R4, [R215+0x4900] ;  /* 0x00490000d7048984 */ /* 0x000ea80000000c00 */
[----:B-1----:R1:W-:Y:S04]  /*8d20*/  @!P6 STG.E.128 [R2.64], R8 ;  /* 0x000000080200e986 */ /* 0x0023e8000c101d06 */
[----:B--2---:R1:W-:Y:S02]  /*8d30*/  @!P0 STG.E.128 [R2.64+0x80], R4 ;  /* 0x0000800402008986 */ /* 0x0043e4000c101d06 */
.L_x_1184:
[----:B------:R-:W-:Y:S05]  /*8d40*/  BSYNC B0 ;  /* 0x0000000000007941 */ /* 0x000fea0003800000 */
.L_x_1183:
[----:B------:R-:W-:Y:S01]  /*8d50*/  ISETP.GE.AND P0, PT, R217, R84, PT ;  /* 0x00000054d900720c */ /* 0x000fe20003f06270 */
[----:B------:R-:W-:Y:S01]  /*8d60*/  @!UPT UIADD3 URZ, URZ, URZ, URZ ;  /* 0x0000003f3f3ff290 */ /* 0x000fe2000fffe03f */
[----:B------:R-:W-:Y:S11]  /*8d70*/  BSSY B0, `(.L_x_1185) ;  /* 0x0000012000007945 */ /* 0x000ff60003800000 */
[----:B------:R-:W-:-:S05]  /*8d80*/  @P0 BRA `(.L_x_1186) ;  /* 0x0000010000000947 */ /* 0x000fca0003800000 */
[----:B-1----:R-:W1:Y:S01]  /*8d90*/  @!P6 LDS.128 R8, [R215+0x2100] ;  /* 0x00210000d708e984 */ /* 0x002e620000000c00 */
        /* <DEDUP_REMOVED lines=15> */
.L_x_1186:
[----:B------:R-:W-:Y:S05]  /*8e90*/  BSYNC B0 ;  /* 0x0000000000007941 */ /* 0x000fea0003800000 */
.L_x_1185:
        /* <DEDUP_REMOVED lines=20> */
.L_x_1188:
[----:B------:R-:W-:Y:S05]  /*8fe0*/  BSYNC B0 ;  /* 0x0000000000007941 */ /* 0x000fea0003800000 */
.L_x_1187:
[----:B------:R-:W-:Y:S01]  /*8ff0*/  ISETP.GT.AND P5, PT, R41, R140, PT ;  /* 0x0000008c2900720c */ /* 0x000fe20003fa4270 */
[----:B------:R-:W-:Y:S01]  /*9000*/  @!UPT UIADD3 URZ, URZ, URZ, URZ ;  /* 0x0000003f3f3ff290 */ /* 0x000fe2000fffe03f */
[----:B------:R-:W-:Y:S11]  /*9010*/  BSSY B0, `(.L_x_1189) ;  /* 0x000002f000007945 */ /* 0x000ff60003800000 */
[----:B------:R-:W-:-:S05]  /*9020*/  @!P5 BRA `(.L_x_1190) ;  /* 0x000002d00000d947 */ /* 0x000fca0003800000 */
[----:B-1----:R-:W-:Y:S01]  /*9030*/  IADD3 R4, R41, -0x1, RZ ;  /* 0xffffffff29047810 */ /* 0x002fe20007ffe0ff */
[----:B------:R-:W-:Y:S01]  /*9040*/  IMAD.MOV.U32 R2, RZ, RZ, R126 ;  /* 0x000000ffff027224 */ /* 0x000fe200078e007e */
[C---:B------:R-:W-:Y:S01]  /*9050*/  ISETP.GE.AND P2, PT, R237.reuse, 0x21, PT ;  /* 0x00000021ed00780c */ /* 0x040fe20003f46270 */
[----:B------:R-:W-:Y:S01]  /*9060*/  IMAD.MOV.U32 R3, RZ, RZ, R125 ;  /* 0x000000ffff037224 */ /* 0x000fe200078e007d */
[----:B------:R-:W-:Y:S01]  /*9070*/  SHF.R.S32.HI R6, RZ, 0x1f, R4 ;  /* 0x0000001fff067819 */ /* 0x000fe20000011404 */
[----:B------:R-:W-:Y:S01]  /*9080*/  IMAD R5, R186, R4, RZ ;  /* 0x00000004ba057224 */ /* 0x000fe200078e02ff */
[C---:B------:R-:W-:Y:S01]  /*9090*/  ISETP.GE.AND P1, PT, R237.reuse, 0x41, PT ;  /* 0x00000041ed00780c */ /* 0x040fe20003f26270 */
[-C--:B------:R-:W-:Y:S01]  /*90a0*/  IMAD.WIDE.U32 R2, R4, R156.reuse, R2 ;  /* 0x0000009c04027225 */ /* 0x080fe200078e0002 */
[----:B------:R-:W-:Y:S02]  /*90b0*/  ISETP.GE.AND P3, PT, R237, 0x1, PT ;  /* 0x00000001ed00780c */ /* 0x000fe40003f66270 */
[----:B------:R-:W-:Y:S01]  /*90c0*/  P2R R11, PR, RZ, 0x20 ;  /* 0x00000020ff0b7803 */ /* 0x000fe20000000000 */
[----:B------:R-:W-:Y:S01]  /*90d0*/  IMAD R4, R6, R156, R5 ;  /* 0x0000009c06047224 */ /* 0x000fe200078e0205 */
[----:B------:R-:W-:Y:S03]  /*90e0*/  LOP3.LUT P5, RZ, R211, 0x2, RZ, 0xc0, !PT ;  /* 0x00000002d3ff7812 */ /* 0x000fe600078ac0ff */
[----:B------:R-:W-:Y:S01]  /*90f0*/  IMAD.IADD R3, R3, 0x1, R4 ;  /* 0x0000000103037824 */ /* 0x000fe200078e0204 */
[-C--:B------:R-:W-:Y:S05]  /*9100*/  @P2 IADD3 R4, P0, R209, R2.reuse, RZ ;  /* 0x00000002d1042210 */ /* 0x080fea0007f1e0ff */
[C---:B------:R-:W-:Y:S01]  /*9110*/  @P2 IMAD.X R7, R3.reuse, 0x1, R187, P0 ;  /* 0x0000000103072824 */ /* 0x040fe200000e06bb */
        /* <DEDUP_REMOVED lines=30> */
.L_x_1190:
[----:B------:R-:W-:Y:S05]  /*9300*/  BSYNC B0 ;  /* 0x0000000000007941 */ /* 0x000fea0003800000 */
.L_x_1189:
[----:B------:R-:W0:Y:S01]  /*9310*/  LDGDEPBAR ;  /* 0x00000000000079af */ /* 0x000e220000000000 */
[----:B------:R-:W-:Y:S01]  /*9320*/  IADD3 R41, R41, -0x1, RZ ;  /* 0xffffffff29297810 */ /* 0x000fe20007ffe0ff */
[----:B------:R-:W-:-:S05]  /*9330*/  @P5 BRA `(.L_x_1191) ;  /* 0xffffa30000005947 */ /* 0x000fca000383ffff */
[----:B------:R-:W-:Y:S01]  /*9340*/  WARPSYNC 0xffffffff ;  /* 0xffffffff00007948 */ /* 0x000fe20003800000 */
[----:B------:R-:W-:Y:S06]  /*9350*/  BAR.SYNC.DEFER_BLOCKING 0x0 ;  /* 0x0000000000007b1d */ /* 0x000fec0000010000 */
.L_x_1142:
[----:B------:R-:W2:Y:S01]  /*9360*/  LDL R251, [R1+0x5c] ;  /* 0x00005c0001fb7983 */ /* 0x000ea20000100800 */
[----:B------:R-:W-:-:S05]  /*9370*/  IMAD.MOV.U32 R160, RZ, RZ, c[0x0][0x2c4] ;  /* 0x0000b100ffa07624 */ /* 0x000fca00078e00ff */
[----:B------:R-:W-:Y:S01]  /*9380*/  ISETP.NE.AND P4, PT, R160, 0x1, PT ;  /* 0x00000001a000780c */ /* 0x000fe20003f85270 */
[----:B------:R-:W-:Y:S01]  /*9390*/  BSSY B0, `(.L_x_1192) ;  /* 0x000002b000007945 */ /* 0x000fe20003800000 */
[----:B-1----:R-:W-:Y:S01]  /*93a0*/  IMAD.IADD R10, R170, 0x1, R171 ;  /* 0x00000001aa0a7824 */ /* 0x002fe200078e02ab */
[----:B--2---:R-:W-:-:S10]  /*93b0*/  IADD3 R0, R251, 0x7f, RZ ;  /* 0x0000007ffb007810 */ /* 0x004fd40007ffe0ff */
[----:B------:R-:W-:-:S05]  /*93c0*/  @P4 IMAD.HI.U32 R2, R0, c[0x0][0x2c8], RZ ;  /* 0x0000b20000024a27 */ /* 0x000fca00078e00ff */
[----:B------:R-:W-:Y:S01]  /*93d0*/  @P4 SHF.R.U32.HI R0, RZ, c[0x0][0x2cc], R2 ;  /* 0x0000b300ff004a19 */ /* 0x000fe20000011602 */
[----:B------:R-:W-:-:S04]  /*93e0*/  IMAD.MOV.U32 R2, RZ, RZ, RZ ;  /* 0x000000ffff027224 */ /* 0x000fc800078e00ff */
[----:B------:R-:W-:-:S04]  /*93f0*/  IMAD.IADD R3, R180, 0x1, R0 ;  /* 0x00000001b4037824 */ /* 0x000fc800078e0200 */
[----:B------:R-:W-:-:S05]  /*9400*/  IMAD.HI R2, R3, -0x6db6db6d, R2 ;  /* 0x9249249303027827 */ /* 0x000fca00078e0202 */
[----:B------:R-:W-:-:S04]  /*9410*/  SHF.R.U32.HI R0, RZ, 0x1f, R2 ;  /* 0x0000001fff007819 */ /* 0x000fc80000011602 */
[----:B------:R-:W-:-:S04]  /*9420*/  LEA.HI.SX32 R2, R2, R0, 0x1a ;  /* 0x0000000002027211 */ /* 0x000fc800078fd2ff */
[----:B------:R-:W-:-:S04]  /*9430*/  IMNMX R5, R176, R2, PT ;  /* 0x00000002b0057217 */ /* 0x000fc80003800200 */
[----:B------:R-:W-:Y:S01]  /*9440*/  ISETP.GE.AND P0, PT, R5, 0x1, PT ;  /* 0x000000010500780c */ /* 0x000fe20003f06270 */
[----:B------:R-:W-:-:S12]  /*9450*/  IMAD.MOV.U32 R0, RZ, RZ, RZ ;  /* 0x000000ffff007224 */ /* 0x000fd800078e00ff */
        /* <DEDUP_REMOVED lines=30> */
.L_x_1193:
[----:B------:R-:W-:Y:S05]  /*9640*/  BSYNC B0 ;  /* 0x0000000000007941 */ /* 0x000fea0003800000 */
.L_x_1192:
[----:B------:R-:W2:Y:S01]  /*9650*/  LDL R2, [R1+0x60] ;  /* 0x0000600001027983 */ /* 0x000ea20000100800 */
[----:B------:R-:W-:Y:S01]  /*9660*/  PRMT R3, RZ, 0x7610, R3 ;  /* 0x00007610ff037816 */ /* 0x000fe20000000003 */
[----:B------:R-:W-:Y:S01]  /*9670*/  IMAD.MOV.U32 R24, RZ, RZ, RZ ;  /* 0x000000ffff187224 */ /* 0x000fe200078e00ff */
[----:B------:R-:W-:Y:S01]  /*9680*/  MOV R22, RZ ;  /* 0x000000ff00167202 */ /* 0x000fe20000000f00 */
        /* <DEDUP_REMOVED lines=33> */
[----:B------:R-:W-:Y:S01]  /*98a0*/  IMAD.IADD R0, R252, 0x1, R0 ;  /* 0x00000001fc007824 */ /* 0x000fe200078e0200 */
[----:B------:R1:W-:Y:S04]  /*98b0*/  STL [R1+0x38], R252 ;  /* 0x000038fc01007387 */ /* 0x0003e80000100800 */
[----:B------:R-:W-:-:S04]  /*98c0*/  IMNMX R250, R5, R0, PT ;  /* 0x0000000005fa7217 */ /* 0x000fc80003800200 */
[----:B------:R-:W-:-:S13]  /*98d0*/  ISETP.GT.AND P0, PT, R250, R252, PT ;  /* 0x000000fcfa00720c */ /* 0x000fda0003f04270 */
[----:B------:R-:W-:Y:S05]  /*98e0*/  @!P0 BRA `(.L_x_1194) ;  /* 0x0001074000008947 */ /* 0x000fea0003800000 */
[----:B------:R-:W2:Y:S04]  /*98f0*/  LDL R11, [R1+0x40] ;  /* 0x00004000010b7983 */ /* 0x000ea80000100800 */
[----:B------:R-:W3:Y:S01]  /*9900*/  S2R R2, SR_TID.X ;  /* 0x0000000000027919 */ /* 0x000ee20000002100 */
[----:B------:R-:W-:-:S03]  /*9910*/  ISETP.NE.U32.AND P0, PT, RZ, c[0x0][0x340], PT ;  /* 0x0000d000ff007a0c */ /* 0x000fc60003f05070 */
[----:B------:R-:W4:Y:S01]  /*9920*/  LDL R13, [R1+0x58] ;  /* 0x00005800010d7983 */ /* 0x000f220000100800 */
[----:B------:R-:W-:Y:S02]  /*9930*/  ISETP.NE.AND.EX P1, PT, RZ, c[0x0][0x344], PT, P0 ;  /* 0x0000d100ff007a0c */ /* 0x000fe40003f25300 */
[----:B---3--:R-:W-:-:S04]  /*9940*/  SHF.R.S32.HI R106, RZ, 0x1f, R2 ;  /* 0x0000001fff6a7819 */ /* 0x008fc80000011402 */
[----:B------:R-:W-:-:S07]  /*9950*/  LEA.HI R106, R106, R2, RZ, 0x3 ;  /* 0x000000026a6a7211 */ /* 0x000fce00078f18ff */
[----:B------:R-:W-:Y:S01]  /*9960*/  @P1 IMAD.MOV.U32 R2, RZ, RZ, 0x4 ;  /* 0x00000004ff021424 */ /* 0x000fe200078e00ff */
[----:B------:R-:W-:-:S03]  /*9970*/  SHF.R.S32.HI R106, RZ, 0x3, R106 ;  /* 0x00000003ff6a7819 */ /* 0x000fc6000001146a */
[----:B--2---:R-:W-:-:S05]  /*9980*/  @P1 IMAD.WIDE R2, R11, R2, c[0x0][0x340] ;  /* 0x0000d0000b021625 */ /* 0x004fca00078e0202 */
[----:B------:R2:W3:Y:S01]  /*9990*/  @P1 LDG.E R9, [R2.64] ;  /* 0x0000000602091981 */ /* 0x0004e2000c1e1900 */
[----:B------:R-:W-:Y:S01]  /*99a0*/  IADD3 R0, P0, R106, R10, RZ ;  /* 0x0000000a6a007210 */ /* 0x000fe20007f1e0ff */
[----:B------:R-:W-:Y:S01]  /*99b0*/  WARPSYNC 0xffffffff ;  /* 0xffffffff00007948 */ /* 0x000fe20003800000 */
[----:B------:R-:W-:Y:S02]  /*99c0*/  ISETP.GE.AND P6, PT, R36, c[0x0][0x1d4], PT ;  /* 0x0000750024007a0c */ /* 0x000fe40003fc6270 */
[----:B------:R-:W-:Y:S02]  /*99d0*/  ISETP.GE.AND P5, PT, R218, c[0x0][0x1d4], PT ;  /* 0x00007500da007a0c */ /* 0x000fe40003fa6270 */
[----:B------:R-:W-:Y:S02]  /*99e0*/  SHF.R.S32.HI R39, RZ, 0x1f, R218 ;  /* 0x0000001fff277819 */ /* 0x000fe400000114da */
[----:B------:R-:W-:Y:S02]  /*99f0*/  IADD3 R112, R250, -0x1, RZ ;  /* 0xfffffffffa707810 */ /* 0x000fe40007ffe0ff */
[----:B------:R-:W-:-:S02]  /*9a00*/  SEL R83, RZ, 0x1, P6 ;  /* 0x00000001ff537807 */ /* 0x000fc40003000000 */
[----:B--2---:R-:W-:Y:S02]  /*9a10*/  SHF.R.S32.HI R2, RZ, 0x1f, R106 ;  /* 0x0000001fff027819 */ /* 0x004fe4000001146a */
[--C-:B------:R-:W-:Y:S02]  /*9a20*/  SHF.R.S32.HI R3, RZ, 0x1f, R36.reuse ;  /* 0x0000001fff037819 */ /* 0x100fe40000011424 */
[----:B------:R-:W-:Y:S01]  /*9a30*/  LEA.HI.X.SX32 R4, R10, R2, 0x1, P0 ;  /* 0x000000020a047211 */ /* 0x000fe200000f0eff */
[----:B------:R-:W-:Y:S01]  /*9a40*/  IMAD.MOV.U32 R2, RZ, RZ, R36 ;  /* 0x000000ffff027224 */ /* 0x000fe200078e0024 */
[----:B------:R-:W-:-:S03]  /*9a50*/  ISETP.NE.U32.AND P0, PT, RZ, c[0x0][0x350], PT ;  /* 0x0000d400ff007a0c */ /* 0x000fc60003f05070 */
[C---:B------:R-:W-:Y:S01]  /*9a60*/  IMAD R5, R4.reuse, c[0x0][0x1e0], RZ ;  /* 0x0000780004057a24 */ /* 0x040fe200078e02ff */
[----:B------:R-:W-:Y:S01]  /*9a70*/  ISETP.NE.AND.EX P0, PT, RZ, c[0x0][0x354], PT, P0 ;  /* 0x0000d500ff007a0c */ /* 0x000fe20003f05300 */
[----:B------:R-:W-:Y:S02]  /*9a80*/  IMAD R8, R4, c[0x0][0x208], RZ ;  /* 0x0000820004087a24 */ /* 0x000fe400078e02ff */
[C---:B------:R-:W-:Y:S02]  /*9a90*/  IMAD R10, R0.reuse, c[0x0][0x1e4], R5 ;  /* 0x00007900000a7a24 */ /* 0x040fe400078e0205 */
[----:B------:R-:W-:-:S04]  /*9aa0*/  IMAD.WIDE.U32 R6, R0, c[0x0][0x1e0], R2 ;  /* 0x0000780000067a25 */ /* 0x000fc800078e0002 */
[----:B------:R-:W-:Y:S01]  /*9ab0*/  IMAD.WIDE.U32 R4, R0, c[0x0][0x208], R2 ;  /* 0x0000820000047a25 */ /* 0x000fe200078e0002 */
[----:B------:R-:W-:-:S03]  /*9ac0*/  IADD3 R7, R7, R10, RZ ;  /* 0x0000000a07077210 */ /* 0x000fc60007ffe0ff */
[----:B------:R-:W-:Y:S02]  /*9ad0*/  IMAD R0, R0, c[0x0][0x20c], R8 ;  /* 0x0000830000007a24 */ /* 0x000fe400078e0208 */
[----:B----4-:R-:W-:-:S04]  /*9ae0*/  IMAD.WIDE.U32 R6, R13, c[0x0][0x1e8], R6 ;  /* 0x00007a000d067a25 */ /* 0x010fc800078e0006 */
[----:B------:R-:W-:Y:S02]  /*9af0*/  IMAD.IADD R5, R5, 0x1, R0 ;  /* 0x0000000105057824 */ /* 0x000fe400078e0200 */
[C---:B------:R-:W-:Y:S02]  /*9b00*/  IMAD R7, R13.reuse, c[0x0][0x1ec], R7 ;  /* 0x00007b000d077a24 */ /* 0x040fe400078e0207 */
[----:B------:R-:W-:-:S04]  /*9b10*/  IMAD.WIDE.U32 R4, R13, c[0x0][0x210], R4 ;  /* 0x000084000d047a25 */ /* 0x000fc800078e0004 */
[----:B------:R-:W-:Y:S01]  /*9b20*/  IMAD R5, R13, c[0x0][0x214], R5 ;  /* 0x000085000d057a24 */ /* 0x000fe200078e0205 */
[----:B---3--:R-:W-:Y:S01]  /*9b30*/  @P1 SHF.R.S32.HI R0, RZ, 0x1f, R9 ;  /* 0x0000001fff001819 */ /* 0x008fe20000011409 */
[----:B------:R-:W-:Y:S01]  /*9b40*/  @!P1 IMAD.MOV.U32 R9, RZ, RZ, R11 ;  /* 0x000000ffff099224 */ /* 0x000fe200078e000b */
[----:B------:R-:W-:-:S04]  /*9b50*/  @!P1 MOV R0, R146 ;  /* 0x0000009200009202 */ /* 0x000fc80000000f00 */
[----:B------:R-:W-:Y:S02]  /*9b60*/  SEL R8, R0, RZ, !P0 ;  /* 0x000000ff00087207 */ /* 0x000fe40004000000 */
[----:B------:R-:W-:Y:S02]  /*9b70*/  SEL R0, R9, RZ, !P0 ;  /* 0x000000ff09007207 */ /* 0x000fe40004000000 */
[----:B------:R-:W-:Y:S01]  /*9b80*/  SHF.R.S32.HI R9, RZ, 0x1f, R166 ;  /* 0x0000001fff097819 */ /* 0x000fe200000114a6 */
[C---:B------:R-:W-:Y:S01]  /*9b90*/  IMAD R10, R8.reuse, c[0x0][0x1f0], RZ ;  /* 0x00007c00080a7a24 */ /* 0x040fe200078e02ff */
[----:B------:R-:W-:Y:S01]  /*9ba0*/  ISETP.NE.U32.AND P0, PT, RZ, c[0x0][0x348], PT ;  /* 0x0000d200ff007a0c */ /* 0x000fe20003f05070 */
[----:B------:R-:W-:Y:S02]  /*9bb0*/  IMAD R8, R8, c[0x0][0x218], RZ ;  /* 0x0000860008087a24 */ /* 0x000fe400078e02ff */
[----:B------:R-:W-:Y:S01]  /*9bc0*/  IMAD.WIDE.U32 R84, R0, c[0x0][0x218], R4 ;  /* 0x0000860000547a25 */ /* 0x000fe200078e0004 */
[----:B------:R-:W-:-:S03]  /*9bd0*/  ISETP.NE.AND.EX P0, PT, RZ, c[0x0][0x34c], PT, P0 ;  /* 0x0000d300ff007a0c */ /* 0x000fc60003f05300 */
[----:B------:R-:W-:Y:S01]  /*9be0*/  IMAD.WIDE.U32 R162, R0, c[0x0][0x1f0], R6 ;  /* 0x00007c0000a27a25 */ /* 0x000fe200078e0006 */
[----:B------:R-:W-:-:S03]  /*9bf0*/  SEL R12, R146, RZ, !P0 ;  /* 0x000000ff920c7207 */ /* 0x000fc60004000000 */
[C---:B------:R-:W-:Y:S01]  /*9c00*/  IMAD R5, R0.reuse, c[0x0][0x1f4], R10 ;  /* 0x00007d0000057a24 */ /* 0x040fe200078e020a */
[----:B------:R2:W-:Y:S01]  /*9c10*/  STL.64 [R1+0x18], R162 ;  /* 0x000018a201007387 */ /* 0x0005e20000100a00 */
[----:B------:R-:W-:Y:S01]  /*9c20*/  IMAD R4, R0, c[0x0][0x21c], R8 ;  /* 0x0000870000047a24 */ /* 0x000fe200078e0208 */
[----:B------:R-:W-:Y:S01]  /*9c30*/  SEL R10, R11, RZ, !P0 ;  /* 0x000000ff0b0a7207 */ /* 0x000fe20004000000 */
[----:B------:R-:W-:Y:S01]  /*9c40*/  IMAD.IADD R161, R163, 0x1, R5 ;  /* 0x00000001a3a17824 */ /* 0x000fe200078e0205 */
[----:B------:R2:W-:Y:S01]  /*9c50*/  STL.64 [R1+0x8], R84 ;  /* 0x0000085401007387 */ /* 0x0005e20000100a00 */
[----:B------:R-:W-:Y:S01]  /*9c60*/  IMAD R0, R9, c[0x0][0x178], RZ ;  /* 0x00005e0009007a24 */ /* 0x000fe200078e02ff */
[----:B------:R-:W-:Y:S01]  /*9c70*/  IADD3 R86, R85, R4, RZ ;  /* 0x0000000455567210 */ /* 0x000fe20007ffe0ff */
[C---:B------:R-:W-:Y:S01]  /*9c80*/  IMAD.WIDE.U32 R6, R166.reuse, c[0x0][0x178], RZ ;  /* 0x00005e00a6067a25 */ /* 0x040fe200078e00ff */
[----:B------:R2:W-:Y:S03]  /*9c90*/  STL [R1+0x10], R161 ;  /* 0x000010a101007387 */ /* 0x0005e60000100800 */
[----:B------:R-:W-:Y:S01]  /*9ca0*/  IMAD R0, R166, c[0x0][0x17c], R0 ;  /* 0x00005f00a6007a24 */ /* 0x000fe200078e0200 */
[----:B------:R2:W-:Y:S04]  /*9cb0*/  STL [R1], R86 ;  /* 0x0000005601007387 */ /* 0x0005e80000100800 */
[----:B------:R-:W-:-:S02]  /*9cc0*/  IADD3 R11, R7, R0, RZ ;  /* 0x00000000070b7210 */ /* 0x000fc40007ffe0ff */
[----:B------:R-:W3:Y:S01]  /*9cd0*/  LDL R157, [R1+0x4c] ;  /* 0x00004c00019d7983 */ /* 0x000ee20000100800 */
[----:B------:R-:W-:Y:S01]  /*9ce0*/  IMAD.MOV.U32 R82, RZ, RZ, 0x70 ;  /* 0x00000070ff527424 */ /* 0x000fe200078e00ff */
[----:B------:R-:W-:Y:S01]  /*9cf0*/  SHF.R.S32.HI R81, RZ, 0x1f, R112 ;  /* 0x0000001fff517819 */ /* 0x000fe20000011470 */
[----:B------:R-:W-:Y:S01]  /*9d00*/  IMAD.WIDE.U32 R4, R112, c[0x0][0x1e0], RZ ;  /* 0x0000780070047a25 */ /* 0x000fe200078e00ff */
[----:B------:R-:W4:Y:S01]  /*9d10*/  LDL R167, [R1+0x44] ;  /* 0x0000440001a77983 */ /* 0x000f220000100800 */
[----:B------:R-:W-:-:S02]  /*9d20*/  P2R R34, PR, RZ, 0x20 ;  /* 0x00000020ff227803 */ /* 0x000fc40000000000 */
[----:B------:R-:W-:Y:S01]  /*9d30*/  IMAD R82, R250, -0x70, R82 ;  /* 0xffffff90fa527824 */ /* 0x000fe200078e0252 */
[----:B------:R-:W-:Y:S01]  /*9d40*/  P2R R35, PR, RZ, 0x40 ;  /* 0x00000040ff237803 */ /* 0x000fe20000000000 */
[----:B------:R-:W-:Y:S02]  /*9d50*/  IMAD R0, R81, c[0x0][0x1e0], RZ ;  /* 0x0000780051007a24 */ /* 0x000fe400078e02ff */
[----:B------:R-:W-:Y:S02]  /*9d60*/  IMAD.MOV.U32 R8, RZ, RZ, R162 ;  /* 0x000000ffff087224 */ /* 0x000fe400078e00a2 */
[----:B------:R-:W-:Y:S02]  /*9d70*/  IMAD R0, R112, c[0x0][0x1e4], R0 ;  /* 0x0000790070007a24 */ /* 0x000fe400078e0200 */
[----:B------:R-:W-:Y:S02]  /*9d80*/  IMAD.MOV.U32 R9, RZ, RZ, R161 ;  /* 0x000000ffff097224 */ /* 0x000fe400078e00a1 */
[----:B------:R-:W-:-:S02]  /*9d90*/  IMAD.IADD R0, R5, 0x1, R0 ;  /* 0x0000000105007824 */ /* 0x000fc400078e0200 */
[----:B------:R-:W-:-:S04]  /*9da0*/  IMAD.WIDE.U32 R4, R4, 0x70, R8 ;  /* 0x0000007004047825 */ /* 0x000fc800078e0008 */
[----:B------:R-:W-:Y:S02]  /*9db0*/  IMAD R0, R0, 0x70, RZ ;  /* 0x0000007000007824 */ /* 0x000fe400078e02ff */
[----:B------:R-:W-:Y:S02]  /*9dc0*/  IMAD.MOV.U32 R156, RZ, RZ, c[0x0][0x1e0] ;  /* 0x00007800ff9c7624 */ /* 0x000fe400078e00ff */
[----:B------:R-:W-:Y:S02]  /*9dd0*/  IMAD.IADD R5, R5, 0x1, R0 ;  /* 0x0000000105057824 */ /* 0x000fe400078e0200 */
[----:B------:R-:W-:Y:S02]  /*9de0*/  IMAD.MOV.U32 R115, RZ, RZ, c[0x0][0x1e4] ;  /* 0x00007900ff737624 */ /* 0x000fe400078e00ff */
[----:B------:R-:W-:Y:S01]  /*9df0*/  IMAD.WIDE.U32 R8, R156, 0x20, RZ ;  /* 0x000000209c087825 */ /* 0x000fe200078e00ff */
[----:B------:R-:W-:Y:S01]  /*9e00*/  BAR.SYNC.DEFER_BLOCKING 0x0 ;  /* 0x0000000000007b1d */ /* 0x000fe20000010000 */
[----:B------:R-:W-:-:S02]  /*9e10*/  ISETP.GE.AND P6, PT, R36, c[0x0][0x198], PT ;  /* 0x0000660024007a0c */ /* 0x000fc40003fc6270 */
[----:B---3--:R-:W-:-:S05]  /*9e20*/  IMAD.IADD R114, R157, 0x1, R82 ;  /* 0x000000019d727824 */ /* 0x008fca00078e0252 */
[----:B------:R-:W-:-:S05]  /*9e30*/  IMNMX R7, R114, 0x70, PT ;  /* 0x0000007072077817 */ /* 0x000fca0003800200 */
[----:B------:R-:W-:Y:S02]  /*9e40*/  IMAD.IADD R30, R7, 0x1, -R106 ;  /* 0x00000001071e7824 */ /* 0x000fe400078e0a6a */
[----:B------:R-:W-:-:S03]  /*9e50*/  IMAD.SHL.U32 R7, R115, 0x20, RZ ;  /* 0x0000002073077824 */ /* 0x000fc600078e00ff */
[C---:B------:R-:W-:Y:S02]  /*9e60*/  ISETP.GE.AND P3, PT, R30.reuse, 0x1, PT ;  /* 0x000000011e00780c */ /* 0x040fe40003f66270 */
[C---:B------:R-:W-:Y:S02]  /*9e70*/  ISETP.GE.AND P2, PT, R30.reuse, 0x21, PT ;  /* 0x000000211e00780c */ /* 0x040fe40003f46270 */
[----:B------:R-:W-:Y:S01]  /*9e80*/  ISETP.GE.AND P1, PT, R30, 0x41, PT ;  /* 0x000000411e00780c */ /* 0x000fe20003f26270 */
[----:B----4-:R-:W-:Y:S01]  /*9e90*/  IMAD R46, R167, c[0x0][0x2c4], RZ ;  /* 0x0000b100a72e7a24 */ /* 0x010fe200078e02ff */
[----:B------:R-:W-:Y:S02]  /*9ea0*/  P2R R33, PR, RZ, 0x4 ;  /* 0x00000004ff217803 */ /* 0x000fe40000000000 */
[----:B------:R-:W-:-:S05]  /*9eb0*/  P2R R32, PR, RZ, 0x2 ;  /* 0x00000002ff207803 */ /* 0x000fca0000000000 */
[----:B------:R-:W-:-:S04]  /*9ec0*/  @P3 LEA R26, P0, R4, c[0x0][0x1c8], 0x1 ;  /* 0x00007200041a3a11 */ /* 0x000fc800078008ff */
[C---:B------:R-:W-:Y:S02]  /*9ed0*/  @P3 LEA.HI.X R27, R4.reuse, c[0x0][0x1cc], R5, 0x1, P0 ;  /* 0x00007300041b3a11 */ /* 0x040fe400000f0c05 */
[----:B------:R-:W-:-:S04]  /*9ee0*/  @P2 IADD3 R0, P0, R4, R8, RZ ;  /* 0x0000000804002210 */ /* 0x000fc80007f1e0ff */
[----:B------:R-:W-:Y:S01]  /*9ef0*/  @P2 IADD3.X R7, R5, R9, R7, P0, !PT ;  /* 0x0000000905072210 */ /* 0x000fe200007fe407 */
[----:B------:R-:W-:Y:S01]  /*9f00*/  IMAD.WIDE.U32 R8, R156, 0x40, RZ ;  /* 0x000000409c087825 */ /* 0x000fe200078e00ff */
[----:B------:R-:W-:-:S04]  /*9f10*/  @P2 LEA R24, P0, R0, c[0x0][0x1c8], 0x1 ;  /* 0x0000720000182a11 */ /* 0x000fc800078008ff */
[----:B------:R-:W-:Y:S01]  /*9f20*/  @P2 LEA.HI.X R25, R0, c[0x0][0x1cc], R7, 0x1, P0 ;  /* 0x0000730000192a11 */ /* 0x000fe200000f0c07 */
[----:B------:R-:W-:Y:S01]  /*9f30*/  IMAD.SHL.U32 R7, R115, 0x40, RZ ;  /* 0x0000004073077824 */ /* 0x000fe200078e00ff */
[----:B------:R-:W-:-:S04]  /*9f40*/  @P1 IADD3 R0, P0, R4, R8, RZ ;  /* 0x0000000804001210 */ /* 0x000fc80007f1e0ff */
[----:B------:R-:W-:Y:S02]  /*9f50*/  @P1 IADD3.X R7, R5, R9, R7, P0, !PT ;  /* 0x0000000905071210 */ /* 0x000fe400007fe407 */
[----:B------:R-:W-:-:S04]  /*9f60*/  @P1 LEA R22, P0, R0, c[0x0][0x1c8], 0x1 ;  /* 0x0000720000161a11 */ /* 0x000fc800078008ff */
[----:B------:R-:W-:Y:S02]  /*9f70*/  @P1 LEA.HI.X R23, R0, c[0x0][0x1cc], R7, 0x1, P0 ;  /* 0x0000730000171a11 */ /* 0x000fe400000f0c07 */
[----:B------:R-:W-:-:S13]  /*9f80*/  ISETP.GE.AND P0, PT, R30, 0x61, PT ;  /* 0x000000611e00780c */ /* 0x000fda0003f06270 */
[----:B------:R-:W-:Y:S02]  /*9f90*/  @P0 IMAD R0, R115, 0x60, RZ ;  /* 0x0000006073000824 */ /* 0x000fe400078e02ff */
[----:B------:R-:W-:-:S04]  /*9fa0*/  @P0 IMAD.WIDE.U32 R4, R156, 0x60, R4 ;  /* 0x000000609c040825 */ /* 0x000fc800078e0004 */
[----:B------:R-:W-:Y:S01]  /*9fb0*/  @P0 IMAD.IADD R0, R0, 0x1, R5 ;  /* 0x0000000100000824 */ /* 0x000fe200078e0205 */
[----:B------:R-:W-:Y:S01]  /*9fc0*/  @P0 LEA R20, P3, R4, c[0x0][0x1c8], 0x1 ;  /* 0x0000720004140a11 */ /* 0x000fe200078608ff */
[----:B------:R-:W-:-:S03]  /*9fd0*/  IMAD.MOV.U32 R5, RZ, RZ, R11 ;  /* 0x000000ffff057224 */ /* 0x000fc600078e000b */
[----:B------:R-:W-:Y:S01]  /*9fe0*/  @P0 LEA.HI.X R21, R4, c[0x0][0x1cc], R0, 0x1, P3 ;  /* 0x0000730004150a11 */ /* 0x000fe200018f0c00 */
[----:B------:R-:W-:Y:S02]  /*9ff0*/  IMAD R0, R147, 0x20, R106 ;  /* 0x0000002093007824 */ /* 0x000fe400078e026a */
[----:B------:R-:W-:Y:S02]  /*a000*/  IMAD.MOV.U32 R4, RZ, RZ, R6 ;  /* 0x000000ffff047224 */ /* 0x000fe400078e0006 */
[----:B------:R-:W-:Y:S02]  /*a010*/  IMAD.IADD R6, R251, 0x1, R0 ;  /* 0x00000001fb067824 */ /* 0x000fe400078e0200 */
[----:B------:R-:W-:-:S04]  /*a020*/  IMAD.WIDE.U32 R4, R13, c[0x0][0x1b8], R4 ;  /* 0x00006e000d047a25 */ /* 0x000fc800078e0004 */
[----:B------:R-:W-:-:S04]  /*a030*/  @P4 IMAD.HI.U32 R7, R6, c[0x0][0x2c8], RZ ;  /* 0x0000b20006074a27 */ /* 0x000fc800078e00ff */
[----:B------:R-:W-:Y:S01]  /*a040*/  IMAD.MOV.U32 R0, RZ, RZ, R6 ;  /* 0x000000ffff007224 */ /* 0x000fe200078e0006 */
[----:B------:R-:W-:Y:S01]  /*a050*/  @P4 SHF.R.U32.HI R0, RZ, c[0x0][0x2cc], R7 ;  /* 0x0000b300ff004a19 */ /* 0x000fe20000011607 */
[----:B------:R-:W-:Y:S02]  /*a060*/  IMAD R8, R12, c[0x0][0x1c0], RZ ;  /* 0x000070000c087a24 */ /* 0x000fe400078e02ff */
        /* <DEDUP_REMOVED lines=8> */
[C---:B------:R-:W-:Y:S02]  /*a0f0*/  IMAD R7, R0.reuse, c[0x0][0x1b4], R7 ;  /* 0x00006d0000077a24 */ /* 0x040fe400078e0207 */
[----:B------:R-:W-:Y:S01]  /*a100*/  IMAD.WIDE.U32 R4, R0, c[0x0][0x1b0], R4 ;  /* 0x00006c0000047a25 */ /* 0x000fe200078e0004 */
[----:B------:R-:W-:-:S03]  /*a110*/  SHF.R.S32.HI R0, RZ, 0x1f, R6 ;  /* 0x0000001fff007819 */ /* 0x000fc60000011406 */
[----:B------:R-:W-:Y:S02]  /*a120*/  IMAD.IADD R5, R5, 0x1, R7 ;  /* 0x0000000105057824 */ /* 0x000fe400078e0207 */
[----:B------:R-:W-:Y:S02]  /*a130*/  IMAD R0, R0, c[0x0][0x1a8], RZ ;  /* 0x00006a0000007a24 */ /* 0x000fe400078e02ff */
[----:B------:R-:W-:-:S04]  /*a140*/  IMAD.WIDE.U32 R4, R6, c[0x0][0x1a8], R4 ;  /* 0x00006a0006047a25 */ /* 0x000fc800078e0004 */
[----:B------:R-:W-:-:S04]  /*a150*/  IMAD R0, R6, c[0x0][0x1ac], R0 ;  /* 0x00006b0006007a24 */ /* 0x000fc800078e0200 */
[----:B------:R-:W-:Y:S01]  /*a160*/  IMAD.IADD R0, R5, 0x1, R0 ;  /* 0x0000000105007824 */ /* 0x000fe200078e0200 */
[----:B------:R-:W-:-:S04]  /*a170*/  LEA R5, P3, R4, c[0x0][0x160], 0x1 ;  /* 0x0000580004057a11 */ /* 0x000fc800078608ff */
[----:B------:R-:W-:Y:S01]  /*a180*/  LEA.HI.X R4, R4, c[0x0][0x164], R0, 0x1, P3 ;  /* 0x0000590004047a11 */ /* 0x000fe200018f0c00 */
[----:B------:R-:W3:Y:S01]  /*a190*/  SHFL.IDX PT, R6, R5, RZ, 0x181f ;  /* 0x00181fff05067589 */ /* 0x000ee200000e0000 */
[----:B------:R-:W-:-:S03]  /*a1a0*/  IMAD.IADD R0, R106, 0x1, R251 ;  /* 0x000000016a007824 */ /* 0x000fc600078e02fb */
[----:B------:R-:W4:Y:S02]  /*a1b0*/  SHFL.IDX PT, R7, R4, RZ, 0x181f ;  /* 0x00181fff04077589 */ /* 0x000f2400000e0000 */
[C---:B------:R-:W-:Y:S02]  /*a1c0*/  ISETP.GE.AND P3, PT, R0.reuse, R46, PT ;  /* 0x0000002e0000720c */ /* 0x040fe40003f66270 */
[----:B------:R-:W-:-:S11]  /*a1d0*/  IADD3 R8, R0, 0x20, RZ ;  /* 0x0000002000087810 */ /* 0x000fd60007ffe0ff */
[----:B---3--:R-:W-:-:S04]  /*a1e0*/  @!P3 LEA R18, P4, R36, R6, 0x1 ;  /* 0x000000062412b211 */ /* 0x008fc800078808ff */
[-C--:B----4-:R-:W-:Y:S02]  /*a1f0*/  @!P3 LEA.HI.X R19, R36, R7.reuse, R3, 0x1, P4 ;  /* 0x000000072413b211 */ /* 0x090fe400020f0c03 */
[C---:B------:R-:W-:Y:S02]  /*a200*/  @!P3 LEA R16, P4, R218.reuse, R6, 0x1 ;  /* 0x00000006da10b211 */ /* 0x040fe400078808ff */
[----:B------:R-:W3:Y:S02]  /*a210*/  SHFL.IDX PT, R6, R5, 0x1, 0x181f ;  /* 0x00381f0005067f89 */ /* 0x000ee400000e0000 */
[----:B------:R-:W-:Y:S02]  /*a220*/  @!P3 LEA.HI.X R17, R218, R7, R39, 0x1, P4 ;  /* 0x00000007da11b211 */ /* 0x000fe400020f0c27 */
[----:B------:R-:W4:Y:S01]  /*a230*/  SHFL.IDX PT, R7, R4, 0x1, 0x181f ;  /* 0x00381f0004077f89 */ /* 0x000f2200000e0000 */
[----:B------:R-:W-:Y:S02]  /*a240*/  ISETP.GE.AND P1, PT, R8, R46, PT ;  /* 0x0000002e0800720c */ /* 0x000fe40003f26270 */
[----:B------:R-:W-:Y:S01]  /*a250*/  IADD3 R8, R0, 0x40, RZ ;  /* 0x0000004000087810 */ /* 0x000fe20007ffe0ff */
[----:B------:R1:W-:Y:S10]  /*a260*/  @!P3 LDGSTS.E.BYPASS.LTC128B.128 [R215+0x100], [R18.64], !P6 ;  /* 0x0010000012d7bfae */ /* 0x0003f4000f101d46 */
[----:B---3--:R-:W-:-:S04]  /*a270*/  @!P1 LEA R14, P4, R36, R6, 0x1 ;  /* 0x00000006240e9211 */ /* 0x008fc800078808ff */
[-C--:B----4-:R-:W-:Y:S02]  /*a280*/  @!P1 LEA.HI.X R15, R36, R7.reuse, R3, 0x1, P4 ;  /* 0x00000007240f9211 */ /* 0x090fe400020f0c03 */
[C---:B------:R-:W-:Y:S02]  /*a290*/  @!P1 LEA R12, P4, R218.reuse, R6, 0x1 ;  /* 0x00000006da0c9211 */ /* 0x040fe400078808ff */
[----:B------:R-:W3:Y:S02]  /*a2a0*/  SHFL.IDX PT, R6, R5, 0x2, 0x181f ;  /* 0x00581f0005067f89 */ /* 0x000ee400000e0000 */
[----:B------:R-:W-:Y:S02]  /*a2b0*/  @!P1 LEA.HI.X R13, R218, R7, R39, 0x1, P4 ;  /* 0x00000007da0d9211 */ /* 0x000fe400020f0c27 */
[----:B------:R-:W4:Y:S01]  /*a2c0*/  SHFL.IDX PT, R7, R4, 0x2, 0x181f ;  /* 0x00581f0004077f89 */ /* 0x000f2200000e0000 */
[----:B------:R-:W-:-:S13]  /*a2d0*/  ISETP.GE.AND P2, PT, R8, R46, PT ;  /* 0x0000002e0800720c */ /* 0x000fda0003f46270 */
[----:B---3--:R-:W-:-:S04]  /*a2e0*/  @!P2 LEA R10, P4, R36, R6, 0x1 ;  /* 0x00000006240aa211 */ /* 0x008fc800078808ff */
[-C--:B----4-:R-:W-:Y:S02]  /*a2f0*/  @!P2 LEA.HI.X R11, R36, R7.reuse, R3, 0x1, P4 ;  /* 0x00000007240ba211 */ /* 0x090fe400020f0c03 */
[C---:B------:R-:W-:Y:S02]  /*a300*/  @!P2 LEA R8, P4, R218.reuse, R6, 0x1 ;  /* 0x00000006da08a211 */ /* 0x040fe400078808ff */
[----:B------:R-:W3:Y:S02]  /*a310*/  SHFL.IDX PT, R6, R5, 0x3, 0x181f ;  /* 0x00781f0005067f89 */ /* 0x000ee400000e0000 */
[----:B------:R-:W-:Y:S02]  /*a320*/  @!P2 LEA.HI.X R9, R218, R7, R39, 0x1, P4 ;  /* 0x00000007da09a211 */ /* 0x000fe400020f0c27 */
[----:B------:R4:W2:Y:S02]  /*a330*/  SHFL.IDX PT, R7, R4, 0x3, 0x181f ;  /* 0x00781f0004077f89 */ /* 0x0008a400000e0000 */
[----:B----4-:R-:W-:-:S04]  /*a340*/  IADD3 R4, R0, 0x60, RZ ;  /* 0x0000006000047810 */ /* 0x010fc80007ffe0ff */
[----:B------:R-:W-:-:S13]  /*a350*/  ISETP.GE.AND P5, PT, R4, R46, PT ;  /* 0x0000002e0400720c */ /* 0x000fda0003fa6270 */
[----:B---3--:R-:W-:-:S04]  /*a360*/  @!P5 LEA R4, P4, R218, R6, 0x1 ;  /* 0x00000006da04d211 */ /* 0x008fc800078808ff */
[----:B--2---:R-:W-:Y:S02]  /*a370*/  @!P5 LEA.HI.X R5, R218, R7, R39, 0x1, P4 ;  /* 0x00000007da05d211 */ /* 0x004fe400020f0c27 */
[----:B------:R-:W-:-:S04]  /*a380*/  @!P5 LEA R6, P4, R36, R6, 0x1 ;  /* 0x000000062406d211 */ /* 0x000fc800078808ff */
[----:B------:R-:W-:Y:S02]  /*a390*/  @!P5 LEA.HI.X R7, R36, R7, R3, 0x1, P4 ;  /* 0x000000072407d211 */ /* 0x000fe400020f0c03 */
[----:B------:R-:W-:Y:S02]  /*a3a0*/  ISETP.GE.AND P4, PT, R218, c[0x0][0x198], PT ;  /* 0x00006600da007a0c */ /* 0x000fe40003f86270 */
[----:B------:R-:W-:Y:S02]  /*a3b0*/  P2R R44, PR, RZ, 0x20 ;  /* 0x00000020ff2c7803 */ /* 0x000fe40000000000 */
[----:B------:R-:W-:-:S09]  /*a3c0*/  P2R R38, PR, RZ, 0x4 ;  /* 0x00000004ff267803 */ /* 0x000fd20000000000 */
[----:B------:R1:W-:Y:S04]  /*a3d0*/  @!P3 LDGSTS.E.BYPASS.LTC128B.128 [R215+0x4100], [R16.64], !P4 ;  /* 0x0410000010d7bfae */ /* 0x0003e8000e101d46 */
[----:B------:R1:W-:Y:S04]  /*a3e0*/  @!P1 LDGSTS.E.BYPASS.LTC128B.128 [R216+0x1100], [R14.64], !P6 ;  /* 0x011000000ed89fae */ /* 0x0003e8000f101d46 */
[----:B------:R1:W-:Y:S04]  /*a3f0*/  @!P1 LDGSTS.E.BYPASS.LTC128B.128 [R216+0x5100], [R12.64], !P4 ;  /* 0x051000000cd89fae */ /* 0x0003e8000e101d46 */
[----:B------:R1:W-:Y:S04]  /*a400*/  @!P2 LDGSTS.E.BYPASS.LTC128B.128 [R216+0x2100], [R10.64], !P6 ;  /* 0x021000000ad8afae */ /* 0x0003e8000f101d46 */
[----:B------:R1:W-:Y:S04]  /*a410*/  @!P2 LDGSTS.E.BYPASS.LTC128B.128 [R216+0x6100], [R8.64], !P4 ;  /* 0x0610000008d8afae */ /* 0x0003e8000e101d46 */
[----:B------:R1:W-:Y:S01]  /*a420*/  @!P5 LDGSTS.E.BYPASS.LTC128B.128 [R216+0x3100], [R6.64], !P6 ;  /* 0x0310000006d8dfae */ /* 0x0003e2000f101d46 */
[----:B------:R-:W-:-:S03]  /*a430*/  ISETP.NE.AND P6, PT, R35, RZ, PT ;  /* 0x000000ff2300720c */ /* 0x000fc60003fc5270 */
[----:B------:R1:W-:Y:S01]  /*a440*/  @!P5 LDGSTS.E.BYPASS.LTC128B.128 [R216+0x7100], [R4.64], !P4 ;  /* 0x0710000004d8dfae */ /* 0x0003e2000e101d46 */
[----:B------:R-:W-:Y:S02]  /*a450*/  ISETP.GE.AND P4, PT, R30, 0x1, PT ;  /* 0x000000011e00780c */ /* 0x000fe40003f86270 */
[----:B------:R-:W-:Y:S01]  /*a460*/  ISETP.NE.AND P5, PT, R34, RZ, PT ;  /* 0x000000ff2200720c */ /* 0x000fe20003fa5270 */
[----:B------:R-:W0:Y:S01]  /*a470*/  LDGDEPBAR ;  /* 0x00000000000079af */ /* 0x000e220000000000 */
[----:B------:R-:W-:Y:S02]  /*a480*/  ISETP.NE.AND P2, PT, R33, RZ, PT ;  /* 0x000000ff2100720c */ /* 0x000fe40003f45270 */
[----:B------:R-:W-:Y:S02]  /*a490*/  P2R R31, PR, RZ, 0x2 ;  /* 0x00000002ff1f7803 */ /* 0x000fe40000000000 */
[----:B------:R-:W-:-:S05]  /*a4a0*/  ISETP.NE.AND P1, PT, R32, RZ, PT ;  /* 0x000000ff2000720c */ /* 0x000fca0003f25270 */
[----:B------:R1:W-:Y:S04]  /*a4b0*/  @P4 LDGSTS.E.BYPASS.LTC128B.128 [R215+0x8100], [R26.64], !P6 ;  /* 0x081000001ad74fae */ /* 0x0003e8000f101d46 */
[----:B------:R1:W-:Y:S04]  /*a4c0*/  @P4 LDGSTS.E.BYPASS.LTC128B.128 [R215+0xb900], [R26.64+0x80], !P5 ;  /* 0x0b9000801ad74fae */ /* 0x0003e8000e901d46 */
[----:B------:R1:W-:Y:S04]  /*a4d0*/  @P2 LDGSTS.E.BYPASS.LTC128B.128 [R216+0x9100], [R24.64], !P6 ;  /* 0x0910000018d82fae */ /* 0x0003e8000f101d46 */
[----:B------:R1:W-:Y:S04]  /*a4e0*/  @P2 LDGSTS.E.BYPASS.LTC128B.128 [R216+0xc900], [R24.64+0x80], !P5 ;  /* 0x0c90008018d82fae */ /* 0x0003e8000e901d46 */
[----:B------:R1:W-:Y:S04]  /*a4f0*/  @P1 LDGSTS.E.BYPASS.LTC128B.128 [R216+0xa100], [R22.64], !P6 ;  /* 0x0a10000016d81fae */ /* 0x0003e8000f101d46 */
        /* <DEDUP_REMOVED lines=8> */
.L_x_1195:
[----:B------:R-:W-:Y:S01]  /*a580*/  ULDC.U8 UR4, c[0x0][0x298] ;  /* 0x0000a60000047ab9 */ /* 0x000fe20000000000 */
[----:B-1---5:R-:W-:Y:S01]  /*a590*/  SHF.R.S32.HI R4, RZ, 0x1f, R145 ;  /* 0x0000001fff047819 */ /* 0x022fe20000011491 */
[----:B------:R-:W-:Y:S01]  /*a5a0*/  IMAD.WIDE.U32 R6, R145, c[0x0][0x280], RZ ;  /* 0x0000a00091067a25 */ /* 0x000fe200078e00ff */
[----:B------:R-:W-:Y:S01]  /*a5b0*/  ISETP.NE.AND P0, PT, RZ, UR4, PT ;  /* 0x00000004ff007c0c */ /* 0x000fe2000bf05270 */
[----:B------:R-:W-:Y:S01]  /*a5c0*/  BSSY B2, `(.L_x_1196) ;  /* 0x00004c2000027945 */ /* 0x000fe20003800000 */
[----:B------:R-:W-:Y:S01]  /*a5d0*/  LEA R0, R147, R0, 0x5 ;  /* 0x0000000093007211 */ /* 0x000fe200078e28ff */
[C---:B------:R-:W-:Y:S02]  /*a5e0*/  IMAD R5, R4.reuse, c[0x0][0x280], RZ ;  /* 0x0000a00004057a24 */ /* 0x040fe400078e02ff */
        /* <DEDUP_REMOVED lines=9> */
[----:B------:R-:W-:Y:S01]  /*a680*/  BSSY B0, `(.L_x_1198) ;  /* 0x0000035000007945 */ /* 0x000fe20003800000 */
[----:B------:R-:W-:Y:S01]  /*a690*/  SHF.R.S32.HI R24, RZ, 0x1f, R28 ;  /* 0x0000001fff187819 */ /* 0x000fe2000001141c */
[----:B------:R-:W-:Y:S01]  /*a6a0*/  CS2R R34, SRZ ;  /* 0x0000000000227805 */ /* 0x000fe2000001ff00 */
[----:B------:R-:W-:Y:S01]  /*a6b0*/  SHF.R.S32.HI R58, RZ, 0x1f, R113 ;  /* 0x0000001fff3a7819 */ /* 0x000fe20000011471 */
[----:B------:R-:W-:Y:S01]  /*a6c0*/  CS2R R20, SRZ ;  /* 0x0000000000147805 */ /* 0x000fe2000001ff00 */
[----:B------:R-:W-:Y:S01]  /*a6d0*/  CS2R R14, SRZ ;  /* 0x00000000000e7805 */ /* 0x000fe2000001ff00 */
[----:B------:R-:W-:Y:S01]  /*a6e0*/  CS2R R22, SRZ ;  /* 0x0000000000167805 */ /* 0x000fe2000001ff00 */
[----:B------:R-:W-:-:S04]  /*a6f0*/  CS2R R12, SRZ ;  /* 0x00000000000c7805 */ /* 0x000fc8000001ff00 */
[----:B------:R-:W-:-:S05]  /*a700*/  @P1 IMAD.HI.U32 R2, R0, c[0x0][0x2c8], RZ ;  /* 0x0000b20000021a27 */ /* 0x000fca00078e00ff */
[----:B------:R-:W-:Y:S01]  /*a710*/  @P1 SHF.R.U32.HI R0, RZ, c[0x0][0x2cc], R2 ;  /* 0x0000b300ff001a19 */ /* 0x000fe20000011602 */
[----:B------:R-:W-:-:S03]  /*a720*/  IMAD.MOV.U32 R2, RZ, RZ, R6 ;  /* 0x000000ffff027224 */ /* 0x000fc600078e0006 */
[----:B------:R-:W-:Y:S01]  /*a730*/  SHF.R.S32.HI R5, RZ, 0x1f, R0 ;  /* 0x0000001fff057819 */ /* 0x000fe20000011400 */
[----:B------:R-:W-:-:S04]  /*a740*/  IMAD.WIDE.U32 R2, R0, c[0x0][0x280], R2 ;  /* 0x0000a00000027a25 */ /* 0x000fc800078e0002 */
[C---:B------:R-:W-:Y:S01]  /*a750*/  IMAD R7, R5.reuse, c[0x0][0x280], RZ ;  /* 0x0000a00005077a24 */ /* 0x040fe200078e02ff */
[----:B------:R-:W-:Y:S01]  /*a760*/  LEA R25, P0, R2, c[0x0][0x270], 0x1 ;  /* 0x00009c0002197a11 */ /* 0x000fe200078008ff */
[----:B------:R-:W-:Y:S02]  /*a770*/  IMAD R5, R5, c[0x0][0x290], RZ ;  /* 0x0000a40005057a24 */ /* 0x000fe400078e02ff */
[----:B------:R-:W-:-:S05]  /*a780*/  IMAD R6, R0, c[0x0][0x284], R7 ;  /* 0x0000a10000067a24 */ /* 0x000fca00078e0207 */
[----:B------:R-:W-:-:S04]  /*a790*/  IADD3 R3, R3, R6, RZ ;  /* 0x0000000603037210 */ /* 0x000fc80007ffe0ff */
[----:B------:R-:W-:Y:S01]  /*a7a0*/  LEA.HI.X R17, R2, c[0x0][0x274], R3, 0x1, P0 ;  /* 0x00009d0002117a11 */ /* 0x000fe200000f0c03 */
[----:B------:R-:W-:Y:S01]  /*a7b0*/  IMAD.MOV.U32 R2, RZ, RZ, R4 ;  /* 0x000000ffff027224 */ /* 0x000fe200078e0004 */
[----:B------:R-:W-:-:S05]  /*a7c0*/  MOV R3, R10 ;  /* 0x0000000a00037202 */ /* 0x000fca0000000f00 */
[----:B------:R-:W-:-:S04]  /*a7d0*/  IMAD.WIDE.U32 R2, R0, c[0x0][0x290], R2 ;  /* 0x0000a40000027a25 */ /* 0x000fc800078e0002 */
[----:B------:R-:W-:Y:S01]  /*a7e0*/  IMAD R0, R0, c[0x0][0x294], R5 ;  /* 0x0000a50000007a24 */ /* 0x000fe200078e0205 */
[C---:B------:R-:W-:Y:S01]  /*a7f0*/  LEA R19, P0, R2.reuse, c[0x0][0x288], 0x1 ;  /* 0x0000a20002137a11 */ /* 0x040fe200078008ff */
[----:B------:R1:W2:Y:S02]  /*a800*/  SHFL.IDX PT, R5, R17, RZ, 0x181f ;  /* 0x00181fff11057589 */ /* 0x0002a400000e0000 */
[----:B------:R-:W-:Y:S02]  /*a810*/  IMAD.IADD R0, R3, 0x1, R0 ;  /* 0x0000000103007824 */ /* 0x000fe400078e0200 */
[----:B------:R1:W3:Y:S03]  /*a820*/  SHFL.IDX PT, R10, R19, RZ, 0x181f ;  /* 0x00181fff130a7589 */ /* 0x0002e600000e0000 */
[----:B------:R-:W-:Y:S02]  /*a830*/  LEA.HI.X R18, R2, c[0x0][0x28c], R0, 0x1, P0 ;  /* 0x0000a30002127a11 */ /* 0x000fe400000f0c00 */
        /* <DEDUP_REMOVED lines=8> */
[----:B----4-:R-:W-:-:S05]  /*a8c0*/  @!P1 IADD3 R8, P0, R2, R0, RZ ;  /* 0x0000000002089210 */ /* 0x010fca0007f1e0ff */
[--C-:B--2---:R-:W-:Y:S01]  /*a8d0*/  @!P1 IMAD.X R9, R5, 0x1, R3.reuse, P0 ;  /* 0x0000000105099824 */ /* 0x104fe200000e0603 */
        /* <DEDUP_REMOVED lines=15> */
.L_x_1199:
[----:B------:R-:W-:Y:S05]  /*a9d0*/  BSYNC B0 ;  /* 0x0000000000007941 */ /* 0x000fea0003800000 */
.L_x_1198:
[----:B------:R-:W-:Y:S01]  /*a9e0*/  ISETP.NE.AND P0, PT, R31, RZ, PT ;  /* 0x000000ff1f00720c */ /* 0x000fe20003f05270 */
[----:B--2--5:R-:W-:Y:S01]  /*a9f0*/  IMAD.MOV.U32 R4, RZ, RZ, R20 ;  /* 0x000000ffff047224 */ /* 0x024fe200078e0014 */
[----:B-1----:R1:W2:Y:S01]  /*aa00*/  SHFL.IDX PT, R11, R17, 0x1, 0x181f ;  /* 0x00381f00110b7f89 */ /* 0x0022a200000e0000 */
[----:B------:R-:W-:Y:S01]  /*aa10*/  IMAD.MOV.U32 R3, RZ, RZ, R21 ;  /* 0x000000ffff037224 */ /* 0x000fe200078e0015 */
[----:B------:R-:W-:Y:S01]  /*aa20*/  BSSY B0, `(.L_x_1200) ;  /* 0x000002c000007945 */ /* 0x000fe20003800000 */
[----:B----4-:R-:W-:Y:S01]  /*aa30*/  IMAD.MOV.U32 R2, RZ, RZ, R14 ;  /* 0x000000ffff027224 */ /* 0x010fe200078e000e */
[----:B------:R-:W-:Y:S01]  /*aa40*/  PRMT R53, R53, 0x5410, R4 ;  /* 0x0000541035357816 */ /* 0x000fe20000000004 */
[----:B------:R-:W-:Y:S01]  /*aa50*/  IMAD.MOV.U32 R0, RZ, RZ, R15 ;  /* 0x000000ffff007224 */ /* 0x000fe200078e000f */
[----:B------:R-:W-:Y:S01]  /*aa60*/  PRMT R54, R54, 0x5410, R3 ;  /* 0x0000541036367816 */ /* 0x000fe20000000003 */
[----:B------:R-:W-:Y:S01]  /*aa70*/  IMAD.MOV.U32 R4, RZ, RZ, R22 ;  /* 0x000000ffff047224 */ /* 0x000fe200078e0016 */
[----:B------:R-:W-:Y:S01]  /*aa80*/  PRMT R47, R47, 0x5410, R2 ;  /* 0x000054102f2f7816 */ /* 0x000fe20000000002 */
[----:B------:R-:W-:Y:S01]  /*aa90*/  IMAD.MOV.U32 R3, RZ, RZ, R23 ;  /* 0x000000ffff037224 */ /* 0x000fe200078e0017 */
[----:B------:R-:W-:Y:S01]  /*aaa0*/  PRMT R52, R52, 0x5410, R0 ;  /* 0x0000541034347816 */ /* 0x000fe20000000000 */
[----:B------:R-:W-:Y:S01]  /*aab0*/  IMAD.MOV.U32 R2, RZ, RZ, R12 ;  /* 0x000000ffff027224 */ /* 0x000fe200078e000c */
[----:B------:R1:W4:Y:S01]  /*aac0*/  SHFL.IDX PT, R5, R25, 0x1, 0x181f ;  /* 0x00381f0019057f89 */ /* 0x00032200000e0000 */
[----:B------:R-:W-:Y:S01]  /*aad0*/  IMAD.MOV.U32 R0, RZ, RZ, R13 ;  /* 0x000000ffff007224 */ /* 0x000fe200078e000d */
[----:B------:R-:W-:Y:S01]  /*aae0*/  PRMT R53, R4, 0x7610, R53 ;  /* 0x0000761004357816 */ /* 0x000fe20000000035 */
[----:B------:R-:W-:Y:S01]  /*aaf0*/  CS2R R26, SRZ ;  /* 0x00000000001a7805 */ /* 0x000fe2000001ff00 */
[----:B------:R1:W3:Y:S01]  /*ab00*/  SHFL.IDX PT, R16, R18, 0x1, 0x181f ;  /* 0x00381f0012107f89 */ /* 0x0002e200000e0000 */
[----:B------:R-:W-:Y:S01]  /*ab10*/  PRMT R54, R3, 0x7610, R54 ;  /* 0x0000761003367816 */ /* 0x000fe20000000036 */
[----:B------:R-:W-:Y:S01]  /*ab20*/  CS2R R32, SRZ ;  /* 0x0000000000207805 */ /* 0x000fe2000001ff00 */
[----:B------:R-:W-:Y:S01]  /*ab30*/  PRMT R47, R2, 0x7610, R47 ;  /* 0x00007610022f7816 */ /* 0x000fe2000000002f */
[----:B---3--:R1:W3:Y:S01]  /*ab40*/  SHFL.IDX PT, R10, R19, 0x1, 0x181f ;  /* 0x00381f00130a7f89 */ /* 0x0082e200000e0000 */
[----:B------:R-:W-:Y:S01]  /*ab50*/  PRMT R52, R0, 0x7610, R52 ;  /* 0x0000761000347816 */ /* 0x000fe20000000034 */
[----:B------:R-:W-:Y:S01]  /*ab60*/  CS2R R30, SRZ ;  /* 0x00000000001e7805 */ /* 0x000fe2000001ff00 */
        /* <DEDUP_REMOVED lines=12> */
[----:B------:R-:W-:Y:S01]  /*ac30*/  @!P1 IMAD.X R7, R16, 0x1, R2, P0 ;  /* 0x0000000110079824 */ /* 0x000fe200000e0602 */
        /* <DEDUP_REMOVED lines=10> */
.L_x_1201:
[----:B------:R-:W-:Y:S05]  /*ace0*/  BSYNC B0 ;  /* 0x0000000000007941 */ /* 0x000fea0003800000 */
.L_x_1200:
[----:B------:R-:W-:Y:S01]  /*acf0*/  ISETP.NE.AND P0, PT, R38, RZ, PT ;  /* 0x000000ff2600720c */ /* 0x000fe20003f05270 */
[----:B--2--5:R-:W-:Y:S01]  /*ad00*/  IMAD.MOV.U32 R4, RZ, RZ, R34 ;  /* 0x000000ffff047224 */ /* 0x024fe200078e0022 */
[----:B------:R2:W1:Y:S01]  /*ad10*/  SHFL.IDX PT, R11, R17, 0x2, 0x181f ;  /* 0x00581f00110b7f89 */ /* 0x00046200000e0000 */
[----:B------:R-:W-:Y:S01]  /*ad20*/  IMAD.MOV.U32 R3, RZ, RZ, R35 ;  /* 0x000000ffff037224 */ /* 0x000fe200078e0023 */
[----:B------:R-:W-:Y:S01]  /*ad30*/  BSSY B0, `(.L_x_1202) ;  /* 0x000002e000007945 */ /* 0x000fe20003800000 */
[----:B------:R-:W-:Y:S01]  /*ad40*/  IMAD.MOV.U32 R2, RZ, RZ, R26 ;  /* 0x000000ffff027224 */ /* 0x000fe200078e001a */
        /* <DEDUP_REMOVED lines=8> */
[----:B----4-:R2:W4:Y:S01]  /*add0*/  SHFL.IDX PT, R5, R25, 0x2, 0x181f ;  /* 0x00581f0019057f89 */ /* 0x01052200000e0000 */
        /* <DEDUP_REMOVED lines=10> */
[----:B------:R-:W-:Y:S01]  /*ae80*/  CS2R R40, SRZ ;  /* 0x0000000000287805 */ /* 0x000fe2000001ff00 */
[----:B------:R-:W-:Y:S01]  /*ae90*/  CS2R R38, SRZ ;  /* 0x0000000000267805 */ /* 0x000fe2000001ff00 */
[----:B------:R-:W-:Y:S05]  /*aea0*/  @P0 BRA `(.L_x_1203) ;  /* 0x0000016000000947 */ /* 0x000fea0003800000 */
[----:B-1----:R-:W-:Y:S01]  /*aeb0*/  ISETP.GE.AND P1, PT, R28, c[0x0][0x27c], PT ;  /* 0x00009f001c007a0c */ /* 0x002fe20003f26270 */
[----:B------:R-:W-:Y:S01]  /*aec0*/  CS2R R42, SRZ ;  /* 0x00000000002a7805 */ /* 0x000fe2000001ff00 */
[----:B------:R-:W-:Y:S01]  /*aed0*/  ISETP.GE.AND P0, PT, R113, c[0x0][0x27c], PT ;  /* 0x00009f0071007a0c */ /* 0x000fe20003f06270 */
[----:B------:R-:W-:-:S10]  /*aee0*/  CS2R R36, SRZ ;  /* 0x0000000000247805 */ /* 0x000fd4000001ff00 */
[C---:B------:R-:W-:Y:S01]  /*aef0*/  @!P1 IMAD.SHL.U32 R0, R28.reuse, 0x2, RZ ;  /* 0x000000021c009824 */ /* 0x040fe200078e00ff */
[----:B------:R-:W-:Y:S01]  /*af00*/  @!P1 SHF.L.U64.HI R2, R28, 0x1, R24 ;  /* 0x000000011c029819 */ /* 0x000fe20000010218 */
[----:B------:R-:W-:-:S03]  /*af10*/  @!P0 IMAD.SHL.U32 R3, R113, 0x2, RZ ;  /* 0x0000000271038824 */ /* 0x000fc600078e00ff */
[----:B----4-:R-:W-:-:S05]  /*af20*/  @!P1 IADD3 R8, P2, R5, R0, RZ ;  /* 0x0000000005089210 */ /* 0x010fca0007f5e0ff */
[----:B------:R-:W-:Y:S01]  /*af30*/  @!P1 IMAD.X R9, R11, 0x1, R2, P2 ;  /* 0x000000010b099824 */ /* 0x000fe200010e0602 */
[----:B---3--:R-:W-:Y:S02]  /*af40*/  @!P1 IADD3 R6, P2, R10, R0, RZ ;  /* 0x000000000a069210 */ /* 0x008fe40007f5e0ff */
[----:B------:R-:W-:Y:S01]  /*af50*/  @!P0 SHF.L.U64.HI R0, R113, 0x1, R58 ;  /* 0x0000000171008819 */ /* 0x000fe2000001023a */
[----:B------:R-:W-:Y:S01]  /*af60*/  CS2R R38, SRZ ;  /* 0x0000000000267805 */ /* 0x000fe2000001ff00 */
[----:B------:R-:W-:Y:S01]  /*af70*/  CS2R R40, SRZ ;  /* 0x0000000000287805 */ /* 0x000fe2000001ff00 */
[----:B------:R-:W-:Y:S01]  /*af80*/  @!P1 IMAD.X R7, R16, 0x1, R2, P2 ;  /* 0x0000000110079824 */ /* 0x000fe200010e0602 */
        /* <DEDUP_REMOVED lines=8> */
.L_x_1203:
[----:B-1----:R-:W-:Y:S05]  /*b010*/  BSYNC B0 ;  /* 0x0000000000007941 */ /* 0x002fea0003800000 */
.L_x_1202:
[----:B------:R-:W-:Y:S01]  /*b020*/  ISETP.NE.AND P0, PT, R44, RZ, PT ;  /* 0x000000ff2c00720c */ /* 0x000fe20003f05270 */
[----:B-----5:R-:W-:Y:S01]  /*b030*/  IMAD.MOV.U32 R4, RZ, RZ, R42 ;  /* 0x000000ffff047224 */ /* 0x020fe200078e002a */
[----:B----4-:R1:W4:Y:S01]  /*b040*/  SHFL.IDX PT, R5, R25, 0x3, 0x181f ;  /* 0x00781f0019057f89 */ /* 0x01032200000e0000 */
[----:B------:R-:W-:Y:S01]  /*b050*/  IMAD.MOV.U32 R3, RZ, RZ, R43 ;  /* 0x000000ffff037224 */ /* 0x000fe200078e002b */
[----:B------:R-:W-:Y:S01]  /*b060*/  BSSY B0, `(.L_x_1204) ;  /* 0x000002c000007945 */ /* 0x000fe20003800000 */
[----:B------:R-:W-:Y:S01]  /*b070*/  IMAD.MOV.U32 R2, RZ, RZ, R36 ;  /* 0x000000ffff027224 */ /* 0x000fe200078e0024 */
[----:B------:R-:W-:Y:S01]  /*b080*/  PRMT R61, R61, 0x5410, R4 ;  /* 0x000054103d3d7816 */ /* 0x000fe20000000004 */
[----:B------:R-:W-:Y:S01]  /*b090*/  IMAD.MOV.U32 R0, RZ, RZ, R37 ;  /* 0x000000ffff007224 */ /* 0x000fe200078e0025 */
[----:B------:R-:W-:Y:S01]  /*b0a0*/  PRMT R62, R62, 0x5410, R3 ;  /* 0x000054103e3e7816 */ /* 0x000fe20000000003 */
[----:B------:R-:W-:Y:S01]  /*b0b0*/  IMAD.MOV.U32 R4, RZ, RZ, R40 ;  /* 0x000000ffff047224 */ /* 0x000fe200078e0028 */
[----:B--2---:R-:W2:Y:S01]  /*b0c0*/  SHFL.IDX PT, R17, R17, 0x3, 0x181f ;  /* 0x00781f0011117f89 */ /* 0x004ea200000e0000 */
[----:B------:R-:W-:Y:S01]  /*b0d0*/  IMAD.MOV.U32 R3, RZ, RZ, R41 ;  /* 0x000000ffff037224 */ /* 0x000fe200078e0029 */
[----:B------:R-:W-:Y:S01]  /*b0e0*/  PRMT R60, R60, 0x5410, R0 ;  /* 0x000054103c3c7816 */ /* 0x000fe20000000000 */
[----:B------:R-:W-:Y:S01]  /*b0f0*/  IMAD.MOV.U32 R0, RZ, RZ, R39 ;  /* 0x000000ffff007224 */ /* 0x000fe200078e0027 */
[----:B------:R-:W3:Y:S01]  /*b100*/  SHFL.IDX PT, R16, R18, 0x3, 0x181f ;  /* 0x00781f0012107f89 */ /* 0x000ee200000e0000 */
[----:B------:R-:W-:Y:S01]  /*b110*/  PRMT R61, R4, 0x7610, R61 ;  /* 0x00007610043d7816 */ /* 0x000fe2000000003d */
[----:B------:R-:W-:Y:S01]  /*b120*/  CS2R R48, SRZ ;  /* 0x0000000000307805 */ /* 0x000fe2000001ff00 */
[----:B------:R-:W-:Y:S01]  /*b130*/  PRMT R62, R3, 0x7610, R62 ;  /* 0x00007610033e7816 */ /* 0x000fe2000000003e */
[----:B------:R2:W3:Y:S01]  /*b140*/  SHFL.IDX PT, R11, R19, 0x3, 0x181f ;  /* 0x00781f00130b7f89 */ /* 0x0004e200000e0000 */
[----:B------:R-:W-:Y:S01]  /*b150*/  PRMT R60, R0, 0x7610, R60 ;  /* 0x00007610003c7816 */ /* 0x000fe2000000003c */
[----:B------:R-:W-:Y:S01]  /*b160*/  CS2R R44, SRZ ;  /* 0x00000000002c7805 */ /* 0x000fe2000001ff00 */
[----:B-1----:R-:W-:Y:S01]  /*b170*/  PRMT R25, R25, 0x5410, R2 ;  /* 0x0000541019197816 */ /* 0x002fe20000000002 */
[----:B------:R-:W-:-:S05]  /*b180*/  IMAD.MOV.U32 R2, RZ, RZ, R38 ;  /* 0x000000ffff027224 */ /* 0x000fca00078e0026 */
[----:B------:R-:W-:Y:S01]  /*b190*/  PRMT R25, R2, 0x7610, R25 ;  /* 0x0000761002197816 */ /* 0x000fe20000000019 */
[----:B--2---:R-:W-:Y:S01]  /*b1a0*/  CS2R R18, SRZ ;  /* 0x0000000000127805 */ /* 0x004fe2000001ff00 */
[----:B------:R-:W-:Y:S05]  /*b1b0*/  @P0 BRA `(.L_x_1205) ;  /* 0x0000016000000947 */ /* 0x000fea0003800000 */
[----:B---34-:R-:W-:Y:S01]  /*b1c0*/  ISETP.GE.AND P1, PT, R28, c[0x0][0x27c], PT ;  /* 0x00009f001c007a0c */ /* 0x018fe20003f26270 */
[----:B------:R-:W-:Y:S01]  /*b1d0*/  CS2R R50, SRZ ;  /* 0x0000000000327805 */ /* 0x000fe2000001ff00 */
[----:B------:R-:W-:Y:S01]  /*b1e0*/  ISETP.GE.AND P0, PT, R113, c[0x0][0x27c], PT ;  /* 0x00009f0071007a0c */ /* 0x000fe20003f06270 */
[----:B------:R-:W-:-:S10]  /*b1f0*/  CS2R R18, SRZ ;  /* 0x0000000000127805 */ /* 0x000fd4000001ff00 */
[C---:B------:R-:W-:Y:S01]  /*b200*/  @!P1 IMAD.SHL.U32 R0, R28.reuse, 0x2, RZ ;  /* 0x000000021c009824 */ /* 0x040fe200078e00ff */
[----:B------:R-:W-:Y:S01]  /*b210*/  @!P1 SHF.L.U64.HI R3, R28, 0x1, R24 ;  /* 0x000000011c039819 */ /* 0x000fe20000010218 */
[C---:B------:R-:W-:Y:S01]  /*b220*/  @!P0 IMAD.SHL.U32 R2, R113.reuse, 0x2, RZ ;  /* 0x0000000271028824 */ /* 0x040fe200078e00ff */
[----:B------:R-:W-:Y:S02]  /*b230*/  @!P0 SHF.L.U64.HI R10, R113, 0x1, R58 ;  /* 0x00000001710a8819 */ /* 0x000fe4000001023a */
[-C--:B------:R-:W-:Y:S02]  /*b240*/  @!P1 IADD3 R8, P2, R5, R0.reuse, RZ ;  /* 0x0000000005089210 */ /* 0x080fe40007f5e0ff */
[----:B------:R-:W-:Y:S02]  /*b250*/  @!P1 IADD3 R6, P4, R11, R0, RZ ;  /* 0x000000000b069210 */ /* 0x000fe40007f9e0ff */
[-C--:B------:R-:W-:Y:S01]  /*b260*/  @!P0 IADD3 R4, P3, R5, R2.reuse, RZ ;  /* 0x0000000205048210 */ /* 0x080fe20007f7e0ff */
[--C-:B------:R-:W-:Y:S01]  /*b270*/  @!P1 IMAD.X R9, R17, 0x1, R3.reuse, P2 ;  /* 0x0000000111099824 */ /* 0x100fe200010e0603 */
[----:B------:R-:W-:Y:S01]  /*b280*/  @!P0 IADD3 R2, P2, R11, R2, RZ ;  /* 0x000000020b028210 */ /* 0x000fe20007f5e0ff */
[C---:B------:R-:W-:Y:S01]  /*b290*/  @!P1 IMAD.X R7, R16.reuse, 0x1, R3, P4 ;  /* 0x0000000110079824 */ /* 0x040fe200020e0603 */
[----:B------:R-:W-:Y:S01]  /*b2a0*/  CS2R R44, SRZ ;  /* 0x00000000002c7805 */ /* 0x000fe2000001ff00 */
[----:B------:R-:W-:Y:S01]  /*b2b0*/  CS2R R48, SRZ ;  /* 0x0000000000307805 */ /* 0x000fe2000001ff00 */
[--C-:B------:R-:W-:Y:S01]  /*b2c0*/  @!P0 IMAD.X R5, R17, 0x1, R10.reuse, P3 ;  /* 0x0000000111058824 */ /* 0x100fe200018e060a */
[----:B------:R1:W5:Y:S01]  /*b2d0*/  @!P1 LD.E.64 R18, [R8.64] ;  /* 0x0000000608129980 */ /* 0x000362000c101b00 */
[----:B------:R-:W-:-:S03]  /*b2e0*/  @!P0 IMAD.X R3, R16, 0x1, R10, P2 ;  /* 0x0000000110038824 */ /* 0x000fc600010e060a */
[----:B------:R1:W5:Y:S04]  /*b2f0*/  @!P0 LD.E.64 R50, [R4.64] ;  /* 0x0000000604328980 */ /* 0x000368000c101b00 */
[----:B------:R1:W5:Y:S04]  /*b300*/  @!P1 LD.E.64 R44, [R6.64] ;  /* 0x00000006062c9980 */ /* 0x000368000c101b00 */
[----:B------:R1:W5:Y:S02]  /*b310*/  @!P0 LD.E.64 R48, [R2.64] ;  /* 0x0000000602308980 */ /* 0x000364000c101b00 */
.L_x_1205:
[----:B---34-:R-:W-:Y:S05]  /*b320*/  BSYNC B0 ;  /* 0x0000000000007941 */ /* 0x018fea0003800000 */
.L_x_1204:
[----:B-1----:R-:W-:Y:S01]  /*b330*/  IMAD.IADD R3, R46, 0x1, -R251 ;  /* 0x000000012e037824 */ /* 0x002fe200078e0afb */
[----:B------:R-:W-:-:S04]  /*b340*/  DEPBAR.LE SB0, 0x1 ;  /* 0x000080400000791a */ /* 0x000fc80000000000 */
[----:B------:R-:W-:Y:S01]  /*b350*/  IMNMX R24, R3, 0x80, PT ;  /* 0x0000008003187817 */ /* 0x000fe20003800200 */
[----:B-----5:R-:W-:Y:S01]  /*b360*/  IMAD.MOV.U32 R0, RZ, RZ, R50 ;  /* 0x000000ffff007224 */ /* 0x020fe200078e0032 */
[----:B------:R-:W-:Y:S01]  /*b370*/  BSSY B1, `(.L_x_1206) ;  /* 0x000006b000017945 */ /* 0x000fe20003800000 */
[----:B------:R-:W-:Y:S01]  /*b380*/  IMAD.MOV.U32 R4, RZ, RZ, R51 ;  /* 0x000000ffff047224 */ /* 0x000fe200078e0033 */
[----:B------:R-:W-:Y:S01]  /*b390*/  BAR.SYNC.DEFER_BLOCKING 0x0 ;  /* 0x0000000000007b1d */ /* 0x000fe20000010000 */
[----:B------:R-:W-:Y:S01]  /*b3a0*/  ISETP.GE.AND P0, PT, R106, R24, PT ;  /* 0x000000186a00720c */ /* 0x000fe20003f06270 */
[----:B------:R-:W-:Y:S02]  /*b3b0*/  IMAD.MOV.U32 R2, RZ, RZ, R18 ;  /* 0x000000ffff027224 */ /* 0x000fe400078e0012 */
[----:B------:R-:W-:Y:S01]  /*b3c0*/  PRMT R64, R0, 0x5410, R4 ;  /* 0x0000541000407816 */ /* 0x000fe20000000004 */
[----:B------:R-:W-:Y:S01]  /*b3d0*/  IMAD.MOV.U32 R4, RZ, RZ, R48 ;  /* 0x000000ffff047224 */ /* 0x000fe200078e0030 */
[----:B------:R-:W-:Y:S01]  /*b3e0*/  MOV R0, R19 ;  /* 0x0000001300007202 */ /* 0x000fe20000000f00 */
[----:B------:R-:W-:Y:S01]  /*b3f0*/  IMAD.MOV.U32 R3, RZ, RZ, R49 ;  /* 0x000000ffff037224 */ /* 0x000fe200078e0031 */
[----:B------:R-:W-:-:S02]  /*b400*/  PRMT R46, R46, 0x5410, R2 ;  /* 0x000054102e2e7816 */ /* 0x000fc40000000002 */
[----:B------:R-:W-:Y:S01]  /*b410*/  PRMT R58, R58, 0x5410, R0 ;  /* 0x000054103a3a7816 */ /* 0x000fe20000000000 */
[----:B------:R-:W-:Y:S01]  /*b420*/  IMAD.MOV.U32 R0, RZ, RZ, R45 ;  /* 0x000000ffff007224 */ /* 0x000fe200078e002d */
[----:B------:R-:W-:Y:S02]  /*b430*/  MOV R2, R44 ;  /* 0x0000002c00027202 */ /* 0x000fe40000000f00 */
        /* <DEDUP_REMOVED lines=8> */
[----:B------:R-:W-:Y:S02]  /*b4c0*/  SHF.R.U32.HI R0, RZ, 0x10, R13 ;  /* 0x00000010ff007819 */ /* 0x000fe4000001160d */
[--C-:B------:R-:W-:Y:S02]  /*b4d0*/  SHF.R.U64 R16, R14, 0x10, R15.reuse ;  /* 0x000000100e107819 */ /* 0x100fe4000000120f */
[----:B------:R-:W-:Y:S02]  /*b4e0*/  SHF.R.U32.HI R2, RZ, 0x10, R15 ;  /* 0x00000010ff027819 */ /* 0x000fe4000001160f */
[----:B------:R-:W-:Y:S01]  /*b4f0*/  SHF.R.U64 R15, R12, 0x10, R13 ;  /* 0x000000100c0f7819 */ /* 0x000fe2000000120d */
[----:B------:R-:W-:Y:S02]  /*b500*/  HADD2.F32 R12, -RZ, R0.H0_H0 ;  /* 0x20000000ff0c7230 */ /* 0x000fe40000004100 */
[----:B------:R-:W-:-:S02]  /*b510*/  HADD2.F32 R0, -RZ, R47.H0_H0 ;  /* 0x2000002fff007230 */ /* 0x000fc40000004100 */
[----:B------:R-:W-:Y:S02]  /*b520*/  HADD2.F32 R17, -RZ, R2.H0_H0 ;  /* 0x20000002ff117230 */ /* 0x000fe40000004100 */
[----:B------:R-:W-:Y:S02]  /*b530*/  HADD2.F32 R2, -RZ, R47.H1_H1 ;  /* 0x3000002fff027230 */ /* 0x000fe40000004100 */
[--C-:B-1----:R-:W-:Y:S02]  /*b540*/  HADD2.F32 R8, -RZ, R7.reuse.H0_H0 ;  /* 0x20000007ff087230 */ /* 0x102fe40000004100 */
[----:B------:R-:W-:Y:S02]  /*b550*/  HADD2.F32 R3, -RZ, R7.H1_H1 ;  /* 0x30000007ff037230 */ /* 0x000fe40000004100 */
[--C-:B------:R-:W-:Y:S02]  /*b560*/  HADD2.F32 R7, -RZ, R4.reuse.H0_H0 ;  /* 0x20000004ff077230 */ /* 0x100fe40000004100 */
[----:B------:R-:W-:Y:S01]  /*b570*/  HADD2.F32 R4, -RZ, R4.H1_H1 ;  /* 0x30000004ff047230 */ /* 0x000fe20000004100 */
[-C--:B------:R-:W-:Y:S01]  /*b580*/  FMUL.FTZ R11, R3, R12.reuse ;  /* 0x0000000c030b7220 */ /* 0x080fe20000410000 */
[--C-:B------:R-:W-:Y:S01]  /*b590*/  HADD2.F32 R9, -RZ, R6.reuse.H0_H0 ;  /* 0x20000006ff097230 */ /* 0x100fe20000004100 */
[----:B------:R-:W-:Y:S01]  /*b5a0*/  FMUL.FTZ R12, R8, R12 ;  /* 0x0000000c080c7220 */ /* 0x000fe20000410000 */
[----:B------:R-:W-:Y:S01]  /*b5b0*/  HADD2.F32 R6, -RZ, R6.H1_H1 ;  /* 0x30000006ff067230 */ /* 0x000fe20000004100 */
[-C--:B------:R-:W-:Y:S01]  /*b5c0*/  FMUL.FTZ R13, R4, R0.reuse ;  /* 0x00000000040d7220 */ /* 0x080fe20000410000 */
[--C-:B------:R-:W-:Y:S01]  /*b5d0*/  HADD2.F32 R10, -RZ, R5.reuse.H0_H0 ;  /* 0x20000005ff0a7230 */ /* 0x100fe20000004100 */
[-C--:B------:R-:W-:Y:S01]  /*b5e0*/  FFMA.FTZ R14, R8, R17.reuse, -R11 ;  /* 0x00000011080e7223 */ /* 0x080fe2000001080b */
[----:B------:R-:W-:Y:S01]  /*b5f0*/  HADD2.F32 R5, -RZ, R5.H1_H1 ;  /* 0x30000005ff057230 */ /* 0x000fe20000004100 */
[C---:B------:R-:W-:Y:S01]  /*b600*/  FMUL.FTZ R8, R7.reuse, R0 ;  /* 0x0000000007087220 */ /* 0x040fe20000410000 */
[--C-:B------:R-:W-:Y:S01]  /*b610*/  HADD2.F32 R0, -RZ, R52.reuse.H0_H0 ;  /* 0x20000034ff007230 */ /* 0x100fe20000004100 */
[-C--:B------:R-:W-:Y:S01]  /*b620*/  FFMA.FTZ R13, R7, R2.reuse, -R13 ;  /* 0x00000002070d7223 */ /* 0x080fe2000001080d */
[----:B------:R-:W-:Y:S01]  /*b630*/  HADD2.F32 R7, -RZ, R15.H0_H0 ;  /* 0x2000000fff077230 */ /* 0x000fe20000004100 */
[----:B------:R-:W-:Y:S01]  /*b640*/  FFMA.FTZ R8, R4, R2, R8 ;  /* 0x0000000204087223 */ /* 0x000fe20000010008 */
[----:B------:R-:W-:Y:S01]  /*b650*/  HADD2.F32 R2, -RZ, R52.H1_H1 ;  /* 0x30000034ff027230 */ /* 0x000fe20000004100 */
[----:B------:R-:W-:Y:S01]  /*b660*/  FFMA.FTZ R11, R3, R17, R12 ;  /* 0x00000011030b7223 */ /* 0x000fe2000001000c */
[----:B------:R-:W-:Y:S01]  /*b670*/  HADD2.F32 R12, -RZ, R16.H0_H0 ;  /* 0x20000010ff0c7230 */ /* 0x000fe20000004100 */
[----:B------:R-:W-:-:S02]  /*b680*/  FMUL.FTZ R3, R6, R0 ;  /* 0x0000000006037220 */ /* 0x000fc40000410000 */
[----:B------:R-:W-:Y:S02]  /*b690*/  FMUL.FTZ R0, R9, R0 ;  /* 0x0000000009007220 */ /* 0x000fe40000410000 */
[-C--:B------:R-:W-:Y:S02]  /*b6a0*/  FMUL.FTZ R4, R5, R7.reuse ;  /* 0x0000000705047220 */ /* 0x080fe40000410000 */
[----:B------:R-:W-:Y:S02]  /*b6b0*/  FMUL.FTZ R7, R10, R7 ;  /* 0x000000070a077220 */ /* 0x000fe40000410000 */
[-C--:B------:R-:W-:Y:S02]  /*b6c0*/  FFMA.FTZ R9, R9, R2.reuse, -R3 ;  /* 0x0000000209097223 */ /* 0x080fe40000010803 */
[----:B------:R-:W-:Y:S02]  /*b6d0*/  FFMA.FTZ R2, R6, R2, R0 ;  /* 0x0000000206027223 */ /* 0x000fe40000010000 */
[-C--:B------:R-:W-:Y:S01]  /*b6e0*/  FFMA.FTZ R3, R10, R12.reuse, -R4 ;  /* 0x0000000c0a037223 */ /* 0x080fe20000010804 */
[----:B------:R-:W-:Y:S01]  /*b6f0*/  F2FP.PACK_AB R4, R8, R13 ;  /* 0x0000000d0804723e */ /* 0x000fe200000000ff */
[----:B------:R-:W-:Y:S01]  /*b700*/  FFMA.FTZ R0, R5, R12, R7 ;  /* 0x0000000c05007223 */ /* 0x000fe20000010007 */
[----:B------:R-:W-:-:S02]  /*b710*/  F2FP.PACK_AB R7, R11, R14 ;  /* 0x0000000e0b07723e */ /* 0x000fc400000000ff */
[----:B------:R-:W-:Y:S02]  /*b720*/  F2FP.PACK_AB R6, R2, R9 ;  /* 0x000000090206723e */ /* 0x000fe400000000ff */
[----:B------:R-:W-:-:S05]  /*b730*/  F2FP.PACK_AB R5, R0, R3 ;  /* 0x000000030005723e */ /* 0x000fca00000000ff */
[----:B------:R1:W-:Y:S02]  /*b740*/  STS.128 [R215+0x100], R4 ;  /* 0x00010004d7007388 */ /* 0x0003e40000000c00 */
.L_x_1209:
[----:B------:R-:W-:Y:S05]  /*b750*/  BSYNC B0 ;  /* 0x0000000000007941 */ /* 0x000fea0003800000 */
.L_x_1208:
[----:B------:R-:W-:-:S13]  /*b760*/  ISETP.GE.AND P0, PT, R113, c[0x0][0x27c], PT ;  /* 0x00009f0071007a0c */ /* 0x000fda0003f06270 */
[----:B------:R-:W-:Y:S05]  /*b770*/  @P0 BRA `(.L_x_1207) ;  /* 0x000002a000000947 */ /* 0x000fea0003800000 */
[----:B-1----:R-:W1:Y:S01]  /*b780*/  LDS.128 R4, [R215+0x4100] ;  /* 0x00410000d7047984 */ /* 0x002e620000000c00 */
[----:B------:R-:W-:Y:S02]  /*b790*/  SHF.R.U32.HI R0, RZ, 0x10, R23 ;  /* 0x00000010ff007819 */ /* 0x000fe40000011617 */
[----:B------:R-:W-:Y:S02]  /*b7a0*/  SHF.R.U32.HI R2, RZ, 0x10, R21 ;  /* 0x00000010ff027819 */ /* 0x000fe40000011615 */
[----:B------:R-:W-:Y:S01]  /*b7b0*/  SHF.R.U64 R15, R22, 0x10, R23 ;  /* 0x00000010160f7819 */ /* 0x000fe20000001217 */
[----:B------:R-:W-:Y:S01]  /*b7c0*/  HADD2.F32 R12, -RZ, R0.H0_H0 ;  /* 0x20000000ff0c7230 */ /* 0x000fe20000004100 */
[----:B------:R-:W-:Y:S01]  /*b7d0*/  SHF.R.U64 R16, R20, 0x10, R21 ;  /* 0x0000001014107819 */ /* 0x000fe20000001215 */
[----:B------:R-:W-:Y:S02]  /*b7e0*/  HADD2.F32 R0, -RZ, R53.H0_H0 ;  /* 0x20000035ff007230 */ /* 0x000fe40000004100 */
[----:B------:R-:W-:-:S02]  /*b7f0*/  HADD2.F32 R17, -RZ, R2.H0_H0 ;  /* 0x20000002ff117230 */ /* 0x000fc40000004100 */
        /* <DEDUP_REMOVED lines=34> */
.L_x_1207:
[----:B------:R-:W-:Y:S05]  /*ba20*/  BSYNC B1 ;  /* 0x0000000000017941 */ /* 0x000fea0003800000 */
.L_x_1206:
[----:B------:R-:W2:Y:S01]  /*ba30*/  S2R R2, SR_TID.X ;  /* 0x0000000000027919 */ /* 0x000ea20000002100 */
[----:B------:R-:W-:Y:S01]  /*ba40*/  BSSY B1, `(.L_x_1210) ;  /* 0x0000061000017945 */ /* 0x000fe20003800000 */
[----:B--2---:R-:W-:-:S04]  /*ba50*/  SHF.R.S32.HI R0, RZ, 0x1f, R2 ;  /* 0x0000001fff007819 */ /* 0x004fc80000011402 */
[----:B------:R-:W-:-:S04]  /*ba60*/  LEA.HI R0, R0, R2, RZ, 0x3 ;  /* 0x0000000200007211 */ /* 0x000fc800078f18ff */
[----:B------:R-:W-:-:S04]  /*ba70*/  SHF.R.S32.HI R0, RZ, 0x3, R0 ;  /* 0x00000003ff007819 */ /* 0x000fc80000011400 */
[----:B------:R-:W-:-:S04]  /*ba80*/  IADD3 R0, R0, 0x20, RZ ;  /* 0x0000002000007810 */ /* 0x000fc80007ffe0ff */
[----:B------:R-:W-:-:S13]  /*ba90*/  ISETP.GE.AND P0, PT, R0, R24, PT ;  /* 0x000000180000720c */ /* 0x000fda0003f06270 */
[----:B------:R-:W-:Y:S05]  /*baa0*/  @P0 BRA `(.L_x_1211) ;  /* 0x000005a000000947 */ /* 0x000fea0003800000 */
[----:B------:R-:W-:Y:S01]  /*bab0*/  ISETP.GE.AND P0, PT, R28, c[0x0][0x27c], PT ;  /* 0x00009f001c007a0c */ /* 0x000fe20003f06270 */
[----:B------:R-:W-:-:S12]  /*bac0*/  BSSY B0, `(.L_x_1212) ;  /* 0x000002c000007945 */ /* 0x000fd80003800000 */
        /* <DEDUP_REMOVED lines=23> */
[----:B------:R-:W-:Y:S01]  /*bc40*/  HADD2.F32 R0, -RZ, R56.H0_H0 ;  /* 0x20000038ff007230 */ /* 0x000fe20000004100 */
        /* <DEDUP_REMOVED lines=19> */
.L_x_1213:
[----:B------:R-:W-:Y:S05]  /*bd80*/  BSYNC B0 ;  /* 0x0000000000007941 */ /* 0x000fea0003800000 */
.L_x_1212:
        /* <DEDUP_REMOVED lines=11> */
[----:B------:R-:W-:Y:S02]  /*be40*/  HADD2.F32 R15, -RZ, R15.H0_H0 ;  /* 0x2000000fff0f7230 */ /* 0x000fe40000004100 */
        /* <DEDUP_REMOVED lines=18> */
[----:B------:R-:W-:-:S02]  /*bf70*/  FFMA.FTZ R11, R3, R17, R12 ;  /* 0x00000011030b7223 */ /* 0x000fc4000001000c */
[-C--:B------:R-:W-:Y:S02]  /*bf80*/  FMUL.FTZ R3, R6, R0.reuse ;  /* 0x0000000006037220 */ /* 0x080fe40000410000 */
[----:B------:R-:W-:Y:S02]  /*bf90*/  FMUL.FTZ R0, R9, R0 ;  /* 0x0000000009007220 */ /* 0x000fe40000410000 */
[-C--:B------:R-:W-:Y:S02]  /*bfa0*/  FMUL.FTZ R4, R5, R7.reuse ;  /* 0x0000000705047220 */ /* 0x080fe40000410000 */
[----:B------:R-:W-:Y:S02]  /*bfb0*/  FMUL.FTZ R7, R10, R7 ;  /* 0x000000070a077220 */ /* 0x000fe40000410000 */
[-C--:B------:R-:W-:Y:S02]  /*bfc0*/  FFMA.FTZ R9, R9, R2.reuse, -R3 ;  /* 0x0000000209097223 */ /* 0x080fe40000010803 */
[----:B------:R-:W-:-:S02]  /*bfd0*/  FFMA.FTZ R2, R6, R2, R0 ;  /* 0x0000000206027223 */ /* 0x000fc40000010000 */
[----:B------:R-:W-:Y:S01]  /*bfe0*/  FFMA.FTZ R3, R10, R15, -R4 ;  /* 0x0000000f0a037223 */ /* 0x000fe20000010804 */
[----:B------:R-:W-:Y:S01]  /*bff0*/  F2FP.PACK_AB R4, R8, R13 ;  /* 0x0000000d0804723e */ /* 0x000fe200000000ff */
[----:B------:R-:W-:Y:S01]  /*c000*/  FFMA.FTZ R0, R5, R15, R7 ;  /* 0x0000000f05007223 */ /* 0x000fe20000010007 */
[----:B------:R-:W-:Y:S02]  /*c010*/  F2FP.PACK_AB R7, R11, R16 ;  /* 0x000000100b07723e */ /* 0x000fe400000000ff */
[----:B------:R-:W-:Y:S02]  /*c020*/  F2FP.PACK_AB R6, R2, R9 ;  /* 0x000000090206723e */ /* 0x000fe400000000ff */
[----:B------:R-:W-:-:S05]  /*c030*/  F2FP.PACK_AB R5, R0, R3 ;  /* 0x000000030005723e */ /* 0x000fca00000000ff */
[----:B------:R1:W-:Y:S02]  /*c040*/  STS.128 [R215+0x5100], R4 ;  /* 0x00510004d7007388 */ /* 0x0003e40000000c00 */
.L_x_1211:
[----:B------:R-:W-:Y:S05]  /*c050*/  BSYNC B1 ;  /* 0x0000000000017941 */ /* 0x000fea0003800000 */
.L_x_1210:
        /* <DEDUP_REMOVED lines=53> */
.L_x_1217:
[----:B------:R-:W-:Y:S05]  /*c3b0*/  BSYNC B0 ;  /* 0x0000000000007941 */ /* 0x000fea0003800000 */
.L_x_1216:
        /* <DEDUP_REMOVED lines=44> */
.L_x_1215:
[----:B------:R-:W-:Y:S05]  /*c680*/  BSYNC B1 ;  /* 0x0000000000017941 */ /* 0x000fea0003800000 */
.L_x_1214:
[----:B------:R-:W2:Y:S02]  /*c690*/  S2R R2, SR_TID.X ;  /* 0x0000000000027919 */ /* 0x000ea40000002100 */
        /* <DEDUP_REMOVED lines=51> */
.L_x_1220:
[----:B------:R-:W-:Y:S05]  /*c9d0*/  BSYNC B0 ;  /* 0x0000000000007941 */ /* 0x000fea0003800000 */
.L_x_1219:
        /* <DEDUP_REMOVED lines=25> */
[----:B------:R-:W-:Y:S01]  /*cb70*/  HADD2.F32 R0, -RZ, R63.H1_H1 ;  /* 0x3000003fff007230 */ /* 0x000fe20000004100 */
        /* <DEDUP_REMOVED lines=17> */
[----:B------:R1:W-:Y:S01]  /*cc90*/  STS.128 [R215+0x7100], R4 ;  /* 0x00710004d7007388 */ /* 0x0003e20000000c00 */
[----:B------:R-:W-:Y:S05]  /*cca0*/  BRA `(.L_x_1218) ;  /* 0x0000253000007947 */ /* 0x000fea0003800000 */
.L_x_1197:
[----:B------:R-:W-:Y:S01]  /*ccb0*/  ISETP.NE.AND P0, PT, R160, 0x1, PT ;  /* 0x00000001a000780c */ /* 0x000fe20003f05270 */
[----:B------:R-:W-:Y:S01]  /*ccc0*/  IMAD.MOV.U32 R7, RZ, RZ, R8 ;  /* 0x000000ffff077224 */ /* 0x000fe200078e0008 */
[----:B------:R-:W-:-:S11]  /*ccd0*/  ISETP.NE.AND P2, PT, R31, RZ, PT ;  /* 0x000000ff1f00720c */ /* 0x000fd60003f45270 */
[----:B------:R-:W-:-:S05]  /*cce0*/  @P0 IMAD.HI.U32 R5, R0, c[0x0][0x2c8], RZ ;  /* 0x0000b20000050a27 */ /* 0x000fca00078e00ff */
[----:B------:R-:W-:-:S04]  /*ccf0*/  @P0 SHF.R.U32.HI R0, RZ, c[0x0][0x2cc], R5 ;  /* 0x0000b300ff000a19 */ /* 0x000fc80000011605 */
[----:B------:R-:W-:Y:S01]  /*cd00*/  SHF.R.S32.HI R5, RZ, 0x1f, R0 ;  /* 0x0000001fff057819 */ /* 0x000fe20000011400 */
[----:B------:R-:W-:-:S04]  /*cd10*/  IMAD.WIDE.U32 R6, R0, c[0x0][0x280], R6 ;  /* 0x0000a00000067a25 */ /* 0x000fc800078e0006 */
[----:B------:R-:W-:Y:S01]  /*cd20*/  IMAD R9, R5, c[0x0][0x280], RZ ;  /* 0x0000a00005097a24 */ /* 0x000fe200078e02ff */
[----:B------:R-:W-:-:S03]  /*cd30*/  LEA R19, P0, R6, c[0x0][0x270], 0x1 ;  /* 0x00009c0006137a11 */ /* 0x000fc600078008ff */
[----:B------:R-:W-:-:S04]  /*cd40*/  IMAD R8, R0, c[0x0][0x284], R9 ;  /* 0x0000a10000087a24 */ /* 0x000fc800078e0209 */
[----:B------:R-:W-:-:S05]  /*cd50*/  IMAD.IADD R7, R7, 0x1, R8 ;  /* 0x0000000107077824 */ /* 0x000fca00078e0208 */
[----:B------:R-:W-:Y:S01]  /*cd60*/  LEA.HI.X R18, R6, c[0x0][0x274], R7, 0x1, P0 ;  /* 0x00009d0006127a11 */ /* 0x000fe200000f0c07 */
[----:B------:R-:W-:Y:S02]  /*cd70*/  IMAD R6, R5, c[0x0][0x290], RZ ;  /* 0x0000a40005067a24 */ /* 0x000fe400078e02ff */
[----:B------:R-:W-:Y:S02]  /*cd80*/  IMAD.MOV.U32 R5, RZ, RZ, R10 ;  /* 0x000000ffff057224 */ /* 0x000fe400078e000a */
[----:B------:R-:W-:Y:S02]  /*cd90*/  CS2R R10, SRZ ;  /* 0x00000000000a7805 */ /* 0x000fe4000001ff00 */
[----:B------:R-:W-:-:S04]  /*cda0*/  IMAD.WIDE.U32 R4, R0, c[0x0][0x290], R4 ;  /* 0x0000a40000047a25 */ /* 0x000fc800078e0004 */
[----:B------:R-:W-:Y:S01]  /*cdb0*/  IMAD R0, R0, c[0x0][0x294], R6 ;  /* 0x0000a50000007a24 */ /* 0x000fe200078e0206 */
[----:B------:R-:W-:-:S03]  /*cdc0*/  LEA R17, P0, R4, c[0x0][0x288], 0x1 ;  /* 0x0000a20004117a11 */ /* 0x000fc600078008ff */
[----:B------:R-:W-:Y:S02]  /*cdd0*/  IMAD.IADD R0, R5, 0x1, R0 ;  /* 0x0000000105007824 */ /* 0x000fe400078e0200 */
[----:B------:R-:W-:Y:S03]  /*cde0*/  SHFL.IDX PT, R5, R18, RZ, 0x181f ;  /* 0x00181fff12057589 */ /* 0x000fe600000e0000 */
[----:B------:R-:W-:Y:S01]  /*cdf0*/  LEA.HI.X R16, R4, c[0x0][0x28c], R0, 0x1, P0 ;  /* 0x0000a30004107a11 */ /* 0x000fe200000f0c00 */
[----:B------:R-:W-:Y:S01]  /*ce00*/  SHFL.IDX PT, R7, R17, RZ, 0x181f ;  /* 0x00181fff11077589 */ /* 0x000fe200000e0000 */
[----:B------:R-:W-:-:S03]  /*ce10*/  ISETP.GE.OR P0, PT, R36, c[0x0][0x27c], P3 ;  /* 0x00009f0024007a0c */ /* 0x000fc60001f06670 */
[----:B------:R-:W1:Y:S04]  /*ce20*/  SHFL.IDX PT, R4, R19, RZ, 0x181f ;  /* 0x00181fff13047589 */ /* 0x000e6800000e0000 */
[----:B------:R-:W2:Y:S06]  /*ce30*/  SHFL.IDX PT, R8, R16, RZ, 0x181f ;  /* 0x00181fff10087589 */ /* 0x000eac00000e0000 */
[C---:B------:R-:W-:Y:S01]  /*ce40*/  @!P0 IMAD.SHL.U32 R0, R36.reuse, 0x2, RZ ;  /* 0x0000000224008824 */ /* 0x040fe200078e00ff */
[----:B------:R-:W-:-:S04]  /*ce50*/  @!P0 SHF.L.U64.HI R6, R36, 0x1, R3 ;  /* 0x0000000124068819 */ /* 0x000fc80000010203 */
[----:B-1----:R-:W-:-:S04]  /*ce60*/  @!P0 IADD3 R4, P1, R4, R0, RZ ;  /* 0x0000000004048210 */ /* 0x002fc80007f3e0ff */
[----:B------:R-:W-:Y:S02]  /*ce70*/  @!P0 IADD3.X R5, R5, R6, RZ, P1, !PT ;  /* 0x0000000605058210 */ /* 0x000fe40000ffe4ff */
[----:B------:R-:W-:-:S05]  /*ce80*/  @!P0 IADD3 R12, P1, R7, R0, RZ ;  /* 0x00000000070c8210 */ /* 0x000fca0007f3e0ff */
[----:B--2---:R-:W-:Y:S02]  /*ce90*/  @!P0 IMAD.X R13, R8, 0x1, R6, P1 ;  /* 0x00000001080d8824 */ /* 0x004fe400008e0606 */
[----:B------:R-:W-:-:S06]  /*cea0*/  CS2R R8, SRZ ;  /* 0x0000000000087805 */ /* 0x000fcc000001ff00 */
[----:B------:R1:W2:Y:S01]  /*ceb0*/  @!P0 LD.E.128 R8, [R4.64] ;  /* 0x0000000604088980 */ /* 0x0002a2000c101d00 */
[----:B------:R-:W-:Y:S01]  /*cec0*/  CS2R R6, SRZ ;  /* 0x0000000000067805 */ /* 0x000fe2000001ff00 */
[----:B-1----:R-:W-:-:S06]  /*ced0*/  CS2R R4, SRZ ;  /* 0x0000000000047805 */ /* 0x002fcc000001ff00 */
[----:B------:R1:W3:Y:S01]  /*cee0*/  @!P0 LD.E.128 R4, [R12.64] ;  /* 0x000000060c048980 */ /* 0x0002e2000c101d00 */
[----:B------:R-:W-:Y:S01]  /*cef0*/  BSSY B0, `(.L_x_1221) ;  /* 0x0000024000007945 */ /* 0x000fe20003800000 */
[----:B------:R-:W-:Y:S01]  /*cf00*/  ISETP.GE.AND P1, PT, R36, c[0x0][0x27c], PT ;  /* 0x00009f0024007a0c */ /* 0x000fe20003f26270 */
[----:B------:R-:W-:Y:S01]  /*cf10*/  CS2R R34, SRZ ;  /* 0x0000000000227805 */ /* 0x000fe2000001ff00 */
[----:B------:R4:W1:Y:S01]  /*cf20*/  SHFL.IDX PT, R14, R19, 0x1, 0x181f ;  /* 0x00381f00130e7f89 */ /* 0x00086200000e0000 */
[----:B------:R-:W-:Y:S01]  /*cf30*/  CS2R R32, SRZ ;  /* 0x0000000000207805 */ /* 0x000fe2000001ff00 */
[----:B------:R-:W-:Y:S01]  /*cf40*/  CS2R R30, SRZ ;  /* 0x00000000001e7805 */ /* 0x000fe2000001ff00 */
[----:B------:R-:W-:Y:S01]  /*cf50*/  CS2R R28, SRZ ;  /* 0x00000000001c7805 */ /* 0x000fe2000001ff00 */
[----:B------:R4:W1:Y:S04]  /*cf60*/  SHFL.IDX PT, R20, R17, 0x1, 0x181f ;  /* 0x00381f0011147f89 */ /* 0x00086800000e0000 */
[----:B------:R4:W1:Y:S04]  /*cf70*/  SHFL.IDX PT, R15, R18, 0x1, 0x181f ;  /* 0x00381f00120f7f89 */ /* 0x00086800000e0000 */
[----:B------:R4:W1:Y:S01]  /*cf80*/  SHFL.IDX PT, R21, R16, 0x1, 0x181f ;  /* 0x00381f0010157f89 */ /* 0x00086200000e0000 */
[----:B--2---:R-:W-:Y:S01]  /*cf90*/  IMAD.MOV.U32 R0, RZ, RZ, R10 ;  /* 0x000000ffff007224 */ /* 0x004fe200078e000a */
[----:B-1----:R-:W-:Y:S01]  /*cfa0*/  MOV R13, R8 ;  /* 0x00000008000d7202 */ /* 0x002fe20000000f00 */
[----:B------:R-:W-:-:S03]  /*cfb0*/  IMAD.MOV.U32 R12, RZ, RZ, R9 ;  /* 0x000000ffff0c7224 */ /* 0x000fc600078e0009 */
[----:B------:R-:W-:Y:S01]  /*cfc0*/  PRMT R68, R68, 0x5410, R0 ;  /* 0x0000541044447816 */ /* 0x000fe20000000000 */
[----:B------:R-:W-:Y:S01]  /*cfd0*/  IMAD.MOV.U32 R0, RZ, RZ, R11 ;  /* 0x000000ffff007224 */ /* 0x000fe200078e000b */
[----:B------:R-:W-:-:S04]  /*cfe0*/  PRMT R41, R12, 0x5410, R13 ;  /* 0x000054100c297816 */ /* 0x000fc8000000000d */
[----:B------:R-:W-:Y:S01]  /*cff0*/  PRMT R68, R0, 0x7610, R68 ;  /* 0x0000761000447816 */ /* 0x000fe20000000044 */
[----:B---3--:R-:W-:Y:S01]  /*d000*/  IMAD.MOV.U32 R0, RZ, RZ, R6 ;  /* 0x000000ffff007224 */ /* 0x008fe200078e0006 */
[----:B------:R-:W-:Y:S01]  /*d010*/  MOV R12, R4 ;  /* 0x00000004000c7202 */ /* 0x000fe20000000f00 */
[----:B------:R-:W-:-:S05]  /*d020*/  IMAD.MOV.U32 R13, RZ, RZ, R7 ;  /* 0x000000ffff0d7224 */ /* 0x000fca00078e0007 */
[----:B------:R-:W-:Y:S01]  /*d030*/  PRMT R66, R0, 0x5410, R13 ;  /* 0x0000541000427816 */ /* 0x000fe2000000000d */
[----:B------:R-:W-:-:S05]  /*d040*/  IMAD.MOV.U32 R0, RZ, RZ, R5 ;  /* 0x000000ffff007224 */ /* 0x000fca00078e0005 */
        /* <DEDUP_REMOVED lines=8> */
[----:B------:R-:W-:-:S05]  /*d0d0*/  IADD3 R14, P0, R14, R0, RZ ;  /* 0x000000000e0e7210 */ /* 0x000fca0007f1e0ff */
[----:B------:R-:W-:Y:S01]  /*d0e0*/  IMAD.X R15, R15, 0x1, R13, P0 ;  /* 0x000000010f0f7824 */ /* 0x000fe200000e060d */
[----:B------:R-:W-:-:S04]  /*d0f0*/  IADD3 R12, P0, R20, R0, RZ ;  /* 0x00000000140c7210 */ /* 0x000fc80007f1e0ff */
[----:B------:R1:W5:Y:S01]  /*d100*/  LD.E.128 R32, [R14.64] ;  /* 0x000000060e207980 */ /* 0x000362000c101d00 */
[----:B------:R-:W-:-:S05]  /*d110*/  IMAD.X R13, R21, 0x1, R13, P0 ;  /* 0x00000001150d7824 */ /* 0x000fca00000e060d */
[----:B------:R1:W5:Y:S03]  /*d120*/  LD.E.128 R28, [R12.64] ;  /* 0x000000060c1c7980 */ /* 0x000366000c101d00 */
.L_x_1222:
[----:B----4-:R-:W-:Y:S05]  /*d130*/  BSYNC B0 ;  /* 0x0000000000007941 */ /* 0x010fea0003800000 */
.L_x_1221:
[----:B-1----:R-:W1:Y:S01]  /*d140*/  SHFL.IDX PT, R14, R19, 0x2, 0x181f ;  /* 0x00581f00130e7f89 */ /* 0x002e6200000e0000 */
[----:B------:R-:W-:Y:S01]  /*d150*/  ISETP.NE.AND P0, PT, R38, RZ, PT ;  /* 0x000000ff2600720c */ /* 0x000fe20003f05270 */
[----:B------:R-:W-:Y:S01]  /*d160*/  CS2R R54, SRZ ;  /* 0x0000000000367805 */ /* 0x000fe2000001ff00 */
[----:B------:R-:W-:Y:S01]  /*d170*/  CS2R R52, SRZ ;  /* 0x0000000000347805 */ /* 0x000fe2000001ff00 */
[----:B------:R-:W2:Y:S01]  /*d180*/  SHFL.IDX PT, R15, R18, 0x2, 0x181f ;  /* 0x00581f00120f7f89 */ /* 0x000ea200000e0000 */
[----:B------:R-:W-:Y:S02]  /*d190*/  ISETP.GE.OR P0, PT, R36, c[0x0][0x27c], P0 ;  /* 0x00009f0024007a0c */ /* 0x000fe40000706670 */
[----:B------:R-:W-:Y:S01]  /*d1a0*/  ISETP.NE.AND P3, PT, R44, RZ, PT ;  /* 0x000000ff2c00720c */ /* 0x000fe20003f65270 */
[----:B------:R-:W3:Y:S04]  /*d1b0*/  SHFL.IDX PT, R12, R17, 0x2, 0x181f ;  /* 0x00581f00110c7f89 */ /* 0x000ee800000e0000 */
[----:B------:R-:W4:Y:S06]  /*d1c0*/  SHFL.IDX PT, R20, R16, 0x2, 0x181f ;  /* 0x00581f0010147f89 */ /* 0x000f2c00000e0000 */
[C---:B------:R-:W-:Y:S01]  /*d1d0*/  @!P0 IMAD.SHL.U32 R0, R36.reuse, 0x2, RZ ;  /* 0x0000000224008824 */ /* 0x040fe200078e00ff */
[----:B------:R-:W-:-:S04]  /*d1e0*/  @!P0 SHF.L.U64.HI R13, R36, 0x1, R3 ;  /* 0x00000001240d8819 */ /* 0x000fc80000010203 */
[----:B-1----:R-:W-:-:S05]  /*d1f0*/  @!P0 IADD3 R14, P2, R14, R0, RZ ;  /* 0x000000000e0e8210 */ /* 0x002fca0007f5e0ff */
[----:B--2---:R-:W-:Y:S01]  /*d200*/  @!P0 IMAD.X R15, R15, 0x1, R13, P2 ;  /* 0x000000010f0f8824 */ /* 0x004fe200010e060d */
[----:B---3--:R-:W-:Y:S01]  /*d210*/  @!P0 IADD3 R12, P2, R12, R0, RZ ;  /* 0x000000000c0c8210 */ /* 0x008fe20007f5e0ff */
[----:B------:R-:W-:-:S03]  /*d220*/  CS2R R50, SRZ ;  /* 0x0000000000327805 */ /* 0x000fc6000001ff00 */
[----:B------:R1:W2:Y:S01]  /*d230*/  @!P0 LD.E.128 R52, [R14.64] ;  /* 0x000000060e348980 */ /* 0x0002a2000c101d00 */
[----:B------:R-:W-:Y:S01]  /*d240*/  CS2R R48, SRZ ;  /* 0x0000000000307805 */ /* 0x000fe2000001ff00 */
[----:B----4-:R-:W-:-:S05]  /*d250*/  @!P0 IMAD.X R13, R20, 0x1, R13, P2 ;  /* 0x00000001140d8824 */ /* 0x010fca00010e060d */
[----:B------:R3:W4:Y:S01]  /*d260*/  @!P0 LD.E.128 R48, [R12.64] ;  /* 0x000000060c308980 */ /* 0x000722000c101d00 */
[----:B-----5:R-:W-:Y:S01]  /*d270*/  IMAD.MOV.U32 R0, RZ, RZ, R33 ;  /* 0x000000ffff007224 */ /* 0x020fe200078e0021 */
[----:B------:R-:W-:Y:S01]  /*d280*/  BSSY B0, `(.L_x_1223) ;  /* 0x0000031000007945 */ /* 0x000fe20003800000 */
[----:B------:R-:W-:Y:S01]  /*d290*/  CS2R R62, SRZ ;  /* 0x00000000003e7805 */ /* 0x000fe2000001ff00 */
[----:B------:R-:W2:Y:S01]  /*d2a0*/  SHFL.IDX PT, R18, R18, 0x3, 0x181f ;  /* 0x00781f0012127f89 */ /* 0x000ea200000e0000 */
[----:B------:R-:W-:Y:S01]  /*d2b0*/  CS2R R60, SRZ ;  /* 0x00000000003c7805 */ /* 0x000fe2000001ff00 */
[----:B------:R-:W-:Y:S01]  /*d2c0*/  CS2R R58, SRZ ;  /* 0x00000000003a7805 */ /* 0x000fe2000001ff00 */
[----:B------:R-:W-:Y:S01]  /*d2d0*/  CS2R R56, SRZ ;  /* 0x0000000000387805 */ /* 0x000fe2000001ff00 */
[----:B------:R-:W2:Y:S04]  /*d2e0*/  SHFL.IDX PT, R17, R17, 0x3, 0x181f ;  /* 0x00781f0011117f89 */ /* 0x000ea800000e0000 */
[----:B------:R-:W2:Y:S01]  /*d2f0*/  SHFL.IDX PT, R16, R16, 0x3, 0x181f ;  /* 0x00781f0010107f89 */ /* 0x000ea200000e0000 */
[----:B-1----:R-:W-:-:S03]  /*d300*/  IMAD.MOV.U32 R14, RZ, RZ, R34 ;  /* 0x000000ffff0e7224 */ /* 0x002fc600078e0022 */
[----:B------:R1:W1:Y:S02]  /*d310*/  SHFL.IDX PT, R15, R19, 0x3, 0x181f ;  /* 0x00781f00130f7f89 */ /* 0x00026400000e0000 */
[----:B------:R-:W-:Y:S01]  /*d320*/  PRMT R72, R72, 0x5410, R14 ;  /* 0x0000541048487816 */ /* 0x000fe2000000000e */
[----:B------:R-:W-:Y:S02]  /*d330*/  IMAD.MOV.U32 R14, RZ, RZ, R30 ;  /* 0x000000ffff0e7224 */ /* 0x000fe400078e001e */
[----:B---3--:R-:W-:Y:S02]  /*d340*/  IMAD.MOV.U32 R13, RZ, RZ, R35 ;  /* 0x000000ffff0d7224 */ /* 0x008fe400078e0023 */
[----:B------:R-:W-:Y:S01]  /*d350*/  IMAD.MOV.U32 R12, RZ, RZ, R32 ;  /* 0x000000ffff0c7224 */ /* 0x000fe200078e0020 */
[----:B------:R-:W-:Y:S02]  /*d360*/  PRMT R72, R14, 0x7610, R72 ;  /* 0x000076100e487816 */ /* 0x000fe40000000048 */
[----:B------:R-:W-:Y:S01]  /*d370*/  PRMT R70, R13, 0x5410, R0 ;  /* 0x000054100d467816 */ /* 0x000fe20000000000 */
[----:B------:R-:W-:Y:S01]  /*d380*/  IMAD.MOV.U32 R13, RZ, RZ, R31 ;  /* 0x000000ffff0d7224 */ /* 0x000fe200078e001f */
[----:B------:R-:W-:Y:S01]  /*d390*/  PRMT R71, R71, 0x5410, R12 ;  /* 0x0000541047477816 */ /* 0x000fe2000000000c */
[----:B------:R-:W-:Y:S01]  /*d3a0*/  IMAD.MOV.U32 R0, RZ, RZ, R29 ;  /* 0x000000ffff007224 */ /* 0x000fe200078e001d */
[----:B------:R-:W-:-:S04]  /*d3b0*/  MOV R12, R28 ;  /* 0x0000001c000c7202 */ /* 0x000fc80000000f00 */
[----:B------:R-:W-:Y:S02]  /*d3c0*/  PRMT R69, R13, 0x5410, R0 ;  /* 0x000054100d457816 */ /* 0x000fe40000000000 */
[----:B------:R-:W-:Y:S01]  /*d3d0*/  PRMT R71, R12, 0x7610, R71 ;  /* 0x000076100c477816 */ /* 0x000fe20000000047 */
[----:B--2---:R-:W-:Y:S02]  /*d3e0*/  IMAD.MOV.U32 R13, RZ, RZ, R55 ;  /* 0x000000ffff0d7224 */ /* 0x004fe400078e0037 */
[----:B------:R-:W-:Y:S02]  /*d3f0*/  IMAD.MOV.U32 R12, RZ, RZ, R52 ;  /* 0x000000ffff0c7224 */ /* 0x000fe400078e0034 */
[----:B------:R-:W-:Y:S02]  /*d400*/  IMAD.MOV.U32 R0, RZ, RZ, R53 ;  /* 0x000000ffff007224 */ /* 0x000fe400078e0035 */
[----:B------:R-:W-:Y:S01]  /*d410*/  IMAD.MOV.U32 R14, RZ, RZ, R54 ;  /* 0x000000ffff0e7224 */ /* 0x000fe200078e0036 */
[----:B------:R-:W-:Y:S01]  /*d420*/  PRMT R75, R75, 0x5410, R12 ;  /* 0x000054104b4b7816 */ /* 0x000fe2000000000c */
[----:B----4-:R-:W-:Y:S01]  /*d430*/  IMAD.MOV.U32 R12, RZ, RZ, R48 ;  /* 0x000000ffff0c7224 */ /* 0x010fe200078e0030 */
[----:B------:R-:W-:Y:S01]  /*d440*/  PRMT R74, R13, 0x5410, R0 ;  /* 0x000054100d4a7816 */ /* 0x000fe20000000000 */
[----:B------:R-:W-:Y:S01]  /*d450*/  IMAD.MOV.U32 R13, RZ, RZ, R51 ;  /* 0x000000ffff0d7224 */ /* 0x000fe200078e0033 */
[----:B------:R-:W-:Y:S01]  /*d460*/  PRMT R76, R76, 0x5410, R14 ;  /* 0x000054104c4c7816 */ /* 0x000fe2000000000e */
[----:B------:R-:W-:Y:S01]  /*d470*/  IMAD.MOV.U32 R0, RZ, RZ, R49 ;  /* 0x000000ffff007224 */ /* 0x000fe200078e0031 */
[----:B------:R-:W-:-:S02]  /*d480*/  MOV R14, R50 ;  /* 0x00000032000e7202 */ /* 0x000fc40000000f00 */
[----:B------:R-:W-:Y:S02]  /*d490*/  PRMT R75, R12, 0x7610, R75 ;  /* 0x000076100c4b7816 */ /* 0x000fe4000000004b */
[----:B------:R-:W-:Y:S02]  /*d4a0*/  PRMT R76, R14, 0x7610, R76 ;  /* 0x000076100e4c7816 */ /* 0x000fe4000000004c */
        /* <DEDUP_REMOVED lines=11> */
[----:B------:R-:W-:-:S03]  /*d560*/  IMAD.X R3, R16, 0x1, R3, P0 ;  /* 0x0000000110037824 */ /* 0x000fc600000e0603 */
[----:B------:R1:W5:Y:S04]  /*d570*/  LD.E.128 R60, [R12.64] ;  /* 0x000000060c3c7980 */ /* 0x000368000c101d00 */
[----:B------:R1:W5:Y:S02]  /*d580*/  LD.E.128 R56, [R2.64] ;  /* 0x0000000602387980 */ /* 0x000364000c101d00 */
.L_x_1224:
[----:B-1----:R-:W-:Y:S05]  /*d590*/  BSYNC B0 ;  /* 0x0000000000007941 */ /* 0x002fea0003800000 */
.L_x_1223:
[----:B------:R-:W-:Y:S01]  /*d5a0*/  IMAD.IADD R3, R46, 0x1, -R251 ;  /* 0x000000012e037824 */ /* 0x000fe200078e0afb */
[----:B------:R-:W-:-:S04]  /*d5b0*/  DEPBAR.LE SB0, 0x1 ;  /* 0x000080400000791a */ /* 0x000fc80000000000 */
[----:B------:R-:W-:Y:S01]  /*d5c0*/  IMNMX R65, R3, 0x80, PT ;  /* 0x0000008003417817 */ /* 0x000fe20003800200 */
[----:B-----5:R-:W-:Y:S01]  /*d5d0*/  IMAD.MOV.U32 R0, RZ, RZ, R62 ;  /* 0x000000ffff007224 */ /* 0x020fe200078e003e */
[----:B------:R-:W-:Y:S01]  /*d5e0*/  BSSY B0, `(.L_x_1225) ;  /* 0x0000071000007945 */ /* 0x000fe20003800000 */
        /* <DEDUP_REMOVED lines=11> */
[----:B------:R-:W-:-:S02]  /*d6a0*/  IMAD.MOV.U32 R2, RZ, RZ, R56 ;  /* 0x000000ffff027224 */ /* 0x000fc400078e0038 */
[----:B------:R-:W-:Y:S01]  /*d6b0*/  IMAD.MOV.U32 R0, RZ, RZ, R57 ;  /* 0x000000ffff007224 */ /* 0x000fe200078e0039 */
[----:B------:R-:W-:Y:S02]  /*d6c0*/  PRMT R78, R3, 0x7610, R78 ;  /* 0x00007610034e7816 */ /* 0x000fe4000000004e */
[----:B------:R-:W-:Y:S02]  /*d6d0*/  PRMT R79, R2, 0x5410, R12 ;  /* 0x00005410024f7816 */ /* 0x000fe4000000000c */
[----:B------:R-:W-:Y:S01]  /*d6e0*/  PRMT R77, R0, 0x7610, R77 ;  /* 0x00007610004d7816 */ /* 0x000fe2000000004d */
[----:B------:R-:W-:Y:S05]  /*d6f0*/  @P0 BRA `(.L_x_1226) ;  /* 0x000005f000000947 */ /* 0x000fea0003800000 */
[----:B------:R-:W-:Y:S01]  /*d700*/  MOV R0, c[0x0][0x27c] ;  /* 0x00009f0000007a02 */ /* 0x000fe20000000f00 */
[----:B------:R-:W1:Y:S01]  /*d710*/  LDS.128 R12, [R215+0x100] ;  /* 0x00010000d70c7984 */ /* 0x000e620000000c00 */
[----:B------:R-:W-:Y:S02]  /*d720*/  SHF.R.U64 R46, R4, 0x10, R5 ;  /* 0x00000010042e7819 */ /* 0x000fe40000001205 */
[----:B------:R-:W-:-:S02]  /*d730*/  LEA.HI R0, R0, R147, RZ, 0x1d ;  /* 0x0000009300007211 */ /* 0x000fc400078fe8ff */
[----:B------:R-:W-:Y:S02]  /*d740*/  SHF.R.U32.HI R4, RZ, 0x10, R5 ;  /* 0x00000010ff047819 */ /* 0x000fe40000011605 */
[----:B------:R-:W-:Y:S02]  /*d750*/  SHF.R.S32.HI R3, RZ, 0x1f, R0 ;  /* 0x0000001fff037819 */ /* 0x000fe40000011400 */
[----:B------:R-:W-:Y:S02]  /*d760*/  SHF.L.U32 R2, R0, 0x3, RZ ;  /* 0x0000000300027819 */ /* 0x000fe400000006ff */
[----:B------:R-:W-:Y:S02]  /*d770*/  LEA.HI R0, R3, R0, RZ, 0x3 ;  /* 0x0000000003007211 */ /* 0x000fe400078f18ff */
[----:B------:R-:W-:Y:S02]  /*d780*/  LOP3.LUT R2, R159, 0x38, R2, 0xf8, !PT ;  /* 0x000000389f027812 */ /* 0x000fe400078ef802 */
[----:B------:R-:W-:-:S02]  /*d790*/  SHF.L.U32 R0, R0, 0xa, RZ ;  /* 0x0000000a00007819 */ /* 0x000fc400000006ff */
[----:B------:R-:W-:Y:S02]  /*d7a0*/  LOP3.LUT R2, R2, R199, RZ, 0x3c, !PT ;  /* 0x000000c702027212 */ /* 0x000fe400078e3cff */
[----:B------:R-:W-:Y:S02]  /*d7b0*/  LOP3.LUT R0, R0, 0x7fffe000, RZ, 0xc0, !PT ;  /* 0x7fffe00000007812 */ /* 0x000fe400078ec0ff */
[----:B------:R-:W-:Y:S02]  /*d7c0*/  SHF.R.U32.HI R26, RZ, 0x10, R9 ;  /* 0x00000010ff1a7819 */ /* 0x000fe40000011609 */
[----:B------:R-:W-:Y:S02]  /*d7d0*/  IADD3 R0, R2, R0, R169 ;  /* 0x0000000002007210 */ /* 0x000fe40007ffe0a9 */
[--C-:B------:R-:W-:Y:S01]  /*d7e0*/  SHF.R.U64 R47, R10, 0x10, R11.reuse ;  /* 0x000000100a2f7819 */ /* 0x100fe2000000120b */
[----:B------:R-:W-:Y:S01]  /*d7f0*/  HADD2.F32 R67, -RZ, R26.H0_H0 ;  /* 0x2000001aff437230 */ /* 0x000fe20000004100 */
[----:B------:R-:W-:Y:S01]  /*d800*/  SHF.L.U32 R39, R0, 0x1, RZ ;  /* 0x0000000100277819 */ /* 0x000fe200000006ff */
[----:B------:R-:W-:Y:S01]  /*d810*/  HADD2.F32 R0, -RZ, R40.H0_H0 ;  /* 0x20000028ff007230 */ /* 0x000fe20000004100 */
[----:B------:R-:W-:Y:S01]  /*d820*/  SHF.R.U32.HI R42, RZ, 0x10, R11 ;  /* 0x00000010ff2a7819 */ /* 0x000fe2000001160b */
[--C-:B------:R-:W-:Y:S01]  /*d830*/  HADD2.F32 R11, -RZ, R41.reuse.H0_H0 ;  /* 0x20000029ff0b7230 */ /* 0x100fe20000004100 */
[----:B------:R-:W-:Y:S01]  /*d840*/  SHF.R.U64 R64, R8, 0x10, R9 ;  /* 0x0000001008407819 */ /* 0x000fe20000001209 */
[----:B------:R-:W2:Y:S01]  /*d850*/  LDS.128 R16, [R39+0x100] ;  /* 0x0001000027107984 */ /* 0x000ea20000000c00 */
[----:B------:R-:W-:Y:S01]  /*d860*/  HADD2.F32 R10, -RZ, R41.H1_H1 ;  /* 0x30000029ff0a7230 */ /* 0x000fe20000004100 */
[----:B------:R-:W-:-:S02]  /*d870*/  SHF.R.U64 R43, R6, 0x10, R7 ;  /* 0x00000010062b7819 */ /* 0x000fc40000001207 */
[----:B------:R-:W-:Y:S01]  /*d880*/  SHF.R.U32.HI R27, RZ, 0x10, R7 ;  /* 0x00000010ff1b7819 */ /* 0x000fe20000011607 */
[--C-:B-1----:R-:W-:Y:S02]  /*d890*/  HADD2.F32 R21, -RZ, R13.reuse.H0_H0 ;  /* 0x2000000dff157230 */ /* 0x102fe40000004100 */
[----:B------:R-:W-:Y:S02]  /*d8a0*/  HADD2.F32 R20, -RZ, R13.H1_H1 ;  /* 0x3000000dff147230 */ /* 0x000fe40000004100 */
[----:B------:R-:W-:Y:S01]  /*d8b0*/  HADD2.F32 R23, -RZ, R12.H0_H0 ;  /* 0x2000000cff177230 */ /* 0x000fe20000004100 */
[----:B------:R-:W-:Y:S01]  /*d8c0*/  FMUL.FTZ R9, R21, R0 ;  /* 0x0000000015097220 */ /* 0x000fe20000410000 */
[--C-:B------:R-:W-:Y:S02]  /*d8d0*/  HADD2.F32 R22, -RZ, R14.reuse.H0_H0 ;  /* 0x2000000eff167230 */ /* 0x100fe40000004100 */
[----:B------:R-:W-:Y:S02]  /*d8e0*/  HADD2.F32 R24, -RZ, R14.H1_H1 ;  /* 0x3000000eff187230 */ /* 0x000fe40000004100 */
[----:B------:R-:W-:-:S02]  /*d8f0*/  HADD2.F32 R14, -RZ, R15.H0_H0 ;  /* 0x2000000fff0e7230 */ /* 0x000fc40000004100 */
[----:B------:R-:W-:Y:S02]  /*d900*/  HADD2.F32 R15, -RZ, R15.H1_H1 ;  /* 0x3000000fff0f7230 */ /* 0x000fe40000004100 */
[----:B------:R-:W-:Y:S02]  /*d910*/  HADD2.F32 R25, -RZ, R12.H1_H1 ;  /* 0x3000000cff197230 */ /* 0x000fe40000004100 */
[----:B--2---:R-:W-:Y:S02]  /*d920*/  HADD2.F32 R3, -RZ, R17.H0_H0 ;  /* 0x20000011ff037230 */ /* 0x004fe40000004100 */
[--C-:B------:R-:W-:Y:S02]  /*d930*/  HADD2.F32 R5, -RZ, R16.reuse.H0_H0 ;  /* 0x20000010ff057230 */ /* 0x100fe40000004100 */
[----:B------:R-:W-:Y:S01]  /*d940*/  HADD2.F32 R13, -RZ, R16.H1_H1 ;  /* 0x30000010ff0d7230 */ /* 0x000fe20000004100 */
[----:B------:R-:W-:Y:S01]  /*d950*/  FFMA.FTZ R45, R3, R11, R9 ;  /* 0x0000000b032d7223 */ /* 0x000fe20000010009 */
[----:B------:R-:W-:-:S02]  /*d960*/  HADD2.F32 R16, -RZ, R4.H0_H0 ;  /* 0x20000004ff107230 */ /* 0x000fc40000004100 */
[----:B------:R-:W-:Y:S01]  /*d970*/  HADD2.F32 R4, -RZ, R40.H1_H1 ;  /* 0x30000028ff047230 */ /* 0x000fe20000004100 */
[----:B------:R-:W-:Y:S01]  /*d980*/  FMUL.FTZ R40, R3, R0 ;  /* 0x0000000003287220 */ /* 0x000fe20000410000 */
[----:B------:R-:W-:Y:S01]  /*d990*/  HADD2.F32 R2, -RZ, R17.H1_H1 ;  /* 0x30000011ff027230 */ /* 0x000fe20000004100 */
[----:B------:R-:W-:Y:S01]  /*d9a0*/  FMUL.FTZ R0, R20, R16 ;  /* 0x0000001014007220 */ /* 0x000fe20000410000 */
[--C-:B------:R-:W-:Y:S01]  /*d9b0*/  HADD2.F32 R6, -RZ, R19.reuse.H0_H0 ;  /* 0x20000013ff067230 */ /* 0x100fe20000004100 */
[----:B------:R-:W-:Y:S01]  /*d9c0*/  FMUL.FTZ R3, R23, R4 ;  /* 0x0000000417037220 */ /* 0x000fe20000410000 */
[----:B------:R-:W-:Y:S01]  /*d9d0*/  HADD2.F32 R7, -RZ, R18.H0_H0 ;  /* 0x20000012ff077230 */ /* 0x000fe20000004100 */
[C---:B------:R-:W-:Y:S01]  /*d9e0*/  FFMA.FTZ R44, R2.reuse, R67, R0 ;  /* 0x00000043022c7223 */ /* 0x040fe20000010000 */
[--C-:B------:R-:W-:Y:S01]  /*d9f0*/  HADD2.F32 R0, -RZ, R66.reuse.H1_H1 ;  /* 0x30000042ff007230 */ /* 0x100fe20000004100 */
[----:B------:R-:W-:Y:S01]  /*da00*/  FMUL.FTZ R38, R2, R16 ;  /* 0x0000001002267220 */ /* 0x000fe20000410000 */
[----:B------:R-:W-:Y:S01]  /*da10*/  HADD2.F32 R2, -RZ, R66.H0_H0 ;  /* 0x20000042ff027230 */ /* 0x000fe20000004100 */
[C---:B------:R-:W-:Y:S01]  /*da20*/  FFMA.FTZ R41, R5.reuse, R10, R3 ;  /* 0x0000000a05297223 */ /* 0x040fe20000010003 */
[--C-:B------:R-:W-:Y:S01]  /*da30*/  HADD2.F32 R3, -RZ, R68.reuse.H0_H0 ;  /* 0x20000044ff037230 */ /* 0x100fe20000004100 */
[----:B------:R-:W-:Y:S01]  /*da40*/  FMUL.FTZ R26, R5, R4 ;  /* 0x00000004051a7220 */ /* 0x000fe20000410000 */
[----:B------:R-:W-:Y:S01]  /*da50*/  HADD2.F32 R8, -RZ, R19.H1_H1 ;  /* 0x30000013ff087230 */ /* 0x000fe20000004100 */
[----:B------:R-:W-:Y:S01]  /*da60*/  FMUL.FTZ R5, R14, R0 ;  /* 0x000000000e057220 */ /* 0x000fe20000410000 */
[----:B------:R-:W-:Y:S01]  /*da70*/  HADD2.F32 R4, -RZ, R68.H1_H1 ;  /* 0x30000044ff047230 */ /* 0x000fe20000004100 */
[----:B------:R-:W-:Y:S01]  /*da80*/  FMUL.FTZ R9, R22, R2 ;  /* 0x0000000216097220 */ /* 0x000fe20000410000 */
[----:B------:R-:W-:Y:S01]  /*da90*/  HADD2.F32 R19, -RZ, R27.H0_H0 ;  /* 0x2000001bff137230 */ /* 0x000fe20000004100 */
[C---:B------:R-:W-:Y:S01]  /*daa0*/  FFMA.FTZ R17, R6.reuse, R3, R5 ;  /* 0x0000000306117223 */ /* 0x040fe20000010005 */
[----:B------:R-:W-:Y:S01]  /*dab0*/  HADD2.F32 R5, -RZ, R46.H0_H0 ;  /* 0x2000002eff057230 */ /* 0x000fe20000004100 */
[----:B------:R-:W-:Y:S01]  /*dac0*/  FFMA.FTZ R27, R7, R4, R9 ;  /* 0x00000004071b7223 */ /* 0x000fe20000010009 */
[----:B------:R-:W-:Y:S01]  /*dad0*/  HADD2.F32 R66, -RZ, R42.H0_H0 ;  /* 0x2000002aff427230 */ /* 0x000fe20000004100 */
[----:B------:R-:W-:Y:S01]  /*dae0*/  FMUL.FTZ R16, R6, R0 ;  /* 0x0000000006107220 */ /* 0x000fe20000410000 */
[----:B------:R-:W-:Y:S01]  /*daf0*/  HADD2.F32 R12, -RZ, R18.H1_H1 ;  /* 0x30000012ff0c7230 */ /* 0x000fe20000004100 */
[----:B------:R-:W-:Y:S01]  /*db00*/  FMUL.FTZ R0, R15, R19 ;  /* 0x000000130f007220 */ /* 0x000fe20000410000 */
[----:B------:R-:W-:Y:S01]  /*db10*/  HADD2.F32 R9, -RZ, R43.H0_H0 ;  /* 0x2000002bff097230 */ /* 0x000fe20000004100 */
[----:B------:R-:W-:Y:S01]  /*db20*/  FMUL.FTZ R18, R7, R2 ;  /* 0x0000000207127220 */ /* 0x000fe20000410000 */
[----:B------:R-:W-:Y:S01]  /*db30*/  HADD2.F32 R43, -RZ, R64.H0_H0 ;  /* 0x20000040ff2b7230 */ /* 0x000fe20000004100 */
[----:B------:R-:W-:Y:S01]  /*db40*/  FMUL.FTZ R2, R25, R5 ;  /* 0x0000000519027220 */ /* 0x000fe20000410000 */
[----:B------:R-:W-:Y:S01]  /*db50*/  HADD2.F32 R42, -RZ, R47.H0_H0 ;  /* 0x2000002fff2a7230 */ /* 0x000fe20000004100 */
[----:B------:R-:W-:-:S02]  /*db60*/  FFMA.FTZ R7, R8, R66, R0 ;  /* 0x0000004208077223 */ /* 0x000fc40000010000 */
[----:B------:R-:W-:Y:S02]  /*db70*/  FMUL.FTZ R0, R24, R9 ;  /* 0x0000000918007220 */ /* 0x000fe40000410000 */
[----:B------:R-:W-:Y:S01]  /*db80*/  FMUL.FTZ R5, R13, R5 ;  /* 0x000000050d057220 */ /* 0x000fe20000410000 */
[----:B------:R-:W-:Y:S01]  /*db90*/  F2FP.PACK_AB R7, R7, R17 ;  /* 0x000000110707723e */ /* 0x000fe200000000ff */
[----:B------:R-:W-:Y:S02]  /*dba0*/  FMUL.FTZ R6, R8, R19 ;  /* 0x0000001308067220 */ /* 0x000fe40000410000 */
[----:B------:R-:W-:Y:S02]  /*dbb0*/  FFMA.FTZ R13, R13, R43, R2 ;  /* 0x0000002b0d0d7223 */ /* 0x000fe40000010002 */
[C---:B------:R-:W-:Y:S02]  /*dbc0*/  FMUL.FTZ R2, R12.reuse, R9 ;  /* 0x000000090c027220 */ /* 0x040fe40000410000 */
[----:B------:R-:W-:-:S02]  /*dbd0*/  FFMA.FTZ R19, R12, R42, R0 ;  /* 0x0000002a0c137223 */ /* 0x000fc40000010000 */
[----:B------:R-:W-:Y:S02]  /*dbe0*/  FFMA.FTZ R8, R21, R11, -R40 ;  /* 0x0000000b15087223 */ /* 0x000fe40000010828 */
[----:B------:R-:W-:Y:S02]  /*dbf0*/  FFMA.FTZ R9, R20, R67, -R38 ;  /* 0x0000004314097223 */ /* 0x000fe40000010826 */
[----:B------:R-:W-:Y:S02]  /*dc00*/  FFMA.FTZ R12, R23, R10, -R26 ;  /* 0x0000000a170c7223 */ /* 0x000fe4000001081a */
[----:B------:R-:W-:Y:S01]  /*dc10*/  FFMA.FTZ R0, R15, R66, -R6 ;  /* 0x000000420f007223 */ /* 0x000fe20000010806 */
[----:B------:R-:W-:Y:S01]  /*dc20*/  F2FP.PACK_AB R9, R9, R8 ;  /* 0x000000080909723e */ /* 0x000fe200000000ff */
[----:B------:R-:W-:Y:S01]  /*dc30*/  FFMA.FTZ R10, R22, R4, -R18 ;  /* 0x00000004160a7223 */ /* 0x000fe20000010812 */
[----:B------:R-:W-:Y:S01]  /*dc40*/  F2FP.PACK_AB R4, R13, R41 ;  /* 0x000000290d04723e */ /* 0x000fe200000000ff */
[----:B------:R-:W-:-:S02]  /*dc50*/  FFMA.FTZ R3, R14, R3, -R16 ;  /* 0x000000030e037223 */ /* 0x000fc40000010810 */
[----:B------:R-:W-:Y:S01]  /*dc60*/  FFMA.FTZ R6, R25, R43, -R5 ;  /* 0x0000002b19067223 */ /* 0x000fe20000010805 */
[----:B------:R-:W-:Y:S01]  /*dc70*/  F2FP.PACK_AB R5, R44, R45 ;  /* 0x0000002d2c05723e */ /* 0x000fe200000000ff */
[----:B------:R-:W-:Y:S01]  /*dc80*/  FFMA.FTZ R2, R24, R42, -R2 ;  /* 0x0000002a18027223 */ /* 0x000fe20000010802 */
[----:B------:R-:W-:Y:S02]  /*dc90*/  F2FP.PACK_AB R11, R0, R3 ;  /* 0x00000003000b723e */ /* 0x000fe400000000ff */
[----:B------:R-:W-:Y:S02]  /*dca0*/  F2FP.PACK_AB R8, R6, R12 ;  /* 0x0000000c0608723e */ /* 0x000fe400000000ff */
[----:B------:R-:W-:Y:S02]  /*dcb0*/  F2FP.PACK_AB R10, R2, R10 ;  /* 0x0000000a020a723e */ /* 0x000fe400000000ff */
[----:B------:R-:W-:-:S03]  /*dcc0*/  F2FP.PACK_AB R6, R19, R27 ;  /* 0x0000001b1306723e */ /* 0x000fc600000000ff */
[----:B------:R1:W-:Y:S04]  /*dcd0*/  STS.128 [R215+0x100], R8 ;  /* 0x00010008d7007388 */ /* 0x0003e80000000c00 */
[----:B------:R1:W-:Y:S02]  /*dce0*/  STS.128 [R39+0x100], R4 ;  /* 0x0001000427007388 */ /* 0x0003e40000000c00 */
.L_x_1226:
[----:B------:R-:W-:Y:S05]  /*dcf0*/  BSYNC B0 ;  /* 0x0000000000007941 */ /* 0x000fea0003800000 */
.L_x_1225:
[----:B------:R-:W2:Y:S01]  /*dd00*/  S2R R0, SR_TID.X ;  /* 0x0000000000007919 */ /* 0x000ea20000002100 */
[----:B------:R-:W-:Y:S01]  /*dd10*/  BSSY B0, `(.L_x_1227) ;  /* 0x000006e000007945 */ /* 0x000fe20003800000 */
[----:B--2---:R-:W-:-:S04]  /*dd20*/  SHF.R.S32.HI R2, RZ, 0x1f, R0 ;  /* 0x0000001fff027819 */ /* 0x004fc80000011400 */
[----:B------:R-:W-:-:S04]  /*dd30*/  LEA.HI R2, R2, R0, RZ, 0x3 ;  /* 0x0000000002027211 */ /* 0x000fc800078f18ff */
[----:B------:R-:W-:-:S04]  /*dd40*/  SHF.R.S32.HI R2, RZ, 0x3, R2 ;  /* 0x00000003ff027819 */ /* 0x000fc80000011402 */
[----:B------:R-:W-:-:S04]  /*dd50*/  IADD3 R2, R2, 0x20, RZ ;  /* 0x0000002002027810 */ /* 0x000fc80007ffe0ff */
[----:B------:R-:W-:-:S13]  /*dd60*/  ISETP.GE.OR P0, PT, R2, R65, P1 ;  /* 0x000000410200720c */ /* 0x000fda0000f06670 */
[----:B------:R-:W-:Y:S05]  /*dd70*/  @P0 BRA `(.L_x_1228) ;  /* 0x0000067000000947 */ /* 0x000fea0003800000 */
[----:B------:R-:W-:Y:S02]  /*dd80*/  SHF.R.S32.HI R0, RZ, 0x1f, R2 ;  /* 0x0000001fff007819 */ /* 0x000fe40000011402 */
[----:B------:R-:W-:Y:S02]  /*dd90*/  MOV R3, c[0x0][0x27c] ;  /* 0x00009f0000037a02 */ /* 0x000fe40000000f00 */
        /* <DEDUP_REMOVED lines=14> */
[----:B------:R-:W-:Y:S02]  /*de80*/  LOP3.LUT R2, R3, 0x7fffe000, RZ, 0xc0, !PT ;  /* 0x7fffe00003027812 */ /* 0x000fe400078ec0ff */
[----:B------:R-:W-:-:S02]  /*de90*/  SHF.R.U32.HI R22, RZ, 0x10, R35 ;  /* 0x00000010ff167819 */ /* 0x000fc40000011623 */
[----:B------:R-:W-:Y:S01]  /*dea0*/  IADD3 R2, R4, R2, R0 ;  /* 0x0000000204027210 */ /* 0x000fe20007ffe000 */
[--C-:B------:R-:W-:Y:S01]  /*deb0*/  HADD2.F32 R0, -RZ, R69.reuse.H0_H0 ;  /* 0x20000045ff007230 */ /* 0x100fe20000004100 */
[----:B------:R-:W1:Y:S01]  /*dec0*/  LDS.128 R4, [R39] ;  /* 0x0000000027047984 */ /* 0x000e620000000c00 */
[----:B------:R-:W-:Y:S01]  /*ded0*/  SHF.R.U64 R26, R28, 0x10, R29 ;  /* 0x000000101c1a7819 */ /* 0x000fe2000000121d */
[----:B------:R-:W-:Y:S01]  /*dee0*/  HADD2.F32 R42, -RZ, R22.H0_H0 ;  /* 0x20000016ff2a7230 */ /* 0x000fe20000004100 */
[----:B------:R-:W-:Y:S02]  /*def0*/  SHF.L.U32 R38, R2, 0x1, RZ ;  /* 0x0000000102267819 */ /* 0x000fe400000006ff */
[----:B------:R-:W-:Y:S02]  /*df00*/  SHF.R.U32.HI R2, RZ, 0x10, R31 ;  /* 0x00000010ff027819 */ /* 0x000fe4000001161f */
[----:B------:R-:W-:Y:S01]  /*df10*/  SHF.R.U32.HI R21, RZ, 0x10, R29 ;  /* 0x00000010ff157819 */ /* 0x000fe2000001161d */
[----:B------:R-:W2:Y:S01]  /*df20*/  LDS.128 R8, [R38+0x100] ;  /* 0x0001000026087984 */ /* 0x000ea20000000c00 */
[----:B------:R-:W-:Y:S01]  /*df30*/  SHF.R.U64 R40, R34, 0x10, R35 ;  /* 0x0000001022287819 */ /* 0x000fe20000001223 */
[----:B------:R-:W-:Y:S01]  /*df40*/  HADD2.F32 R24, -RZ, R2.H0_H0 ;  /* 0x20000002ff187230 */ /* 0x000fe20000004100 */
[----:B------:R-:W-:Y:S01]  /*df50*/  SHF.R.U64 R34, R32, 0x10, R33 ;  /* 0x0000001020227819 */ /* 0x000fe20000001221 */
[----:B------:R-:W-:Y:S01]  /*df60*/  HADD2.F32 R2, -RZ, R69.H1_H1 ;  /* 0x30000045ff027230 */ /* 0x000fe20000004100 */
[----:B------:R-:W-:Y:S01]  /*df70*/  SHF.R.U64 R35, R30, 0x10, R31 ;  /* 0x000000101e237819 */ /* 0x000fe2000000121f */
[----:B------:R-:W-:Y:S01]  /*df80*/  HADD2.F32 R21, -RZ, R21.H0_H0 ;  /* 0x20000015ff157230 */ /* 0x000fe20000004100 */
[----:B------:R-:W-:Y:S01]  /*df90*/  SHF.R.U32.HI R23, RZ, 0x10, R33 ;  /* 0x00000010ff177819 */ /* 0x000fe20000011621 */
[----:B------:R-:W-:-:S02]  /*dfa0*/  HADD2.F32 R34, -RZ, R34.H0_H0 ;  /* 0x20000022ff227230 */ /* 0x000fc40000004100 */
[----:B------:R-:W-:Y:S02]  /*dfb0*/  HADD2.F32 R33, -RZ, R40.H0_H0 ;  /* 0x20000028ff217230 */ /* 0x000fe40000004100 */
[----:B------:R-:W-:Y:S02]  /*dfc0*/  HADD2.F32 R41, -RZ, R23.H0_H0 ;  /* 0x20000017ff297230 */ /* 0x000fe40000004100 */
[--C-:B-1----:R-:W-:Y:S02]  /*dfd0*/  HADD2.F32 R18, -RZ, R4.reuse.H0_H0 ;  /* 0x20000004ff127230 */ /* 0x102fe40000004100 */
[----:B------:R-:W-:Y:S02]  /*dfe0*/  HADD2.F32 R20, -RZ, R4.H1_H1 ;  /* 0x30000004ff147230 */ /* 0x000fe40000004100 */
[--C-:B------:R-:W-:Y:S02]  /*dff0*/  HADD2.F32 R14, -RZ, R7.reuse.H0_H0 ;  /* 0x20000007ff0e7230 */ /* 0x100fe40000004100 */
[----:B------:R-:W-:-:S02]  /*e000*/  HADD2.F32 R13, -RZ, R7.H1_H1 ;  /* 0x30000007ff0d7230 */ /* 0x000fc40000004100 */
[--C-:B------:R-:W-:Y:S02]  /*e010*/  HADD2.F32 R16, -RZ, R5.reuse.H0_H0 ;  /* 0x20000005ff107230 */ /* 0x100fe40000004100 */
[----:B------:R-:W-:Y:S02]  /*e020*/  HADD2.F32 R15, -RZ, R5.H1_H1 ;  /* 0x30000005ff0f7230 */ /* 0x000fe40000004100 */
[----:B--2---:R-:W-:Y:S02]  /*e030*/  HADD2.F32 R4, -RZ, R11.H0_H0 ;  /* 0x2000000bff047230 */ /* 0x004fe40000004100 */
[--C-:B------:R-:W-:Y:S02]  /*e040*/  HADD2.F32 R5, -RZ, R9.reuse.H0_H0 ;  /* 0x20000009ff057230 */ /* 0x100fe40000004100 */
[----:B------:R-:W-:Y:S01]  /*e050*/  HADD2.F32 R7, -RZ, R9.H1_H1 ;  /* 0x30000009ff077230 */ /* 0x000fe20000004100 */
[----:B------:R-:W-:Y:S01]  /*e060*/  FMUL.FTZ R29, R4, R0 ;  /* 0x00000000041d7220 */ /* 0x000fe20000410000 */
[----:B------:R-:W-:-:S02]  /*e070*/  HADD2.F32 R3, -RZ, R11.H1_H1 ;  /* 0x3000000bff037230 */ /* 0x000fc40000004100 */
[--C-:B------:R-:W-:Y:S01]  /*e080*/  HADD2.F32 R9, -RZ, R8.reuse.H0_H0 ;  /* 0x20000008ff097230 */ /* 0x100fe20000004100 */
[----:B------:R-:W-:Y:S01]  /*e090*/  FMUL.FTZ R23, R7, R21 ;  /* 0x0000001507177220 */ /* 0x000fe20000410000 */
[----:B------:R-:W-:Y:S01]  /*e0a0*/  HADD2.F32 R12, -RZ, R8.H1_H1 ;  /* 0x30000008ff0c7230 */ /* 0x000fe20000004100 */
[----:B------:R-:W-:Y:S01]  /*e0b0*/  FMUL.FTZ R28, R3, R24 ;  /* 0x00000018031c7220 */ /* 0x000fe20000410000 */
[--C-:B------:R-:W-:Y:S02]  /*e0c0*/  HADD2.F32 R8, -RZ, R10.reuse.H0_H0 ;  /* 0x2000000aff087230 */ /* 0x100fe40000004100 */
[----:B------:R-:W-:Y:S02]  /*e0d0*/  HADD2.F32 R11, -RZ, R10.H1_H1 ;  /* 0x3000000aff0b7230 */ /* 0x000fe40000004100 */
[--C-:B------:R-:W-:Y:S02]  /*e0e0*/  HADD2.F32 R17, -RZ, R6.reuse.H0_H0 ;  /* 0x20000006ff117230 */ /* 0x100fe40000004100 */
[----:B------:R-:W-:Y:S01]  /*e0f0*/  HADD2.F32 R19, -RZ, R6.H1_H1 ;  /* 0x30000006ff137230 */ /* 0x000fe20000004100 */
[----:B------:R-:W-:Y:S01]  /*e100*/  FMUL.FTZ R6, R14, R0 ;  /* 0x000000000e067220 */ /* 0x000fe20000410000 */
[----:B------:R-:W-:Y:S01]  /*e110*/  HADD2.F32 R10, -RZ, R70.H0_H0 ;  /* 0x20000046ff0a7230 */ /* 0x000fe20000004100 */
[----:B------:R-:W-:-:S02]  /*e120*/  FMUL.FTZ R0, R13, R24 ;  /* 0x000000180d007220 */ /* 0x000fc40000410000 */
[----:B------:R-:W-:Y:S02]  /*e130*/  FMUL.FTZ R24, R5, R2 ;  /* 0x0000000205187220 */ /* 0x000fe40000410000 */
[----:B------:R-:W-:Y:S01]  /*e140*/  FFMA.FTZ R32, R4, R10, R6 ;  /* 0x0000000a04207223 */ /* 0x000fe20000010006 */
[----:B------:R-:W-:Y:S01]  /*e150*/  HADD2.F32 R6, -RZ, R70.H1_H1 ;  /* 0x30000046ff067230 */ /* 0x000fe20000004100 */
[----:B------:R-:W-:Y:S01]  /*e160*/  FFMA.FTZ R31, R3, R42, R0 ;  /* 0x0000002a031f7223 */ /* 0x000fe20000010000 */
[--C-:B------:R-:W-:Y:S01]  /*e170*/  HADD2.F32 R0, -RZ, R71.reuse.H0_H0 ;  /* 0x20000047ff007230 */ /* 0x100fe20000004100 */
[----:B------:R-:W-:Y:S01]  /*e180*/  FMUL.FTZ R4, R16, R2 ;  /* 0x0000000210047220 */ /* 0x000fe20000410000 */
[----:B------:R-:W-:Y:S02]  /*e190*/  HADD2.F32 R3, -RZ, R71.H1_H1 ;  /* 0x30000047ff037230 */ /* 0x000fe40000004100 */
[----:B------:R-:W-:Y:S01]  /*e1a0*/  HADD2.F32 R2, -RZ, R72.H0_H0 ;  /* 0x20000048ff027230 */ /* 0x000fe20000004100 */
[----:B------:R-:W-:-:S02]  /*e1b0*/  FFMA.FTZ R30, R5, R6, R4 ;  /* 0x00000006051e7223 */ /* 0x000fc40000010004 */
[-C--:B------:R-:W-:Y:S02]  /*e1c0*/  FMUL.FTZ R5, R18, R0.reuse ;  /* 0x0000000012057220 */ /* 0x080fe40000410000 */
[----:B------:R-:W-:Y:S02]  /*e1d0*/  FMUL.FTZ R4, R15, R21 ;  /* 0x000000150f047220 */ /* 0x000fe40000410000 */
[C---:B------:R-:W-:Y:S01]  /*e1e0*/  FFMA.FTZ R25, R9.reuse, R3, R5 ;  /* 0x0000000309197223 */ /* 0x040fe20000010005 */
[----:B------:R-:W-:Y:S01]  /*e1f0*/  HADD2.F32 R5, -RZ, R26.H0_H0 ;  /* 0x2000001aff057230 */ /* 0x000fe20000004100 */
[----:B------:R-:W-:Y:S01]  /*e200*/  FMUL.FTZ R21, R9, R0 ;  /* 0x0000000009157220 */ /* 0x000fe20000410000 */
[----:B------:R-:W-:Y:S01]  /*e210*/  HADD2.F32 R0, -RZ, R72.H1_H1 ;  /* 0x30000048ff007230 */ /* 0x000fe20000004100 */
[----:B------:R-:W-:Y:S01]  /*e220*/  FFMA.FTZ R27, R7, R41, R4 ;  /* 0x00000029071b7223 */ /* 0x000fe20000010004 */
[----:B------:R-:W-:Y:S01]  /*e230*/  HADD2.F32 R9, -RZ, R35.H0_H0 ;  /* 0x20000023ff097230 */ /* 0x000fe20000004100 */
[----:B------:R-:W-:-:S02]  /*e240*/  FMUL.FTZ R4, R17, R2 ;  /* 0x0000000211047220 */ /* 0x000fc40000410000 */
[----:B------:R-:W-:Y:S02]  /*e250*/  FMUL.FTZ R7, R8, R2 ;  /* 0x0000000208077220 */ /* 0x000fe40000410000 */
[----:B------:R-:W-:Y:S02]  /*e260*/  FMUL.FTZ R2, R20, R5 ;  /* 0x0000000514027220 */ /* 0x000fe40000410000 */
[----:B------:R-:W-:Y:S02]  /*e270*/  FFMA.FTZ R26, R8, R0, R4 ;  /* 0x00000000081a7223 */ /* 0x000fe40000010004 */
[----:B------:R-:W-:Y:S02]  /*e280*/  FMUL.FTZ R4, R19, R9 ;  /* 0x0000000913047220 */ /* 0x000fe40000410000 */
[C---:B------:R-:W-:Y:S02]  /*e290*/  FMUL.FTZ R5, R12.reuse, R5 ;  /* 0x000000050c057220 */ /* 0x040fe40000410000 */
[----:B------:R-:W-:-:S02]  /*e2a0*/  FFMA.FTZ R12, R12, R34, R2 ;  /* 0x000000220c0c7223 */ /* 0x000fc40000010002 */
[C---:B------:R-:W-:Y:S02]  /*e2b0*/  FMUL.FTZ R2, R11.reuse, R9 ;  /* 0x000000090b027220 */ /* 0x040fe40000410000 */
[----:B------:R-:W-:Y:S02]  /*e2c0*/  FFMA.FTZ R8, R14, R10, -R29 ;  /* 0x0000000a0e087223 */ /* 0x000fe4000001081d */
[----:B------:R-:W-:Y:S01]  /*e2d0*/  FFMA.FTZ R22, R11, R33, R4 ;  /* 0x000000210b167223 */ /* 0x000fe20000010004 */
[----:B------:R-:W-:Y:S01]  /*e2e0*/  F2FP.PACK_AB R4, R12, R25 ;  /* 0x000000190c04723e */ /* 0x000fe200000000ff */
        /* <DEDUP_REMOVED lines=16> */
.L_x_1228:
[----:B------:R-:W-:Y:S05]  /*e3f0*/  BSYNC B0 ;  /* 0x0000000000007941 */ /* 0x000fea0003800000 */
.L_x_1227:
        /* <DEDUP_REMOVED lines=27> */
[----:B------:R-:W-:Y:S01]  /*e5b0*/  HADD2.F32 R0, -RZ, R73.H0_H0 ;  /* 0x20000049ff007230 */ /* 0x000fe20000004100 */
[----:B------:R-:W1:Y:S01]  /*e5c0*/  LDS.128 R4, [R30] ;  /* 0x000000001e047984 */ /* 0x000e620000000c00 */
[----:B------:R-:W-:Y:S01]  /*e5d0*/  HADD2.F32 R41, -RZ, R21.H0_H0 ;  /* 0x20000015ff297230 */ /* 0x000fe20000004100 */
[----:B------:R-:W-:Y:S02]  /*e5e0*/  SHF.L.U32 R27, R2, 0x1, RZ ;  /* 0x00000001021b7819 */ /* 0x000fe400000006ff */
[----:B------:R-:W-:Y:S02]  /*e5f0*/  SHF.R.U32.HI R2, RZ, 0x10, R51 ;  /* 0x00000010ff027819 */ /* 0x000fe40000011633 */
[----:B------:R-:W-:Y:S01]  /*e600*/  SHF.R.U32.HI R22, RZ, 0x10, R49 ;  /* 0x00000010ff167819 */ /* 0x000fe20000011631 */
[----:B------:R-:W2:Y:S01]  /*e610*/  LDS.128 R8, [R27+0x100] ;  /* 0x000100001b087984 */ /* 0x000ea20000000c00 */
[----:B------:R-:W-:Y:S01]  /*e620*/  SHF.R.U32.HI R23, RZ, 0x10, R53 ;  /* 0x00000010ff177819 */ /* 0x000fe20000011635 */
[----:B------:R-:W-:Y:S01]  /*e630*/  HADD2.F32 R24, -RZ, R2.H0_H0 ;  /* 0x20000002ff187230 */ /* 0x000fe20000004100 */
[----:B------:R-:W-:Y:S01]  /*e640*/  SHF.R.U64 R26, R48, 0x10, R49 ;  /* 0x00000010301a7819 */ /* 0x000fe20000001231 */
[----:B------:R-:W-:Y:S01]  /*e650*/  HADD2.F32 R2, -RZ, R73.H1_H1 ;  /* 0x30000049ff027230 */ /* 0x000fe20000004100 */
[----:B------:R-:W-:Y:S01]  /*e660*/  SHF.R.U64 R33, R50, 0x10, R51 ;  /* 0x0000001032217819 */ /* 0x000fe20000001233 */
[----:B------:R-:W-:Y:S01]  /*e670*/  HADD2.F32 R22, -RZ, R22.H0_H0 ;  /* 0x20000016ff167230 */ /* 0x000fe20000004100 */
[----:B------:R-:W-:Y:S01]  /*e680*/  SHF.R.U64 R35, R52, 0x10, R53 ;  /* 0x0000001034237819 */ /* 0x000fe20000001235 */
[----:B------:R-:W-:Y:S01]  /*e690*/  HADD2.F32 R40, -RZ, R23.H0_H0 ;  /* 0x20000017ff287230 */ /* 0x000fe20000004100 */
[----:B------:R-:W-:-:S03]  /*e6a0*/  SHF.R.U64 R38, R54, 0x10, R55 ;  /* 0x0000001036267819 */ /* 0x000fc60000001237 */
[----:B------:R-:W-:Y:S02]  /*e6b0*/  HADD2.F32 R35, -RZ, R35.H0_H0 ;  /* 0x20000023ff237230 */ /* 0x000fe40000004100 */
[--C-:B-1----:R-:W-:Y:S02]  /*e6c0*/  HADD2.F32 R18, -RZ, R4.reuse.H0_H0 ;  /* 0x20000004ff127230 */ /* 0x102fe40000004100 */
[----:B------:R-:W-:Y:S02]  /*e6d0*/  HADD2.F32 R20, -RZ, R4.H1_H1 ;  /* 0x30000004ff147230 */ /* 0x000fe40000004100 */
[--C-:B------:R-:W-:Y:S02]  /*e6e0*/  HADD2.F32 R14, -RZ, R7.reuse.H0_H0 ;  /* 0x20000007ff0e7230 */ /* 0x100fe40000004100 */
[----:B------:R-:W-:Y:S02]  /*e6f0*/  HADD2.F32 R13, -RZ, R7.H1_H1 ;  /* 0x30000007ff0d7230 */ /* 0x000fe40000004100 */
[----:B------:R-:W-:-:S02]  /*e700*/  HADD2.F32 R16, -RZ, R5.H0_H0 ;  /* 0x20000005ff107230 */ /* 0x000fc40000004100 */
[----:B------:R-:W-:Y:S02]  /*e710*/  HADD2.F32 R15, -RZ, R5.H1_H1 ;  /* 0x30000005ff0f7230 */ /* 0x000fe40000004100 */
[----:B--2---:R-:W-:Y:S02]  /*e720*/  HADD2.F32 R4, -RZ, R11.H0_H0 ;  /* 0x2000000bff047230 */ /* 0x004fe40000004100 */
[--C-:B------:R-:W-:Y:S02]  /*e730*/  HADD2.F32 R5, -RZ, R9.reuse.H0_H0 ;  /* 0x20000009ff057230 */ /* 0x100fe40000004100 */
[----:B------:R-:W-:Y:S01]  /*e740*/  HADD2.F32 R7, -RZ, R9.H1_H1 ;  /* 0x30000009ff077230 */ /* 0x000fe20000004100 */
[----:B------:R-:W-:Y:S01]  /*e750*/  FMUL.FTZ R31, R4, R0 ;  /* 0x00000000041f7220 */ /* 0x000fe20000410000 */
[----:B------:R-:W-:Y:S02]  /*e760*/  HADD2.F32 R3, -RZ, R11.H1_H1 ;  /* 0x3000000bff037230 */ /* 0x000fe40000004100 */
[--C-:B------:R-:W-:Y:S01]  /*e770*/  HADD2.F32 R9, -RZ, R8.reuse.H0_H0 ;  /* 0x20000008ff097230 */ /* 0x100fe20000004100 */
[----:B------:R-:W-:Y:S01]  /*e780*/  FMUL.FTZ R23, R7, R22 ;  /* 0x0000001607177220 */ /* 0x000fe20000410000 */
[----:B------:R-:W-:Y:S01]  /*e790*/  HADD2.F32 R12, -RZ, R8.H1_H1 ;  /* 0x30000008ff0c7230 */ /* 0x000fe20000004100 */
[----:B------:R-:W-:Y:S01]  /*e7a0*/  FMUL.FTZ R29, R3, R24 ;  /* 0x00000018031d7220 */ /* 0x000fe20000410000 */
[----:B------:R-:W-:-:S02]  /*e7b0*/  HADD2.F32 R8, -RZ, R10.H0_H0 ;  /* 0x2000000aff087230 */ /* 0x000fc40000004100 */
[----:B------:R-:W-:Y:S02]  /*e7c0*/  HADD2.F32 R11, -RZ, R10.H1_H1 ;  /* 0x3000000aff0b7230 */ /* 0x000fe40000004100 */
[--C-:B------:R-:W-:Y:S02]  /*e7d0*/  HADD2.F32 R17, -RZ, R6.reuse.H0_H0 ;  /* 0x20000006ff117230 */ /* 0x100fe40000004100 */
[----:B------:R-:W-:Y:S01]  /*e7e0*/  HADD2.F32 R19, -RZ, R6.H1_H1 ;  /* 0x30000006ff137230 */ /* 0x000fe20000004100 */
[----:B------:R-:W-:Y:S01]  /*e7f0*/  FMUL.FTZ R6, R14, R0 ;  /* 0x000000000e067220 */ /* 0x000fe20000410000 */
[--C-:B------:R-:W-:Y:S01]  /*e800*/  HADD2.F32 R10, -RZ, R74.reuse.H0_H0 ;  /* 0x2000004aff0a7230 */ /* 0x100fe20000004100 */
[----:B------:R-:W-:Y:S02]  /*e810*/  FMUL.FTZ R0, R13, R24 ;  /* 0x000000180d007220 */ /* 0x000fe40000410000 */
[----:B------:R-:W-:Y:S02]  /*e820*/  FMUL.FTZ R24, R5, R2 ;  /* 0x0000000205187220 */ /* 0x000fe40000410000 */
[----:B------:R-:W-:Y:S01]  /*e830*/  FFMA.FTZ R39, R4, R10, R6 ;  /* 0x0000000a04277223 */ /* 0x000fe20000010006 */
[----:B------:R-:W-:Y:S01]  /*e840*/  HADD2.F32 R6, -RZ, R74.H1_H1 ;  /* 0x3000004aff067230 */ /* 0x000fe20000004100 */
[----:B------:R-:W-:Y:S01]  /*e850*/  FFMA.FTZ R34, R3, R41, R0 ;  /* 0x0000002903227223 */ /* 0x000fe20000010000 */
[--C-:B------:R-:W-:Y:S01]  /*e860*/  HADD2.F32 R0, -RZ, R75.reuse.H0_H0 ;  /* 0x2000004bff007230 */ /* 0x100fe20000004100 */
[----:B------:R-:W-:Y:S01]  /*e870*/  FMUL.FTZ R4, R16, R2 ;  /* 0x0000000210047220 */ /* 0x000fe20000410000 */
[----:B------:R-:W-:-:S02]  /*e880*/  HADD2.F32 R3, -RZ, R75.H1_H1 ;  /* 0x3000004bff037230 */ /* 0x000fc40000004100 */
[----:B------:R-:W-:Y:S01]  /*e890*/  HADD2.F32 R2, -RZ, R76.H0_H0 ;  /* 0x2000004cff027230 */ /* 0x000fe20000004100 */
[----:B------:R-:W-:Y:S02]  /*e8a0*/  FFMA.FTZ R32, R5, R6, R4 ;  /* 0x0000000605207223 */ /* 0x000fe40000010004 */
[----:B------:R-:W-:Y:S02]  /*e8b0*/  FMUL.FTZ R5, R18, R0 ;  /* 0x0000000012057220 */ /* 0x000fe40000410000 */
[----:B------:R-:W-:Y:S02]  /*e8c0*/  FMUL.FTZ R4, R15, R22 ;  /* 0x000000160f047220 */ /* 0x000fe40000410000 */
[C---:B------:R-:W-:Y:S01]  /*e8d0*/  FFMA.FTZ R25, R9.reuse, R3, R5 ;  /* 0x0000000309197223 */ /* 0x040fe20000010005 */
[----:B------:R-:W-:Y:S01]  /*e8e0*/  HADD2.F32 R5, -RZ, R26.H0_H0 ;  /* 0x2000001aff057230 */ /* 0x000fe20000004100 */
[----:B------:R-:W-:Y:S01]  /*e8f0*/  FMUL.FTZ R21, R9, R0 ;  /* 0x0000000009157220 */ /* 0x000fe20000410000 */
[----:B------:R-:W-:Y:S01]  /*e900*/  HADD2.F32 R0, -RZ, R76.H1_H1 ;  /* 0x3000004cff007230 */ /* 0x000fe20000004100 */
[----:B------:R-:W-:Y:S01]  /*e910*/  FFMA.FTZ R28, R7, R40, R4 ;  /* 0x00000028071c7223 */ /* 0x000fe20000010004 */
[----:B------:R-:W-:Y:S01]  /*e920*/  HADD2.F32 R9, -RZ, R33.H0_H0 ;  /* 0x20000021ff097230 */ /* 0x000fe20000004100 */
[-C--:B------:R-:W-:Y:S01]  /*e930*/  FMUL.FTZ R4, R17, R2.reuse ;  /* 0x0000000211047220 */ /* 0x080fe20000410000 */
[----:B------:R-:W-:Y:S01]  /*e940*/  HADD2.F32 R33, -RZ, R38.H0_H0 ;  /* 0x20000026ff217230 */ /* 0x000fe20000004100 */
[----:B------:R-:W-:-:S02]  /*e950*/  FMUL.FTZ R7, R8, R2 ;  /* 0x0000000208077220 */ /* 0x000fc40000410000 */
[----:B------:R-:W-:Y:S02]  /*e960*/  FMUL.FTZ R2, R20, R5 ;  /* 0x0000000514027220 */ /* 0x000fe40000410000 */
[----:B------:R-:W-:Y:S02]  /*e970*/  FFMA.FTZ R26, R8, R0, R4 ;  /* 0x00000000081a7223 */ /* 0x000fe40000010004 */
[----:B------:R-:W-:Y:S02]  /*e980*/  FMUL.FTZ R4, R19, R9 ;  /* 0x0000000913047220 */ /* 0x000fe40000410000 */
[C---:B------:R-:W-:Y:S02]  /*e990*/  FMUL.FTZ R5, R12.reuse, R5 ;  /* 0x000000050c057220 */ /* 0x040fe40000410000 */
[----:B------:R-:W-:Y:S02]  /*e9a0*/  FFMA.FTZ R12, R12, R35, R2 ;  /* 0x000000230c0c7223 */ /* 0x000fe40000010002 */
[----:B------:R-:W-:-:S02]  /*e9b0*/  FMUL.FTZ R2, R11, R9 ;  /* 0x000000090b027220 */ /* 0x000fc40000410000 */
        /* <DEDUP_REMOVED lines=19> */
.L_x_1230:
[----:B------:R-:W-:Y:S05]  /*eaf0*/  BSYNC B0 ;  /* 0x0000000000007941 */ /* 0x000fea0003800000 */
.L_x_1229:
[----:B------:R-:W2:Y:S02]  /*eb00*/  S2R R0, SR_TID.X ;  /* 0x0000000000007919 */ /* 0x000ea40000002100 */
[----:B--2---:R-:W-:-:S04]  /*eb10*/  SHF.R.S32.HI R3, RZ, 0x1f, R0 ;  /* 0x0000001fff037819 */ /* 0x004fc80000011400 */
[----:B------:R-:W-:-:S04]  /*eb20*/  LEA.HI R3, R3, R0, RZ, 0x3 ;  /* 0x0000000003037211 */ /* 0x000fc800078f18ff */
[----:B------:R-:W-:-:S04]  /*eb30*/  SHF.R.S32.HI R3, RZ, 0x3, R3 ;  /* 0x00000003ff037819 */ /* 0x000fc80000011403 */
[----:B------:R-:W-:-:S04]  /*eb40*/  IADD3 R3, R3, 0x60, RZ ;  /* 0x0000006003037810 */ /* 0x000fc80007ffe0ff */
[----:B------:R-:W-:-:S13]  /*eb50*/  ISETP.GE.OR P0, PT, R3, R65, P1 ;  /* 0x000000410300720c */ /* 0x000fda0000f06670 */
[----:B------:R-:W-:Y:S05]  /*eb60*/  @P0 BRA `(.L_x_1218) ;  /* 0x0000067000000947 */ /* 0x000fea0003800000 */
[----:B------:R-:W-:Y:S02]  /*eb70*/  MOV R2, c[0x0][0x27c] ;  /* 0x00009f0000027a02 */ /* 0x000fe40000000f00 */
[----:B------:R-:W-:Y:S02]  /*eb80*/  SHF.R.S32.HI R0, RZ, 0x1f, R3 ;  /* 0x0000001fff007819 */ /* 0x000fe40000011403 */
[----:B------:R-:W-:Y:S02]  /*eb90*/  LEA.HI R2, R2, R147, RZ, 0x1d ;  /* 0x0000009302027211 */ /* 0x000fe400078fe8ff */
[----:B------:R-:W-:Y:S02]  /*eba0*/  LEA.HI R0, R0, R3, RZ, 0x3 ;  /* 0x0000000300007211 */ /* 0x000fe400078f18ff */
[----:B-1----:R-:W-:Y:S02]  /*ebb0*/  SHF.R.S32.HI R5, RZ, 0x1f, R2 ;  /* 0x0000001fff057819 */ /* 0x002fe40000011402 */
[----:B------:R-:W-:-:S02]  /*ebc0*/  SHF.L.U32 R3, R2, 0x3, RZ ;  /* 0x0000000302037819 */ /* 0x000fc400000006ff */
[----:B------:R-:W-:Y:S02]  /*ebd0*/  LEA.HI R2, R5, R2, RZ, 0x3 ;  /* 0x0000000205027211 */ /* 0x000fe400078f18ff */
[----:B------:R-:W-:Y:S02]  /*ebe0*/  SHF.L.U32 R0, R0, 0x6, RZ ;  /* 0x0000000600007819 */ /* 0x000fe400000006ff */
[----:B------:R-:W-:Y:S02]  /*ebf0*/  SHF.R.U32.HI R6, RZ, 0x3, R158 ;  /* 0x00000003ff067819 */ /* 0x000fe4000001169e */
[----:B------:R-:W-:Y:S02]  /*ec00*/  LOP3.LUT R3, R158, 0x38, R3, 0xf8, !PT ;  /* 0x000000389e037812 */ /* 0x000fe400078ef803 */
[----:B------:R-:W-:Y:S02]  /*ec10*/  SHF.L.U32 R2, R2, 0xa, RZ ;  /* 0x0000000a02027819 */ /* 0x000fe400000006ff */
[----:B------:R-:W-:-:S02]  /*ec20*/  LOP3.LUT R4, R158, 0x38, R36, 0xf8, !PT ;  /* 0x000000389e047812 */ /* 0x000fc400078ef824 */
[----:B------:R-:W-:Y:S02]  /*ec30*/  LOP3.LUT R0, R0, 0xfffffe00, RZ, 0xc0, !PT ;  /* 0xfffffe0000007812 */ /* 0x000fe400078ec0ff */
[----:B------:R-:W-:Y:S02]  /*ec40*/  LOP3.LUT R3, R3, R6, RZ, 0x3c, !PT ;  /* 0x0000000603037212 */ /* 0x000fe400078e3cff */
[----:B------:R-:W-:Y:S02]  /*ec50*/  LOP3.LUT R2, R2, 0x7fffe000, RZ, 0xc0, !PT ;  /* 0x7fffe00002027812 */ /* 0x000fe400078ec0ff */
[----:B------:R-:W-:Y:S02]  /*ec60*/  LOP3.LUT R4, R0, R4, R6, 0xf6, !PT ;  /* 0x0000000400047212 */ /* 0x000fe400078ef606 */
[----:B------:R-:W-:Y:S02]  /*ec70*/  IADD3 R2, R3, R2, R0 ;  /* 0x0000000203027210 */ /* 0x000fe40007ffe000 */
[----:B------:R-:W-:-:S02]  /*ec80*/  LEA R31, R4, 0x100, 0x1 ;  /* 0x00000100041f7811 */ /* 0x000fc400078e08ff */
[----:B------:R-:W-:Y:S01]  /*ec90*/  SHF.L.U32 R28, R2, 0x1, RZ ;  /* 0x00000001021c7819 */ /* 0x000fe200000006ff */
[----:B------:R-:W-:Y:S01]  /*eca0*/  HADD2.F32 R2, -RZ, R77.H0_H0 ;  /* 0x2000004dff027230 */ /* 0x000fe20000004100 */
[----:B------:R-:W-:Y:S01]  /*ecb0*/  SHF.R.U32.HI R0, RZ, 0x10, R57 ;  /* 0x00000010ff007819 */ /* 0x000fe20000011639 */
[----:B------:R-:W1:Y:S01]  /*ecc0*/  LDS.128 R4, [R31] ;  /* 0x000000001f047984 */ /* 0x000e620000000c00 */
[----:B------:R-:W-:Y:S02]  /*ecd0*/  SHF.R.U32.HI R21, RZ, 0x10, R61 ;  /* 0x00000010ff157819 */ /* 0x000fe4000001163d */
[----:B------:R-:W-:Y:S01]  /*ece0*/  SHF.R.U32.HI R22, RZ, 0x10, R59 ;  /* 0x00000010ff167819 */ /* 0x000fe2000001163b */
[----:B------:R-:W2:Y:S01]  /*ecf0*/  LDS.128 R8, [R28+0x100] ;  /* 0x000100001c087984 */ /* 0x000ea20000000c00 */
[----:B------:R-:W-:Y:S01]  /*ed00*/  HADD2.F32 R24, -RZ, R0.H0_H0 ;  /* 0x20000000ff187230 */ /* 0x000fe20000004100 */
[----:B------:R-:W-:Y:S01]  /*ed10*/  SHF.R.U32.HI R23, RZ, 0x10, R63 ;  /* 0x00000010ff177819 */ /* 0x000fe2000001163f */
[----:B------:R-:W-:Y:S01]  /*ed20*/  HADD2.F32 R0, -RZ, R78.H0_H0 ;  /* 0x2000004eff007230 */ /* 0x000fe20000004100 */
[----:B------:R-:W-:Y:S01]  /*ed30*/  SHF.R.U64 R27, R56, 0x10, R57 ;  /* 0x00000010381b7819 */ /* 0x000fe20000001239 */
[----:B------:R-:W-:Y:S01]  /*ed40*/  HADD2.F32 R39, -RZ, R21.H0_H0 ;  /* 0x20000015ff277230 */ /* 0x000fe20000004100 */
        /* <DEDUP_REMOVED lines=12> */
[--C-:B--2---:R-:W-:Y:S02]  /*ee10*/  HADD2.F32 R5, -RZ, R9.reuse.H0_H0 ;  /* 0x20000009ff057230 */ /* 0x104fe40000004100 */
        /* <DEDUP_REMOVED lines=8> */
[----:B------:R-:W-:Y:S02]  /*eea0*/  HADD2.F32 R11, -RZ, R10.H1_H1 ;  /* 0x3000000aff0b7230 */ /* 0x000fe40000004100 */
[--C-:B------:R-:W-:Y:S02]  /*eeb0*/  HADD2.F32 R17, -RZ, R6.reuse.H0_H0 ;  /* 0x20000006ff117230 */ /* 0x100fe40000004100 */
[----:B------:R-:W-:Y:S01]  /*eec0*/  HADD2.F32 R19, -RZ, R6.H1_H1 ;  /* 0x30000006ff137230 */ /* 0x000fe20000004100 */
[----:B------:R-:W-:Y:S01]  /*eed0*/  FMUL.FTZ R6, R14, R2 ;  /* 0x000000020e067220 */ /* 0x000fe20000410000 */
[----:B------:R-:W-:Y:S01]  /*eee0*/  HADD2.F32 R10, -RZ, R77.H1_H1 ;  /* 0x3000004dff0a7230 */ /* 0x000fe20000004100 */
[----:B------:R-:W-:-:S04]  /*eef0*/  FMUL.FTZ R2, R16, R0 ;  /* 0x0000000010027220 */ /* 0x000fc80000410000 */
[----:B------:R-:W-:Y:S01]  /*ef00*/  FFMA.FTZ R37, R5, R10, R6 ;  /* 0x0000000a05257223 */ /* 0x000fe20000010006 */
[----:B------:R-:W-:Y:S01]  /*ef10*/  HADD2.F32 R6, -RZ, R78.H1_H1 ;  /* 0x3000004eff067230 */ /* 0x000fe20000004100 */
[----:B------:R-:W-:Y:S02]  /*ef20*/  FMUL.FTZ R5, R13, R24 ;  /* 0x000000180d057220 */ /* 0x000fe40000410000 */
[C---:B------:R-:W-:Y:S01]  /*ef30*/  FMUL.FTZ R24, R3.reuse, R0 ;  /* 0x0000000003187220 */ /* 0x040fe20000410000 */
[--C-:B------:R-:W-:Y:S01]  /*ef40*/  HADD2.F32 R0, -RZ, R79.reuse.H0_H0 ;  /* 0x2000004fff007230 */ /* 0x100fe20000004100 */
[----:B------:R-:W-:Y:S01]  /*ef50*/  FFMA.FTZ R30, R3, R6, R2 ;  /* 0x00000006031e7223 */ /* 0x000fe20000010002 */
[----:B------:R-:W-:Y:S01]  /*ef60*/  HADD2.F32 R3, -RZ, R80.H0_H0 ;  /* 0x20000050ff037230 */ /* 0x000fe20000004100 */
[----:B------:R-:W-:Y:S01]  /*ef70*/  FFMA.FTZ R35, R4, R39, R5 ;  /* 0x0000002704237223 */ /* 0x000fe20000010005 */
[----:B------:R-:W-:Y:S01]  /*ef80*/  HADD2.F32 R2, -RZ, R79.H1_H1 ;  /* 0x3000004fff027230 */ /* 0x000fe20000004100 */
[----:B------:R-:W-:-:S02]  /*ef90*/  FMUL.FTZ R5, R18, R0 ;  /* 0x0000000012057220 */ /* 0x000fc40000410000 */
[----:B------:R-:W-:Y:S02]  /*efa0*/  FMUL.FTZ R4, R15, R22 ;  /* 0x000000160f047220 */ /* 0x000fe40000410000 */
[C---:B------:R-:W-:Y:S01]  /*efb0*/  FFMA.FTZ R25, R9.reuse, R3, R5 ;  /* 0x0000000309197223 */ /* 0x040fe20000010005 */
[----:B------:R-:W-:Y:S01]  /*efc0*/  HADD2.F32 R5, -RZ, R27.H0_H0 ;  /* 0x2000001bff057230 */ /* 0x000fe20000004100 */
[----:B------:R-:W-:Y:S01]  /*efd0*/  FMUL.FTZ R21, R9, R0 ;  /* 0x0000000009157220 */ /* 0x000fe20000410000 */
[----:B------:R-:W-:Y:S01]  /*efe0*/  HADD2.F32 R0, -RZ, R80.H1_H1 ;  /* 0x30000050ff007230 */ /* 0x000fe20000004100 */
[C---:B------:R-:W-:Y:S01]  /*eff0*/  FFMA.FTZ R26, R7.reuse, R38, R4 ;  /* 0x00000026071a7223 */ /* 0x040fe20000010004 */
[----:B------:R-:W-:Y:S01]  /*f000*/  HADD2.F32 R9, -RZ, R33.H0_H0 ;  /* 0x20000021ff097230 */ /* 0x000fe20000004100 */
[----:B------:R-:W-:Y:S01]  /*f010*/  FMUL.FTZ R22, R7, R22 ;  /* 0x0000001607167220 */ /* 0x000fe20000410000 */
        /* <DEDUP_REMOVED lines=9> */
[----:B------:R-:W-:Y:S01]  /*f0b0*/  FFMA.FTZ R23, R11, R33, R4 ;  /* 0x000000210b177223 */ /* 0x000fe20000010004 */
[----:B------:R-:W-:Y:S01]  /*f0c0*/  F2FP.PACK_AB R4, R12, R25 ;  /* 0x000000190c04723e */ /* 0x000fe200000000ff */
[----:B------:R-:W-:Y:S02]  /*f0d0*/  FFMA.FTZ R8, R18, R3, -R21 ;  /* 0x0000000312087223 */ /* 0x000fe40000010815 */
[----:B------:R-:W-:Y:S02]  /*f0e0*/  FFMA.FTZ R10, R14, R10, -R32 ;  /* 0x0000000a0e0a7223 */ /* 0x000fe40000010820 */
[----:B------:R-:W-:Y:S02]  /*f0f0*/  FFMA.FTZ R9, R13, R39, -R29 ;  /* 0x000000270d097223 */ /* 0x000fe4000001081d */
        /* <DEDUP_REMOVED lines=9> */
[----:B------:R-:W-:Y:S02]  /*f190*/  F2FP.PACK_AB R8, R0, R8 ;  /* 0x000000080008723e */ /* 0x000fe400000000ff */
[----:B------:R-:W-:-:S02]  /*f1a0*/  F2FP.PACK_AB R10, R2, R3 ;  /* 0x00000003020a723e */ /* 0x000fc400000000ff */
[----:B------:R-:W-:-:S03]  /*f1b0*/  F2FP.PACK_AB R6, R23, R27 ;  /* 0x0000001b1706723e */ /* 0x000fc600000000ff */
[----:B------:R1:W-:Y:S04]  /*f1c0*/  STS.128 [R31], R8 ;  /* 0x000000081f007388 */ /* 0x0003e80000000c00 */
[----:B------:R1:W-:Y:S02]  /*f1d0*/  STS.128 [R28+0x100], R4 ;  /* 0x000100041c007388 */ /* 0x0003e40000000c00 */
.L_x_1218:
[----:B------:R-:W-:Y:S05]  /*f1e0*/  BSYNC B2 ;  /* 0x0000000000027941 */ /* 0x000fea0003800000 */
.L_x_1196:
[----:B------:R-:W2:Y:S01]  /*f1f0*/  S2R R158, SR_TID.X ;  /* 0x00000000009e7919 */ /* 0x000ea20000002100 */
[----:B------:R-:W-:Y:S01]  /*f200*/  IMAD.MOV.U32 R3, RZ, RZ, 0x40 ;  /* 0x00000040ff037424 */ /* 0x000fe200078e00ff */
[----:B------:R-:W-:Y:S01]  /*f210*/  IADD3 R199, R194, 0x20, RZ ;  /* 0x00000020c2c77810 */ /* 0x000fe20007ffe0ff */
[----:B------:R-:W-:Y:S01]  /*f220*/  ULDC.64 UR4, c[0x0][0x208] ;  /* 0x0000820000047ab9 */ /* 0x000fe20000000a00 */
[----:B------:R-:W-:Y:S01]  /*f230*/  BAR.SYNC.DEFER_BLOCKING 0x0 ;  /* 0x0000000000007b1d */ /* 0x000fe20000010000 */
[----:B------:R-:W-:-:S05]  /*f240*/  USHF.L.U32 UR9, UR4, 0x6, URZ ;  /* 0x0000000604097899 */ /* 0x000fca000800063f */
[----:B------:R-:W-:Y:S01]  /*f250*/  UMOV UR8, 0x6 ;  /* 0x0000000600087882 */ /* 0x000fe20000000000 */
[----:B------:R-:W-:Y:S01]  /*f260*/  BSSY B0, `(.L_x_1231) ;  /* 0x0000136000007945 */ /* 0x000fe20003800000 */
[----:B------:R-:W-:Y:S01]  /*f270*/  USHF.L.U64.HI UR5, UR4, UR8, UR5 ;  /* 0x0000000804057299 */ /* 0x000fe20008010205 */
[----:B--2---:R-:W-:-:S04]  /*f280*/  LEA.HI R0, R214, R158, RZ, 0x4 ;  /* 0x0000009ed6007211 */ /* 0x004fc800078f20ff */
[----:B------:R-:W-:Y:S01]  /*f290*/  LOP3.LUT R0, R0, 0xfffffff0, RZ, 0xc0, !PT ;  /* 0xfffffff000007812 */ /* 0x000fe200078ec0ff */
[----:B------:R-:W-:Y:S04]  /*f2a0*/  LDSM.16.M88.4 R132, [R213] ;  /* 0x00000000d584783b */ /* 0x000fe80000000200 */
[----:B------:R-:W-:Y:S01]  /*f2b0*/  IMAD.IADD R0, R158, 0x1, -R0 ;  /* 0x000000019e007824 */ /* 0x000fe200078e0a00 */
[----:B------:R-:W-:Y:S04]  /*f2c0*/  LDSM.16.M88.4 R176, [R213+0x4000] ;  /* 0x00400000d5b0783b */ /* 0x000fe80000000200 */
[----:B------:R-:W-:-:S04]  /*f2d0*/  SHF.R.S32.HI R2, RZ, 0x1f, R0 ;  /* 0x0000001fff027819 */ /* 0x000fc80000011400 */
[----:B------:R-:W-:-:S04]  /*f2e0*/  LEA.HI R2, R2, R0, RZ, 0x3 ;  /* 0x0000000002027211 */ /* 0x000fc800078f18ff */
[----:B------:R-:W-:-:S05]  /*f2f0*/  LOP3.LUT R2, R2, 0xfffffff8, RZ, 0xc0, !PT ;  /* 0xfffffff802027812 */ /* 0x000fca00078ec0ff */
[----:B------:R-:W-:Y:S02]  /*f300*/  IMAD.IADD R0, R0, 0x1, -R2 ;  /* 0x0000000100007824 */ /* 0x000fe400078e0a02 */
[----:B------:R-:W-:-:S03]  /*f310*/  IMAD.MOV.U32 R2, RZ, RZ, 0x20 ;  /* 0x00000020ff027424 */ /* 0x000fc600078e00ff */
[C---:B------:R-:W-:Y:S02]  /*f320*/  LOP3.LUT P1, RZ, R0.reuse, 0x2, RZ, 0xc0, !PT ;  /* 0x0000000200ff7812 */ /* 0x040fe4000782c0ff */
[----:B------:R-:W-:Y:S02]  /*f330*/  LOP3.LUT P0, RZ, R0, 0x4, RZ, 0xc0, !PT ;  /* 0x0000000400ff7812 */ /* 0x000fe4000780c0ff */
[----:B------:R-:W-:Y:S02]  /*f340*/  SEL R0, R2, 0xffffffe0, !P1 ;  /* 0xffffffe002007807 */ /* 0x000fe40004800000 */
[----:B------:R-:W-:Y:S02]  /*f350*/  SEL R3, R3, 0xffffffc0, !P0 ;  /* 0xffffffc003037807 */ /* 0x000fe40004000000 */
[----:B------:R-:W-:Y:S01]  /*f360*/  LOP3.LUT P0, RZ, R147, 0x2, RZ, 0xc0, !PT ;  /* 0x0000000293ff7812 */ /* 0x000fe2000780c0ff */
[C---:B------:R-:W-:Y:S02]  /*f370*/  IMAD.IADD R0, R213.reuse, 0x1, R0 ;  /* 0x00000001d5007824 */ /* 0x040fe400078e0200 */
[----:B------:R-:W-:-:S02]  /*f380*/  IMAD.IADD R2, R213, 0x1, R3 ;  /* 0x00000001d5027824 */ /* 0x000fc400078e0203 */
[----:B------:R-:W-:Y:S01]  /*f390*/  IMAD.IADD R3, R0, 0x1, R3 ;  /* 0x0000000100037824 */ /* 0x000fe200078e0203 */
[----:B------:R-:W-:Y:S04]  /*f3a0*/  LDSM.16.M88.4 R136, [R0] ;  /* 0x000000000088783b */ /* 0x000fe80000000200 */
[----:B------:R2:W-:Y:S03]  /*f3b0*/  LDSM.16.M88.4 R180, [R0+0x4000] ;  /* 0x0040000000b4783b */ /* 0x0005e60000000200 */
[----:B------:R-:W-:Y:S01]  /*f3c0*/  @P0 IADD3 R199, R194, -0x20, RZ ;  /* 0xffffffe0c2c70810 */ /* 0x000fe20007ffe0ff */
[----:B------:R-:W-:Y:S03]  /*f3d0*/  LDSM.16.M88.4 R168, [R2] ;  /* 0x0000000002a8783b */ /* 0x000fe60000000200 */
[C---:B------:R-:W-:Y:S01]  /*f3e0*/  IADD3 R212, R199.reuse, 0x3000, RZ ;  /* 0x00003000c7d47810 */ /* 0x040fe20007ffe0ff */
[----:B------:R3:W-:Y:S01]  /*f3f0*/  LDSM.16.M88.4 R184, [R2+0x4000] ;  /* 0x0040000002b8783b */ /* 0x0007e20000000200 */
[----:B------:R-:W-:-:S02]  /*f400*/  IADD3 R211, R199, 0x2800, RZ ;  /* 0x00002800c7d37810 */ /* 0x000fc40007ffe0ff */
[C---:B------:R-:W-:Y:S01]  /*f410*/  IADD3 R210, R199.reuse, 0x2000, RZ ;  /* 0x00002000c7d27810 */ /* 0x040fe20007ffe0ff */
[----:B------:R-:W-:Y:S01]  /*f420*/  LDSM.16.M88.4 R172, [R3] ;  /* 0x0000000003ac783b */ /* 0x000fe20000000200 */
[C---:B------:R-:W-:Y:S02]  /*f430*/  IADD3 R209, R199.reuse, 0x1800, RZ ;  /* 0x00001800c7d17810 */ /* 0x040fe40007ffe0ff */
[C---:B------:R-:W-:Y:S01]  /*f440*/  IADD3 R208, R199.reuse, 0x1000, RZ ;  /* 0x00001000c7d07810 */ /* 0x040fe20007ffe0ff */
[----:B------:R4:W-:Y:S01]  /*f450*/  LDSM.16.M88.4 R188, [R3+0x4000] ;  /* 0x0040000003bc783b */ /* 0x0009e20000000200 */
[C---:B------:R-:W-:Y:S02]  /*f460*/  IADD3 R207, R199.reuse, 0x800, RZ ;  /* 0x00000800c7cf7810 */ /* 0x040fe40007ffe0ff */
[C---:B------:R-:W-:Y:S01]  /*f470*/  IADD3 R206, R199.reuse, 0x3800, RZ ;  /* 0x00003800c7ce7810 */ /* 0x040fe20007ffe0ff */
[----:B------:R-:W-:Y:S01]  /*f480*/  BAR.SYNC.DEFER_BLOCKING 0x0 ;  /* 0x0000000000007b1d */ /* 0x000fe20000010000 */
[----:B------:R-:W-:Y:S01]  /*f490*/  IADD3 R205, R199, 0x6800, RZ ;  /* 0x00006800c7cd7810 */ /* 0x000fe20007ffe0ff */
[----:B--2---:R-:W-:Y:S01]  /*f4a0*/  IMAD R0, R81, c[0x0][0x208], RZ ;  /* 0x0000820051007a24 */ /* 0x004fe200078e02ff */
[----:B------:R-:W-:-:S02]  /*f4b0*/  IADD3 R204, R199, 0x6000, RZ ;  /* 0x00006000c7cc7810 */ /* 0x000fc40007ffe0ff */
[C---:B------:R-:W-:Y:S01]  /*f4c0*/  IADD3 R203, R199.reuse, 0x5800, RZ ;  /* 0x00005800c7cb7810 */ /* 0x040fe20007ffe0ff */
[----:B------:R-:W-:Y:S01]  /*f4d0*/  IMAD R0, R112, c[0x0][0x20c], R0 ;  /* 0x0000830070007a24 */ /* 0x000fe200078e0200 */
[C---:B------:R-:W-:Y:S02]  /*f4e0*/  IADD3 R202, R199.reuse, 0x5000, RZ ;  /* 0x00005000c7ca7810 */ /* 0x040fe40007ffe0ff */
[C---:B------:R-:W-:Y:S01]  /*f4f0*/  IADD3 R201, R199.reuse, 0x4800, RZ ;  /* 0x00004800c7c97810 */ /* 0x040fe20007ffe0ff */
[----:B---3--:R-:W-:Y:S01]  /*f500*/  IMAD.MOV.U32 R2, RZ, RZ, R84 ;  /* 0x000000ffff027224 */ /* 0x008fe200078e0054 */
[----:B------:R-:W-:Y:S01]  /*f510*/  IADD3 R200, R199, 0x4000, RZ ;  /* 0x00004000c7c87810 */ /* 0x000fe20007ffe0ff */
[----:B----4-:R-:W-:Y:S01]  /*f520*/  IMAD.MOV.U32 R3, RZ, RZ, R86 ;  /* 0x000000ffff037224 */ /* 0x010fe200078e0056 */
[----:B------:R-:W-:-:S04]  /*f530*/  DEPBAR.LE SB0, 0x0 ;  /* 0x000080000000791a */ /* 0x000fc80000000000 */
[----:B------:R-:W-:Y:S06]  /*f540*/  BAR.SYNC.DEFER_BLOCKING 0x0 ;  /* 0x0000000000007b1d */ /* 0x000fec0000010000 */
[----:B-1----:R-:W1:Y:S04]  /*f550*/  LDSM.16.M88.4 R4, [R194] ;  /* 0x00000000c204783b */ /* 0x002e680000000200 */
[----:B------:R-:W2:Y:S04]  /*f560*/  LDSM.16.M88.4 R16, [R194+0x800] ;  /* 0x00080000c210783b */ /* 0x000ea80000000200 */
[----:B------:R-:W-:Y:S04]  /*f570*/  LDSM.16.M88.4 R28, [R199+0x800] ;  /* 0x00080000c71c783b */ /* 0x000fe80000000200 */
[----:B------:R-:W3:Y:S04]  /*f580*/  LDSM.16.M88.4 R20, [R199] ;  /* 0x00000000c714783b */ /* 0x000ee80000000200 */
[----:B------:R-:W4:Y:S04]  /*f590*/  LDSM.16.M88.4 R32, [R194+0x1000] ;  /* 0x00100000c220783b */ /* 0x000f280000000200 */
[----:B------:R-:W3:Y:S04]  /*f5a0*/  LDSM.16.M88.4 R36, [R199+0x1000] ;  /* 0x00100000c724783b */ /* 0x000ee80000000200 */
[----:B------:R-:W-:Y:S04]  /*f5b0*/  LDSM.16.M88.4 R44, [R199+0x1800] ;  /* 0x00180000c72c783b */ /* 0x000fe80000000200 */
[----:B------:R-:W-:Y:S04]  /*f5c0*/  LDSM.16.M88.4 R48, [R199+0x2000] ;  /* 0x00200000c730783b */ /* 0x000fe80000000200 */
[----:B------:R-:W-:Y:S04]  /*f5d0*/  LDSM.16.M88.4 R40, [R194+0x3000] ;  /* 0x00300000c228783b */ /* 0x000fe80000000200 */
[----:B------:R-:W-:Y:S01]  /*f5e0*/  LDSM.16.M88.4 R60, [R199+0x2800] ;  /* 0x00280000c73c783b */ /* 0x000fe20000000200 */
[C---:B-1----:R-:W-:Y:S03]  /*f5f0*/  HMMA.16816.F32 R12, R132.reuse, R4, RZ ;  /* 0x00000004840c723c */ /* 0x042fe600000018ff */
[----:B------:R-:W-:Y:S05]  /*f600*/  LDSM.16.M88.4 R76, [R199+0x3000] ;  /* 0x00300000c74c783b */ /* 0x000fea0000000200 */
[C---:B------:R-:W-:Y:S08]  /*f610*/  HMMA.16816.F32 R8, R132.reuse, R6, RZ ;  /* 0x000000068408723c */ /* 0x040ff000000018ff */
[----:B--2---:R-:W-:Y:S08]  /*f620*/  HMMA.16816.F32 R4, R132, R16, RZ ;  /* 0x000000108404723c */ /* 0x004ff000000018ff */
[C---:B---3--:R-:W-:Y:S01]  /*f630*/  HMMA.16816.F32 R96, R136.reuse, R20, R12 ;  /* 0x000000148860723c */ /* 0x048fe2000000180c */
[----:B------:R-:W-:Y:S07]  /*f640*/  LDSM.16.M88.4 R12, [R194+0x2000] ;  /* 0x00200000c20c783b */ /* 0x000fee0000000200 */
[C---:B------:R-:W-:Y:S01]  /*f650*/  HMMA.16816.F32 R92, R136.reuse, R22, R8 ;  /* 0x00000016885c723c */ /* 0x040fe20000001808 */
[----:B------:R-:W1:Y:S07]  /*f660*/  LDSM.16.M88.4 R20, [R194+0x1800] ;  /* 0x00180000c214783b */ /* 0x000e6e0000000200 */
[----:B------:R-:W-:Y:S07]  /*f670*/  HMMA.16816.F32 R100, R136, R28, R4 ;  /* 0x0000001c8864723c */ /* 0x000fee0000001804 */
[----:B------:R-:W-:Y:S01]  /*f680*/  IMAD.WIDE.U32 R4, R112, c[0x0][0x208], RZ ;  /* 0x0000820070047a25 */ /* 0x000fe200078e00ff */
[----:B------:R-:W-:Y:S03]  /*f690*/  HMMA.16816.F32 R16, R132, R18, RZ ;  /* 0x000000128410723c */ /* 0x000fe600000018ff */
[----:B------:R-:W-:Y:S01]  /*f6a0*/  IMAD.IADD R0, R5, 0x1, R0 ;  /* 0x0000000105007824 */ /* 0x000fe200078e0200 */
[----:B------:R-:W-:Y:S01]  /*f6b0*/  SEL R5, RZ, 0x2, P5 ;  /* 0x00000002ff057807 */ /* 0x000fe20002800000 */
[----:B------:R-:W-:-:S03]  /*f6c0*/  IMAD.WIDE.U32 R2, R4, 0x70, R2 ;  /* 0x0000007004027825 */ /* 0x000fc600078e0002 */
[----:B----4-:R-:W-:Y:S01]  /*f6d0*/  HMMA.16816.F32 R24, R132, R32, RZ ;  /* 0x000000208418723c */ /* 0x010fe200000018ff */
[----:B------:R-:W-:Y:S01]  /*f6e0*/  IMAD R4, R0, 0x70, RZ ;  /* 0x0000007000047824 */ /* 0x000fe200078e02ff */
[----:B------:R-:W-:Y:S01]  /*f6f0*/  LEA R6, P0, R2, c[0x0][0x1f8], 0x1 ;  /* 0x00007e0002067a11 */ /* 0x000fe200078008ff */
[----:B------:R-:W-:Y:S01]  /*f700*/  IMAD.IADD R8, R83, 0x1, R5 ;  /* 0x0000000153087824 */ /* 0x000fe200078e0205 */
[----:B------:R-:W-:Y:S01]  /*f710*/  IADD3 R0, R82, R157, -R106 ;  /* 0x0000009d52007210 */ /* 0x000fe20007ffe86a */
[----:B------:R-:W-:Y:S01]  /*f720*/  IMAD.IADD R3, R3, 0x1, R4 ;  /* 0x0000000103037824 */ /* 0x000fe200078e0204 */
[----:B------:R-:W-:Y:S02]  /*f730*/  IADD3 R4, P2, R6, UR9, RZ ;  /* 0x0000000906047c10 */ /* 0x000fe4000ff5e0ff */
[----:B------:R-:W-:Y:S02]  /*f740*/  LOP3.LUT P3, RZ, R8, 0x1, RZ, 0xc0, !PT ;  /* 0x0000000108ff7812 */ /* 0x000fe4000786c0ff */
[----:B------:R-:W-:-:S02]  /*f750*/  LEA.HI.X R7, R2, c[0x0][0x1fc], R3, 0x1, P0 ;  /* 0x00007f0002077a11 */ /* 0x000fc400000f0c03 */
[----:B------:R-:W-:Y:S02]  /*f760*/  LOP3.LUT P0, RZ, R8, 0x2, RZ, 0xc0, !PT ;  /* 0x0000000208ff7812 */ /* 0x000fe4000780c0ff */
[----:B------:R-:W-:Y:S01]  /*f770*/  ISETP.LT.OR P4, PT, R0, 0x1, !P3 ;  /* 0x000000010000780c */ /* 0x000fe20005f81670 */
[----:B------:R-:W2:Y:S01]  /*f780*/  LDSM.16.M88.4 R8, [R194+0x2800] ;  /* 0x00280000c208783b */ /* 0x000ea20000000200 */
[----:B------:R-:W-:Y:S01]  /*f790*/  IADD3.X R5, R7, UR5, RZ, P2, !PT ;  /* 0x0000000507057c10 */ /* 0x000fe200097fe4ff */
[----:B------:R-:W-:Y:S01]  /*f7a0*/  HMMA.16816.F32 R84, R136, R30, R16 ;  /* 0x0000001e8854723c */ /* 0x000fe20000001810 */
[----:B------:R-:W-:Y:S02]  /*f7b0*/  IADD3 R2, P1, R4, UR9, RZ ;  /* 0x0000000904027c10 */ /* 0x000fe4000ff3e0ff */
[----:B------:R-:W-:Y:S02]  /*f7c0*/  ISETP.LT.OR P2, PT, R0, 0x1, !P0 ;  /* 0x000000010000780c */ /* 0x000fe40004741670 */
[----:B------:R-:W-:-:S02]  /*f7d0*/  IADD3.X R3, R5, UR5, RZ, P1, !PT ;  /* 0x0000000505037c10 */ /* 0x000fc40008ffe4ff */
[C---:B------:R-:W-:Y:S01]  /*f7e0*/  ISETP.LT.OR P1, PT, R0.reuse, 0x21, !P3 ;  /* 0x000000210000780c */ /* 0x040fe20005f21670 */
[----:B------:R-:W-:Y:S02]  /*f7f0*/  HMMA.16816.F32 R16, R132, R34, RZ ;  /* 0x000000228410723c */ /* 0x000fe400000018ff */
[----:B------:R-:W-:Y:S01]  /*f800*/  @!PT LDS RZ, [RZ] ;  /* 0x00000000fffff984 */ /* 0x000fe20000000800 */
[----:B------:R-:W-:Y:S01]  /*f810*/  @!PT LDS RZ, [RZ] ;  /* 0x00000000fffff984 */ /* 0x000fe20000000800 */
[----:B------:R-:W-:Y:S01]  /*f820*/  @!PT LDS RZ, [RZ] ;  /* 0x00000000fffff984 */ /* 0x000fe20000000800 */
[----:B------:R3:W-:Y:S01]  /*f830*/  LDGSTS.E.BYPASS.LTC128B.128 [R215+0x100], [R6.64], !P4 ;  /* 0x0010000006d77fae */ /* 0x0007e2000e101d46 */
[----:B------:R-:W-:-:S05]  /*f840*/  ISETP.LT.OR P4, PT, R0, 0x21, !P0 ;  /* 0x000000210000780c */ /* 0x000fca0004781670 */
[----:B------:R3:W-:Y:S01]  /*f850*/  LDGSTS.E.BYPASS.LTC128B.128 [R215+0x3900], [R6.64+0x80], !P2 ;  /* 0x0390008006d77fae */ /* 0x0007e2000d101d46 */
[----:B------:R-:W-:Y:S01]  /*f860*/  ISETP.LT.OR P2, PT, R0, 0x41, !P3 ;  /* 0x000000410000780c */ /* 0x000fe20005f41670 */
[----:B------:R-:W-:Y:S01]  /*f870*/  HMMA.16816.F32 R88, R136, R36, R24 ;  /* 0x000000248858723c */ /* 0x000fe20000001818 */
[----:B------:R-:W-:Y:S01]  /*f880*/  ISETP.GT.AND P3, PT, R158, 0x7f, PT ;  /* 0x0000007f9e00780c */ /* 0x000fe20003f64270 */
[----:B------:R4:W-:Y:S01]  /*f890*/  LDGSTS.E.BYPASS.LTC128B.128 [R215+0x1100], [R4.64], !P1 ;  /* 0x0110000004d77fae */ /* 0x0009e2000c901d46 */
[----:B------:R-:W-:-:S03]  /*f8a0*/  ISETP.LT.OR P1, PT, R0, 0x41, !P0 ;  /* 0x000000410000780c */ /* 0x000fc60004721670 */
[----:B------:R4:W-:Y:S02]  /*f8b0*/  LDGSTS.E.BYPASS.LTC128B.128 [R215+0x4900], [R4.64+0x80], !P4 ;  /* 0x0490008004d77fae */ /* 0x0009e4000e101d46 */
[----:B-1----:R-:W-:Y:S04]  /*f8c0*/  HMMA.16816.F32 R32, R132, R20, RZ ;  /* 0x000000148420723c */ /* 0x002fe800000018ff */
[----:B------:R1:W-:Y:S01]  /*f8d0*/  LDGSTS.E.BYPASS.LTC128B.128 [R215+0x2100], [R2.64], !P2 ;  /* 0x0210000002d77fae */ /* 0x0003e2000d101d46 */
[----:B------:R-:W-:-:S03]  /*f8e0*/  LOP3.LUT P2, RZ, R147, 0x4, RZ, 0xc0, !PT ;  /* 0x0000000493ff7812 */ /* 0x000fc6000784c0ff */
[----:B------:R-:W-:Y:S01]  /*f8f0*/  HMMA.16816.F32 R28, R132, R22, RZ ;  /* 0x00000016841c723c */ /* 0x000fe200000018ff */
[----:B------:R1:W-:Y:S01]  /*f900*/  LDGSTS.E.BYPASS.LTC128B.128 [R215+0x5900], [R2.64+0x80], !P1 ;  /* 0x0590008002d77fae */ /* 0x0003e2000c901d46 */
[----:B------:R-:W-:-:S06]  /*f910*/  @!P3 ISETP.LT.OR P1, PT, R0, 0x61, P6 ;  /* 0x000000610000b80c */ /* 0x000fcc0003721670 */
[C---:B------:R-:W-:Y:S08]  /*f920*/  HMMA.16816.F32 R24, R132.reuse, R12, RZ ;  /* 0x0000000c8418723c */ /* 0x040ff000000018ff */
[----:B------:R-:W-:Y:S01]  /*f930*/  HMMA.16816.F32 R20, R132, R14, RZ ;  /* 0x0000000e8414723c */ /* 0x000fe200000018ff */
[----:B----4-:R-:W-:-:S04]  /*f940*/  @!P3 IADD3 R4, P0, R2, UR9, RZ ;  /* 0x000000090204bc10 */ /* 0x010fc8000ff1e0ff */
[----:B------:R-:W-:Y:S02]  /*f950*/  @!P3 IADD3.X R5, R3, UR5, RZ, P0, !PT ;  /* 0x000000050305bc10 */ /* 0x000fe400087fe4ff */
[----:B------:R-:W-:Y:S01]  /*f960*/  @!P3 ISETP.LT.OR P0, PT, R0, 0x61, P5 ;  /* 0x000000610000b80c */ /* 0x000fe20002f01670 */
[----:B------:R-:W-:Y:S01]  /*f970*/  IMAD.MOV.U32 R0, RZ, RZ, 0x40 ;  /* 0x00000040ff007424 */ /* 0x000fe200078e00ff */
[----:B------:R-:W-:Y:S01]  /*f980*/  HMMA.16816.F32 R80, R136, R44, R32 ;  /* 0x0000002c8850723c */ /* 0x000fe20000001820 */
[----:B------:R3:W-:Y:S03]  /*f990*/  @!P3 LDGSTS.E.BYPASS.LTC128B.128 [R216+0x3100], [R4.64], !P1 ;  /* 0x0310000004d8bfae */ /* 0x0007e6000c901d46 */
[----:B------:R-:W-:-:S04]  /*f9a0*/  SEL R0, R0, 0xffffffc0, !P2 ;  /* 0xffffffc000007807 */ /* 0x000fc80005000000 */
[----:B------:R-:W-:Y:S01]  /*f9b0*/  HMMA.16816.F32 R52, R136, R48, R24 ;  /* 0x000000308834723c */ /* 0x000fe20000001818 */
[--C-:B------:R-:W-:Y:S02]  /*f9c0*/  IMAD.IADD R193, R194, 0x1, R0.reuse ;  /* 0x00000001c2c17824 */ /* 0x100fe400078e0200 */
[----:B------:R3:W-:Y:S01]  /*f9d0*/  @!P3 LDGSTS.E.BYPASS.LTC128B.128 [R216+0x6900], [R4.64+0x80], !P0 ;  /* 0x0690008004d8bfae */ /* 0x0007e2000c101d46 */
[----:B------:R-:W-:Y:S01]  /*f9e0*/  IMAD.IADD R192, R199, 0x1, R0 ;  /* 0x00000001c7c07824 */ /* 0x000fe200078e0200 */
[----:B------:R-:W-:Y:S02]  /*f9f0*/  ISETP.GT.AND P0, PT, R112, R252, PT ;  /* 0x000000fc7000720c */ /* 0x000fe40003f04270 */
[----:B------:R-:W4:Y:S01]  /*fa00*/  LDSM.16.M88.4 R72, [R193+0x800] ;  /* 0x00080000c148783b */ /* 0x000f220000000200 */
[----:B--2---:R-:W-:Y:S03]  /*fa10*/  HMMA.16816.F32 R12, R132, R10, RZ ;  /* 0x0000000a840c723c */ /* 0x004fe600000018ff */
[----:B------:R-:W2:Y:S04]  /*fa20*/  LDSM.16.M88.4 R68, [R193+0x1000] ;  /* 0x00100000c144783b */ /* 0x000ea80000000200 */
[----:B------:R-:W1:Y:S01]  /*fa30*/  LDSM.16.M88.4 R32, [R193+0x1800] ;  /* 0x00180000c120783b */ /* 0x000e620000000200 */
[C---:B------:R-:W-:Y:S03]  /*fa40*/  HMMA.16816.F32 R48, R136.reuse, R50, R20 ;  /* 0x000000328830723c */ /* 0x040fe60000001814 */
[----:B------:R-:W1:Y:S04]  /*fa50*/  LDSM.16.M88.4 R20, [R193+0x2000] ;  /* 0x00200000c114783b */ /* 0x000e680000000200 */
[----:B------:R-:W1:Y:S01]  /*fa60*/  LDSM.16.M88.4 R56, [R193] ;  /* 0x00000000c138783b */ /* 0x000e620000000200 */
[----:B------:R-:W-:Y:S03]  /*fa70*/  HMMA.16816.F32 R108, R136, R38, R16 ;  /* 0x00000026886c723c */ /* 0x000fe60000001810 */
[----:B------:R-:W-:Y:S04]  /*fa80*/  LDSM.16.M88.4 R24, [R192] ;  /* 0x00000000c018783b */ /* 0x000fe80000000200 */
[----:B------:R-:W-:Y:S01]  /*fa90*/  LDSM.16.M88.4 R152, [R199+0x6800] ;  /* 0x00680000c798783b */ /* 0x000fe20000000200 */
[C---:B------:R-:W-:Y:S03]  /*faa0*/  HMMA.16816.F32 R16, R132.reuse, R8, RZ ;  /* 0x000000088410723c */ /* 0x040fe600000018ff */
[----:B------:R-:W0:Y:S05]  /*fab0*/  LDGDEPBAR ;  /* 0x00000000000079af */ /* 0x000e2a0000000000 */
[C---:B------:R-:W-:Y:S08]  /*fac0*/  HMMA.16816.F32 R8, R132.reuse, R40, RZ ;  /* 0x000000288408723c */ /* 0x040ff000000018ff */
[----:B---3--:R-:W-:Y:S08]  /*fad0*/  HMMA.16816.F32 R4, R132, R42, RZ ;  /* 0x0000002a8404723c */ /* 0x008ff000000018ff */
[C---:B------:R-:W-:Y:S08]  /*fae0*/  HMMA.16816.F32 R64, R136.reuse, R46, R28 ;  /* 0x0000002e8840723c */ /* 0x040ff0000000181c */
[C---:B------:R-:W-:Y:S01]  /*faf0*/  HMMA.16816.F32 R36, R136.reuse, R62, R12 ;  /* 0x0000003e8824723c */ /* 0x040fe2000000180c */
[----:B------:R-:W3:Y:S07]  /*fb00*/  LDSM.16.M88.4 R12, [R193+0x3000] ;  /* 0x00300000c10c783b */ /* 0x000eee0000000200 */
[C---:B------:R-:W-:Y:S08]  /*fb10*/  HMMA.16816.F32 R28, R136.reuse, R76, R8 ;  /* 0x0000004c881c723c */ /* 0x040ff00000001808 */
[C---:B------:R-:W-:Y:S01]  /*fb20*/  HMMA.16816.F32 R44, R136.reuse, R60, R16 ;  /* 0x0000003c882c723c */ /* 0x040fe20000001810 */
[----:B------:R-:W1:Y:S07]  /*fb30*/  LDSM.16.M88.4 R16, [R193+0x2800] ;  /* 0x00280000c110783b */ /* 0x000e6e0000000200 */
[----:B------:R-:W-:Y:S08]  /*fb40*/  HMMA.16816.F32 R8, R136, R78, R4 ;  /* 0x0000004e8808723c */ /* 0x000ff00000001804 */
[C---:B----4-:R-:W-:Y:S08]  /*fb50*/  HMMA.16816.F32 R76, R168.reuse, R72, R100 ;  /* 0x00000048a84c723c */ /* 0x050ff00000001864 */
[C---:B------:R-:W-:Y:S08]  /*fb60*/  HMMA.16816.F32 R84, R168.reuse, R74, R84 ;  /* 0x0000004aa854723c */ /* 0x040ff00000001854 */
[C---:B--2---:R-:W-:Y:S08]  /*fb70*/  HMMA.16816.F32 R88, R168.reuse, R68, R88 ;  /* 0x00000044a858723c */ /* 0x044ff00000001858 */
[C---:B------:R-:W-:Y:S08]  /*fb80*/  HMMA.16816.F32 R108, R168.reuse, R70, R108 ;  /* 0x00000046a86c723c */ /* 0x040ff0000000186c */
[C---:B-1----:R-:W-:Y:S08]  /*fb90*/  HMMA.16816.F32 R72, R168.reuse, R34, R64 ;  /* 0x00000022a848723c */ /* 0x042ff00000001840 */
[C---:B------:R-:W-:Y:S08]  /*fba0*/  HMMA.16816.F32 R68, R168.reuse, R20, R52 ;  /* 0x00000014a844723c */ /* 0x040ff00000001834 */
[C---:B------:R-:W-:Y:S01]  /*fbb0*/  HMMA.16816.F32 R64, R168.reuse, R22, R48 ;  /* 0x00000016a840723c */ /* 0x040fe20000001830 */
[----:B------:R-:W1:Y:S07]  /*fbc0*/  LDSM.16.M88.4 R20, [R192+0x1000] ;  /* 0x00100000c014783b */ /* 0x000e6e0000000200 */
[C---:B------:R-:W-:Y:S08]  /*fbd0*/  HMMA.16816.F32 R4, R168.reuse, R56, R96 ;  /* 0x00000038a804723c */ /* 0x040ff00000001860 */
[C---:B---3--:R-:W-:Y:S01]  /*fbe0*/  HMMA.16816.F32 R52, R168.reuse, R12, R28 ;  /* 0x0000000ca834723c */ /* 0x048fe2000000181c */
[----:B------:R-:W2:Y:S07]  /*fbf0*/  LDSM.16.M88.4 R28, [R192+0x1800] ;  /* 0x00180000c01c783b */ /* 0x000eae0000000200 */
[C---:B------:R-:W-:Y:S01]  /*fc00*/  HMMA.16816.F32 R40, R168.reuse, R58, R92 ;  /* 0x0000003aa828723c */ /* 0x040fe2000000185c */
[----:B------:R-:W-:Y:S07]  /*fc10*/  LDSM.16.M88.4 R92, [R199+0x4000] ;  /* 0x00400000c75c783b */ /* 0x000fee0000000200 */
[C---:B------:R-:W-:Y:S08]  /*fc20*/  HMMA.16816.F32 R60, R168.reuse, R16, R44 ;  /* 0x00000010a83c723c */ /* 0x040ff0000000182c */
[C---:B------:R-:W-:Y:S08]  /*fc30*/  HMMA.16816.F32 R56, R168.reuse, R18, R36 ;  /* 0x00000012a838723c */ /* 0x040ff00000001824 */
[----:B------:R-:W-:Y:S01]  /*fc40*/  HMMA.16816.F32 R80, R168, R32, R80 ;  /* 0x00000020a850723c */ /* 0x000fe20000001850 */
[----:B------:R-:W3:Y:S07]  /*fc50*/  LDSM.16.M88.4 R32, [R192+0x800] ;  /* 0x00080000c020783b */ /* 0x000eee0000000200 */
[----:B------:R-:W-:Y:S01]  /*fc60*/  HMMA.16816.F32 R16, R172, R24, R4 ;  /* 0x00000018ac10723c */ /* 0x000fe20000001804 */
[----:B------:R-:W4:Y:S07]  /*fc70*/  LDSM.16.M88.4 R4, [R192+0x2800] ;  /* 0x00280000c004783b */ /* 0x000f2e0000000200 */
[----:B------:R-:W-:Y:S01]  /*fc80*/  HMMA.16816.F32 R48, R168, R14, R8 ;  /* 0x0000000ea830723c */ /* 0x000fe20000001808 */
[----:B------:R-:W3:Y:S04]  /*fc90*/  LDSM.16.M88.4 R8, [R192+0x2000] ;  /* 0x00200000c008783b */ /* 0x000ee80000000200 */
[----:B------:R-:W-:Y:S03]  /*fca0*/  LDSM.16.M88.4 R12, [R192+0x3000] ;  /* 0x00300000c00c783b */ /* 0x000fe60000000200 */
[C---:B-1----:R-:W-:Y:S08]  /*fcb0*/  HMMA.16816.F32 R36, R172.reuse, R20, R88 ;  /* 0x00000014ac24723c */ /* 0x042ff00000001858 */
[C---:B------:R-:W-:Y:S01]  /*fcc0*/  HMMA.16816.F32 R108, R172.reuse, R22, R108 ;  /* 0x00000016ac6c723c */ /* 0x040fe2000000186c */
[----:B------:R-:W1:Y:S07]  /*fcd0*/  LDSM.16.M88.4 R20, [R194+0x3800] ;  /* 0x00380000c214783b */ /* 0x000e6e0000000200 */
[C---:B------:R-:W-:Y:S08]  /*fce0*/  HMMA.16816.F32 R24, R172.reuse, R26, R40 ;  /* 0x0000001aac18723c */ /* 0x040ff00000001828 */
[C---:B--2---:R-:W-:Y:S08]  /*fcf0*/  HMMA.16816.F32 R140, R172.reuse, R28, R80 ;  /* 0x0000001cac8c723c */ /* 0x044ff00000001850 */
[C---:B------:R-:W-:Y:S01]  /*fd00*/  HMMA.16816.F32 R128, R172.reuse, R30, R72 ;  /* 0x0000001eac80723c */ /* 0x040fe20000001848 */
[----:B------:R-:W2:Y:S04]  /*fd10*/  LDSM.16.M88.4 R28, [R194+0x4800] ;  /* 0x00480000c21c783b */ /* 0x000ea80000000200 */
[----:B------:R-:W-:Y:S03]  /*fd20*/  LDSM.16.M88.4 R72, [R199+0x3800] ;  /* 0x00380000c748783b */ /* 0x000fe60000000200 */
[C---:B---3--:R-:W-:Y:S08]  /*fd30*/  HMMA.16816.F32 R44, R172.reuse, R32, R76 ;  /* 0x00000020ac2c723c */ /* 0x048ff0000000184c */
[C---:B------:R-:W-:Y:S01]  /*fd40*/  HMMA.16816.F32 R40, R172.reuse, R34, R84 ;  /* 0x00000022ac28723c */ /* 0x040fe20000001854 */
[----:B------:R-:W3:Y:S07]  /*fd50*/  LDSM.16.M88.4 R32, [R194+0x4000] ;  /* 0x00400000c220783b */ /* 0x000eee0000000200 */
[C---:B----4-:R-:W-:Y:S01]  /*fd60*/  HMMA.16816.F32 R116, R172.reuse, R4, R60 ;  /* 0x00000004ac74723c */ /* 0x050fe2000000183c */
[----:B------:R-:W-:Y:S07]  /*fd70*/  LDSM.16.M88.4 R60, [R199+0x5000] ;  /* 0x00500000c73c783b */ /* 0x000fee0000000200 */
[C---:B------:R-:W-:Y:S01]  /*fd80*/  HMMA.16816.F32 R104, R172.reuse, R6, R56 ;  /* 0x00000006ac68723c */ /* 0x040fe20000001838 */
[----:B------:R-:W4:Y:S04]  /*fd90*/  LDSM.16.M88.4 R4, [R194+0x5800] ;  /* 0x00580000c204783b */ /* 0x000f280000000200 */
[----:B------:R-:W-:Y:S03]  /*fda0*/  LDSM.16.M88.4 R56, [R199+0x5800] ;  /* 0x00580000c738783b */ /* 0x000fe60000000200 */
[C---:B------:R-:W-:Y:S01]  /*fdb0*/  HMMA.16816.F32 R124, R172.reuse, R8, R68 ;  /* 0x00000008ac7c723c */ /* 0x040fe20000001844 */
[----:B------:R-:W-:Y:S07]  /*fdc0*/  LDSM.16.M88.4 R68, [R199+0x4800] ;  /* 0x00480000c744783b */ /* 0x000fee0000000200 */
[----:B------:R-:W-:Y:S01]  /*fdd0*/  HMMA.16816.F32 R120, R172, R10, R64 ;  /* 0x0000000aac78723c */ /* 0x000fe20000001840 */
[----:B------:R-:W3:Y:S07]  /*fde0*/  LDSM.16.M88.4 R8, [R194+0x5000] ;  /* 0x00500000c208783b */ /* 0x000eee0000000200 */
[C---:B-1----:R-:W-:Y:S08]  /*fdf0*/  HMMA.16816.F32 R88, R176.reuse, R20, R16 ;  /* 0x00000014b058723c */ /* 0x042ff00000001810 */
[----:B------:R-:W-:Y:S01]  /*fe00*/  HMMA.16816.F32 R80, R176, R22, R24 ;  /* 0x00000016b050723c */ /* 0x000fe20000001818 */
[----:B------:R-:W1:Y:S04]  /*fe10*/  LDSM.16.M88.4 R20, [R194+0x6000] ;  /* 0x00600000c214783b */ /* 0x000e680000000200 */
[----:B------:R-:W1:Y:S03]  /*fe20*/  LDSM.16.M88.4 R24, [R194+0x6800] ;  /* 0x00680000c218783b */ /* 0x000e660000000200 */
[----:B------:R-:W-:Y:S08]  /*fe30*/  HMMA.16816.F32 R100, R172, R12, R52 ;  /* 0x0000000cac64723c */ /* 0x000ff00000001834 */
[----:B--2---:R-:W-:Y:S01]  /*fe40*/  HMMA.16816.F32 R52, R176, R30, R108 ;  /* 0x0000001eb034723c */ /* 0x004fe2000000186c */
[----:B------:R-:W2:Y:S07]  /*fe50*/  LDSM.16.M88.4 R108, [R199+0x6000] ;  /* 0x00600000c76c783b */ /* 0x000eae0000000200 */
[----:B------:R-:W-:Y:S08]  /*fe60*/  HMMA.16816.F32 R96, R172, R14, R48 ;  /* 0x0000000eac60723c */ /* 0x000ff00000001830 */
[C---:B---3--:R-:W-:Y:S08]  /*fe70*/  HMMA.16816.F32 R84, R176.reuse, R32, R44 ;  /* 0x00000020b054723c */ /* 0x048ff0000000182c */
[C---:B----4-:R-:W-:Y:S08]  /*fe80*/  HMMA.16816.F32 R12, R176.reuse, R6, R120 ;  /* 0x00000006b00c723c */ /* 0x050ff00000001878 */
[C---:B------:R-:W-:Y:S08]  /*fe90*/  HMMA.16816.F32 R48, R176.reuse, R8, R140 ;  /* 0x00000008b030723c */ /* 0x040ff0000000188c */
[C---:B------:R-:W-:Y:S08]  /*fea0*/  HMMA.16816.F32 R44, R176.reuse, R10, R128 ;  /* 0x0000000ab02c723c */ /* 0x040ff00000001880 */
[C---:B------:R-:W-:Y:S01]  /*feb0*/  HMMA.16816.F32 R16, R176.reuse, R4, R124 ;  /* 0x00000004b010723c */ /* 0x040fe2000000187c */
[----:B------:R-:W-:Y:S07]  /*fec0*/  LDSM.16.M88.4 R124, [R193+0x4000] ;  /* 0x00400000c17c783b */ /* 0x000fee0000000200 */
[C---:B-1----:R-:W-:Y:S01]  /*fed0*/  HMMA.16816.F32 R8, R176.reuse, R20, R116 ;  /* 0x00000014b008723c */ /* 0x042fe20000001874 */
[----:B------:R-:W-:Y:S07]  /*fee0*/  LDSM.16.M88.4 R116, [R192+0x3800] ;  /* 0x00380000c074783b */ /* 0x000fee0000000200 */
[C---:B------:R-:W-:Y:S08]  /*fef0*/  HMMA.16816.F32 R4, R176.reuse, R22, R104 ;  /* 0x00000016b004723c */ /* 0x040ff00000001868 */
[C---:B------:R-:W-:Y:S01]  /*ff00*/  HMMA.16816.F32 R64, R176.reuse, R28, R36 ;  /* 0x0000001cb040723c */ /* 0x040fe20000001824 */
[----:B------:R-:W1:Y:S07]  /*ff10*/  LDSM.16.M88.4 R36, [R193+0x3800] ;  /* 0x00380000c124783b */ /* 0x000e6e0000000200 */
[C---:B------:R-:W-:Y:S08]  /*ff20*/  HMMA.16816.F32 R76, R176.reuse, R34, R40 ;  /* 0x00000022b04c723c */ /* 0x040ff00000001828 */
[C---:B------:R-:W-:Y:S08]  /*ff30*/  HMMA.16816.F32 R20, R176.reuse, R24, R100 ;  /* 0x00000018b014723c */ /* 0x040ff00000001864 */
[----:B------:R-:W-:Y:S08]  /*ff40*/  HMMA.16816.F32 R40, R176, R26, R96 ;  /* 0x0000001ab028723c */ /* 0x000ff00000001860 */
[C---:B------:R-:W-:Y:S01]  /*ff50*/  HMMA.16816.F32 R100, R180.reuse, R58, R12 ;  /* 0x0000003ab464723c */ /* 0x040fe2000000180c */
[----:B------:R-:W3:Y:S07]  /*ff60*/  LDSM.16.M88.4 R12, [R193+0x4800] ;  /* 0x00480000c10c783b */ /* 0x000eee0000000200 */
[C---:B------:R-:W-:Y:S01]  /*ff70*/  HMMA.16816.F32 R28, R180.reuse, R74, R80 ;  /* 0x0000004ab41c723c */ /* 0x040fe20000001850 */
[----:B------:R-:W4:Y:S07]  /*ff80*/  LDSM.16.M88.4 R80, [R193+0x6000] ;  /* 0x00600000c150783b */ /* 0x000f2e0000000200 */
[C---:B------:R-:W-:Y:S01]  /*ff90*/  HMMA.16816.F32 R104, R180.reuse, R56, R16 ;  /* 0x00000038b468723c */ /* 0x040fe20000001810 */
[----:B------:R-:W-:Y:S07]  /*ffa0*/  LDSM.16.M88.4 R56, [R192+0x6000] ;  /* 0x00600000c038783b */ /* 0x000fee0000000200 */
[C---:B--2---:R-:W-:Y:S01]  /*ffb0*/  HMMA.16816.F32 R16, R180.reuse, R108, R8 ;  /* 0x0000006cb410723c */ /* 0x044fe20000001808 */
[----:B------:R-:W2:Y:S07]  /*ffc0*/  LDSM.16.M88.4 R8, [R193+0x5000] ;  /* 0x00500000c108783b */ /* 0x000eae0000000200 */
[C---:B------:R-:W-:Y:S01]  /*ffd0*/  HMMA.16816.F32 R96, R180.reuse, R110, R4 ;  /* 0x0000006eb460723c */ /* 0x040fe20000001804 */
[----:B------:R-:W1:Y:S04]  /*ffe0*/  LDSM.16.M88.4 R4, [R193+0x5800] ;  /* 0x00580000c104783b */ /* 0x000e680000000200 */
[----:B------:R-:W1:Y:S03]  /*fff0*/  LDSM.16.M88.4 R108, [R193+0x6800] ;  /* 0x00680000c16c783b */ /* 0x000e660000000200 */
[C---:B------:R-:W-:Y:S08]  /*10000*/  HMMA.16816.F32 R32, R180.reuse, R72, R88 ;  /* 0x00000048b420723c */ /* 0x040ff00000001858 */
[C---:B------:R-:W-:Y:S08]  /*10010*/  HMMA.16816.F32 R24, R180.reuse, R92, R84 ;  /* 0x0000005cb418723c */ /* 0x040ff00000001854 */
[C---:B------:R-:W-:Y:S01]  /*10020*/  HMMA.16816.F32 R148, R180.reuse, R68, R64 ;  /* 0x00000044b494723c */ /* 0x040fe20000001840 */
[----:B------:R-:W-:Y:S07]  /*10030*/  LDSM.16.M88.4 R64, [R192+0x5000] ;  /* 0x00500000c040783b */ /* 0x000fee0000000200 */
[C---:B------:R-:W-:Y:S01]  /*10040*/  HMMA.16816.F32 R140, R180.reuse, R70, R52 ;  /* 0x00000046b48c723c */ /* 0x040fe20000001834 */
[----:B------:R-:W-:Y:S04]  /*10050*/  LDSM.16.M88.4 R68, [R192+0x4800] ;  /* 0x00480000c044783b */ /* 0x000fe80000000200 */
[----:B------:R-:W-:Y:S03]  /*10060*/  LDSM.16.M88.4 R52, [R192+0x6800] ;  /* 0x00680000c034783b */ /* 0x000fe60000000200 */
[C---:B-----5:R-:W-:Y:S01]  /*10070*/  HMMA.16816.F32 R144, R180.reuse, R94, R76 ;  /* 0x0000005eb490723c */ /* 0x060fe2000000184c */
[----:B------:R-:W2:Y:S07]  /*10080*/  LDSM.16.M88.4 R76, [R192+0x4000] ;  /* 0x00400000c04c783b */ /* 0x000eae0000000200 */
[C---:B------:R-:W-:Y:S08]  /*10090*/  HMMA.16816.F32 R128, R180.reuse, R60, R48 ;  /* 0x0000003cb480723c */ /* 0x040ff00000001830 */
[----:B------:R-:W-:Y:S01]  /*100a0*/  HMMA.16816.F32 R120, R180, R62, R44 ;  /* 0x0000003eb478723c */ /* 0x000fe2000000182c */
[----:B------:R-:W2:Y:S01]  /*100b0*/  LDSM.16.M88.4 R60, [R192+0x5800] ;  /* 0x00580000c03c783b */ /* 0x000ea20000000200 */
[----:B------:R-:W-:-:S06]  /*100c0*/  DEPBAR.LE SB0, 0x0 ;  /* 0x000080000000791a */ /* 0x000fcc0000000000 */
[C---:B------:R-:W-:Y:S08]  /*100d0*/  HMMA.16816.F32 R92, R180.reuse, R152, R20 ;  /* 0x00000098b45c723c */ /* 0x040ff00000001814 */
[----:B------:R-:W-:Y:S08]  /*100e0*/  HMMA.16816.F32 R88, R180, R154, R40 ;  /* 0x0000009ab458723c */ /* 0x000ff00000001828 */
[C---:B-1----:R-:W-:Y:S08]  /*100f0*/  HMMA.16816.F32 R84, R184.reuse, R36, R32 ;  /* 0x00000024b854723c */ /* 0x042ff00000001820 */
[C---:B------:R-:W-:Y:S08]  /*10100*/  HMMA.16816.F32 R72, R184.reuse, R38, R28 ;  /* 0x00000026b848723c */ /* 0x040ff0000000181c */
[C---:B------:R-:W-:Y:S08]  /*10110*/  HMMA.16816.F32 R48, R184.reuse, R124, R24 ;  /* 0x0000007cb830723c */ /* 0x040ff00000001818 */
[C---:B---3--:R-:W-:Y:S08]  /*10120*/  HMMA.16816.F32 R40, R184.reuse, R12, R148 ;  /* 0x0000000cb828723c */ /* 0x048ff00000001894 */
[C---:B------:R-:W-:Y:S08]  /*10130*/  HMMA.16816.F32 R36, R184.reuse, R14, R140 ;  /* 0x0000000eb824723c */ /* 0x040ff0000000188c */
[C---:B----4-:R-:W-:Y:S08]  /*10140*/  HMMA.16816.F32 R16, R184.reuse, R80, R16 ;  /* 0x00000050b810723c */ /* 0x050ff00000001810 */
[C---:B--2---:R-:W-:Y:S08]  /*10150*/  HMMA.16816.F32 R32, R184.reuse, R8, R128 ;  /* 0x00000008b820723c */ /* 0x044ff00000001880 */
        /* <DEDUP_REMOVED lines=34> */
[----:B------:R-:W-:-:S03]  /*10380*/  @P0 IADD3 R0, P3, R162, R2, RZ ;  /* 0x00000002a2000210 */ /* 0x000fc60007f7e0ff */
[----:B------:R-:W-:Y:S01]  /*10390*/  IMAD.IADD R3, R3, 0x1, R4 ;  /* 0x0000000103037824 */ /* 0x000fe200078e0204 */
[----:B------:R-:W-:-:S03]  /*103a0*/  @P0 LEA R4, P1, R0, c[0x0][0x1c8], 0x1 ;  /* 0x0000720000040a11 */ /* 0x000fc600078208ff */
[----:B------:R-:W-:-:S05]  /*103b0*/  @P0 IMAD.X R5, R3, 0x1, R161, P3 ;  /* 0x0000000103050824 */ /* 0x000fca00018e06a1 */
[----:B------:R-:W-:Y:S02]  /*103c0*/  @P0 LEA.HI.X R5, R0, c[0x0][0x1cc], R5, 0x1, P1 ;  /* 0x0000730000050a11 */ /* 0x000fe400008f0c05 */
[----:B------:R-:W-:Y:S02]  /*103d0*/  @P2 LEA R0, P4, R156, R2, 0x5 ;  /* 0x000000029c002211 */ /* 0x000fe400078828ff */
[----:B------:R-:W-:Y:S01]  /*103e0*/  ISETP.GE.AND P1, PT, R237, 0x41, PT ;  /* 0x00000041ed00780c */ /* 0x000fe20003f26270 */
[----:B------:R-:W-:Y:S01]  /*103f0*/  @!PT LDS RZ, [RZ] ;  /* 0x00000000fffff984 */ /* 0x000fe20000000800 */
[----:B------:R-:W-:Y:S01]  /*10400*/  @!PT LDS RZ, [RZ] ;  /* 0x00000000fffff984 */ /* 0x000fe20000000800 */
[----:B------:R-:W-:Y:S01]  /*10410*/  @!PT LDS RZ, [RZ] ;  /* 0x00000000fffff984 */ /* 0x000fe20000000800 */
[----:B------:R1:W-:Y:S01]  /*10420*/  @P0 LDGSTS.E.BYPASS.LTC128B.128 [R215+0x8100], [R4.64], !P6 ;  /* 0x0810000004d70fae */ /* 0x0003e2000f101d46 */
[----:B------:R-:W-:-:S03]  /*10430*/  @P2 IADD3 R0, P3, R0, R162, RZ ;  /* 0x000000a200002210 */ /* 0x000fc60007f7e0ff */
[----:B------:R1:W-:Y:S01]  /*10440*/  @P0 LDGSTS.E.BYPASS.LTC128B.128 [R215+0xb900], [R4.64+0x80], !P5 ;  /* 0x0b90008004d70fae */ /* 0x0003e2000e901d46 */
[----:B------:R-:W-:-:S13]  /*10450*/  ISETP.GE.AND P0, PT, R237, 0x61, PT ;  /* 0x00000061ed00780c */ /* 0x000fda0003f06270 */
[----:B------:R-:W-:Y:S01]  /*10460*/  @P0 IMAD R8, R115, 0x60, RZ ;  /* 0x0000006073080824 */ /* 0x000fe200078e02ff */
[----:B-1----:R-:W-:-:S05]  /*10470*/  @P2 LEA.HI.X R4, R156, R3, R115, 0x5, P4 ;  /* 0x000000039c042211 */ /* 0x002fca00020f2c73 */
[----:B------:R-:W-:Y:S01]  /*10480*/  @P2 IMAD.X R4, R4, 0x1, R161, P3 ;  /* 0x0000000104042824 */ /* 0x000fe200018e06a1 */
[----:B------:R-:W-:-:S04]  /*10490*/  @P2 LEA R6, P3, R0, c[0x0][0x1c8], 0x1 ;  /* 0x0000720000062a11 */ /* 0x000fc800078608ff */
[----:B------:R-:W-:Y:S02]  /*104a0*/  @P2 LEA.HI.X R7, R0, c[0x0][0x1cc], R4, 0x1, P3 ;  /* 0x0000730000072a11 */ /* 0x000fe400018f0c04 */
[----:B------:R-:W-:-:S03]  /*104b0*/  @P1 LEA R0, P3, R156, R2, 0x6 ;  /* 0x000000029c001211 */ /* 0x000fc600078630ff */
[----:B------:R1:W-:Y:S01]  /*104c0*/  @P2 LDGSTS.E.BYPASS.LTC128B.128 [R216+0x9100], [R6.64], !P6 ;  /* 0x0910000006d82fae */ /* 0x0003e2000f101d46 */
[C---:B------:R-:W-:Y:S01]  /*104d0*/  @P1 LEA.HI.X R4, R156.reuse, R3, R115, 0x6, P3 ;  /* 0x000000039c041211 */ /* 0x040fe200018f3473 */
        /* <DEDUP_REMOVED lines=14> */
.L_x_1232:
[----:B------:R-:W-:Y:S05]  /*105c0*/  BSYNC B0 ;  /* 0x0000000000007941 */ /* 0x000fea0003800000 */
.L_x_1231:
[----:B-1----:R-:W2:Y:S01]  /*105d0*/  LDL R7, [R1+0x3c] ;  /* 0x00003c0001077983 */ /* 0x002ea20000100800 */
[CC--:B------:R-:W-:Y:S02]  /*105e0*/  LEA.HI R2, R214.reuse, R158.reuse, RZ, 0x5 ;  /* 0x0000009ed6027211 */ /* 0x0c0fe400078f28ff */
[----:B------:R-:W-:Y:S01]  /*105f0*/  LEA.HI R5, R214, R158, RZ, 0x2 ;  /* 0x0000009ed6057211 */ /* 0x000fe200078f10ff */
[----:B------:R-:W0:Y:S01]  /*10600*/  LDGDEPBAR ;  /* 0x00000000000079af */ /* 0x000e220000000000 */
[----:B------:R-:W-:Y:S02]  /*10610*/  LOP3.LUT R0, R2, 0xffffffe0, RZ, 0xc0, !PT ;  /* 0xffffffe002007812 */ /* 0x000fe400078ec0ff */
[----:B------:R-:W-:-:S02]  /*10620*/  SHF.R.S32.HI R3, RZ, 0x5, R2 ;  /* 0x00000005ff037819 */ /* 0x000fc40000011402 */
[----:B------:R-:W-:Y:S01]  /*10630*/  SHF.R.S32.HI R2, RZ, 0x1f, R2 ;  /* 0x0000001fff027819 */ /* 0x000fe20000011402 */
[----:B------:R-:W-:Y:S01]  /*10640*/  IMAD.IADD R0, R158, 0x1, -R0 ;  /* 0x000000019e007824 */ /* 0x000fe200078e0a00 */
[----:B------:R-:W-:Y:S02]  /*10650*/  LOP3.LUT R5, R5, 0xfffffffc, RZ, 0xc0, !PT ;  /* 0xfffffffc05057812 */ /* 0x000fe400078ec0ff */
[----:B------:R-:W-:Y:S02]  /*10660*/  LEA.HI R4, R2, R3, RZ, 0x3 ;  /* 0x0000000302047211 */ /* 0x000fe400078f18ff */
[----:B------:R-:W-:Y:S01]  /*10670*/  ISETP.NE.AND P0, PT, R160, 0x1, PT ;  /* 0x00000001a000780c */ /* 0x000fe20003f05270 */
[----:B------:R-:W-:Y:S01]  /*10680*/  IMAD.IADD R2, R158, 0x1, -R5 ;  /* 0x000000019e027824 */ /* 0x000fe200078e0a05 */
[----:B------:R-:W-:Y:S02]  /*10690*/  SHF.R.S32.HI R5, RZ, 0x1f, R0 ;  /* 0x0000001fff057819 */ /* 0x000fe40000011400 */
[----:B------:R-:W-:-:S02]  /*106a0*/  LOP3.LUT R6, R4, 0xffffff8, RZ, 0xc0, !PT ;  /* 0x0ffffff804067812 */ /* 0x000fc400078ec0ff */
[----:B------:R-:W-:Y:S02]  /*106b0*/  LEA.HI R4, R2, R2, RZ, 0x1 ;  /* 0x0000000202047211 */ /* 0x000fe400078f08ff */
[----:B------:R-:W-:Y:S01]  /*106c0*/  LEA.HI R5, R5, R0, RZ, 0x2 ;  /* 0x0000000005057211 */ /* 0x000fe200078f10ff */
[----:B------:R-:W-:Y:S01]  /*106d0*/  IMAD.IADD R6, R3, 0x1, -R6 ;  /* 0x0000000103067824 */ /* 0x000fe200078e0a06 */
[----:B------:R-:W-:Y:S02]  /*106e0*/  LOP3.LUT R0, R4, 0x1ffffffe, RZ, 0xc0, !PT ;  /* 0x1ffffffe04007812 */ /* 0x000fe400078ec0ff */
[----:B------:R-:W-:-:S03]  /*106f0*/  SHF.R.S32.HI R3, RZ, 0x2, R5 ;  /* 0x00000002ff037819 */ /* 0x000fc60000011405 */
[----:B------:R-:W-:Y:S02]  /*10700*/  IMAD.IADD R2, R2, 0x1, -R0 ;  /* 0x0000000102027824 */ /* 0x000fe400078e0a00 */
[----:B------:R-:W-:-:S04]  /*10710*/  IMAD R0, R6, 0x10, R3 ;  /* 0x0000001006007824 */ /* 0x000fc800078e0203 */
[----:B------:R-:W-:-:S04]  /*10720*/  IMAD R249, R2, 0x8, R0 ;  /* 0x0000000802f97824 */ /* 0x000fc800078e0200 */
[----:B------:R-:W-:-:S04]  /*10730*/  IMAD.IADD R0, R249, 0x1, R251 ;  /* 0x00000001f9007824 */ /* 0x000fc800078e02fb */
[----:B------:R-:W-:-:S05]  /*10740*/  @P0 IMAD.HI.U32 R2, R0, c[0x0][0x2c8], RZ ;  /* 0x0000b20000020a27 */ /* 0x000fca00078e00ff */
[----:B------:R-:W-:-:S05]  /*10750*/  @P0 SHF.R.U32.HI R0, RZ, c[0x0][0x2cc], R2 ;  /* 0x0000b300ff000a19 */ /* 0x000fca0000011602 */
[----:B------:R-:W1:Y:S04]  /*10760*/  SHFL.IDX PT, R4, R0, RZ, 0x1c1f ;  /* 0x001c1fff00047589 */ /* 0x000e6800000e0000 */
[----:B------:R2:W3:Y:S02]  /*10770*/  SHFL.IDX PT, R2, R0, 0x1, 0x1c1f ;  /* 0x003c1f0000027f89 */ /* 0x0004e400000e0000 */
[----:B--2---:R-:W-:Y:S01]  /*10780*/  IADD3 R0, -R7, 0x1, R114 ;  /* 0x0000000107007810 */ /* 0x004fe20007ffe172 */
[----:B------:R-:W-:-:S04]  /*10790*/  IMAD.IADD R3, R114, 0x1, -R7 ;  /* 0x0000000172037824 */ /* 0x000fc800078e0a07 */
[----:B------:R-:W-:-:S04]  /*107a0*/  IMAD.IADD R0, R0, 0x1, -R167 ;  /* 0x0000000100007824 */ /* 0x000fc800078e0aa7 */
[C---:B-1----:R-:W-:Y:S02]  /*107b0*/  IMAD.IADD R4, R0.reuse, 0x1, R4 ;  /* 0x0000000100047824 */ /* 0x042fe400078e0204 */
[----:B---3--:R-:W-:-:S03]  /*107c0*/  IMAD.IADD R0, R0, 0x1, R2 ;  /* 0x0000000100007824 */ /* 0x008fc600078e0202 */
        /* <DEDUP_REMOVED lines=95> */
[----:B------:R-:W-:-:S02]  /*10dc0*/  FSEL R128, R25, -INF , P2 ;  /* 0xff80000019807808 */ /* 0x000fc40001000000 */
[----:B------:R-:W-:Y:S02]  /*10dd0*/  FMNMX.FTZ R4, R111, R4, !PT ;  /* 0x000000046f047209 */ /* 0x000fe40007810000 */
[----:B------:R-:W-:Y:S02]  /*10de0*/  FMNMX.FTZ R3, R129, R3, !PT ;  /* 0x0000000381037209 */ /* 0x000fe40007810000 */
[----:B------:R-:W-:Y:S02]  /*10df0*/  FSEL R127, R20, -INF , P0 ;  /* 0xff800000147f7808 */ /* 0x000fe40000000000 */
[C---:B------:R-:W-:Y:S02]  /*10e00*/  ISETP.GT.AND P0, PT, R0.reuse, 0x49, PT ;  /* 0x000000490000780c */ /* 0x040fe40003f04270 */
[----:B------:R-:W-:Y:S02]  /*10e10*/  ISETP.GT.AND P1, PT, R0, 0x38, PT ;  /* 0x000000380000780c */ /* 0x000fe40003f24270 */
[----:B------:R-:W-:-:S02]  /*10e20*/  ISETP.GT.AND P2, PT, R2, 0x49, PT ;  /* 0x000000490200780c */ /* 0x000fc40003f44270 */
        /* <DEDUP_REMOVED lines=8> */
[----:B------:R-:W-:Y:S02]  /*10eb0*/  ISETP.GT.AND P1, PT, R0, 0x40, PT ;  /* 0x000000400000780c */ /* 0x000fe40003f24270 */
[----:B------:R-:W-:Y:S02]  /*10ec0*/  ISETP.GT.AND P2, PT, R2, 0x51, PT ;  /* 0x000000510200780c */ /* 0x000fe40003f44270 */
[----:B------:R-:W-:Y:S02]  /*10ed0*/  FSEL R160, R40, -INF , P0 ;  /* 0xff80000028a07808 */ /* 0x000fe40000000000 */
[----:B------:R-:W-:-:S02]  /*10ee0*/  FMNMX.FTZ R4, R124, R4, !PT ;  /* 0x000000047c047209 */ /* 0x000fc40007810000 */
[----:B------:R-:W-:Y:S02]  /*10ef0*/  FMNMX.FTZ R3, R130, R3, !PT ;  /* 0x0000000382037209 */ /* 0x000fe40007810000 */
[----:B------:R-:W-:Y:S02]  /*10f00*/  FSEL R140, R26, -INF , P1 ;  /* 0xff8000001a8c7808 */ /* 0x000fe40000800000 */
[----:B------:R-:W-:Y:S01]  /*10f10*/  ISETP.GT.AND P1, PT, R0, 0x48, PT ;  /* 0x000000480000780c */ /* 0x000fe20003f24270 */
[----:B------:R-:W-:Y:S01]  /*10f20*/  LDSM.16.MT88.4 R24, [R195+0x3800] ;  /* 0x00380000c318783b */ /* 0x000fe20000004200 */
[----:B------:R-:W-:Y:S02]  /*10f30*/  ISETP.GT.AND P3, PT, R2, 0x58, PT ;  /* 0x000000580200780c */ /* 0x000fe40003f64270 */
[----:B------:R-:W-:Y:S02]  /*10f40*/  FSEL R159, R41, -INF , P2 ;  /* 0xff800000299f7808 */ /* 0x000fe40001000000 */
[----:B------:R-:W-:-:S02]  /*10f50*/  FMNMX.FTZ R4, R125, R4, !PT ;  /* 0x000000047d047209 */ /* 0x000fc40007810000 */
[----:B------:R-:W-:Y:S02]  /*10f60*/  FMNMX.FTZ R3, R160, R3, !PT ;  /* 0x00000003a0037209 */ /* 0x000fe40007810000 */
[----:B------:R-:W-:Y:S02]  /*10f70*/  FSEL R131, R22, -INF , P1 ;  /* 0xff80000016837808 */ /* 0x000fe40000800000 */
[----:B------:R-:W-:Y:S01]  /*10f80*/  ISETP.GT.AND P1, PT, R2, 0x59, PT ;  /* 0x000000590200780c */ /* 0x000fe20003f24270 */
[----:B------:R-:W-:Y:S01]  /*10f90*/  LDSM.16.MT88.4 R20, [R197] ;  /* 0x00000000c514783b */ /* 0x000fe20000004200 */
[----:B------:R-:W-:Y:S02]  /*10fa0*/  FSEL R161, R56, -INF , P3 ;  /* 0xff80000038a17808 */ /* 0x000fe40001800000 */
        /* <DEDUP_REMOVED lines=8> */
[----:B------:R-:W-:Y:S02]  /*11030*/  ISETP.GT.AND P2, PT, R2, 0x69, PT ;  /* 0x000000690200780c */ /* 0x000fe40003f44270 */
[----:B------:R-:W-:Y:S02]  /*11040*/  FSEL R226, R12, -INF , P0 ;  /* 0xff8000000ce27808 */ /* 0x000fe40000000000 */
[----:B------:R-:W-:Y:S02]  /*11050*/  ISETP.GT.AND P1, PT, R0, 0x50, PT ;  /* 0x000000500000780c */ /* 0x000fe40003f24270 */
[----:B------:R-:W-:Y:S02]  /*11060*/  FMNMX.FTZ R2, R131, R4, !PT ;  /* 0x0000000483027209 */ /* 0x000fe40007810000 */
[----:B------:R-:W-:Y:S02]  /*11070*/  FMNMX.FTZ R3, R164, R3, !PT ;  /* 0x00000003a4037209 */ /* 0x000fe40007810000 */
[----:B------:R-:W-:-:S02]  /*11080*/  ISETP.GT.AND P0, PT, R0, 0x51, PT ;  /* 0x000000510000780c */ /* 0x000fc40003f04270 */
[----:B------:R-:W-:Y:S02]  /*11090*/  FSEL R163, R42, -INF , P1 ;  /* 0xff8000002aa37808 */ /* 0x000fe40000800000 */
        /* <DEDUP_REMOVED lines=8> */
[----:B------:R-:W-:Y:S02]  /*11120*/  ISETP.GT.AND P0, PT, R0, 0x59, PT ;  /* 0x000000590000780c */ /* 0x000fe40003f04270 */
[----:B------:R-:W-:Y:S02]  /*11130*/  FSEL R228, R53, -INF , P2 ;  /* 0xff80000035e47808 */ /* 0x000fe40001000000 */
[----:B------:R-:W-:-:S02]  /*11140*/  FSEL R162, R58, -INF , P1 ;  /* 0xff8000003aa27808 */ /* 0x000fc40000800000 */
[----:B------:R-:W-:Y:S02]  /*11150*/  FMNMX.FTZ R2, R166, R2, !PT ;  /* 0x00000002a6027209 */ /* 0x000fe40007810000 */
[----:B------:R-:W-:Y:S02]  /*11160*/  FMNMX.FTZ R3, R224, R3, !PT ;  /* 0x00000003e0037209 */ /* 0x000fe40007810000 */
[----:B------:R-:W-:Y:S02]  /*11170*/  FSEL R165, R59, -INF , P0 ;  /* 0xff8000003ba57808 */ /* 0x000fe40000000000 */
[----:B------:R-:W-:Y:S02]  /*11180*/  ISETP.GT.AND P1, PT, R0, 0x60, PT ;  /* 0x000000600000780c */ /* 0x000fe40003f24270 */
[----:B------:R-:W-:Y:S02]  /*11190*/  FMNMX.FTZ R2, R162, R2, !PT ;  /* 0x00000002a2027209 */ /* 0x000fe40007810000 */
[----:B------:R-:W-:-:S02]  /*111a0*/  FMNMX.FTZ R3, R228, R3, !PT ;  /* 0x00000003e4037209 */ /* 0x000fc40007810000 */
[----:B------:R-:W-:Y:S02]  /*111b0*/  ISETP.GT.AND P0, PT, R0, 0x61, PT ;  /* 0x000000610000780c */ /* 0x000fe40003f04270 */
[----:B------:R-:W-:Y:S01]  /*111c0*/  FSEL R227, R14, -INF , P1 ;  /* 0xff8000000ee37808 */ /* 0x000fe20000800000 */
[----:B------:R-:W1:Y:S01]  /*111d0*/  SHFL.BFLY PT, R5, R3, 0x2, 0x1f ;  /* 0x0c401f0003057f89 */ /* 0x000e6200000e0000 */
[----:B------:R-:W-:Y:S02]  /*111e0*/  FMNMX.FTZ R2, R165, R2, !PT ;  /* 0x00000002a5027209 */ /* 0x000fe40007810000 */
[----:B------:R-:W-:Y:S02]  /*111f0*/  FSEL R229, R15, -INF , P0 ;  /* 0xff8000000fe57808 */ /* 0x000fe40000000000 */
[----:B------:R-:W-:Y:S01]  /*11200*/  ISETP.GT.AND P1, PT, R0, 0x68, PT ;  /* 0x000000680000780c */ /* 0x000fe20003f24270 */
[----:B------:R-:W-:Y:S01]  /*11210*/  LDSM.16.MT88.4 R12, [R195] ;  /* 0x00000000c30c783b */ /* 0x000fe20000004200 */
[----:B------:R-:W-:-:S02]  /*11220*/  FMNMX.FTZ R2, R227, R2, !PT ;  /* 0x00000002e3027209 */ /* 0x000fc40007810000 */
[----:B------:R-:W-:Y:S02]  /*11230*/  ISETP.GT.AND P0, PT, R0, 0x69, PT ;  /* 0x000000690000780c */ /* 0x000fe40003f04270 */
        /* <DEDUP_REMOVED lines=27> */
[----:B-1----:R-:W-:Y:S01]  /*113f0*/  FFMA.FTZ R3, R10, c[0x0][0x2d0], -R0 ;  /* 0x0000b4000a037a23 */ /* 0x002fe20000010800 */
[----:B----4-:R-:W-:-:S03]  /*11400*/  F2FP.PACK_AB R6, R248, R245 ;  /* 0x000000f5f806723e */ /* 0x010fc600000000ff */
        /* <DEDUP_REMOVED lines=11> */
[----:B------:R-:W-:-:S02]  /*114c0*/  FFMA.FTZ R3, R28, c[0x0][0x2d0], -R2 ;  /* 0x0000b4001c037a23 */ /* 0x000fc40000010802 */
[----:B------:R-:W-:Y:S03]  /*114d0*/  LDSM.16.MT88.4 R28, [R196+0x3800] ;  /* 0x00380000c41c783b */ /* 0x000fe60000004200 */
        /* <DEDUP_REMOVED lines=9> */
[----:B--2---:R-:W-:Y:S01]  /*11570*/  HMMA.16816.F32 R48, R4, R16, RZ ;  /* 0x000000100430723c */ /* 0x004fe200000018ff */
[----:B-1----:R-:W-:-:S04]  /*11580*/  FFMA.FTZ R3, R33, c[0x0][0x2d0], -R2 ;  /* 0x0000b40021037a23 */ /* 0x002fc80000010802 */
[----:B------:R1:W-:Y:S03]  /*11590*/  MUFU.EX2 R236, R3 ;  /* 0x0000000300ec7308 */ /* 0x0003e60000000800 */
[C---:B------:R-:W-:Y:S01]  /*115a0*/  HMMA.16816.F32 R40, R4.reuse, R18, RZ ;  /* 0x000000120428723c */ /* 0x040fe200000018ff */
[----:B------:R-:W2:Y:S07]  /*115b0*/  LDSM.16.MT88.4 R16, [R195+0x800] ;  /* 0x00080000c310783b */ /* 0x000eae0000004200 */
[----:B------:R-:W-:Y:S01]  /*115c0*/  HMMA.16816.F32 R36, R4, R20, RZ ;  /* 0x000000140424723c */ /* 0x000fe200000018ff */
[----:B-1----:R-:W-:-:S07]  /*115d0*/  FFMA.FTZ R3, R34, c[0x0][0x2d0], -R2 ;  /* 0x0000b40022037a23 */ /* 0x002fce0000010802 */
[C---:B----4-:R-:W-:Y:S01]  /*115e0*/  HMMA.16816.F32 R80, R4.reuse, R12, RZ ;  /* 0x0000000c0450723c */ /* 0x050fe200000018ff */
[----:B------:R1:W-:Y:S07]  /*115f0*/  MUFU.EX2 R243, R3 ;  /* 0x0000000300f37308 */ /* 0x0003ee0000000800 */
[C---:B------:R-:W-:Y:S01]  /*11600*/  HMMA.16816.F32 R88, R4.reuse, R14, RZ ;  /* 0x0000000e0458723c */ /* 0x040fe200000018ff */
[----:B------:R-:W-:Y:S07]  /*11610*/  LDSM.16.MT88.4 R12, [R198+0x800] ;  /* 0x00080000c60c783b */ /* 0x000fee0000004200 */
[----:B-----5:R-:W-:Y:S01]  /*11620*/  HMMA.16816.F32 R100, R4, R8, RZ ;  /* 0x000000080464723c */ /* 0x020fe200000018ff */
[----:B-1----:R-:W-:-:S04]  /*11630*/  FFMA.FTZ R3, R35, c[0x0][0x2d0], -R0 ;  /* 0x0000b40023037a23 */ /* 0x002fc80000010800 */
[----:B------:R1:W-:Y:S03]  /*11640*/  MUFU.EX2 R233, R3 ;  /* 0x0000000300e97308 */ /* 0x0003e60000000800 */
[C---:B------:R-:W-:Y:S01]  /*11650*/  HMMA.16816.F32 R32, R4.reuse, R22, RZ ;  /* 0x000000160420723c */ /* 0x040fe200000018ff */
[----:B------:R-:W4:Y:S07]  /*11660*/  LDSM.16.MT88.4 R20, [R196+0x800] ;  /* 0x00080000c414783b */ /* 0x000f2e0000004200 */
[----:B------:R-:W-:Y:S01]  /*11670*/  HMMA.16816.F32 R96, R4, R10, RZ ;  /* 0x0000000a0460723c */ /* 0x000fe200000018ff */
[----:B------:R-:W5:Y:S01]  /*11680*/  LDSM.16.MT88.4 R8, [R197+0x800] ;  /* 0x00080000c508783b */ /* 0x000f620000004200 */
[----:B-1----:R-:W-:-:S06]  /*11690*/  FFMA.FTZ R3, R44, c[0x0][0x2d0], -R0 ;  /* 0x0000b4002c037a23 */ /* 0x002fcc0000010800 */
[C---:B------:R-:W-:Y:S01]  /*116a0*/  HMMA.16816.F32 R68, R4.reuse, R24, RZ ;  /* 0x000000180444723c */ /* 0x040fe200000018ff */
[----:B------:R1:W1:Y:S07]  /*116b0*/  MUFU.EX2 R234, R3 ;  /* 0x0000000300ea7308 */ /* 0x00026e0000000800 */
[C---:B------:R-:W-:Y:S08]  /*116c0*/  HMMA.16816.F32 R24, R4.reuse, R26, RZ ;  /* 0x0000001a0418723c */ /* 0x040ff000000018ff */
[----:B------:R-:W-:Y:S01]  /*116d0*/  HMMA.16816.F32 R72, R4, R28, RZ ;  /* 0x0000001c0448723c */ /* 0x000fe200000018ff */
[----:B-1----:R-:W-:-:S04]  /*116e0*/  FFMA.FTZ R3, R45, c[0x0][0x2d0], -R0 ;  /* 0x0000b4002d037a23 */ /* 0x002fc80000010800 */
[----:B------:R1:W-:Y:S03]  /*116f0*/  MUFU.EX2 R232, R3 ;  /* 0x0000000300e87308 */ /* 0x0003e60000000800 */
[----:B------:R-:W-:Y:S07]  /*11700*/  HMMA.16816.F32 R76, R4, R30, RZ ;  /* 0x0000001e044c723c */ /* 0x000fee00000018ff */
[----:B---3--:R-:W-:-:S02]  /*11710*/  F2FP.PACK_AB R4, R241, R238 ;  /* 0x000000eef104723e */ /* 0x008fc400000000ff */
[----:B------:R-:W-:Y:S02]  /*11720*/  F2FP.PACK_AB R5, R234, R233 ;  /* 0x000000e9ea05723e */ /* 0x000fe400000000ff */
[----:B------:R-:W-:Y:S01]  /*11730*/  F2FP.PACK_AB R6, R243, R236 ;  /* 0x000000ecf306723e */ /* 0x000fe200000000ff */
[----:B-1----:R-:W-:-:S04]  /*11740*/  FFMA.FTZ R3, R46, c[0x0][0x2d0], -R0 ;  /* 0x0000b4002e037a23 */ /* 0x002fc80000010800 */
[----:B------:R-:W1:Y:S02]  /*11750*/  MUFU.EX2 R235, R3 ;  /* 0x0000000300eb7308 */ /* 0x000e640000000800 */
[----:B-1----:R-:W-:Y:S01]  /*11760*/  F2FP.PACK_AB R7, R235, R232 ;  /* 0x000000e8eb07723e */ /* 0x002fe200000000ff */
[----:B------:R-:W-:Y:S02]  /*11770*/  FFMA.FTZ R3, R105, c[0x0][0x2d0], -R2 ;  /* 0x0000b40069037a23 */ /* 0x000fe40000010802 */
[----:B------:R-:W-:-:S03]  /*11780*/  IMAD.MOV.U32 R105, RZ, RZ, R167 ;  /* 0x000000ffff697224 */ /* 0x000fc600078e00a7 */
[----:B------:R1:W-:Y:S01]  /*11790*/  MUFU.EX2 R222, R3 ;  /* 0x0000000300de7308 */ /* 0x0003e20000000800 */
[C---:B--2---:R-:W-:Y:S08]  /*117a0*/  HMMA.16816.F32 R120, R4.reuse, R16, R64 ;  /* 0x000000100478723c */ /* 0x044ff00000001840 */
[----:B------:R-:W-:Y:S01]  /*117b0*/  HMMA.16816.F32 R92, R4, R18, R56 ;  /* 0x00000012045c723c */ /* 0x000fe20000001838 */
[----:B------:R-:W2:Y:S01]  /*117c0*/  LDSM.16.MT88.4 R16, [R195+0x4000] ;  /* 0x00400000c310783b */ /* 0x000ea20000004200 */
[----:B-1----:R-:W-:-:S06]  /*117d0*/  FFMA.FTZ R3, R104, c[0x0][0x2d0], -R2 ;  /* 0x0000b40068037a23 */ /* 0x002fcc0000010802 */
[C---:B----4-:R-:W-:Y:S01]  /*117e0*/  HMMA.16816.F32 R84, R4.reuse, R20, R60 ;  /* 0x000000140454723c */ /* 0x050fe2000000183c */
[----:B------:R-:W-:Y:S01]  /*117f0*/  IMAD.MOV.U32 R104, RZ, RZ, R157 ;  /* 0x000000ffff687224 */ /* 0x000fe200078e009d */
[----:B------:R1:W3:Y:S06]  /*11800*/  MUFU.EX2 R223, R3 ;  /* 0x0000000300df7308 */ /* 0x0002ec0000000800 */
[C---:B------:R-:W-:Y:S01]  /*11810*/  HMMA.16816.F32 R64, R4.reuse, R22, R52 ;  /* 0x000000160440723c */ /* 0x040fe20000001834 */
[----:B------:R-:W4:Y:S07]  /*11820*/  LDSM.16.MT88.4 R20, [R198+0x4000] ;  /* 0x00400000c614783b */ /* 0x000f2e0000004200 */
[----:B------:R-:W-:Y:S01]  /*11830*/  HMMA.16816.F32 R60, R4, R12, R48 ;  /* 0x0000000c043c723c */ /* 0x000fe20000001830 */
[----:B-1----:R-:W-:-:S04]  /*11840*/  FFMA.FTZ R3, R106, c[0x0][0x2d0], -R2 ;  /* 0x0000b4006a037a23 */ /* 0x002fc80000010802 */
[----:B------:R1:W-:Y:S03]  /*11850*/  MUFU.EX2 R221, R3 ;  /* 0x0000000300dd7308 */ /* 0x0003e60000000800 */
[C---:B------:R-:W-:Y:S01]  /*11860*/  HMMA.16816.F32 R52, R4.reuse, R14, R40 ;  /* 0x0000000e0434723c */ /* 0x040fe20000001828 */
[----:B------:R-:W3:Y:S07]  /*11870*/  LDSM.16.MT88.4 R12, [R196+0x4000] ;  /* 0x00400000c40c783b */ /* 0x000eee0000004200 */
[----:B-----5:R-:W-:Y:S01]  /*11880*/  HMMA.16816.F32 R44, R4, R8, R36 ;  /* 0x00000008042c723c */ /* 0x020fe20000001824 */
[----:B-1----:R-:W-:-:S07]  /*11890*/  FFMA.FTZ R3, R107, c[0x0][0x2d0], -R2 ;  /* 0x0000b4006b037a23 */ /* 0x002fce0000010802 */
[C---:B------:R-:W-:Y:S01]  /*118a0*/  HMMA.16816.F32 R36, R4.reuse, R10, R32 ;  /* 0x0000000a0424723c */ /* 0x040fe20000001820 */
[----:B------:R-:W1:Y:S01]  /*118b0*/  LDSM.16.MT88.4 R8, [R197+0x4000] ;  /* 0x00400000c508783b */ /* 0x000e620000004200 */
[----:B------:R5:W-:Y:S06]  /*118c0*/  MUFU.EX2 R220, R3 ;  /* 0x0000000300dc7308 */ /* 0x000bec0000000800 */
[C---:B--2---:R-:W-:Y:S01]  /*118d0*/  HMMA.16816.F32 R32, R4.reuse, R18, R24 ;  /* 0x000000120420723c */ /* 0x044fe20000001818 */
[----:B------:R-:W2:Y:S07]  /*118e0*/  LDSM.16.MT88.4 R24, [R195+0x1000] ;  /* 0x00100000c318783b */ /* 0x000eae0000004200 */
[----:B------:R-:W-:Y:S01]  /*118f0*/  HMMA.16816.F32 R40, R4, R16, R68 ;  /* 0x000000100428723c */ /* 0x000fe20000001844 */
[----:B------:R-:W2:Y:S01]  /*11900*/  LDSM.16.MT88.4 R16, [R196+0x1000] ;  /* 0x00100000c410783b */ /* 0x000ea20000004200 */
[----:B-----5:R-:W-:-:S04]  /*11910*/  FFMA.FTZ R3, R108, c[0x0][0x2d0], -R0 ;  /* 0x0000b4006c037a23 */ /* 0x020fc80000010800 */
[----:B------:R5:W-:Y:S02]  /*11920*/  MUFU.EX2 R219, R3 ;  /* 0x0000000300db7308 */ /* 0x000be40000000800 */
[C---:B----4-:R-:W-:Y:S08]  /*11930*/  HMMA.16816.F32 R56, R4.reuse, R20, R80 ;  /* 0x000000140438723c */ /* 0x050ff00000001850 */
[----:B---3--:R-:W-:Y:S01]  /*11940*/  HMMA.16816.F32 R28, R4, R12, R72 ;  /* 0x0000000c041c723c */ /* 0x008fe20000001848 */
[----:B-----5:R-:W-:-:S07]  /*11950*/  FFMA.FTZ R3, R110, c[0x0][0x2d0], -R0 ;  /* 0x0000b4006e037a23 */ /* 0x020fce0000010800 */
[C---:B------:R-:W-:Y:S01]  /*11960*/  HMMA.16816.F32 R48, R4.reuse, R14, R76 ;  /* 0x0000000e0430723c */ /* 0x040fe2000000184c */
[----:B------:R-:W3:Y:S01]  /*11970*/  LDSM.16.MT88.4 R12, [R198+0x1000] ;  /* 0x00100000c60c783b */ /* 0x000ee20000004200 */
[----:B------:R4:W5:Y:S06]  /*11980*/  MUFU.EX2 R167, R3 ;  /* 0x0000000300a77308 */ /* 0x00096c0000000800 */
[C---:B------:R-:W-:Y:S01]  /*11990*/  HMMA.16816.F32 R76, R4.reuse, R22, R88 ;  /* 0x00000016044c723c */ /* 0x040fe20000001858 */
[----:B------:R-:W-:Y:S07]  /*119a0*/  LDSM.16.MT88.4 R20, [R198+0x4800] ;  /* 0x00480000c614783b */ /* 0x000fee0000004200 */
        /* <DEDUP_REMOVED lines=8> */
[----:B-1----:R-:W-:Y:S02]  /*11a30*/  FFMA.FTZ R3, R111, c[0x0][0x2d0], -R0 ;  /* 0x0000b4006f037a23 */ /* 0x002fe40000010800 */
[----:B------:R-:W-:Y:S02]  /*11a40*/  LDSM.16.MT88.4 R108, [R198+0x6800] ;  /* 0x00680000c66c783b */ /* 0x000fe40000004200 */
[----:B------:R-:W1:Y:S02]  /*11a50*/  MUFU.EX2 R214, R3 ;  /* 0x0000000300d67308 */ /* 0x000e640000000800 */
[----:B-1----:R-:W-:Y:S01]  /*11a60*/  F2FP.PACK_AB R7, R214, R217 ;  /* 0x000000d9d607723e */ /* 0x002fe200000000ff */
[----:B------:R-:W-:-:S05]  /*11a70*/  FFMA.FTZ R3, R117, c[0x0][0x2d0], -R2 ;  /* 0x0000b40075037a23 */ /* 0x000fca0000010802 */
[----:B------:R1:W-:Y:S01]  /*11a80*/  MUFU.EX2 R157, R3 ;  /* 0x00000003009d7308 */ /* 0x0003e20000000800 */
[C---:B--2---:R-:W-:Y:S08]  /*11a90*/  HMMA.16816.F32 R96, R4.reuse, R26, R92 ;  /* 0x0000001a0460723c */ /* 0x044ff0000000185c */
[----:B------:R-:W-:Y:S01]  /*11aa0*/  HMMA.16816.F32 R92, R4, R16, R84 ;  /* 0x00000010045c723c */ /* 0x000fe20000001854 */
[----:B-1----:R-:W-:-:S07]  /*11ab0*/  FFMA.FTZ R3, R116, c[0x0][0x2d0], -R2 ;  /* 0x0000b40074037a23 */ /* 0x002fce0000010802 */
[C---:B------:R-:W-:Y:S01]  /*11ac0*/  HMMA.16816.F32 R84, R4.reuse, R18, R64 ;  /* 0x000000120454723c */ /* 0x040fe20000001840 */
[----:B------:R-:W1:Y:S01]  /*11ad0*/  LDSM.16.MT88.4 R16, [R195+0x4800] ;  /* 0x00480000c310783b */ /* 0x000e620000004200 */
[----:B------:R2:W5:Y:S06]  /*11ae0*/  MUFU.EX2 R158, R3 ;  /* 0x00000003009e7308 */ /* 0x00056c0000000800 */
[C---:B---3--:R-:W-:Y:S08]  /*11af0*/  HMMA.16816.F32 R80, R4.reuse, R12, R60 ;  /* 0x0000000c0450723c */ /* 0x048ff0000000183c */
[----:B------:R-:W-:Y:S01]  /*11b00*/  HMMA.16816.F32 R72, R4, R14, R52 ;  /* 0x0000000e0448723c */ /* 0x000fe20000001834 */
[----:B------:R-:W3:Y:S01]  /*11b10*/  LDSM.16.MT88.4 R12, [R196+0x4800] ;  /* 0x00480000c40c783b */ /* 0x000ee20000004200 */
[----:B--2---:R-:W-:-:S04]  /*11b20*/  FFMA.FTZ R3, R112, c[0x0][0x2d0], -R2 ;  /* 0x0000b40070037a23 */ /* 0x004fc80000010802 */
[----:B------:R2:W-:Y:S02]  /*11b30*/  MUFU.EX2 R156, R3 ;  /* 0x00000003009c7308 */ /* 0x0005e40000000800 */
[C---:B----4-:R-:W-:Y:S08]  /*11b40*/  HMMA.16816.F32 R68, R4.reuse, R8, R44 ;  /* 0x000000080444723c */ /* 0x050ff0000000182c */
[----:B------:R-:W-:Y:S01]  /*11b50*/  HMMA.16816.F32 R64, R4, R10, R36 ;  /* 0x0000000a0440723c */ /* 0x000fe20000001824 */
[----:B------:R-:W4:Y:S01]  /*11b60*/  LDSM.16.MT88.4 R8, [R197+0x4800] ;  /* 0x00480000c508783b */ /* 0x000f220000004200 */
[----:B--2---:R-:W-:-:S06]  /*11b70*/  FFMA.FTZ R3, R118, c[0x0][0x2d0], -R2 ;  /* 0x0000b40076037a23 */ /* 0x004fcc0000010802 */
[C---:B------:R-:W-:Y:S01]  /*11b80*/  HMMA.16816.F32 R120, R4.reuse, R24, R120 ;  /* 0x000000180478723c */ /* 0x040fe20000001878 */
[----:B------:R-:W-:Y:S01]  /*11b90*/  LDSM.16.MT88.4 R24, [R195+0x1800] ;  /* 0x00180000c318783b */ /* 0x000fe20000004200 */
[----:B------:R2:W-:Y:S06]  /*11ba0*/  MUFU.EX2 R155, R3 ;  /* 0x00000003009b7308 */ /* 0x0005ec0000000800 */
[C---:B-1----:R-:W-:Y:S08]  /*11bb0*/  HMMA.16816.F32 R60, R4.reuse, R16, R40 ;  /* 0x00000010043c723c */ /* 0x042ff00000001828 */
[----:B------:R-:W-:Y:S01]  /*11bc0*/  HMMA.16816.F32 R44, R4, R18, R32 ;  /* 0x00000012042c723c */ /* 0x000fe20000001820 */
[----:B------:R-:W1:Y:S01]  /*11bd0*/  LDSM.16.MT88.4 R16, [R196+0x1800] ;  /* 0x00180000c410783b */ /* 0x000e620000004200 */
[----:B--2---:R-:W-:-:S04]  /*11be0*/  FFMA.FTZ R3, R119, c[0x0][0x2d0], -R0 ;  /* 0x0000b40077037a23 */ /* 0x004fc80000010800 */
[----:B------:R2:W-:Y:S02]  /*11bf0*/  MUFU.EX2 R154, R3 ;  /* 0x00000003009a7308 */ /* 0x0005e40000000800 */
[C---:B---3--:R-:W-:Y:S08]  /*11c00*/  HMMA.16816.F32 R32, R4.reuse, R12, R28 ;  /* 0x0000000c0420723c */ /* 0x048ff0000000181c */
[----:B------:R-:W-:Y:S01]  /*11c10*/  HMMA.16816.F32 R36, R4, R14, R48 ;  /* 0x0000000e0424723c */ /* 0x000fe20000001830 */
[----:B------:R-:W3:Y:S01]  /*11c20*/  LDSM.16.MT88.4 R12, [R198+0x1800] ;  /* 0x00180000c60c783b */ /* 0x000ee20000004200 */
[----:B--2---:R-:W-:-:S06]  /*11c30*/  FFMA.FTZ R3, R126, c[0x0][0x2d0], -R0 ;  /* 0x0000b4007e037a23 */ /* 0x004fcc0000010800 */
[C---:B----4-:R-:W-:Y:S01]  /*11c40*/  HMMA.16816.F32 R52, R4.reuse, R8, R100 ;  /* 0x000000080434723c */ /* 0x050fe20000001864 */
[----:B------:R-:W-:Y:S01]  /*11c50*/  LDSM.16.MT88.4 R100, [R196+0x6800] ;  /* 0x00680000c464783b */ /* 0x000fe20000004200 */
[----:B------:R2:W4:Y:S06]  /*11c60*/  MUFU.EX2 R152, R3 ;  /* 0x0000000300987308 */ /* 0x00052c0000000800 */
[C---:B------:R-:W-:Y:S01]  /*11c70*/  HMMA.16816.F32 R48, R4.reuse, R10, R88 ;  /* 0x0000000a0430723c */ /* 0x040fe20000001858 */
[----:B------:R-:W1:Y:S07]  /*11c80*/  LDSM.16.MT88.4 R8, [R197+0x1800] ;  /* 0x00180000c508783b */ /* 0x000e6e0000004200 */
[----:B------:R-:W-:Y:S01]  /*11c90*/  HMMA.16816.F32 R28, R4, R20, R56 ;  /* 0x00000014041c723c */ /* 0x000fe20000001838 */
[----:B--2---:R-:W-:-:S04]  /*11ca0*/  FFMA.FTZ R3, R124, c[0x0][0x2d0], -R0 ;  /* 0x0000b4007c037a23 */ /* 0x004fc80000010800 */
[----:B------:R2:W-:Y:S03]  /*11cb0*/  MUFU.EX2 R153, R3 ;  /* 0x0000000300997308 */ /* 0x0005e60000000800 */
[----:B------:R-:W-:Y:S01]  /*11cc0*/  HMMA.16816.F32 R40, R4, R22, R76 ;  /* 0x000000160428723c */ /* 0x000fe2000000184c */
[----:B------:R-:W-:Y:S06]  /*11cd0*/  LDSM.16.MT88.4 R20, [R198+0x5000] ;  /* 0x00500000c614783b */ /* 0x000fec0000004200 */
[----:B-----5:R-:W-:-:S02]  /*11ce0*/  F2FP.PACK_AB R4, R158, R157 ;  /* 0x0000009d9e04723e */ /* 0x020fc400000000ff */
[----:B----4-:R-:W-:Y:S02]  /*11cf0*/  F2FP.PACK_AB R5, R152, R154 ;  /* 0x0000009a9805723e */ /* 0x010fe400000000ff */
[----:B------:R-:W-:Y:S01]  /*11d00*/  F2FP.PACK_AB R6, R155, R156 ;  /* 0x0000009c9b06723e */ /* 0x000fe200000000ff */
[----:B--2---:R-:W-:-:S04]  /*11d10*/  FFMA.FTZ R3, R125, c[0x0][0x2d0], -R0 ;  /* 0x0000b4007d037a23 */ /* 0x004fc80000010800 */
[----:B------:R-:W2:Y:S02]  /*11d20*/  MUFU.EX2 R151, R3 ;  /* 0x0000000300977308 */ /* 0x000ea40000000800 */
[----:B--2---:R-:W-:Y:S01]  /*11d30*/  F2FP.PACK_AB R7, R151, R153 ;  /* 0x000000999707723e */ /* 0x004fe200000000ff */
[----:B------:R-:W-:-:S05]  /*11d40*/  FFMA.FTZ R3, R129, c[0x0][0x2d0], -R2 ;  /* 0x0000b40081037a23 */ /* 0x000fca0000010802 */
[----:B------:R2:W-:Y:S01]  /*11d50*/  MUFU.EX2 R148, R3 ;  /* 0x0000000300947308 */ /* 0x0005e20000000800 */
[C---:B-1----:R-:W-:Y:S08]  /*11d60*/  HMMA.16816.F32 R88, R4.reuse, R16, R92 ;  /* 0x000000100458723c */ /* 0x042ff0000000185c */
[----:B------:R-:W-:Y:S01]  /*11d70*/  HMMA.16816.F32 R84, R4, R18, R84 ;  /* 0x000000120454723c */ /* 0x000fe20000001854 */
[----:B------:R-:W1:Y:S01]  /*11d80*/  LDSM.16.MT88.4 R16, [R195+0x5000] ;  /* 0x00500000c310783b */ /* 0x000e620000004200 */
[----:B--2---:R-:W-:-:S06]  /*11d90*/  FFMA.FTZ R3, R128, c[0x0][0x2d0], -R2 ;  /* 0x0000b40080037a23 */ /* 0x004fcc0000010802 */
[C---:B---3--:R-:W-:Y:S01]  /*11da0*/  HMMA.16816.F32 R80, R4.reuse, R12, R80 ;  /* 0x0000000c0450723c */ /* 0x048fe20000001850 */
[----:B------:R2:W3:Y:S07]  /*11db0*/  MUFU.EX2 R150, R3 ;  /* 0x0000000300967308 */ /* 0x0004ee0000000800 */
[C---:B------:R-:W-:Y:S01]  /*11dc0*/  HMMA.16816.F32 R76, R4.reuse, R14, R72 ;  /* 0x0000000e044c723c */ /* 0x040fe20000001848 */
[----:B------:R-:W4:Y:S07]  /*11dd0*/  LDSM.16.MT88.4 R12, [R196+0x5000] ;  /* 0x00500000c40c783b */ /* 0x000f2e0000004200 */
[----:B------:R-:W-:Y:S01]  /*11de0*/  HMMA.16816.F32 R72, R4, R8, R68 ;  /* 0x000000080448723c */ /* 0x000fe20000001844 */
[----:B--2---:R-:W-:-:S02]  /*11df0*/  FFMA.FTZ R3, R127, c[0x0][0x2d0], -R2 ;  /* 0x0000b4007f037a23 */ /* 0x004fc40000010802 */
[----:B------:R-:W-:Y:S02]  /*11e00*/  LDSM.16.MT88.4 R124, [R195+0x3000] ;  /* 0x00300000c37c783b */ /* 0x000fe40000004200 */
[----:B------:R2:W-:Y:S03]  /*11e10*/  MUFU.EX2 R147, R3 ;  /* 0x0000000300937308 */ /* 0x0005e60000000800 */
[C---:B------:R-:W-:Y:S01]  /*11e20*/  HMMA.16816.F32 R68, R4.reuse, R10, R64 ;  /* 0x0000000a0444723c */ /* 0x040fe20000001840 */
[----:B------:R-:W5:Y:S07]  /*11e30*/  LDSM.16.MT88.4 R8, [R197+0x5000] ;  /* 0x00500000c508783b */ /* 0x000f6e0000004200 */
[----:B------:R-:W-:Y:S01]  /*11e40*/  HMMA.16816.F32 R120, R4, R24, R120 ;  /* 0x000000180478723c */ /* 0x000fe20000001878 */
[----:B--2---:R-:W-:-:S07]  /*11e50*/  FFMA.FTZ R3, R130, c[0x0][0x2d0], -R2 ;  /* 0x0000b40082037a23 */ /* 0x004fce0000010802 */
[C---:B-1----:R-:W-:Y:S01]  /*11e60*/  HMMA.16816.F32 R64, R4.reuse, R16, R60 ;  /* 0x000000100440723c */ /* 0x042fe2000000183c */
[----:B------:R1:W-:Y:S07]  /*11e70*/  MUFU.EX2 R149, R3 ;  /* 0x0000000300957308 */ /* 0x0003ee0000000800 */
[C---:B------:R-:W-:Y:S01]  /*11e80*/  HMMA.16816.F32 R60, R4.reuse, R18, R44 ;  /* 0x00000012043c723c */ /* 0x040fe2000000182c */
[----:B------:R-:W2:Y:S07]  /*11e90*/  LDSM.16.MT88.4 R16, [R196+0x2000] ;  /* 0x00200000c410783b */ /* 0x000eae0000004200 */
[----:B----4-:R-:W-:Y:S01]  /*11ea0*/  HMMA.16816.F32 R56, R4, R12, R32 ;  /* 0x0000000c0438723c */ /* 0x010fe20000001820 */
[----:B-1----:R-:W-:-:S04]  /*11eb0*/  FFMA.FTZ R3, R140, c[0x0][0x2d0], -R0 ;  /* 0x0000b4008c037a23 */ /* 0x002fc80000010800 */
[----:B------:R1:W-:Y:S03]  /*11ec0*/  MUFU.EX2 R145, R3 ;  /* 0x0000000300917308 */ /* 0x0003e60000000800 */
[C---:B------:R-:W-:Y:S01]  /*11ed0*/  HMMA.16816.F32 R44, R4.reuse, R14, R36 ;  /* 0x0000000e042c723c */ /* 0x040fe20000001824 */
[----:B------:R-:W4:Y:S07]  /*11ee0*/  LDSM.16.MT88.4 R12, [R198+0x2000] ;  /* 0x00200000c60c783b */ /* 0x000f2e0000004200 */
[----:B------:R-:W-:Y:S01]  /*11ef0*/  HMMA.16816.F32 R32, R4, R20, R28 ;  /* 0x000000140420723c */ /* 0x000fe2000000181c */
[----:B-1----:R-:W-:-:S07]  /*11f00*/  FFMA.FTZ R3, R142, c[0x0][0x2d0], -R0 ;  /* 0x0000b4008e037a23 */ /* 0x002fce0000010800 */
[C---:B------:R-:W-:Y:S01]  /*11f10*/  HMMA.16816.F32 R36, R4.reuse, R22, R40 ;  /* 0x000000160424723c */ /* 0x040fe20000001828 */
[----:B------:R-:W-:Y:S01]  /*11f20*/  LDSM.16.MT88.4 R20, [R198+0x5800] ;  /* 0x00580000c614783b */ /* 0x000fe20000004200 */
[----:B------:R1:W1:Y:S06]  /*11f30*/  MUFU.EX2 R143, R3 ;  /* 0x00000003008f7308 */ /* 0x00026c0000000800 */
[C---:B-----5:R-:W-:Y:S08]  /*11f40*/  HMMA.16816.F32 R40, R4.reuse, R8, R52 ;  /* 0x000000080428723c */ /* 0x060ff00000001834 */
[----:B------:R-:W-:Y:S01]  /*11f50*/  HMMA.16816.F32 R28, R4, R10, R48 ;  /* 0x0000000a041c723c */ /* 0x000fe20000001830 */
[----:B------:R-:W5:Y:S01]  /*11f60*/  LDSM.16.MT88.4 R8, [R197+0x2000] ;  /* 0x00200000c508783b */ /* 0x000f620000004200 */
[----:B-1----:R-:W-:-:S04]  /*11f70*/  FFMA.FTZ R3, R131, c[0x0][0x2d0], -R0 ;  /* 0x0000b40083037a23 */ /* 0x002fc80000010800 */
[----:B------:R1:W-:Y:S02]  /*11f80*/  MUFU.EX2 R146, R3 ;  /* 0x0000000300927308 */ /* 0x0003e40000000800 */
[----:B------:R-:W-:Y:S01]  /*11f90*/  HMMA.16816.F32 R96, R4, R26, R96 ;  /* 0x0000001a0460723c */ /* 0x000fe20000001860 */
[----:B------:R-:W2:Y:S06]  /*11fa0*/  LDSM.16.MT88.4 R24, [R195+0x2000] ;  /* 0x00200000c318783b */ /* 0x000eac0000004200 */
[----:B---3--:R-:W-:Y:S02]  /*11fb0*/  F2FP.PACK_AB R4, R150, R148 ;  /* 0x000000949604723e */ /* 0x008fe400000000ff */
[----:B------:R-:W-:-:S02]  /*11fc0*/  F2FP.PACK_AB R5, R143, R145 ;  /* 0x000000918f05723e */ /* 0x000fc400000000ff */
        /* <DEDUP_REMOVED lines=16> */
[----:B-----5:R-:W-:Y:S01]  /*120d0*/  HMMA.16816.F32 R72, R4, R8, R72 ;  /* 0x000000080448723c */ /* 0x020fe20000001848 */
[----:B-1----:R-:W-:-:S02]  /*120e0*/  FFMA.FTZ R3, R161, c[0x0][0x2d0], -R2 ;  /* 0x0000b400a1037a23 */ /* 0x002fc40000010802 */
[----:B------:R-:W-:Y:S02]  /*120f0*/  IMAD.MOV.U32 R161, RZ, RZ, c[0x0][0x2c4] ;  /* 0x0000b100ffa17624 */ /* 0x000fe400078e00ff */
[----:B------:R1:W-:Y:S03]  /*12100*/  MUFU.EX2 R141, R3 ;  /* 0x00000003008d7308 */ /* 0x0003e60000000800 */
[----:B------:R-:W-:Y:S01]  /*12110*/  HMMA.16816.F32 R52, R4, R10, R68 ;  /* 0x0000000a0434723c */ /* 0x000fe20000001844 */
[----:B------:R-:W5:Y:S01]  /*12120*/  LDSM.16.MT88.4 R8, [R197+0x5800] ;  /* 0x00580000c508783b */ /* 0x000f620000004200 */
[----:B------:R-:W-:-:S06]  /*12130*/  ISETP.NE.AND P4, PT, R161, 0x1, PT ;  /* 0x00000001a100780c */ /* 0x000fcc0003f85270 */
[----:B------:R-:W-:Y:S01]  /*12140*/  HMMA.16816.F32 R120, R4, R24, R120 ;  /* 0x000000180478723c */ /* 0x000fe20000001878 */
[----:B-1----:R-:W-:-:S07]  /*12150*/  FFMA.FTZ R3, R164, c[0x0][0x2d0], -R2 ;  /* 0x0000b400a4037a23 */ /* 0x002fce0000010802 */
[C---:B--2---:R-:W-:Y:S01]  /*12160*/  HMMA.16816.F32 R64, R4.reuse, R16, R64 ;  /* 0x000000100440723c */ /* 0x044fe20000001840 */
[----:B------:R1:W-:Y:S07]  /*12170*/  MUFU.EX2 R140, R3 ;  /* 0x00000003008c7308 */ /* 0x0003ee0000000800 */
[C---:B------:R-:W-:Y:S01]  /*12180*/  HMMA.16816.F32 R60, R4.reuse, R18, R60 ;  /* 0x00000012043c723c */ /* 0x040fe2000000183c */
[----:B------:R-:W2:Y:S07]  /*12190*/  LDSM.16.MT88.4 R16, [R195+0x2800] ;  /* 0x00280000c310783b */ /* 0x000eae0000004200 */
[----:B------:R-:W-:Y:S01]  /*121a0*/  HMMA.16816.F32 R24, R4, R26, R96 ;  /* 0x0000001a0418723c */ /* 0x000fe20000001860 */
[----:B-1----:R-:W-:-:S04]  /*121b0*/  FFMA.FTZ R3, R163, c[0x0][0x2d0], -R0 ;  /* 0x0000b400a3037a23 */ /* 0x002fc80000010800 */
[----:B------:R1:W-:Y:S03]  /*121c0*/  MUFU.EX2 R118, R3 ;  /* 0x0000000300767308 */ /* 0x0003e60000000800 */
[C---:B----4-:R-:W-:Y:S08]  /*121d0*/  HMMA.16816.F32 R96, R4.reuse, R12, R56 ;  /* 0x0000000c0460723c */ /* 0x050ff00000001838 */
[----:B------:R-:W-:Y:S01]  /*121e0*/  HMMA.16816.F32 R48, R4, R14, R44 ;  /* 0x0000000e0430723c */ /* 0x000fe2000000182c */
[----:B------:R-:W4:Y:S01]  /*121f0*/  LDSM.16.MT88.4 R12, [R198+0x2800] ;  /* 0x00280000c60c783b */ /* 0x000f220000004200 */
[----:B-1----:R-:W-:-:S06]  /*12200*/  FFMA.FTZ R3, R166, c[0x0][0x2d0], -R0 ;  /* 0x0000b400a6037a23 */ /* 0x002fcc0000010800 */
[C---:B------:R-:W-:Y:S01]  /*12210*/  HMMA.16816.F32 R44, R4.reuse, R20, R32 ;  /* 0x00000014042c723c */ /* 0x040fe20000001820 */
[----:B------:R1:W1:Y:S07]  /*12220*/  MUFU.EX2 R116, R3 ;  /* 0x0000000300747308 */ /* 0x00026e0000000800 */
[C---:B------:R-:W-:Y:S01]  /*12230*/  HMMA.16816.F32 R36, R4.reuse, R22, R36 ;  /* 0x000000160424723c */ /* 0x040fe20000001824 */
[----:B------:R-:W2:Y:S07]  /*12240*/  LDSM.16.MT88.4 R20, [R196+0x2800] ;  /* 0x00280000c414783b */ /* 0x000eae0000004200 */
[----:B-----5:R-:W-:Y:S01]  /*12250*/  HMMA.16816.F32 R40, R4, R8, R40 ;  /* 0x000000080428723c */ /* 0x020fe20000001828 */
[----:B-1----:R-:W-:-:S04]  /*12260*/  FFMA.FTZ R3, R162, c[0x0][0x2d0], -R0 ;  /* 0x0000b400a2037a23 */ /* 0x002fc80000010800 */
[----:B------:R1:W-:Y:S03]  /*12270*/  MUFU.EX2 R112, R3 ;  /* 0x0000000300707308 */ /* 0x0003e60000000800 */
[----:B------:R-:W-:Y:S01]  /*12280*/  HMMA.16816.F32 R28, R4, R10, R28 ;  /* 0x0000000a041c723c */ /* 0x000fe2000000181c */
[----:B------:R-:W5:Y:S06]  /*12290*/  LDSM.16.MT88.4 R8, [R197+0x2800] ;  /* 0x00280000c508783b */ /* 0x000f6c0000004200 */
[----:B---3--:R-:W-:-:S02]  /*122a0*/  F2FP.PACK_AB R4, R142, R119 ;  /* 0x000000778e04723e */ /* 0x008fc400000000ff */
[----:B------:R-:W-:Y:S02]  /*122b0*/  F2FP.PACK_AB R5, R116, R118 ;  /* 0x000000767405723e */ /* 0x000fe400000000ff */
[----:B------:R-:W-:Y:S01]  /*122c0*/  F2FP.PACK_AB R6, R140, R141 ;  /* 0x0000008d8c06723e */ /* 0x000fe200000000ff */
[----:B-1----:R-:W-:-:S04]  /*122d0*/  FFMA.FTZ R3, R165, c[0x0][0x2d0], -R0 ;  /* 0x0000b400a5037a23 */ /* 0x002fc80000010800 */
[----:B------:R-:W1:Y:S02]  /*122e0*/  MUFU.EX2 R117, R3 ;  /* 0x0000000300757308 */ /* 0x000e640000000800 */
[----:B-1----:R-:W-:Y:S01]  /*122f0*/  F2FP.PACK_AB R7, R117, R112 ;  /* 0x000000707507723e */ /* 0x002fe200000000ff */
[----:B------:R-:W-:-:S06]  /*12300*/  FFMA.FTZ R3, R226, c[0x0][0x2d0], -R2 ;  /* 0x0000b400e2037a23 */ /* 0x000fcc0000010802 */
[C---:B--2---:R-:W-:Y:S08]  /*12310*/  HMMA.16816.F32 R120, R4.reuse, R16, R120 ;  /* 0x000000100478723c */ /* 0x044ff00000001878 */
[C---:B------:R-:W-:Y:S01]  /*12320*/  HMMA.16816.F32 R24, R4.reuse, R18, R24 ;  /* 0x000000120418723c */ /* 0x040fe20000001818 */
[----:B------:R-:W1:Y:S07]  /*12330*/  LDSM.16.MT88.4 R16, [R195+0x6000] ;  /* 0x00600000c310783b */ /* 0x000e6e0000004200 */
[C---:B----4-:R-:W-:Y:S08]  /*12340*/  HMMA.16816.F32 R76, R4.reuse, R12, R84 ;  /* 0x0000000c044c723c */ /* 0x050ff00000001854 */
[C---:B------:R-:W-:Y:S01]  /*12350*/  HMMA.16816.F32 R56, R4.reuse, R14, R80 ;  /* 0x0000000e0438723c */ /* 0x040fe20000001850 */
[----:B------:R-:W2:Y:S04]  /*12360*/  LDSM.16.MT88.4 R12, [R196+0x6000] ;  /* 0x00600000c40c783b */ /* 0x000ea80000004200 */
[----:B------:R-:W-:Y:S03]  /*12370*/  LDSM.16.MT88.4 R80, [R198+0x3000] ;  /* 0x00300000c650783b */ /* 0x000fe60000004200 */
[C---:B------:R-:W-:Y:S08]  /*12380*/  HMMA.16816.F32 R32, R4.reuse, R22, R92 ;  /* 0x000000160420723c */ /* 0x040ff0000000185c */
[C---:B-----5:R-:W-:Y:S01]  /*12390*/  HMMA.16816.F32 R92, R4.reuse, R10, R52 ;  /* 0x0000000a045c723c */ /* 0x060fe20000001834 */
[----:B------:R3:W-:Y:S07]  /*123a0*/  MUFU.EX2 R53, R3 ;  /* 0x0000000300357308 */ /* 0x0007ee0000000800 */
[C---:B------:R-:W-:Y:S01]  /*123b0*/  HMMA.16816.F32 R68, R4.reuse, R20, R88 ;  /* 0x000000140444723c */ /* 0x040fe20000001858 */
[----:B------:R-:W4:Y:S04]  /*123c0*/  LDSM.16.MT88.4 R20, [R198+0x6000] ;  /* 0x00600000c614783b */ /* 0x000f280000004200 */
[----:B------:R-:W-:Y:S03]  /*123d0*/  LDSM.16.MT88.4 R88, [R197+0x3000] ;  /* 0x00300000c558783b */ /* 0x000fe60000004200 */
[----:B-1----:R-:W-:Y:S01]  /*123e0*/  HMMA.16816.F32 R104, R4, R16, R64 ;  /* 0x000000100468723c */ /* 0x002fe20000001840 */
[----:B---3--:R-:W-:-:S04]  /*123f0*/  FFMA.FTZ R3, R225, c[0x0][0x2d0], -R2 ;  /* 0x0000b400e1037a23 */ /* 0x008fc80000010802 */
[----:B------:R1:W3:Y:S03]  /*12400*/  MUFU.EX2 R52, R3 ;  /* 0x0000000300347308 */ /* 0x0002e60000000800 */
[C---:B------:R-:W-:Y:S08]  /*12410*/  HMMA.16816.F32 R60, R4.reuse, R18, R60 ;  /* 0x00000012043c723c */ /* 0x040ff0000000183c */
[----:B--2---:R-:W-:Y:S01]  /*12420*/  HMMA.16816.F32 R48, R4, R14, R48 ;  /* 0x0000000e0430723c */ /* 0x004fe20000001830 */
[--C-:B-1----:R-:W-:Y:S01]  /*12430*/  FFMA.FTZ R3, R224, c[0x0][0x2d0], -R2.reuse ;  /* 0x0000b400e0037a23 */ /* 0x102fe20000010802 */
[----:B---3--:R-:W-:Y:S01]  /*12440*/  F2FP.PACK_AB R64, R52, R53 ;  /* 0x000000353440723e */ /* 0x008fe200000000ff */
[----:B------:R-:W-:-:S05]  /*12450*/  FFMA.FTZ R2, R228, c[0x0][0x2d0], -R2 ;  /* 0x0000b400e4027a23 */ /* 0x000fca0000010802 */
[C---:B------:R-:W-:Y:S01]  /*12460*/  HMMA.16816.F32 R128, R4.reuse, R12, R96 ;  /* 0x0000000c0480723c */ /* 0x040fe20000001860 */
[----:B------:R-:W-:Y:S01]  /*12470*/  MUFU.EX2 R18, R3 ;  /* 0x0000000300127308 */ /* 0x000fe20000000800 */
[----:B------:R-:W-:Y:S06]  /*12480*/  LDSM.16.MT88.4 R96, [R195+0x6800] ;  /* 0x00680000c360783b */ /* 0x000fec0000004200 */
[C---:B------:R-:W-:Y:S01]  /*12490*/  HMMA.16816.F32 R84, R4.reuse, R8, R72 ;  /* 0x000000080454723c */ /* 0x040fe20000001848 */
[----:B------:R1:W2:Y:S01]  /*124a0*/  MUFU.EX2 R17, R2 ;  /* 0x0000000200117308 */ /* 0x0002a20000000800 */
[----:B------:R-:W3:Y:S04]  /*124b0*/  LDSM.16.MT88.4 R8, [R197+0x6000] ;  /* 0x00600000c508783b */ /* 0x000ee80000004200 */
[----:B------:R-:W5:Y:S02]  /*124c0*/  LDSM.16.MT88.4 R72, [R196+0x3000] ;  /* 0x00300000c448783b */ /* 0x000f640000004200 */
[C---:B----4-:R-:W-:Y:S08]  /*124d0*/  HMMA.16816.F32 R44, R4.reuse, R20, R44 ;  /* 0x00000014042c723c */ /* 0x050ff0000000182c */
[----:B------:R-:W-:Y:S01]  /*124e0*/  HMMA.16816.F32 R36, R4, R22, R36 ;  /* 0x000000160424723c */ /* 0x000fe20000001824 */
[----:B-1----:R-:W-:Y:S01]  /*124f0*/  FFMA.FTZ R2, R227, c[0x0][0x2d0], -R0 ;  /* 0x0000b400e3027a23 */ /* 0x002fe20000010800 */
[----:B--2---:R-:W-:-:S03]  /*12500*/  F2FP.PACK_AB R66, R17, R18 ;  /* 0x000000121142723e */ /* 0x004fc600000000ff */
[----:B------:R1:W-:Y:S02]  /*12510*/  MUFU.EX2 R16, R2 ;  /* 0x0000000200107308 */ /* 0x0003e40000000800 */
[----:B-1----:R-:W-:-:S06]  /*12520*/  FFMA.FTZ R2, R229, c[0x0][0x2d0], -R0 ;  /* 0x0000b400e5027a23 */ /* 0x002fcc0000010800 */
[----:B------:R1:W2:Y:S01]  /*12530*/  MUFU.EX2 R14, R2 ;  /* 0x00000002000e7308 */ /* 0x0002a20000000800 */
[C---:B---3--:R-:W-:Y:S08]  /*12540*/  HMMA.16816.F32 R40, R4.reuse, R8, R40 ;  /* 0x000000080428723c */ /* 0x048ff00000001828 */
[----:B------:R-:W-:Y:S01]  /*12550*/  HMMA.16816.F32 R28, R4, R10, R28 ;  /* 0x0000000a041c723c */ /* 0x000fe2000000181c */
[----:B------:R-:W3:Y:S01]  /*12560*/  LDSM.16.MT88.4 R8, [R197+0x6800] ;  /* 0x00680000c508783b */ /* 0x000ee20000004200 */
[--C-:B-1----:R-:W-:Y:S01]  /*12570*/  FFMA.FTZ R2, R231, c[0x0][0x2d0], -R0.reuse ;  /* 0x0000b400e7027a23 */ /* 0x102fe20000010800 */
[----:B--2---:R-:W-:Y:S01]  /*12580*/  F2FP.PACK_AB R65, R14, R16 ;  /* 0x000000100e41723e */ /* 0x004fe200000000ff */
[----:B------:R-:W-:-:S02]  /*12590*/  FFMA.FTZ R0, R230, c[0x0][0x2d0], -R0 ;  /* 0x0000b400e6007a23 */ /* 0x000fc40000010800 */
[----:B------:R1:W-:Y:S01]  /*125a0*/  MUFU.EX2 R13, R2 ;  /* 0x00000002000d7308 */ /* 0x0003e20000000800 */
[----:B------:R-:W-:-:S07]  /*125b0*/  @P4 IMAD.HI.U32 R4, R251, c[0x0][0x2c8], RZ ;  /* 0x0000b200fb044a27 */ /* 0x000fce00078e00ff */
[----:B------:R2:W4:Y:S01]  /*125c0*/  MUFU.EX2 R12, R0 ;  /* 0x00000000000c7308 */ /* 0x0005220000000800 */
[----:B-1----:R-:W-:-:S04]  /*125d0*/  FADD.FTZ R2, R247, R246 ;  /* 0x000000f6f7027221 */ /* 0x002fc80000010000 */
[----:B------:R-:W-:Y:S02]  /*125e0*/  FADD.FTZ R2, R245, R2 ;  /* 0x00000002f5027221 */ /* 0x000fe40000010000 */
[----:B--2---:R-:W-:Y:S01]  /*125f0*/  FADD.FTZ R0, R242, R240 ;  /* 0x000000f0f2007221 */ /* 0x004fe20000010000 */
        /* <DEDUP_REMOVED lines=10> */
[----:B------:R-:W-:Y:S03]  /*126a0*/  HMMA.16816.F32 R88, R64, R90, R92 ;  /* 0x0000005a4058723c */ /* 0x000fe6000000185c */
        /* <DEDUP_REMOVED lines=10> */
[----:B------:R-:W-:Y:S01]  /*12750*/  FADD.FTZ R2, R217, R2 ;  /* 0x00000002d9027221 */ /* 0x000fe20000010000 */
[----:B------:R-:W-:Y:S01]  /*12760*/  IADD3 R217, R250, -0x2, RZ ;  /* 0xfffffffefad97810 */ /* 0x000fe20007ffe0ff */
[----:B------:R-:W-:Y:S02]  /*12770*/  FADD.FTZ R0, R220, R0 ;  /* 0x00000000dc007221 */ /* 0x000fe40000010000 */
[----:B------:R-:W-:Y:S01]  /*12780*/  FADD.FTZ R2, R214, R2 ;  /* 0x00000002d6027221 */ /* 0x000fe20000010000 */
[----:B-----5:R-:W-:Y:S01]  /*12790*/  HMMA.16816.F32 R68, R64, R72, R68 ;  /* 0x000000484044723c */ /* 0x020fe20000001844 */
        /* <DEDUP_REMOVED lines=16> */
[----:B------:R-:W-:Y:S01]  /*128a0*/  IMAD.MOV.U32 R0, RZ, RZ, R251 ;  /* 0x000000ffff007224 */ /* 0x000fe200078e00fb */
[----:B------:R-:W-:Y:S01]  /*128b0*/  @P4 SHF.R.U32.HI R0, RZ, c[0x0][0x2cc], R4 ;  /* 0x0000b300ff004a19 */ /* 0x000fe20000011604 */
[----:B------:R-:W-:-:S02]  /*128c0*/  FADD.FTZ R2, R149, R2 ;  /* 0x0000000295027221 */ /* 0x000fc40000010000 */
[----:B------:R-:W-:Y:S01]  /*128d0*/  FADD.FTZ R3, R146, R3 ;  /* 0x0000000392037221 */ /* 0x000fe20000010000 */
[C---:B------:R-:W-:Y:S01]  /*128e0*/  HMMA.16816.F32 R104, R64.reuse, R108, R44 ;  /* 0x0000006c4068723c */ /* 0x040fe2000000182c */
[----:B------:R-:W-:Y:S02]  /*128f0*/  FADD.FTZ R2, R119, R2 ;  /* 0x0000000277027221 */ /* 0x000fe40000010000 */
[----:B------:R-:W-:Y:S01]  /*12900*/  FADD.FTZ R4, R144, R3 ;  /* 0x0000000390047221 */ /* 0x000fe20000010000 */
[----:B------:R-:W-:Y:S01]  /*12910*/  IADD3 R3, R0, R160, -R159 ;  /* 0x000000a000037210 */ /* 0x000fe20007ffe89f */
[----:B------:R-:W-:Y:S02]  /*12920*/  FADD.FTZ R0, R142, R2 ;  /* 0x000000028e007221 */ /* 0x000fe40000010000 */
[----:B------:R-:W-:Y:S01]  /*12930*/  IMAD.MOV.U32 R2, RZ, RZ, RZ ;  /* 0x000000ffff027224 */ /* 0x000fe200078e00ff */
[----:B------:R-:W-:Y:S01]  /*12940*/  HMMA.16816.F32 R124, R64, R126, R24 ;  /* 0x0000007e407c723c */ /* 0x000fe20000001818 */
[----:B------:R-:W-:-:S02]  /*12950*/  FADD.FTZ R4, R118, R4 ;  /* 0x0000000476047221 */ /* 0x000fc40000010000 */
[----:B------:R-:W-:-:S04]  /*12960*/  IMAD.HI R2, R3, -0x6db6db6d, R2 ;  /* 0x9249249303027827 */ /* 0x000fc800078e0202 */
[----:B------:R-:W-:Y:S01]  /*12970*/  FADD.FTZ R3, R116, R4 ;  /* 0x0000000474037221 */ /* 0x000fe20000010000 */
[C---:B------:R-:W-:Y:S01]  /*12980*/  HMMA.16816.F32 R72, R64.reuse, R74, R32 ;  /* 0x0000004a4048723c */ /* 0x040fe20000001820 */
[----:B------:R-:W-:Y:S02]  /*12990*/  FADD.FTZ R0, R141, R0 ;  /* 0x000000008d007221 */ /* 0x000fe40000010000 */
[----:B------:R-:W-:Y:S02]  /*129a0*/  FADD.FTZ R3, R112, R3 ;  /* 0x0000000370037221 */ /* 0x000fe40000010000 */
[----:B------:R-:W-:Y:S01]  /*129b0*/  FADD.FTZ R4, R140, R0 ;  /* 0x000000008c047221 */ /* 0x000fe20000010000 */
[----:B------:R-:W-:Y:S01]  /*129c0*/  SHF.R.U32.HI R0, RZ, 0x1f, R2 ;  /* 0x0000001fff007819 */ /* 0x000fe20000011602 */
[----:B------:R-:W-:Y:S01]  /*129d0*/  FADD.FTZ R3, R117, R3 ;  /* 0x0000000375037221 */ /* 0x000fe20000010000 */
[----:B------:R-:W-:Y:S02]  /*129e0*/  HMMA.16816.F32 R80, R64, R82, R56 ;  /* 0x000000524050723c */ /* 0x000fe40000001838 */
[----:B------:R-:W-:Y:S01]  /*129f0*/  LEA.HI.SX32 R2, R2, R0, 0x1a ;  /* 0x0000000002027211 */ /* 0x000fe200078fd2ff */
[----:B------:R-:W-:-:S02]  /*12a00*/  FADD.FTZ R0, R53, R4 ;  /* 0x0000000435007221 */ /* 0x000fc40000010000 */
[----:B------:R-:W-:Y:S01]  /*12a10*/  FADD.FTZ R3, R16, R3 ;  /* 0x0000000310037221 */ /* 0x000fe20000010000 */
[----:B------:R-:W-:Y:S01]  /*12a20*/  IMNMX R5, R252, R2, !PT ;  /* 0x00000002fc057217 */ /* 0x000fe20007800200 */
[----:B------:R-:W-:Y:S01]  /*12a30*/  FADD.FTZ R0, R52, R0 ;  /* 0x0000000034007221 */ /* 0x000fe20000010000 */
[C---:B------:R-:W-:Y:S01]  /*12a40*/  HMMA.16816.F32 R100, R64.reuse, R102, R48 ;  /* 0x000000664064723c */ /* 0x040fe20000001830 */
[----:B------:R-:W-:Y:S01]  /*12a50*/  FADD.FTZ R2, R14, R3 ;  /* 0x000000030e027221 */ /* 0x000fe20000010000 */
[----:B------:R-:W-:Y:S01]  /*12a60*/  ISETP.GE.AND P0, PT, R217, R5, PT ;  /* 0x00000005d900720c */ /* 0x000fe20003f06270 */
[----:B------:R-:W-:Y:S01]  /*12a70*/  FADD.FTZ R0, R18, R0 ;  /* 0x0000000012007221 */ /* 0x000fe20000010000 */
[----:B------:R1:W-:Y:S01]  /*12a80*/  STL [R1+0x30], R5 ;  /* 0x0000300501007387 */ /* 0x0003e20000100800 */
[----:B------:R-:W-:Y:S02]  /*12a90*/  FADD.FTZ R2, R13, R2 ;  /* 0x000000020d027221 */ /* 0x000fe40000010000 */
[----:B------:R-:W-:Y:S01]  /*12aa0*/  FADD.FTZ R3, R17, R0 ;  /* 0x0000000011037221 */ /* 0x000fe20000010000 */
[----:B------:R-:W-:Y:S01]  /*12ab0*/  HMMA.16816.F32 R108, R64, R110, R36 ;  /* 0x0000006e406c723c */ /* 0x000fe20000001824 */
[----:B------:R-:W-:-:S05]  /*12ac0*/  FADD.FTZ R0, R12, R2 ;  /* 0x000000020c007221 */ /* 0x000fca0000010000 */
[----:B------:R1:W-:Y:S02]  /*12ad0*/  STL [R1+0x24], R0 ;  /* 0x0000240001007387 */ /* 0x0003e40000100800 */
[C---:B---3--:R-:W-:Y:S02]  /*12ae0*/  HMMA.16816.F32 R60, R64.reuse, R8, R40 ;  /* 0x00000008403c723c */ /* 0x048fe40000001828 */
[----:B------:R1:W-:Y:S06]  /*12af0*/  STL [R1+0x20], R3 ;  /* 0x0000200301007387 */ /* 0x0003ec0000100800 */
[----:B------:R-:W-:Y:S01]  /*12b00*/  HMMA.16816.F32 R64, R64, R10, R28 ;  /* 0x0000000a4040723c */ /* 0x000fe2000000181c */
[----:B------:R-:W-:Y:S07]  /*12b10*/  @!P0 BRA `(.L_x_1233) ;  /* 0x00003c1000008947 */ /* 0x000fee0003800000 */
[----:B-1----:R-:W-:Y:S01]  /*12b20*/  IMAD.IADD R0, R249, 0x1, R251 ;  /* 0x00000001f9007824 */ /* 0x002fe200078e02fb */
[----:B------:R-:W-:Y:S01]  /*12b30*/  MOV R3, R115 ;  /* 0x0000007300037202 */ /* 0x000fe20000000f00 */
[----:B------:R-:W-:Y:S01]  /*12b40*/  IMAD.MOV.U32 R116, RZ, RZ, R114 ;  /* 0x000000ffff747224 */ /* 0x000fe200078e0072 */
[----:B------:R-:W-:-:S02]  /*12b50*/  MOV R214, R217 ;  /* 0x000000d900d67202 */ /* 0x000fc40000000f00 */
[----:B------:R1:W-:Y:S02]  /*12b60*/  STL [R1+0x2c], R0 ;  /* 0x00002c0001007387 */ /* 0x0003e40000100800 */
[----:B-1----:R-:W-:-:S05]  /*12b70*/  @P4 IMAD.HI.U32 R0, R0, c[0x0][0x2c8], RZ ;  /* 0x0000b20000004a27 */ /* 0x002fca00078e00ff */
[----:B------:R-:W-:-:S05]  /*12b80*/  @P4 SHF.R.U32.HI R0, RZ, c[0x0][0x2cc], R0 ;  /* 0x0000b300ff004a19 */ /* 0x000fca0000011600 */
[----:B------:R1:W-:Y:S02]  /*12b90*/  @P4 STL [R1+0x34], R0 ;  /* 0x0000340001004387 */ /* 0x0003e40000100800 */
.L_x_1238:
[----:B--2---:R-:W2:Y:S01]  /*12ba0*/  LDL R112, [R1+0x38] ;  /* 0x0000380001707983 */ /* 0x004ea20000100800 */
        /* <DEDUP_REMOVED lines=26> */
[----:B------:R-:W3:Y:S01]  /*12d50*/  LDL R28, [R1] ;  /* 0x00000000011c7983 */ /* 0x000ee20000100800 */
        /* <DEDUP_REMOVED lines=52> */
.L_x_1235:
[----:B-1-34-:R-:W-:Y:S05]  /*130a0*/  BSYNC B0 ;  /* 0x0000000000007941 */ /* 0x01afea0003800000 */
.L_x_1234:
        /* <DEDUP_REMOVED lines=37> */
[----:B------:R-:W4:Y:S07]  /*13300*/  LDSM.16.M88.4 R164, [R193+0x3000] ;  /* 0x00300000c1a4783b */ /* 0x000f2e0000000200 */
[C---:B-1----:R-:W-:Y:S08]  /*13310*/  HMMA.16816.F32 R4, R168.reuse, R140, R4 ;  /* 0x0000008ca804723c */ /* 0x042ff00000001804 */
[C---:B------:R-:W-:Y:S01]  /*13320*/  HMMA.16816.F32 R8, R168.reuse, R142, R8 ;  /* 0x0000008ea808723c */ /* 0x040fe20000001808 */
[----:B------:R-:W1:Y:S07]  /*13330*/  LDSM.16.M88.4 R140, [R192] ;  /* 0x00000000c08c783b */ /* 0x000e6e0000000200 */
        /* <DEDUP_REMOVED lines=44> */
[----:B------:R-:W2:Y:S07]  /*13600*/  LDSM.16.M88.4 R144, [R200] ;  /* 0x00000000c890783b */ /* 0x000eae0000000200 */
        /* <DEDUP_REMOVED lines=11> */
[----:B------:R-:W3:Y:S07]  /*136c0*/  LDSM.16.M88.4 R160, [R204] ;  /* 0x00000000cca0783b */ /* 0x000eee0000000200 */
[C---:B------:R-:W-:Y:S08]  /*136d0*/  HMMA.16816.F32 R52, R176.reuse, R164, R52 ;  /* 0x000000a4b034723c */ /* 0x040ff00000001834 */
        /* <DEDUP_REMOVED lines=66> */
[----:B------:R-:W-:Y:S01]  /*13b00*/  IMAD.WIDE.U32 R114, R0, c[0x0][0x1e0], RZ ;  /* 0x0000780000727a25 */ /* 0x000fe200078e00ff */
[C---:B------:R-:W-:Y:S01]  /*13b10*/  ISETP.GE.AND P1, PT, R237.reuse, 0x41, PT ;  /* 0x00000041ed00780c */ /* 0x040fe20003f26270 */
[----:B------:R-:W3:Y:S01]  /*13b20*/  LDL R217, [R1+0x10] ;  /* 0x0000100001d97983 */ /* 0x000ee20000100800 */
        /* <DEDUP_REMOVED lines=47> */
.L_x_1237:
[----:B------:R-:W-:Y:S05]  /*13e20*/  BSYNC B0 ;  /* 0x0000000000007941 */ /* 0x000fea0003800000 */
.L_x_1236:
        /* <DEDUP_REMOVED lines=19> */
[----:B------:R-:W-:Y:S02]  /*13f60*/  FSEL R115, R7, -INF , P0 ;  /* 0xff80000007737808 */ /* 0x000fe40000000000 */
[----:B------:R-:W-:Y:S02]  /*13f70*/  ISETP.GT.AND P1, PT, R0, 0x8, PT ;  /* 0x000000080000780c */ /* 0x000fe40003f24270 */
[----:B------:R-:W-:Y:S02]  /*13f80*/  FMNMX.FTZ R2, R6, R116, !PT ;  /* 0x0000007406027209 */ /* 0x000fe40007810000 */
[----:B------:R-:W-:Y:S02]  /*13f90*/  FSEL R7, R10, -INF , P1 ;  /* 0xff8000000a077808 */ /* 0x000fe40000800000 */
[C---:B------:R-:W-:Y:S02]  /*13fa0*/  ISETP.GT.AND P0, PT, R0.reuse, 0x9, PT ;  /* 0x000000090000780c */ /* 0x040fe40003f04270 */
[----:B------:R-:W-:Y:S02]  /*13fb0*/  FMNMX.FTZ R2, R115, R2, !PT ;  /* 0x0000000273027209 */ /* 0x000fe40007810000 */
[----:B------:R-:W-:Y:S02]  /*13fc0*/  FSEL R11, R11, -INF , P0 ;  /* 0xff8000000b0b7808 */ /* 0x000fe40000000000 */
[----:B------:R-:W-:Y:S02]  /*13fd0*/  ISETP.GT.AND P1, PT, R0, 0x10, PT ;  /* 0x000000100000780c */ /* 0x000fe40003f24270 */
        /* <DEDUP_REMOVED lines=87> */
[----:B------:R-:W-:Y:S02]  /*14550*/  FSEL R163, R33, -INF , P2 ;  /* 0xff80000021a37808 */ /* 0x000fe40001000000 */
[----:B------:R-:W-:Y:S02]  /*14560*/  ISETP.GT.AND P2, PT, R112, 0x41, PT ;  /* 0x000000417000780c */ /* 0x000fe40003f44270 */
        /* <DEDUP_REMOVED lines=68> */
[----:B------:R-:W-:Y:S02]  /*149b0*/  FSEL R248, R57, -INF , P0 ;  /* 0xff80000039f87808 */ /* 0x000fe40000000000 */
[----:B------:R-:W-:Y:S02]  /*149c0*/  FMNMX.FTZ R4, R232, R4, !PT ;  /* 0x00000004e8047209 */ /* 0x000fe40007810000 */
[----:B------:R-:W-:Y:S02]  /*149d0*/  FSEL R247, R56, -INF , P1 ;  /* 0xff80000038f77808 */ /* 0x000fe40000800000 */
[----:B------:R-:W-:Y:S02]  /*149e0*/  FMNMX.FTZ R4, R243, R4, !PT ;  /* 0x00000004f3047209 */ /* 0x000fe40007810000 */
[----:B--2---:R-:W-:Y:S02]  /*149f0*/  FMNMX.FTZ R0, R0, R2, !PT ;  /* 0x0000000200007209 */ /* 0x004fe40007810000 */
[----:B------:R-:W-:Y:S03]  /*14a00*/  FMNMX.FTZ R4, R244, R4, !PT ;  /* 0x00000004f4047209 */ /* 0x000fe60007810000 */
[----:B------:R-:W2:Y:S01]  /*14a10*/  SHFL.BFLY PT, R2, R0, 0x1, 0x1f ;  /* 0x0c201f0000027f89 */ /* 0x000ea200000e0000 */
[----:B------:R-:W-:Y:S04]  /*14a20*/  FMNMX.FTZ R4, R247, R4, !PT ;  /* 0x00000004f7047209 */ /* 0x000fe80007810000 */
[----:B------:R-:W-:Y:S05]  /*14a30*/  FMNMX.FTZ R4, R248, R4, !PT ;  /* 0x00000004f8047209 */ /* 0x000fea0007810000 */
[----:B------:R-:W3:Y:S01]  /*14a40*/  SHFL.BFLY PT, R5, R4, 0x2, 0x1f ;  /* 0x0c401f0004057f89 */ /* 0x000ee200000e0000 */
[----:B--2---:R-:W-:Y:S04]  /*14a50*/  FMNMX.FTZ R112, R0, R2, !PT ;  /* 0x0000000200707209 */ /* 0x004fe80007810000 */
[C---:B------:R-:W-:Y:S01]  /*14a60*/  FSETP.NEU.FTZ.AND P0, PT, R112.reuse, -INF , PT ;  /* 0xff8000007000780b */ /* 0x040fe20003f1d000 */
[----:B------:R-:W-:Y:S05]  /*14a70*/  FMUL.FTZ R0, R112, c[0x0][0x2d0] ;  /* 0x0000b40070007a20 */ /* 0x000fea0000410000 */
[----:B------:R-:W-:Y:S02]  /*14a80*/  FSEL R141, R0, RZ, P0 ;  /* 0x000000ff008d7208 */ /* 0x000fe40000000000 */
[----:B---3--:R-:W-:Y:S03]  /*14a90*/  FMNMX.FTZ R4, R4, R5, !PT ;  /* 0x0000000504047209 */ /* 0x008fe60007810000 */
[--C-:B------:R-:W-:Y:S02]  /*14aa0*/  FFMA.FTZ R0, R6, c[0x0][0x2d0], -R141.reuse ;  /* 0x0000b40006007a23 */ /* 0x100fe4000001088d */
[----:B------:R-:W2:Y:S02]  /*14ab0*/  SHFL.BFLY PT, R2, R4, 0x1, 0x1f ;  /* 0x0c201f0004027f89 */ /* 0x000ea400000e0000 */
        /* <DEDUP_REMOVED lines=19> */
[----:B--2---:R-:W-:Y:S01]  /*14bf0*/  FFMA.FTZ R0, R8, c[0x0][0x2d0], -R140 ;  /* 0x0000b40008007a23 */ /* 0x004fe2000001088c */
[----:B---3--:R-:W-:Y:S07]  /*14c00*/  F2FP.PACK_AB R119, R223, R235 ;  /* 0x000000ebdf77723e */ /* 0x008fee00000000ff */
[----:B------:R2:W3:Y:S02]  /*14c10*/  MUFU.EX2 R166, R0 ;  /* 0x0000000000a67308 */ /* 0x0004e40000000800 */
[----:B--2---:R-:W-:Y:S02]  /*14c20*/  FSEL R0, R115, RZ, P1 ;  /* 0x000000ff73007208 */ /* 0x004fe40000800000 */
[----:B---3--:R-:W-:Y:S03]  /*14c30*/  F2FP.PACK_AB R118, R226, R166 ;  /* 0x000000a6e276723e */ /* 0x008fe600000000ff */
[----:B------:R-:W-:Y:S04]  /*14c40*/  FADD.FTZ R0, -R0, R3 ;  /* 0x0000000300007221 */ /* 0x000fe80000010100 */
[----:B------:R-:W-:Y:S04]  /*14c50*/  FMUL.FTZ R0, R0, c[0x0][0x2d0] ;  /* 0x0000b40000007a20 */ /* 0x000fe80000410000 */
[----:B------:R2:W3:Y:S02]  /*14c60*/  MUFU.EX2 R3, R0 ;  /* 0x0000000000037308 */ /* 0x0004e40000000800 */
[----:B--2---:R-:W-:Y:S01]  /*14c70*/  FADD.FTZ R0, -R2, R116 ;  /* 0x0000007402007221 */ /* 0x004fe20000010100 */
[----:B------:R-:W-:Y:S01]  /*14c80*/  F2FP.PACK_AB R116, R251, R252 ;  /* 0x000000fcfb74723e */ /* 0x000fe200000000ff */
[--C-:B------:R-:W-:Y:S02]  /*14c90*/  FFMA.FTZ R2, R142, c[0x0][0x2d0], -R140.reuse ;  /* 0x0000b4008e027a23 */ /* 0x100fe4000001088c */
[----:B------:R-:W-:Y:S04]  /*14ca0*/  FMUL.FTZ R0, R0, c[0x0][0x2d0] ;  /* 0x0000b40000007a20 */ /* 0x000fe80000410000 */
[----:B------:R2:W-:Y:S01]  /*14cb0*/  MUFU.EX2 R246, R2 ;  /* 0x0000000200f67308 */ /* 0x0005e20000000800 */
[C---:B---3--:R-:W-:Y:S02]  /*14cc0*/  FMUL.FTZ R4, R3.reuse, R120 ;  /* 0x0000007803047220 */ /* 0x048fe40000410000 */
        /* <DEDUP_REMOVED lines=9> */
[----:B------:R-:W-:Y:S02]  /*14d60*/  IMAD.MOV.U32 R120, RZ, RZ, R231 ;  /* 0x000000ffff787224 */ /* 0x000fe400078e00e7 */
[C---:B------:R-:W-:Y:S02]  /*14d70*/  FMUL.FTZ R32, R3.reuse, R88 ;  /* 0x0000005803207220 */ /* 0x040fe40000410000 */
[----:B------:R-:W-:Y:S02]  /*14d80*/  FMUL.FTZ R33, R3, R89 ;  /* 0x0000005903217220 */ /* 0x000fe40000410000 */
[----:B--2---:R-:W-:Y:S02]  /*14d90*/  FFMA.FTZ R2, R143, c[0x0][0x2d0], -R140 ;  /* 0x0000b4008f027a23 */ /* 0x004fe4000001088c */
[----:B------:R-:W-:Y:S02]  /*14da0*/  IMAD.MOV.U32 R121, RZ, RZ, R228 ;  /* 0x000000ffff797224 */ /* 0x000fe400078e00e4 */
[----:B------:R2:W4:Y:S01]  /*14db0*/  MUFU.EX2 R245, R2 ;  /* 0x0000000200f57308 */ /* 0x0005220000000800 */
[----:B------:R-:W-:Y:S02]  /*14dc0*/  IMAD.MOV.U32 R124, RZ, RZ, R166 ;  /* 0x000000ffff7c7224 */ /* 0x000fe400078e00a6 */
[C---:B------:R-:W-:Y:S02]  /*14dd0*/  FMUL.FTZ R40, R3.reuse, R96 ;  /* 0x0000006003287220 */ /* 0x040fe40000410000 */
[C---:B---3--:R-:W-:Y:S02]  /*14de0*/  FMUL.FTZ R6, R0.reuse, R122 ;  /* 0x0000007a00067220 */ /* 0x048fe40000410000 */
[C---:B------:R-:W-:Y:S02]  /*14df0*/  FMUL.FTZ R7, R0.reuse, R123 ;  /* 0x0000007b00077220 */ /* 0x040fe40000410000 */
[C---:B------:R-:W-:Y:S02]  /*14e00*/  FMUL.FTZ R51, R0.reuse, R103 ;  /* 0x0000006700337220 */ /* 0x040fe40000410000 */
[----:B------:R-:W-:Y:S02]  /*14e10*/  IMAD.MOV.U32 R103, RZ, RZ, R235 ;  /* 0x000000ffff677224 */ /* 0x000fe400078e00eb */
[C---:B------:R-:W-:Y:S01]  /*14e20*/  FMUL.FTZ R10, R0.reuse, R126 ;  /* 0x0000007e000a7220 */ /* 0x040fe20000410000 */
[C---:B------:R-:W-:Y:S05]  /*14e30*/  HMMA.16816.F32 R4, R116.reuse, R12, R4 ;  /* 0x0000000c7404723c */ /* 0x040fea0000001804 */
[----:B------:R-:W-:Y:S02]  /*14e40*/  FMUL.FTZ R11, R0, R127 ;  /* 0x0000007f000b7220 */ /* 0x000fe40000410000 */
[C---:B------:R-:W-:Y:S02]  /*14e50*/  FMUL.FTZ R12, R3.reuse, R68 ;  /* 0x00000044030c7220 */ /* 0x040fe40000410000 */
[----:B------:R-:W-:Y:S03]  /*14e60*/  FMUL.FTZ R13, R3, R69 ;  /* 0x00000045030d7220 */ /* 0x000fe60000410000 */
[C---:B------:R-:W-:Y:S03]  /*14e70*/  HMMA.16816.F32 R8, R116.reuse, R14, R8 ;  /* 0x0000000e7408723c */ /* 0x040fe60000001808 */
[--C-:B--2---:R-:W-:Y:S02]  /*14e80*/  FFMA.FTZ R2, R144, c[0x0][0x2d0], -R141.reuse ;  /* 0x0000b40090027a23 */ /* 0x104fe4000001088d */
[C---:B------:R-:W-:Y:S02]  /*14e90*/  FMUL.FTZ R18, R0.reuse, R74 ;  /* 0x0000004a00127220 */ /* 0x040fe40000410000 */
[----:B------:R2:W-:Y:S01]  /*14ea0*/  MUFU.EX2 R242, R2 ;  /* 0x0000000200f27308 */ /* 0x0005e20000000800 */
[C---:B------:R-:W-:Y:S04]  /*14eb0*/  FMUL.FTZ R14, R0.reuse, R70 ;  /* 0x00000046000e7220 */ /* 0x040fe80000410000 */
[C---:B------:R-:W-:Y:S02]  /*14ec0*/  FMUL.FTZ R15, R0.reuse, R71 ;  /* 0x00000047000f7220 */ /* 0x040fe40000410000 */
[----:B------:R-:W3:Y:S01]  /*14ed0*/  LDSM.16.MT88.4 R68, [R198+0x3800] ;  /* 0x00380000c644783b */ /* 0x000ee20000004200 */
[C---:B------:R-:W-:Y:S02]  /*14ee0*/  FMUL.FTZ R19, R0.reuse, R75 ;  /* 0x0000004b00137220 */ /* 0x040fe40000410000 */
[C---:B------:R-:W-:Y:S02]  /*14ef0*/  FMUL.FTZ R26, R0.reuse, R82 ;  /* 0x00000052001a7220 */ /* 0x040fe40000410000 */
[C---:B------:R-:W-:Y:S03]  /*14f00*/  HMMA.16816.F32 R12, R116.reuse, R20, R12 ;  /* 0x00000014740c723c */ /* 0x040fe6000000180c */
[----:B------:R-:W3:Y:S01]  /*14f10*/  LDSM.16.MT88.4 R72, [R197+0x3800] ;  /* 0x00380000c548783b */ /* 0x000ee20000004200 */
[C---:B------:R-:W-:Y:S02]  /*14f20*/  FMUL.FTZ R27, R0.reuse, R83 ;  /* 0x00000053001b7220 */ /* 0x040fe40000410000 */
[C---:B------:R-:W-:Y:S02]  /*14f30*/  FMUL.FTZ R34, R0.reuse, R90 ;  /* 0x0000005a00227220 */ /* 0x040fe40000410000 */
[C---:B------:R-:W-:Y:S03]  /*14f40*/  HMMA.16816.F32 R16, R116.reuse, R22, R16 ;  /* 0x000000167410723c */ /* 0x040fe60000001810 */
[----:B------:R-:W-:Y:S01]  /*14f50*/  LDSM.16.MT88.4 R80, [R196+0x800] ;  /* 0x00080000c450783b */ /* 0x000fe20000004200 */
[----:B--2---:R-:W-:Y:S02]  /*14f60*/  FFMA.FTZ R2, R145, c[0x0][0x2d0], -R141 ;  /* 0x0000b40091027a23 */ /* 0x004fe4000001088d */
[C---:B------:R-:W-:Y:S02]  /*14f70*/  FMUL.FTZ R20, R3.reuse, R76 ;  /* 0x0000004c03147220 */ /* 0x040fe40000410000 */
[----:B------:R2:W1:Y:S01]  /*14f80*/  MUFU.EX2 R241, R2 ;  /* 0x0000000200f17308 */ /* 0x0004620000000800 */
[C---:B------:R-:W-:Y:S03]  /*14f90*/  FMUL.FTZ R21, R3.reuse, R77 ;  /* 0x0000004d03157220 */ /* 0x040fe60000410000 */
[C---:B------:R-:W-:Y:S02]  /*14fa0*/  FMUL.FTZ R22, R0.reuse, R78 ;  /* 0x0000004e00167220 */ /* 0x040fe40000410000 */
[C---:B------:R-:W-:Y:S02]  /*14fb0*/  FMUL.FTZ R23, R0.reuse, R79 ;  /* 0x0000004f00177220 */ /* 0x040fe40000410000 */
[----:B------:R-:W1:Y:S01]  /*14fc0*/  LDSM.16.MT88.4 R76, [R195+0x800] ;  /* 0x00080000c34c783b */ /* 0x000e620000004200 */
[C---:B------:R-:W-:Y:S02]  /*14fd0*/  FMUL.FTZ R35, R0.reuse, R91 ;  /* 0x0000005b00237220 */ /* 0x040fe40000410000 */
[C---:B------:R-:W-:Y:S02]  /*14fe0*/  FMUL.FTZ R41, R3.reuse, R97 ;  /* 0x0000006103297220 */ /* 0x040fe40000410000 */
[C---:B------:R-:W-:Y:S03]  /*14ff0*/  HMMA.16816.F32 R20, R116.reuse, R28, R20 ;  /* 0x0000001c7414723c */ /* 0x040fe60000001814 */
[----:B------:R-:W-:Y:S01]  /*15000*/  LDSM.16.MT88.4 R88, [R197+0x800] ;  /* 0x00080000c558783b */ /* 0x000fe20000004200 */
[C---:B------:R-:W-:Y:S02]  /*15010*/  FMUL.FTZ R42, R0.reuse, R98 ;  /* 0x00000062002a7220 */ /* 0x040fe40000410000 */
[----:B------:R-:W-:Y:S02]  /*15020*/  FMUL.FTZ R43, R0, R99 ;  /* 0x00000063002b7220 */ /* 0x000fe40000410000 */
[C---:B------:R-:W-:Y:S03]  /*15030*/  HMMA.16816.F32 R24, R116.reuse, R30, R24 ;  /* 0x0000001e7418723c */ /* 0x040fe60000001818 */
[----:B------:R-:W5:Y:S01]  /*15040*/  LDL.LU R97, [R1+0x24] ;  /* 0x0000240001617983 */ /* 0x000f620000300800 */
[----:B--2---:R-:W-:Y:S02]  /*15050*/  FFMA.FTZ R2, R146, c[0x0][0x2d0], -R140 ;  /* 0x0000b40092027a23 */ /* 0x004fe4000001088c */
[C---:B------:R-:W-:Y:S01]  /*15060*/  FMUL.FTZ R28, R3.reuse, R84 ;  /* 0x00000054031c7220 */ /* 0x040fe20000410000 */
[----:B------:R-:W2:Y:S01]  /*15070*/  LDL.LU R96, [R1+0x20] ;  /* 0x0000200001607983 */ /* 0x000ea20000300800 */
[----:B------:R1:W-:Y:S01]  /*15080*/  MUFU.EX2 R240, R2 ;  /* 0x0000000200f07308 */ /* 0x0003e20000000800 */
[C---:B------:R-:W-:Y:S03]  /*15090*/  FMUL.FTZ R29, R3.reuse, R85 ;  /* 0x00000055031d7220 */ /* 0x040fe60000410000 */
[C---:B------:R-:W-:Y:S02]  /*150a0*/  FMUL.FTZ R30, R0.reuse, R86 ;  /* 0x00000056001e7220 */ /* 0x040fe40000410000 */
[C---:B------:R-:W-:Y:S02]  /*150b0*/  FMUL.FTZ R31, R0.reuse, R87 ;  /* 0x00000057001f7220 */ /* 0x040fe40000410000 */
[----:B------:R-:W3:Y:S01]  /*150c0*/  LDSM.16.MT88.4 R84, [R198+0x800] ;  /* 0x00080000c654783b */ /* 0x000ee20000004200 */
[----:B------:R-:W-:Y:S02]  /*150d0*/  IMAD.MOV.U32 R125, RZ, RZ, R58 ;  /* 0x000000ffff7d7224 */ /* 0x000fe400078e003a */
[C---:B------:R-:W-:Y:S02]  /*150e0*/  FMUL.FTZ R57, R3.reuse, R109 ;  /* 0x0000006d03397220 */ /* 0x040fe40000410000 */
[C---:B------:R-:W-:Y:S03]  /*150f0*/  HMMA.16816.F32 R28, R116.reuse, R36, R28 ;  /* 0x00000024741c723c */ /* 0x040fe6000000181c */
[C---:B------:R-:W-:Y:S02]  /*15100*/  FMUL.FTZ R58, R0.reuse, R110 ;  /* 0x0000006e003a7220 */ /* 0x040fe40000410000 */
[C---:B------:R-:W-:Y:S02]  /*15110*/  FMUL.FTZ R59, R0.reuse, R111 ;  /* 0x0000006f003b7220 */ /* 0x040fe40000410000 */
[----:B------:R-:W-:Y:S01]  /*15120*/  FMUL.FTZ R37, R3, R93 ;  /* 0x0000005d03257220 */ /* 0x000fe20000410000 */
[C---:B------:R-:W-:Y:S04]  /*15130*/  HMMA.16816.F32 R32, R116.reuse, R38, R32 ;  /* 0x000000267420723c */ /* 0x040fe80000001820 */
[----:B-1----:R-:W-:Y:S02]  /*15140*/  FFMA.FTZ R2, R147, c[0x0][0x2d0], -R140 ;  /* 0x0000b40093027a23 */ /* 0x002fe4000001088c */
[----:B------:R-:W-:Y:S02]  /*15150*/  IMAD.MOV.U32 R122, RZ, RZ, R226 ;  /* 0x000000ffff7a7224 */ /* 0x000fe400078e00e2 */
[----:B------:R1:W-:Y:S01]  /*15160*/  MUFU.EX2 R239, R2 ;  /* 0x0000000200ef7308 */ /* 0x0003e20000000800 */
[C---:B------:R-:W-:Y:S03]  /*15170*/  FMUL.FTZ R39, R0.reuse, R95 ;  /* 0x0000005f00277220 */ /* 0x040fe60000410000 */
[----:B------:R-:W-:Y:S02]  /*15180*/  FMUL.FTZ R38, R0, R94 ;  /* 0x0000005e00267220 */ /* 0x000fe40000410000 */
[C---:B------:R-:W-:Y:S02]  /*15190*/  FMUL.FTZ R36, R3.reuse, R92 ;  /* 0x0000005c03247220 */ /* 0x040fe40000410000 */
[----:B------:R-:W-:Y:S02]  /*151a0*/  IMAD.MOV.U32 R123, RZ, RZ, R223 ;  /* 0x000000ffff7b7224 */ /* 0x000fe400078e00df */
[C---:B------:R-:W-:Y:S02]  /*151b0*/  FMUL.FTZ R48, R3.reuse, R100 ;  /* 0x0000006403307220 */ /* 0x040fe40000410000 */
[----:B------:R-:W-:Y:S01]  /*151c0*/  IMAD.MOV.U32 R100, RZ, RZ, R122 ;  /* 0x000000ffff647224 */ /* 0x000fe200078e007a */
[C---:B------:R-:W-:Y:S03]  /*151d0*/  HMMA.16816.F32 R36, R116.reuse, R44, R36 ;  /* 0x0000002c7424723c */ /* 0x040fe60000001824 */
[C---:B------:R-:W-:Y:S02]  /*151e0*/  FMUL.FTZ R49, R3.reuse, R101 ;  /* 0x0000006503317220 */ /* 0x040fe40000410000 */
[----:B------:R-:W-:Y:S02]  /*151f0*/  IMAD.MOV.U32 R101, RZ, RZ, R123 ;  /* 0x000000ffff657224 */ /* 0x000fe400078e007b */
[C---:B------:R-:W-:Y:S01]  /*15200*/  FMUL.FTZ R45, R3.reuse, R129 ;  /* 0x00000081032d7220 */ /* 0x040fe20000410000 */
[C---:B------:R-:W-:Y:S04]  /*15210*/  HMMA.16816.F32 R40, R116.reuse, R46, R40 ;  /* 0x0000002e7428723c */ /* 0x040fe80000001828 */
[--C-:B-1----:R-:W-:Y:S02]  /*15220*/  FFMA.FTZ R2, R148, c[0x0][0x2d0], -R141.reuse ;  /* 0x0000b40094027a23 */ /* 0x102fe4000001088d */
[C---:B------:R-:W-:Y:S02]  /*15230*/  FMUL.FTZ R44, R3.reuse, R128 ;  /* 0x00000080032c7220 */ /* 0x040fe40000410000 */
[----:B------:R1:W-:Y:S01]  /*15240*/  MUFU.EX2 R235, R2 ;  /* 0x0000000200eb7308 */ /* 0x0003e20000000800 */
[C---:B------:R-:W-:Y:S03]  /*15250*/  FMUL.FTZ R47, R0.reuse, R131 ;  /* 0x00000083002f7220 */ /* 0x040fe60000410000 */
[C---:B------:R-:W-:Y:S02]  /*15260*/  FMUL.FTZ R46, R0.reuse, R130 ;  /* 0x00000082002e7220 */ /* 0x040fe40000410000 */
[C---:B------:R-:W-:Y:S02]  /*15270*/  FMUL.FTZ R50, R0.reuse, R102 ;  /* 0x0000006600327220 */ /* 0x040fe40000410000 */
[----:B------:R-:W-:Y:S02]  /*15280*/  IMAD.MOV.U32 R102, RZ, RZ, R124 ;  /* 0x000000ffff667224 */ /* 0x000fe400078e007c */
[C---:B------:R-:W-:Y:S01]  /*15290*/  FMUL.FTZ R60, R3.reuse, R60 ;  /* 0x0000003c033c7220 */ /* 0x040fe20000410000 */
[C---:B------:R-:W-:Y:S03]  /*152a0*/  HMMA.16816.F32 R44, R116.reuse, R52, R44 ;  /* 0x00000034742c723c */ /* 0x040fe6000000182c */
[C---:B------:R-:W-:Y:S02]  /*152b0*/  FMUL.FTZ R61, R3.reuse, R61 ;  /* 0x0000003d033d7220 */ /* 0x040fe40000410000 */
[C---:B------:R-:W-:Y:S02]  /*152c0*/  FMUL.FTZ R62, R0.reuse, R62 ;  /* 0x0000003e003e7220 */ /* 0x040fe40000410000 */
[C---:B------:R-:W-:Y:S01]  /*152d0*/  FMUL.FTZ R53, R3.reuse, R105 ;  /* 0x0000006903357220 */ /* 0x040fe20000410000 */
[C---:B------:R-:W-:Y:S04]  /*152e0*/  HMMA.16816.F32 R48, R116.reuse, R54, R48 ;  /* 0x000000367430723c */ /* 0x040fe80000001830 */
[----:B------:R-:W-:Y:S02]  /*152f0*/  FMUL.FTZ R52, R3, R104 ;  /* 0x0000006803347220 */ /* 0x000fe40000410000 */
[--C-:B-1----:R-:W-:Y:S02]  /*15300*/  FFMA.FTZ R2, R149, c[0x0][0x2d0], -R141.reuse ;  /* 0x0000b40095027a23 */ /* 0x102fe4000001088d */
[C---:B------:R-:W-:Y:S02]  /*15310*/  FMUL.FTZ R55, R0.reuse, R107 ;  /* 0x0000006b00377220 */ /* 0x040fe40000410000 */
[----:B------:R1:W1:Y:S02]  /*15320*/  MUFU.EX2 R108, R2 ;  /* 0x00000002006c7308 */ /* 0x0002640000000800 */
[C---:B------:R-:W-:Y:S02]  /*15330*/  FMUL.FTZ R54, R0.reuse, R106 ;  /* 0x0000006a00367220 */ /* 0x040fe40000410000 */
[C---:B------:R-:W-:Y:S02]  /*15340*/  FMUL.FTZ R63, R0.reuse, R63 ;  /* 0x0000003f003f7220 */ /* 0x040fe40000410000 */
[C---:B------:R-:W-:Y:S02]  /*15350*/  FMUL.FTZ R64, R3.reuse, R64 ;  /* 0x0000004003407220 */ /* 0x040fe40000410000 */
[----:B------:R-:W-:Y:S01]  /*15360*/  FMUL.FTZ R65, R3, R65 ;  /* 0x0000004103417220 */ /* 0x000fe20000410000 */
[C---:B---3--:R-:W-:Y:S03]  /*15370*/  HMMA.16816.F32 R52, R116.reuse, R68, R52 ;  /* 0x000000447434723c */ /* 0x048fe60000001834 */
[C---:B------:R-:W-:Y:S02]  /*15380*/  FMUL.FTZ R66, R0.reuse, R66 ;  /* 0x0000004200427220 */ /* 0x040fe40000410000 */
[----:B------:R-:W-:Y:S02]  /*15390*/  FMUL.FTZ R67, R0, R67 ;  /* 0x0000004300437220 */ /* 0x000fe40000410000 */
[----:B----4-:R-:W-:Y:S01]  /*153a0*/  F2FP.PACK_AB R68, R245, R246 ;  /* 0x000000f6f544723e */ /* 0x010fe200000000ff */
[C---:B------:R-:W-:Y:S04]  /*153b0*/  HMMA.16816.F32 R56, R116.reuse, R70, R56 ;  /* 0x000000467438723c */ /* 0x040fe80000001838 */
[----:B------:R-:W-:Y:S01]  /*153c0*/  F2FP.PACK_AB R69, R241, R242 ;  /* 0x000000f2f145723e */ /* 0x000fe200000000ff */
[--C-:B-1----:R-:W-:Y:S03]  /*153d0*/  FFMA.FTZ R2, R150, c[0x0][0x2d0], -R140.reuse ;  /* 0x0000b40096027a23 */ /* 0x102fe6000001088c */
[C---:B------:R-:W-:Y:S01]  /*153e0*/  HMMA.16816.F32 R60, R116.reuse, R72, R60 ;  /* 0x00000048743c723c */ /* 0x040fe2000000183c */
[----:B------:R1:W-:Y:S03]  /*153f0*/  MUFU.EX2 R231, R2 ;  /* 0x0000000200e77308 */ /* 0x0003e60000000800 */
[----:B------:R-:W-:Y:S02]  /*15400*/  F2FP.PACK_AB R71, R108, R235 ;  /* 0x000000eb6c47723e */ /* 0x000fe400000000ff */
[----:B------:R-:W-:Y:S02]  /*15410*/  F2FP.PACK_AB R70, R239, R240 ;  /* 0x000000f0ef46723e */ /* 0x000fe400000000ff */
[----:B------:R-:W-:Y:S01]  /*15420*/  HMMA.16816.F32 R64, R116, R74, R64 ;  /* 0x0000004a7440723c */ /* 0x000fe20000001840 */
[----:B------:R-:W3:Y:S07]  /*15430*/  LDSM.16.MT88.4 R72, [R195+0x4000] ;  /* 0x00400000c348783b */ /* 0x000eee0000004200 */
[C---:B------:R-:W-:Y:S08]  /*15440*/  HMMA.16816.F32 R4, R68.reuse, R76, R4 ;  /* 0x0000004c4404723c */ /* 0x040ff00000001804 */
[C---:B------:R-:W-:Y:S01]  /*15450*/  HMMA.16816.F32 R8, R68.reuse, R78, R8 ;  /* 0x0000004e4408723c */ /* 0x040fe20000001808 */
[----:B------:R-:W4:Y:S03]  /*15460*/  LDSM.16.MT88.4 R76, [R196+0x4000] ;  /* 0x00400000c44c783b */ /* 0x000f260000004200 */
[--C-:B-1----:R-:W-:Y:S04]  /*15470*/  FFMA.FTZ R2, R151, c[0x0][0x2d0], -R140.reuse ;  /* 0x0000b40097027a23 */ /* 0x102fe8000001088c */
[C---:B------:R-:W-:Y:S01]  /*15480*/  HMMA.16816.F32 R12, R68.reuse, R80, R12 ;  /* 0x00000050440c723c */ /* 0x040fe2000000180c */
[----:B------:R1:W1:Y:S07]  /*15490*/  MUFU.EX2 R95, R2 ;  /* 0x00000002005f7308 */ /* 0x00026e0000000800 */
[C---:B------:R-:W-:Y:S01]  /*154a0*/  HMMA.16816.F32 R16, R68.reuse, R82, R16 ;  /* 0x000000524410723c */ /* 0x040fe20000001810 */
[----:B------:R-:W4:Y:S07]  /*154b0*/  LDSM.16.MT88.4 R80, [R198+0x4000] ;  /* 0x00400000c650783b */ /* 0x000f2e0000004200 */
[C---:B------:R-:W-:Y:S08]  /*154c0*/  HMMA.16816.F32 R20, R68.reuse, R84, R20 ;  /* 0x000000544414723c */ /* 0x040ff00000001814 */
[C---:B------:R-:W-:Y:S01]  /*154d0*/  HMMA.16816.F32 R24, R68.reuse, R86, R24 ;  /* 0x000000564418723c */ /* 0x040fe20000001818 */
[----:B------:R-:W4:Y:S03]  /*154e0*/  LDSM.16.MT88.4 R84, [R197+0x4000] ;  /* 0x00400000c554783b */ /* 0x000f260000004200 */
[--C-:B-1----:R-:W-:Y:S04]  /*154f0*/  FFMA.FTZ R2, R152, c[0x0][0x2d0], -R141.reuse ;  /* 0x0000b40098027a23 */ /* 0x102fe8000001088d */
[C---:B------:R-:W-:Y:S01]  /*15500*/  HMMA.16816.F32 R28, R68.reuse, R88, R28 ;  /* 0x00000058441c723c */ /* 0x040fe2000000181c */
[----:B------:R1:W-:Y:S07]  /*15510*/  MUFU.EX2 R93, R2 ;  /* 0x00000002005d7308 */ /* 0x0003ee0000000800 */
[C---:B------:R-:W-:Y:S01]  /*15520*/  HMMA.16816.F32 R32, R68.reuse, R90, R32 ;  /* 0x0000005a4420723c */ /* 0x040fe20000001820 */
[----:B------:R-:W-:Y:S07]  /*15530*/  LDSM.16.MT88.4 R88, [R196+0x1000] ;  /* 0x00100000c458783b */ /* 0x000fee0000004200 */
[C---:B---3--:R-:W-:Y:S08]  /*15540*/  HMMA.16816.F32 R36, R68.reuse, R72, R36 ;  /* 0x000000484424723c */ /* 0x048ff00000001824 */
[C---:B------:R-:W-:Y:S01]  /*15550*/  HMMA.16816.F32 R40, R68.reuse, R74, R40 ;  /* 0x0000004a4428723c */ /* 0x040fe20000001828 */
[----:B------:R-:W3:Y:S03]  /*15560*/  LDSM.16.MT88.4 R72, [R195+0x1000] ;  /* 0x00100000c348783b */ /* 0x000ee60000004200 */
[--C-:B-1----:R-:W-:Y:S04]  /*15570*/  FFMA.FTZ R2, R153, c[0x0][0x2d0], -R141.reuse ;  /* 0x0000b40099027a23 */ /* 0x102fe8000001088d */
[C---:B----4-:R-:W-:Y:S01]  /*15580*/  HMMA.16816.F32 R44, R68.reuse, R76, R44 ;  /* 0x0000004c442c723c */ /* 0x050fe2000000182c */
[----:B------:R1:W4:Y:S07]  /*15590*/  MUFU.EX2 R94, R2 ;  /* 0x00000002005e7308 */ /* 0x00032e0000000800 */
[C---:B------:R-:W-:Y:S01]  /*155a0*/  HMMA.16816.F32 R48, R68.reuse, R78, R48 ;  /* 0x0000004e4430723c */ /* 0x040fe20000001830 */
[----:B------:R-:W2:Y:S07]  /*155b0*/  LDSM.16.MT88.4 R76, [R198+0x1000] ;  /* 0x00100000c64c783b */ /* 0x000eae0000004200 */
[C---:B------:R-:W-:Y:S08]  /*155c0*/  HMMA.16816.F32 R52, R68.reuse, R80, R52 ;  /* 0x000000504434723c */ /* 0x040ff00000001834 */
[C---:B------:R-:W-:Y:S01]  /*155d0*/  HMMA.16816.F32 R56, R68.reuse, R82, R56 ;  /* 0x000000524438723c */ /* 0x040fe20000001838 */
[----:B------:R-:W2:Y:S03]  /*155e0*/  LDSM.16.MT88.4 R80, [R197+0x1000] ;  /* 0x00100000c550783b */ /* 0x000ea60000004200 */
[--C-:B-1----:R-:W-:Y:S04]  /*155f0*/  FFMA.FTZ R2, R154, c[0x0][0x2d0], -R140.reuse ;  /* 0x0000b4009a027a23 */ /* 0x102fe8000001088c */
[C---:B------:R-:W-:Y:S01]  /*15600*/  HMMA.16816.F32 R60, R68.reuse, R84, R60 ;  /* 0x00000054443c723c */ /* 0x040fe2000000183c */
[----:B------:R1:W-:Y:S07]  /*15610*/  MUFU.EX2 R228, R2 ;  /* 0x0000000200e47308 */ /* 0x0003ee0000000800 */
[----:B------:R-:W-:Y:S01]  /*15620*/  HMMA.16816.F32 R64, R68, R86, R64 ;  /* 0x000000564440723c */ /* 0x000fe20000001840 */
[----:B------:R-:W-:Y:S06]  /*15630*/  LDSM.16.MT88.4 R84, [R196+0x4800] ;  /* 0x00480000c454783b */ /* 0x000fec0000004200 */
[----:B------:R-:W-:Y:S02]  /*15640*/  F2FP.PACK_AB R68, R95, R231 ;  /* 0x000000e75f44723e */ /* 0x000fe400000000ff */
[----:B----4-:R-:W-:Y:S03]  /*15650*/  F2FP.PACK_AB R69, R94, R93 ;  /* 0x0000005d5e45723e */ /* 0x010fe600000000ff */
[----:B-1----:R-:W-:Y:S04]  /*15660*/  FFMA.FTZ R2, R155, c[0x0][0x2d0], -R140 ;  /* 0x0000b4009b027a23 */ /* 0x002fe8000001088c */
[----:B------:R1:W4:Y:S02]  /*15670*/  MUFU.EX2 R226, R2 ;  /* 0x0000000200e27308 */ /* 0x0003240000000800 */
[----:B-1----:R-:W-:Y:S01]  /*15680*/  FFMA.FTZ R2, R156, c[0x0][0x2d0], -R141 ;  /* 0x0000b4009c027a23 */ /* 0x002fe2000001088d */
[----:B----4-:R-:W-:Y:S01]  /*15690*/  F2FP.PACK_AB R70, R226, R228 ;  /* 0x000000e4e246723e */ /* 0x010fe200000000ff */
[----:B-----5:R-:W-:Y:S06]  /*156a0*/  FFMA.FTZ R0, R0, R97, R121 ;  /* 0x0000006100007223 */ /* 0x020fec0000010079 */
[----:B------:R1:W4:Y:S01]  /*156b0*/  MUFU.EX2 R92, R2 ;  /* 0x00000002005c7308 */ /* 0x0003220000000800 */
[----:B--2---:R-:W-:Y:S02]  /*156c0*/  FFMA.FTZ R3, R3, R96, R252 ;  /* 0x0000006003037223 */ /* 0x004fe400000100fc */
[----:B------:R-:W-:Y:S01]  /*156d0*/  LDSM.16.MT88.4 R96, [R195+0x6800] ;  /* 0x00680000c360783b */ /* 0x000fe20000004200 */
[----:B------:R-:W-:Y:S04]  /*156e0*/  FADD.FTZ R0, R120, R0 ;  /* 0x0000000078007221 */ /* 0x000fe80000010000 */
[----:B------:R-:W-:Y:S04]  /*156f0*/  FADD.FTZ R0, R103, R0 ;  /* 0x0000000067007221 */ /* 0x000fe80000010000 */
[----:B------:R-:W-:Y:S04]  /*15700*/  FADD.FTZ R0, R101, R0 ;  /* 0x0000000065007221 */ /* 0x000fe80000010000 */
[----:B------:R-:W-:Y:S04]  /*15710*/  FADD.FTZ R0, R242, R0 ;  /* 0x00000000f2007221 */ /* 0x000fe80000010000 */
[----:B------:R-:W-:Y:S02]  /*15720*/  FADD.FTZ R0, R241, R0 ;  /* 0x00000000f1007221 */ /* 0x000fe40000010000 */
[--C-:B-1----:R-:W-:Y:S02]  /*15730*/  FFMA.FTZ R2, R157, c[0x0][0x2d0], -R141.reuse ;  /* 0x0000b4009d027a23 */ /* 0x102fe4000001088d */
[----:B------:R-:W-:Y:S02]  /*15740*/  FADD.FTZ R0, R235, R0 ;  /* 0x00000000eb007221 */ /* 0x000fe40000010000 */
[----:B------:R1:W2:Y:S02]  /*15750*/  MUFU.EX2 R223, R2 ;  /* 0x0000000200df7308 */ /* 0x0002a40000000800 */
[----:B------:R-:W-:Y:S02]  /*15760*/  FADD.FTZ R0, R108, R0 ;  /* 0x000000006c007221 */ /* 0x000fe40000010000 */
[----:B------:R-:W-:Y:S02]  /*15770*/  LDSM.16.MT88.4 R108, [R198+0x6800] ;  /* 0x00680000c66c783b */ /* 0x000fe40000004200 */
[----:B------:R-:W-:Y:S04]  /*15780*/  FADD.FTZ R0, R93, R0 ;  /* 0x000000005d007221 */ /* 0x000fe80000010000 */
[----:B------:R-:W-:Y:S04]  /*15790*/  FADD.FTZ R0, R94, R0 ;  /* 0x000000005e007221 */ /* 0x000fe80000010000 */
[----:B----4-:R-:W-:Y:S02]  /*157a0*/  FADD.FTZ R0, R92, R0 ;  /* 0x000000005c007221 */ /* 0x010fe40000010000 */
[----:B-1----:R-:W-:Y:S01]  /*157b0*/  FFMA.FTZ R2, R158, c[0x0][0x2d0], -R140 ;  /* 0x0000b4009e027a23 */ /* 0x002fe2000001088c */
[C---:B--2---:R-:W-:Y:S01]  /*157c0*/  F2FP.PACK_AB R71, R223.reuse, R92 ;  /* 0x0000005cdf47723e */ /* 0x044fe200000000ff */
[----:B------:R-:W-:Y:S02]  /*157d0*/  FADD.FTZ R0, R223, R0 ;  /* 0x00000000df007221 */ /* 0x000fe40000010000 */
[----:B------:R1:W-:Y:S04]  /*157e0*/  MUFU.EX2 R166, R2 ;  /* 0x0000000200a67308 */ /* 0x0003e80000000800 */
[C---:B---3--:R-:W-:Y:S08]  /*157f0*/  HMMA.16816.F32 R4, R68.reuse, R72, R4 ;  /* 0x000000484404723c */ /* 0x048ff00000001804 */
[C---:B------:R-:W-:Y:S01]  /*15800*/  HMMA.16816.F32 R8, R68.reuse, R74, R8 ;  /* 0x0000004a4408723c */ /* 0x040fe20000001808 */
[----:B------:R-:W2:Y:S07]  /*15810*/  LDSM.16.MT88.4 R72, [R195+0x4800] ;  /* 0x00480000c348783b */ /* 0x000eae0000004200 */
[C---:B------:R-:W-:Y:S04]  /*15820*/  HMMA.16816.F32 R12, R68.reuse, R88, R12 ;  /* 0x00000058440c723c */ /* 0x040fe8000000180c */
[----:B-1----:R-:W-:Y:S04]  /*15830*/  FFMA.FTZ R2, R159, c[0x0][0x2d0], -R140 ;  /* 0x0000b4009f027a23 */ /* 0x002fe8000001088c */
[C---:B------:R-:W-:Y:S01]  /*15840*/  HMMA.16816.F32 R16, R68.reuse, R90, R16 ;  /* 0x0000005a4410723c */ /* 0x040fe20000001810 */
[----:B------:R1:W-:Y:S01]  /*15850*/  MUFU.EX2 R131, R2 ;  /* 0x0000000200837308 */ /* 0x0003e20000000800 */
[----:B------:R-:W-:Y:S06]  /*15860*/  LDSM.16.MT88.4 R88, [R196+0x1800] ;  /* 0x00180000c458783b */ /* 0x000fec0000004200 */
[C---:B------:R-:W-:Y:S08]  /*15870*/  HMMA.16816.F32 R20, R68.reuse, R76, R20 ;  /* 0x0000004c4414723c */ /* 0x040ff00000001814 */
[C---:B------:R-:W-:Y:S01]  /*15880*/  HMMA.16816.F32 R24, R68.reuse, R78, R24 ;  /* 0x0000004e4418723c */ /* 0x040fe20000001818 */
[----:B------:R-:W3:Y:S07]  /*15890*/  LDSM.16.MT88.4 R76, [R198+0x4800] ;  /* 0x00480000c64c783b */ /* 0x000eee0000004200 */
[C---:B------:R-:W-:Y:S04]  /*158a0*/  HMMA.16816.F32 R28, R68.reuse, R80, R28 ;  /* 0x00000050441c723c */ /* 0x040fe8000000181c */
[--C-:B-1----:R-:W-:Y:S04]  /*158b0*/  FFMA.FTZ R2, R160, c[0x0][0x2d0], -R141.reuse ;  /* 0x0000b400a0027a23 */ /* 0x102fe8000001088d */
[C---:B------:R-:W-:Y:S01]  /*158c0*/  HMMA.16816.F32 R32, R68.reuse, R82, R32 ;  /* 0x000000524420723c */ /* 0x040fe20000001820 */
[----:B------:R1:W4:Y:S01]  /*158d0*/  MUFU.EX2 R129, R2 ;  /* 0x0000000200817308 */ /* 0x0003220000000800 */
[----:B------:R-:W5:Y:S06]  /*158e0*/  LDSM.16.MT88.4 R80, [R197+0x4800] ;  /* 0x00480000c550783b */ /* 0x000f6c0000004200 */
[C---:B--2---:R-:W-:Y:S08]  /*158f0*/  HMMA.16816.F32 R36, R68.reuse, R72, R36 ;  /* 0x000000484424723c */ /* 0x044ff00000001824 */
[C---:B------:R-:W-:Y:S01]  /*15900*/  HMMA.16816.F32 R40, R68.reuse, R74, R40 ;  /* 0x0000004a4428723c */ /* 0x040fe20000001828 */
[----:B------:R-:W2:Y:S07]  /*15910*/  LDSM.16.MT88.4 R72, [R195+0x1800] ;  /* 0x00180000c348783b */ /* 0x000eae0000004200 */
[C---:B------:R-:W-:Y:S04]  /*15920*/  HMMA.16816.F32 R44, R68.reuse, R84, R44 ;  /* 0x00000054442c723c */ /* 0x040fe8000000182c */
[--C-:B-1----:R-:W-:Y:S02]  /*15930*/  FFMA.FTZ R2, R162, c[0x0][0x2d0], -R141.reuse ;  /* 0x0000b400a2027a23 */ /* 0x102fe4000001088d */
[----:B----4-:R-:W-:Y:S02]  /*15940*/  FADD.FTZ R0, R129, R0 ;  /* 0x0000000081007221 */ /* 0x010fe40000010000 */
        /* <DEDUP_REMOVED lines=8> */
[C---:B----4-:R-:W-:Y:S02]  /*159d0*/  FADD.FTZ R0, R130.reuse, R0 ;  /* 0x0000000082007221 */ /* 0x050fe40000010000 */
[----:B------:R-:W-:Y:S01]  /*159e0*/  HMMA.16816.F32 R64, R68, R82, R64 ;  /* 0x000000524440723c */ /* 0x000fe20000001840 */
[----:B------:R1:W-:Y:S01]  /*159f0*/  MUFU.EX2 R162, R2 ;  /* 0x0000000200a27308 */ /* 0x0003e20000000800 */
[----:B------:R-:W-:Y:S05]  /*15a00*/  LDSM.16.MT88.4 R80, [R196+0x5000] ;  /* 0x00500000c450783b */ /* 0x000fea0000004200 */
[----:B------:R-:W-:Y:S02]  /*15a10*/  F2FP.PACK_AB R68, R131, R166 ;  /* 0x000000a68344723e */ /* 0x000fe400000000ff */
[----:B------:R-:W-:Y:S03]  /*15a20*/  F2FP.PACK_AB R69, R130, R129 ;  /* 0x000000818245723e */ /* 0x000fe600000000ff */
[----:B-1----:R-:W-:Y:S04]  /*15a30*/  FFMA.FTZ R2, R163, c[0x0][0x2d0], -R140 ;  /* 0x0000b400a3027a23 */ /* 0x002fe8000001088c */
[----:B------:R1:W4:Y:S02]  /*15a40*/  MUFU.EX2 R161, R2 ;  /* 0x0000000200a17308 */ /* 0x0003240000000800 */
[--C-:B-1----:R-:W-:Y:S01]  /*15a50*/  FFMA.FTZ R2, R164, c[0x0][0x2d0], -R141.reuse ;  /* 0x0000b400a4027a23 */ /* 0x102fe2000001088d */
[----:B----4-:R-:W-:Y:S07]  /*15a60*/  F2FP.PACK_AB R70, R161, R162 ;  /* 0x000000a2a146723e */ /* 0x010fee00000000ff */
[----:B------:R1:W4:Y:S02]  /*15a70*/  MUFU.EX2 R128, R2 ;  /* 0x0000000200807308 */ /* 0x0003240000000800 */
[--C-:B-1----:R-:W-:Y:S02]  /*15a80*/  FFMA.FTZ R2, R165, c[0x0][0x2d0], -R141.reuse ;  /* 0x0000b400a5027a23 */ /* 0x102fe4000001088d */
[----:B----4-:R-:W-:Y:S06]  /*15a90*/  FADD.FTZ R0, R128, R0 ;  /* 0x0000000080007221 */ /* 0x010fec0000010000 */
[----:B------:R1:W4:Y:S02]  /*15aa0*/  MUFU.EX2 R160, R2 ;  /* 0x0000000200a07308 */ /* 0x0003240000000800 */
[----:B-1----:R-:W-:Y:S01]  /*15ab0*/  FFMA.FTZ R2, R167, c[0x0][0x2d0], -R140 ;  /* 0x0000b400a7027a23 */ /* 0x002fe2000001088c */
[C---:B----4-:R-:W-:Y:S01]  /*15ac0*/  F2FP.PACK_AB R71, R160.reuse, R128 ;  /* 0x00000080a047723e */ /* 0x050fe200000000ff */
[----:B------:R-:W-:Y:S06]  /*15ad0*/  FADD.FTZ R0, R160, R0 ;  /* 0x00000000a0007221 */ /* 0x000fec0000010000 */
[----:B------:R1:W-:Y:S01]  /*15ae0*/  MUFU.EX2 R159, R2 ;  /* 0x00000002009f7308 */ /* 0x0003e20000000800 */
[C---:B--2---:R-:W-:Y:S08]  /*15af0*/  HMMA.16816.F32 R4, R68.reuse, R72, R4 ;  /* 0x000000484404723c */ /* 0x044ff00000001804 */
[C---:B------:R-:W-:Y:S01]  /*15b00*/  HMMA.16816.F32 R8, R68.reuse, R74, R8 ;  /* 0x0000004a4408723c */ /* 0x040fe20000001808 */
[----:B------:R-:W2:Y:S07]  /*15b10*/  LDSM.16.MT88.4 R72, [R195+0x5000] ;  /* 0x00500000c348783b */ /* 0x000eae0000004200 */
[C---:B------:R-:W-:Y:S04]  /*15b20*/  HMMA.16816.F32 R12, R68.reuse, R88, R12 ;  /* 0x00000058440c723c */ /* 0x040fe8000000180c */
[----:B-1----:R-:W-:Y:S01]  /*15b30*/  FFMA.FTZ R2, R217, c[0x0][0x2d0], -R140 ;  /* 0x0000b400d9027a23 */ /* 0x002fe2000001088c */
[----:B------:R-:W-:Y:S03]  /*15b40*/  IADD3 R217, R214, -0x1, RZ ;  /* 0xffffffffd6d97810 */ /* 0x000fe60007ffe0ff */
[C---:B------:R-:W-:Y:S01]  /*15b50*/  HMMA.16816.F32 R16, R68.reuse, R90, R16 ;  /* 0x0000005a4410723c */ /* 0x040fe20000001810 */
[----:B------:R1:W-:Y:S01]  /*15b60*/  MUFU.EX2 R107, R2 ;  /* 0x00000002006b7308 */ /* 0x0003e20000000800 */
[----:B------:R-:W-:Y:S06]  /*15b70*/  LDSM.16.MT88.4 R88, [R197+0x5000] ;  /* 0x00500000c558783b */ /* 0x000fec0000004200 */
[C---:B------:R-:W-:Y:S08]  /*15b80*/  HMMA.16816.F32 R20, R68.reuse, R84, R20 ;  /* 0x000000544414723c */ /* 0x040ff00000001814 */
[C---:B------:R-:W-:Y:S01]  /*15b90*/  HMMA.16816.F32 R24, R68.reuse, R86, R24 ;  /* 0x000000564418723c */ /* 0x040fe20000001818 */
[----:B------:R-:W4:Y:S07]  /*15ba0*/  LDSM.16.MT88.4 R84, [R198+0x5000] ;  /* 0x00500000c654783b */ /* 0x000f2e0000004200 */
[C---:B---3--:R-:W-:Y:S04]  /*15bb0*/  HMMA.16816.F32 R28, R68.reuse, R76, R28 ;  /* 0x0000004c441c723c */ /* 0x048fe8000000181c */
[--C-:B-1----:R-:W-:Y:S04]  /*15bc0*/  FFMA.FTZ R2, R219, c[0x0][0x2d0], -R141.reuse ;  /* 0x0000b400db027a23 */ /* 0x102fe8000001088d */
[C---:B------:R-:W-:Y:S01]  /*15bd0*/  HMMA.16816.F32 R32, R68.reuse, R78, R32 ;  /* 0x0000004e4420723c */ /* 0x040fe20000001820 */
[----:B------:R1:W3:Y:S01]  /*15be0*/  MUFU.EX2 R106, R2 ;  /* 0x00000002006a7308 */ /* 0x0002e20000000800 */
[----:B------:R-:W-:Y:S06]  /*15bf0*/  LDSM.16.MT88.4 R76, [R196+0x2000] ;  /* 0x00200000c44c783b */ /* 0x000fec0000004200 */
[C---:B--2---:R-:W-:Y:S08]  /*15c00*/  HMMA.16816.F32 R36, R68.reuse, R72, R36 ;  /* 0x000000484424723c */ /* 0x044ff00000001824 */
[C---:B------:R-:W-:Y:S01]  /*15c10*/  HMMA.16816.F32 R40, R68.reuse, R74, R40 ;  /* 0x0000004a4428723c */ /* 0x040fe20000001828 */
[----:B------:R-:W2:Y:S07]  /*15c20*/  LDSM.16.MT88.4 R72, [R195+0x2000] ;  /* 0x00200000c348783b */ /* 0x000eae0000004200 */
[C---:B------:R-:W-:Y:S04]  /*15c30*/  HMMA.16816.F32 R44, R68.reuse, R80, R44 ;  /* 0x00000050442c723c */ /* 0x040fe8000000182c */
[--C-:B-1----:R-:W-:Y:S02]  /*15c40*/  FFMA.FTZ R2, R220, c[0x0][0x2d0], -R141.reuse ;  /* 0x0000b400dc027a23 */ /* 0x102fe4000001088d */
[----:B---3--:R-:W-:Y:S02]  /*15c50*/  FADD.FTZ R0, R106, R0 ;  /* 0x000000006a007221 */ /* 0x008fe40000010000 */
[C---:B------:R-:W-:Y:S01]  /*15c60*/  HMMA.16816.F32 R48, R68.reuse, R82, R48 ;  /* 0x000000524430723c */ /* 0x040fe20000001830 */
[----:B------:R1:W3:Y:S01]  /*15c70*/  MUFU.EX2 R105, R2 ;  /* 0x0000000200697308 */ /* 0x0002e20000000800 */
[----:B------:R-:W5:Y:S06]  /*15c80*/  LDSM.16.MT88.4 R80, [R198+0x2000] ;  /* 0x00200000c650783b */ /* 0x000f6c0000004200 */
[C---:B----4-:R-:W-:Y:S08]  /*15c90*/  HMMA.16816.F32 R52, R68.reuse, R84, R52 ;  /* 0x000000544434723c */ /* 0x050ff00000001834 */
[C---:B------:R-:W-:Y:S01]  /*15ca0*/  HMMA.16816.F32 R56, R68.reuse, R86, R56 ;  /* 0x000000564438723c */ /* 0x040fe20000001838 */
[----:B------:R-:W4:Y:S07]  /*15cb0*/  LDSM.16.MT88.4 R84, [R197+0x2000] ;  /* 0x00200000c554783b */ /* 0x000f2e0000004200 */
[C---:B------:R-:W-:Y:S04]  /*15cc0*/  HMMA.16816.F32 R60, R68.reuse, R88, R60 ;  /* 0x00000058443c723c */ /* 0x040fe8000000183c */
[----:B-1----:R-:W-:Y:S02]  /*15cd0*/  FFMA.FTZ R2, R221, c[0x0][0x2d0], -R140 ;  /* 0x0000b400dd027a23 */ /* 0x002fe4000001088c */
[----:B---3--:R-:W-:Y:S02]  /*15ce0*/  FADD.FTZ R0, R105, R0 ;  /* 0x0000000069007221 */ /* 0x008fe40000010000 */
[----:B------:R-:W-:Y:S01]  /*15cf0*/  HMMA.16816.F32 R64, R68, R90, R64 ;  /* 0x0000005a4440723c */ /* 0x000fe20000001840 */
[----:B------:R1:W-:Y:S01]  /*15d00*/  MUFU.EX2 R158, R2 ;  /* 0x00000002009e7308 */ /* 0x0003e20000000800 */
[----:B------:R-:W-:Y:S05]  /*15d10*/  LDSM.16.MT88.4 R88, [R196+0x2800] ;  /* 0x00280000c458783b */ /* 0x000fea0000004200 */
[----:B------:R-:W-:Y:S02]  /*15d20*/  F2FP.PACK_AB R68, R107, R159 ;  /* 0x0000009f6b44723e */ /* 0x000fe400000000ff */
[----:B------:R-:W-:Y:S03]  /*15d30*/  F2FP.PACK_AB R69, R105, R106 ;  /* 0x0000006a6945723e */ /* 0x000fe600000000ff */
[----:B-1----:R-:W-:Y:S04]  /*15d40*/  FFMA.FTZ R2, R222, c[0x0][0x2d0], -R140 ;  /* 0x0000b400de027a23 */ /* 0x002fe8000001088c */
[----:B------:R1:W3:Y:S02]  /*15d50*/  MUFU.EX2 R157, R2 ;  /* 0x00000002009d7308 */ /* 0x0002e40000000800 */
[--C-:B-1----:R-:W-:Y:S01]  /*15d60*/  FFMA.FTZ R2, R224, c[0x0][0x2d0], -R141.reuse ;  /* 0x0000b400e0027a23 */ /* 0x102fe2000001088d */
[----:B---3--:R-:W-:Y:S07]  /*15d70*/  F2FP.PACK_AB R70, R157, R158 ;  /* 0x0000009e9d46723e */ /* 0x008fee00000000ff */
[----:B------:R1:W3:Y:S02]  /*15d80*/  MUFU.EX2 R104, R2 ;  /* 0x0000000200687308 */ /* 0x0002e40000000800 */
[--C-:B-1----:R-:W-:Y:S02]  /*15d90*/  FFMA.FTZ R2, R225, c[0x0][0x2d0], -R141.reuse ;  /* 0x0000b400e1027a23 */ /* 0x102fe4000001088d */
[----:B---3--:R-:W-:Y:S06]  /*15da0*/  FADD.FTZ R0, R104, R0 ;  /* 0x0000000068007221 */ /* 0x008fec0000010000 */
[----:B------:R1:W3:Y:S02]  /*15db0*/  MUFU.EX2 R156, R2 ;  /* 0x00000002009c7308 */ /* 0x0002e40000000800 */
[----:B-1----:R-:W-:Y:S01]  /*15dc0*/  FFMA.FTZ R2, R227, c[0x0][0x2d0], -R140 ;  /* 0x0000b400e3027a23 */ /* 0x002fe2000001088c */
[C---:B---3--:R-:W-:Y:S01]  /*15dd0*/  F2FP.PACK_AB R71, R156.reuse, R104 ;  /* 0x000000689c47723e */ /* 0x048fe200000000ff */
[----:B------:R-:W-:Y:S06]  /*15de0*/  FADD.FTZ R0, R156, R0 ;  /* 0x000000009c007221 */ /* 0x000fec0000010000 */
[----:B------:R1:W-:Y:S01]  /*15df0*/  MUFU.EX2 R155, R2 ;  /* 0x00000002009b7308 */ /* 0x0003e20000000800 */
[C---:B--2---:R-:W-:Y:S08]  /*15e00*/  HMMA.16816.F32 R4, R68.reuse, R72, R4 ;  /* 0x000000484404723c */ /* 0x044ff00000001804 */
[C---:B------:R-:W-:Y:S01]  /*15e10*/  HMMA.16816.F32 R8, R68.reuse, R74, R8 ;  /* 0x0000004a4408723c */ /* 0x040fe20000001808 */
[----:B------:R-:W2:Y:S07]  /*15e20*/  LDSM.16.MT88.4 R72, [R195+0x5800] ;  /* 0x00580000c348783b */ /* 0x000eae0000004200 */
[C---:B------:R-:W-:Y:S04]  /*15e30*/  HMMA.16816.F32 R12, R68.reuse, R76, R12 ;  /* 0x0000004c440c723c */ /* 0x040fe8000000180c */
[----:B-1----:R-:W-:Y:S04]  /*15e40*/  FFMA.FTZ R2, R229, c[0x0][0x2d0], -R140 ;  /* 0x0000b400e5027a23 */ /* 0x002fe8000001088c */
[C---:B------:R-:W-:Y:S01]  /*15e50*/  HMMA.16816.F32 R16, R68.reuse, R78, R16 ;  /* 0x0000004e4410723c */ /* 0x040fe20000001810 */
[----:B------:R1:W-:Y:S01]  /*15e60*/  MUFU.EX2 R154, R2 ;  /* 0x00000002009a7308 */ /* 0x0003e20000000800 */
[----:B------:R-:W3:Y:S06]  /*15e70*/  LDSM.16.MT88.4 R76, [R196+0x5800] ;  /* 0x00580000c44c783b */ /* 0x000eec0000004200 */
[C---:B-----5:R-:W-:Y:S08]  /*15e80*/  HMMA.16816.F32 R20, R68.reuse, R80, R20 ;  /* 0x000000504414723c */ /* 0x060ff00000001814 */
[C---:B------:R-:W-:Y:S01]  /*15e90*/  HMMA.16816.F32 R24, R68.reuse, R82, R24 ;  /* 0x000000524418723c */ /* 0x040fe20000001818 */
[----:B------:R-:W5:Y:S07]  /*15ea0*/  LDSM.16.MT88.4 R80, [R198+0x5800] ;  /* 0x00580000c650783b */ /* 0x000f6e0000004200 */
[C---:B----4-:R-:W-:Y:S04]  /*15eb0*/  HMMA.16816.F32 R28, R68.reuse, R84, R28 ;  /* 0x00000054441c723c */ /* 0x050fe8000000181c */
[--C-:B-1----:R-:W-:Y:S04]  /*15ec0*/  FFMA.FTZ R2, R233, c[0x0][0x2d0], -R141.reuse ;  /* 0x0000b400e9027a23 */ /* 0x102fe8000001088d */
[C---:B------:R-:W-:Y:S01]  /*15ed0*/  HMMA.16816.F32 R32, R68.reuse, R86, R32 ;  /* 0x000000564420723c */ /* 0x040fe20000001820 */
[----:B------:R1:W4:Y:S01]  /*15ee0*/  MUFU.EX2 R153, R2 ;  /* 0x0000000200997308 */ /* 0x0003220000000800 */
[----:B------:R-:W5:Y:S06]  /*15ef0*/  LDSM.16.MT88.4 R84, [R197+0x5800] ;  /* 0x00580000c554783b */ /* 0x000f6c0000004200 */
[C---:B--2---:R-:W-:Y:S08]  /*15f00*/  HMMA.16816.F32 R36, R68.reuse, R72, R36 ;  /* 0x000000484424723c */ /* 0x044ff00000001824 */
[C---:B------:R-:W-:Y:S01]  /*15f10*/  HMMA.16816.F32 R40, R68.reuse, R74, R40 ;  /* 0x0000004a4428723c */ /* 0x040fe20000001828 */
[----:B------:R-:W2:Y:S07]  /*15f20*/  LDSM.16.MT88.4 R72, [R195+0x2800] ;  /* 0x00280000c348783b */ /* 0x000eae0000004200 */
[C---:B---3--:R-:W-:Y:S04]  /*15f30*/  HMMA.16816.F32 R44, R68.reuse, R76, R44 ;  /* 0x0000004c442c723c */ /* 0x048fe8000000182c */
[--C-:B-1----:R-:W-:Y:S02]  /*15f40*/  FFMA.FTZ R2, R234, c[0x0][0x2d0], -R141.reuse ;  /* 0x0000b400ea027a23 */ /* 0x102fe4000001088d */
[----:B----4-:R-:W-:Y:S02]  /*15f50*/  FADD.FTZ R0, R153, R0 ;  /* 0x0000000099007221 */ /* 0x010fe40000010000 */
[C---:B------:R-:W-:Y:S01]  /*15f60*/  HMMA.16816.F32 R48, R68.reuse, R78, R48 ;  /* 0x0000004e4430723c */ /* 0x040fe20000001830 */
[----:B------:R1:W3:Y:S01]  /*15f70*/  MUFU.EX2 R151, R2 ;  /* 0x0000000200977308 */ /* 0x0002e20000000800 */
[----:B------:R-:W4:Y:S06]  /*15f80*/  LDSM.16.MT88.4 R76, [R198+0x2800] ;  /* 0x00280000c64c783b */ /* 0x000f2c0000004200 */
[C---:B-----5:R-:W-:Y:S08]  /*15f90*/  HMMA.16816.F32 R52, R68.reuse, R80, R52 ;  /* 0x000000504434723c */ /* 0x060ff00000001834 */
[C---:B------:R-:W-:Y:S01]  /*15fa0*/  HMMA.16816.F32 R56, R68.reuse, R82, R56 ;  /* 0x000000524438723c */ /* 0x040fe20000001838 */
[----:B------:R-:W5:Y:S07]  /*15fb0*/  LDSM.16.MT88.4 R80, [R197+0x2800] ;  /* 0x00280000c550783b */ /* 0x000f6e0000004200 */
[C---:B------:R-:W-:Y:S04]  /*15fc0*/  HMMA.16816.F32 R60, R68.reuse, R84, R60 ;  /* 0x00000054443c723c */ /* 0x040fe8000000183c */
[----:B-1----:R-:W-:Y:S02]  /*15fd0*/  FFMA.FTZ R2, R230, c[0x0][0x2d0], -R140 ;  /* 0x0000b400e6027a23 */ /* 0x002fe4000001088c */
[C---:B---3--:R-:W-:Y:S02]  /*15fe0*/  FADD.FTZ R0, R151.reuse, R0 ;  /* 0x0000000097007221 */ /* 0x048fe40000010000 */
        /* <DEDUP_REMOVED lines=23> */
[----:B------:R1:W3:Y:S01]  /*16160*/  MUFU.EX2 R146, R2 ;  /* 0x0000000200927308 */ /* 0x0002e20000000800 */
[----:B------:R-:W-:Y:S06]  /*16170*/  LDSM.16.MT88.4 R88, [R197+0x3000] ;  /* 0x00300000c558783b */ /* 0x000fec0000004200 */
[C---:B----4-:R-:W-:Y:S08]  /*16180*/  HMMA.16816.F32 R20, R68.reuse, R76, R20 ;  /* 0x0000004c4414723c */ /* 0x050ff00000001814 */
[C---:B------:R-:W-:Y:S01]  /*16190*/  HMMA.16816.F32 R24, R68.reuse, R78, R24 ;  /* 0x0000004e4418723c */ /* 0x040fe20000001818 */
[----:B------:R-:W4:Y:S07]  /*161a0*/  LDSM.16.MT88.4 R76, [R198+0x6000] ;  /* 0x00600000c64c783b */ /* 0x000f2e0000004200 */
[C---:B-----5:R-:W-:Y:S04]  /*161b0*/  HMMA.16816.F32 R28, R68.reuse, R80, R28 ;  /* 0x00000050441c723c */ /* 0x060fe8000000181c */
[--C-:B-1----:R-:W-:Y:S01]  /*161c0*/  FFMA.FTZ R2, R249, c[0x0][0x2d0], -R141.reuse ;  /* 0x0000b400f9027a23 */ /* 0x102fe2000001088d */
[----:B---3--:R-:W-:Y:S03]  /*161d0*/  F2FP.PACK_AB R116, R146, R147 ;  /* 0x000000939274723e */ /* 0x008fe600000000ff */
[C---:B------:R-:W-:Y:S01]  /*161e0*/  HMMA.16816.F32 R32, R68.reuse, R82, R32 ;  /* 0x000000524420723c */ /* 0x040fe20000001820 */
[----:B------:R1:W3:Y:S01]  /*161f0*/  MUFU.EX2 R145, R2 ;  /* 0x0000000200917308 */ /* 0x0002e20000000800 */
[----:B------:R-:W5:Y:S06]  /*16200*/  LDSM.16.MT88.4 R80, [R197+0x6000] ;  /* 0x00600000c550783b */ /* 0x000f6c0000004200 */
[C---:B--2---:R-:W-:Y:S08]  /*16210*/  HMMA.16816.F32 R36, R68.reuse, R72, R36 ;  /* 0x000000484424723c */ /* 0x044ff00000001824 */
[C---:B------:R-:W-:Y:S01]  /*16220*/  HMMA.16816.F32 R40, R68.reuse, R74, R40 ;  /* 0x0000004a4428723c */ /* 0x040fe20000001828 */
[----:B------:R-:W-:Y:S07]  /*16230*/  LDSM.16.MT88.4 R72, [R196+0x3000] ;  /* 0x00300000c448783b */ /* 0x000fee0000004200 */
[C---:B------:R-:W-:Y:S04]  /*16240*/  HMMA.16816.F32 R44, R68.reuse, R84, R44 ;  /* 0x00000054442c723c */ /* 0x040fe8000000182c */
[--C-:B-1----:R-:W-:Y:S02]  /*16250*/  FFMA.FTZ R2, R250, c[0x0][0x2d0], -R141.reuse ;  /* 0x0000b400fa027a23 */ /* 0x102fe4000001088d */
[----:B---3--:R-:W-:Y:S02]  /*16260*/  FADD.FTZ R0, R145, R0 ;  /* 0x0000000091007221 */ /* 0x008fe40000010000 */
[C---:B------:R-:W-:Y:S01]  /*16270*/  HMMA.16816.F32 R48, R68.reuse, R86, R48 ;  /* 0x000000564430723c */ /* 0x040fe20000001830 */
[----:B------:R1:W2:Y:S01]  /*16280*/  MUFU.EX2 R144, R2 ;  /* 0x0000000200907308 */ /* 0x0002a20000000800 */
[----:B------:R-:W-:Y:S06]  /*16290*/  LDSM.16.MT88.4 R84, [R198+0x3000] ;  /* 0x00300000c654783b */ /* 0x000fec0000004200 */
[C---:B----4-:R-:W-:Y:S08]  /*162a0*/  HMMA.16816.F32 R52, R68.reuse, R76, R52 ;  /* 0x0000004c4434723c */ /* 0x050ff00000001834 */
[C---:B------:R-:W-:Y:S08]  /*162b0*/  HMMA.16816.F32 R56, R68.reuse, R78, R56 ;  /* 0x0000004e4438723c */ /* 0x040ff00000001838 */
[C---:B-----5:R-:W-:Y:S04]  /*162c0*/  HMMA.16816.F32 R60, R68.reuse, R80, R60 ;  /* 0x00000050443c723c */ /* 0x060fe8000000183c */
[--C-:B-1----:R-:W-:Y:S01]  /*162d0*/  FFMA.FTZ R2, R247, c[0x0][0x2d0], -R140.reuse ;  /* 0x0000b400f7027a23 */ /* 0x102fe2000001088c */
[----:B--2---:R-:W-:Y:S01]  /*162e0*/  F2FP.PACK_AB R117, R144, R145 ;  /* 0x000000919075723e */ /* 0x004fe200000000ff */
[----:B------:R-:W-:Y:S02]  /*162f0*/  FFMA.FTZ R140, R248, c[0x0][0x2d0], -R140 ;  /* 0x0000b400f88c7a23 */ /* 0x000fe4000001088c */
[----:B------:R-:W-:Y:S01]  /*16300*/  HMMA.16816.F32 R64, R68, R82, R64 ;  /* 0x000000524440723c */ /* 0x000fe20000001840 */
[----:B------:R1:W-:Y:S03]  /*16310*/  MUFU.EX2 R143, R2 ;  /* 0x00000002008f7308 */ /* 0x0003e60000000800 */
[----:B------:R-:W-:Y:S07]  /*16320*/  FADD.FTZ R0, R144, R0 ;  /* 0x0000000090007221 */ /* 0x000fee0000010000 */
[----:B------:R-:W2:Y:S01]  /*16330*/  MUFU.EX2 R142, R140 ;  /* 0x0000008c008e7308 */ /* 0x000ea20000000800 */
[--C-:B-1----:R-:W-:Y:S02]  /*16340*/  FFMA.FTZ R2, R125, c[0x0][0x2d0], -R141.reuse ;  /* 0x0000b4007d027a23 */ /* 0x102fe4000001088d */
[----:B------:R-:W1:Y:S01]  /*16350*/  LDSM.16.MT88.4 R124, [R195+0x3000] ;  /* 0x00300000c37c783b */ /* 0x000e620000004200 */
[----:B------:R-:W-:Y:S06]  /*16360*/  FFMA.FTZ R141, R114, c[0x0][0x2d0], -R141 ;  /* 0x0000b400728d7a23 */ /* 0x000fec000001088d */
[----:B------:R3:W4:Y:S01]  /*16370*/  MUFU.EX2 R140, R2 ;  /* 0x00000002008c7308 */ /* 0x0007220000000800 */
[----:B--2---:R-:W-:Y:S09]  /*16380*/  F2FP.PACK_AB R118, R142, R143 ;  /* 0x0000008f8e76723e */ /* 0x004ff200000000ff */
[----:B------:R-:W2:Y:S01]  /*16390*/  MUFU.EX2 R114, R141 ;  /* 0x0000008d00727308 */ /* 0x000ea20000000800 */
[----:B---3--:R-:W-:Y:S02]  /*163a0*/  FADD.FTZ R2, R251, R3 ;  /* 0x00000003fb027221 */ /* 0x008fe40000010000 */
[----:B------:R-:W3:Y:S01]  /*163b0*/  LDL R3, [R1+0x30] ;  /* 0x0000300001037983 */ /* 0x000ee20000100800 */
[----:B----4-:R-:W-:Y:S02]  /*163c0*/  FADD.FTZ R0, R140, R0 ;  /* 0x000000008c007221 */ /* 0x010fe40000010000 */
[----:B------:R-:W-:Y:S04]  /*163d0*/  FADD.FTZ R2, R102, R2 ;  /* 0x0000000266027221 */ /* 0x000fe80000010000 */
[----:B------:R-:W-:Y:S01]  /*163e0*/  FADD.FTZ R2, R100, R2 ;  /* 0x0000000264027221 */ /* 0x000fe20000010000 */
[----:B--2---:R-:W-:Y:S01]  /*163f0*/  F2FP.PACK_AB R119, R114, R140 ;  /* 0x0000008c7277723e */ /* 0x004fe200000000ff */
[----:B------:R-:W2:Y:S02]  /*16400*/  LDSM.16.MT88.4 R100, [R196+0x6800] ;  /* 0x00680000c464783b */ /* 0x000ea40000004200 */
[----:B------:R-:W-:Y:S04]  /*16410*/  FADD.FTZ R2, R246, R2 ;  /* 0x00000002f6027221 */ /* 0x000fe80000010000 */
[C---:B-1----:R-:W-:Y:S02]  /*16420*/  HMMA.16816.F32 R120, R116.reuse, R124, R4 ;  /* 0x0000007c7478723c */ /* 0x042fe40000001804 */
[----:B------:R-:W1:Y:S03]  /*16430*/  LDSM.16.MT88.4 R4, [R197+0x6800] ;  /* 0x00680000c504783b */ /* 0x000e660000004200 */
[----:B------:R-:W-:Y:S03]  /*16440*/  FADD.FTZ R2, R245, R2 ;  /* 0x00000002f5027221 */ /* 0x000fe60000010000 */
        /* <DEDUP_REMOVED lines=18> */
[C---:B--2---:R-:W-:Y:S04]  /*16570*/  HMMA.16816.F32 R128, R116.reuse, R100, R44 ;  /* 0x000000647480723c */ /* 0x044fe8000000182c */
[----:B------:R-:W-:Y:S04]  /*16580*/  FADD.FTZ R2, R161, R2 ;  /* 0x00000002a1027221 */ /* 0x000fe80000010000 */
[C---:B------:R-:W-:Y:S04]  /*16590*/  HMMA.16816.F32 R100, R116.reuse, R102, R48 ;  /* 0x000000667464723c */ /* 0x040fe80000001830 */
[----:B------:R-:W-:Y:S04]  /*165a0*/  FADD.FTZ R2, R159, R2 ;  /* 0x000000029f027221 */ /* 0x000fe80000010000 */
[----:B------:R-:W-:Y:S02]  /*165b0*/  FADD.FTZ R2, R107, R2 ;  /* 0x000000026b027221 */ /* 0x000fe40000010000 */
[C---:B------:R-:W-:Y:S03]  /*165c0*/  HMMA.16816.F32 R104, R116.reuse, R108, R52 ;  /* 0x0000006c7468723c */ /* 0x040fe60000001834 */
[----:B------:R-:W-:Y:S04]  /*165d0*/  FADD.FTZ R2, R158, R2 ;  /* 0x000000029e027221 */ /* 0x000fe80000010000 */
[----:B------:R-:W-:Y:S01]  /*165e0*/  FADD.FTZ R2, R157, R2 ;  /* 0x000000029d027221 */ /* 0x000fe20000010000 */
[C---:B------:R-:W-:Y:S04]  /*165f0*/  HMMA.16816.F32 R108, R116.reuse, R110, R56 ;  /* 0x0000006e746c723c */ /* 0x040fe80000001838 */
[----:B------:R-:W-:Y:S04]  /*16600*/  FADD.FTZ R2, R155, R2 ;  /* 0x000000029b027221 */ /* 0x000fe80000010000 */
[----:B------:R-:W-:Y:S01]  /*16610*/  FADD.FTZ R2, R154, R2 ;  /* 0x000000029a027221 */ /* 0x000fe20000010000 */
[C---:B-1----:R-:W-:Y:S03]  /*16620*/  HMMA.16816.F32 R60, R116.reuse, R4, R60 ;  /* 0x00000004743c723c */ /* 0x042fe6000000183c */
[----:B------:R-:W-:Y:S04]  /*16630*/  FADD.FTZ R2, R152, R2 ;  /* 0x0000000298027221 */ /* 0x000fe80000010000 */
[----:B------:R-:W-:Y:S01]  /*16640*/  FADD.FTZ R2, R150, R2 ;  /* 0x0000000296027221 */ /* 0x000fe20000010000 */
[----:B------:R-:W-:Y:S04]  /*16650*/  HMMA.16816.F32 R64, R116, R6, R64 ;  /* 0x000000067440723c */ /* 0x000fe80000001840 */
[----:B------:R-:W-:Y:S03]  /*16660*/  FADD.FTZ R2, R147, R2 ;  /* 0x0000000293027221 */ /* 0x000fe60000010000 */
[----:B------:R-:W-:Y:S02]  /*16670*/  IMAD.MOV.U32 R116, RZ, RZ, R112 ;  /* 0x000000ffff747224 */ /* 0x000fe400078e0070 */
[----:B------:R-:W-:Y:S04]  /*16680*/  FADD.FTZ R2, R146, R2 ;  /* 0x0000000292027221 */ /* 0x000fe80000010000 */
[----:B------:R-:W-:Y:S01]  /*16690*/  FADD.FTZ R2, R143, R2 ;  /* 0x000000028f027221 */ /* 0x000fe20000010000 */
[----:B---3--:R-:W-:Y:S01]  /*166a0*/  ISETP.GT.AND P0, PT, R214, R3, PT ;  /* 0x00000003d600720c */ /* 0x008fe20003f04270 */
[----:B------:R-:W-:Y:S02]  /*166b0*/  FADD.FTZ R3, R114, R0 ;  /* 0x0000000072037221 */ /* 0x000fe40000010000 */
[----:B------:R-:W-:Y:S02]  /*166c0*/  FADD.FTZ R0, R142, R2 ;  /* 0x000000028e007221 */ /* 0x000fe40000010000 */
[----:B------:R-:W-:Y:S01]  /*166d0*/  IMAD.MOV.U32 R214, RZ, RZ, R217 ;  /* 0x000000ffffd67224 */ /* 0x000fe200078e00d9 */
[----:B------:R1:W-:Y:S01]  /*166e0*/  STL [R1+0x24], R3 ;  /* 0x0000240301007387 */ /* 0x0003e20000100800 */
[----:B------:R-:W-:Y:S03]  /*166f0*/  IMAD.MOV.U32 R114, RZ, RZ, R112 ;  /* 0x000000ffff727224 */ /* 0x000fe600078e0070 */
[----:B------:R2:W-:Y:S01]  /*16700*/  STL [R1+0x20], R0 ;  /* 0x0000200001007387 */ /* 0x0005e20000100800 */
[----:B-1----:R-:W-:Y:S02]  /*16710*/  IMAD.MOV.U32 R3, RZ, RZ, R115 ;  /* 0x000000ffff037224 */ /* 0x002fe400078e0073 */
[----:B------:R-:W-:-:S05]  /*16720*/  @P0 BRA `(.L_x_1238) ;  /* 0xffffc47000000947 */ /* 0x000fca000383ffff */
.L_x_1233:
[----:B-12---:R-:W2:Y:S02]  /*16730*/  LDL R0, [R1+0x38] ;  /* 0x0000380001007983 */ /* 0x006ea40000100800 */
[----:B--2---:R-:W-:-:S13]  /*16740*/  ISETP.GE.AND P0, PT, R217, R0, PT ;  /* 0x00000000d900720c */ /* 0x004fda0003f06270 */
[----:B------:R-:W-:Y:S05]  /*16750*/  @!P0 BRA `(.L_x_1239) ;  /* 0x000032a000008947 */ /* 0x000fea0003800000 */
.L_x_1242:
[----:B------:R-:W2:Y:S01]  /*16760*/  LDL.64 R220, [R1+0x8] ;  /* 0x0000080001dc7983 */ /* 0x000ea20000100a00 */
[----:B------:R-:W-:Y:S04]  /*16770*/  DEPBAR.LE SB0, 0x0 ;  /* 0x000080000000791a */ /* 0x000fe80000000000 */
[----:B------:R-:W3:Y:S01]  /*16780*/  LDL R219, [R1] ;  /* 0x0000000001db7983 */ /* 0x000ee20000100800 */
[----:B------:R-:W-:Y:S01]  /*16790*/  WARPSYNC 0xffffffff ;  /* 0xffffffff00007948 */ /* 0x000fe20003800000 */
[----:B------:R-:W-:Y:S01]  /*167a0*/  ULDC.64 UR4, c[0x0][0x208] ;  /* 0x0000820000047ab9 */ /* 0x000fe20000000a00 */
[----:B------:R-:W-:Y:S01]  /*167b0*/  ISETP.GE.AND P4, PT, R218, c[0x0][0x1d4], PT ;  /* 0x00007500da007a0c */ /* 0x000fe20003f86270 */
[----:B------:R-:W-:Y:S01]  /*167c0*/  USHF.L.U32 UR8, UR4, 0x5, URZ ;  /* 0x0000000504087899 */ /* 0x000fe2000800063f */
[----:B------:R-:W-:Y:S01]  /*167d0*/  BAR.SYNC.DEFER_BLOCKING 0x0 ;  /* 0x0000000000007b1d */ /* 0x000fe20000010000 */
[C---:B------:R-:W-:Y:S01]  /*167e0*/  IMAD.WIDE.U32 R46, R217.reuse, c[0x0][0x208], RZ ;  /* 0x00008200d92e7a25 */ /* 0x040fe200078e00ff */
[----:B-1----:R-:W-:Y:S05]  /*167f0*/  SHF.R.S32.HI R0, RZ, 0x1f, R217 ;  /* 0x0000001fff007819 */ /* 0x002fea00000114d9 */
[----:B------:R-:W-:Y:S04]  /*16800*/  IMAD R28, R0, c[0x0][0x208], RZ ;  /* 0x00008200001c7a24 */ /* 0x000fe800078e02ff */
[----:B------:R-:W-:Y:S04]  /*16810*/  IMAD R28, R217, c[0x0][0x20c], R28 ;  /* 0x00008300d91c7a24 */ /* 0x000fe800078e021c */
[----:B------:R-:W-:Y:S04]  /*16820*/  IMAD.IADD R36, R47, 0x1, R28 ;  /* 0x000000012f247824 */ /* 0x000fe800078e021c */
[----:B------:R-:W-:Y:S02]  /*16830*/  IMAD R55, R36, 0x70, RZ ;  /* 0x0000007024377824 */ /* 0x000fe400078e02ff */
[----:B------:R-:W-:Y:S01]  /*16840*/  IMAD.U32 R36, RZ, RZ, UR8 ;  /* 0x00000008ff247e24 */ /* 0x000fe2000f8e00ff */
[----:B------:R-:W1:Y:S01]  /*16850*/  LDSM.16.M88.4 R8, [R194] ;  /* 0x00000000c208783b */ /* 0x000e620000000200 */
[----:B------:R-:W-:Y:S01]  /*16860*/  UMOV UR9, 0x5 ;  /* 0x0000000500097882 */ /* 0x000fe20000000000 */
[----:B------:R-:W-:Y:S01]  /*16870*/  BSSY B0, `(.L_x_1240) ;  /* 0x000011b000007945 */ /* 0x000fe20003800000 */
[----:B------:R-:W-:Y:S02]  /*16880*/  USHF.L.U64.HI UR9, UR4, UR9, UR5 ;  /* 0x0000000904097299 */ /* 0x000fe40008010205 */
[----:B------:R-:W4:Y:S01]  /*16890*/  LDSM.16.M88.4 R16, [R194+0x800] ;  /* 0x00080000c210783b */ /* 0x000f220000000200 */
[----:B------:R-:W-:Y:S03]  /*168a0*/  UIADD3 UR5, UP0, UR8, UR8, URZ ;  /* 0x0000000808057290 */ /* 0x000fe6000ff1e03f */
[----:B------:R-:W-:Y:S01]  /*168b0*/  IMAD.U32 R37, RZ, RZ, UR9 ;  /* 0x00000009ff257e24 */ /* 0x000fe2000f8e00ff */
[----:B------:R-:W5:Y:S01]  /*168c0*/  LDSM.16.M88.4 R24, [R194+0x1000] ;  /* 0x00100000c218783b */ /* 0x000f620000000200 */
[----:B------:R-:W-:Y:S02]  /*168d0*/  UIADD3.X UR4, UR9, UR9, URZ, UP0, !UPT ;  /* 0x0000000909047290 */ /* 0x000fe400087fe43f */
[----:B------:R-:W-:Y:S02]  /*168e0*/  IMAD.WIDE.U32 R44, R46, 0x70, R36 ;  /* 0x000000702e2c7825 */ /* 0x000fe400078e0024 */
[----:B------:R-:W4:Y:S03]  /*168f0*/  LDSM.16.M88.4 R32, [R194+0x1800] ;  /* 0x00180000c220783b */ /* 0x000f260000000200 */
[----:B------:R-:W-:Y:S02]  /*16900*/  IADD3 R166, P1, R44, UR8, RZ ;  /* 0x000000082ca67c10 */ /* 0x000fe4000ff3e0ff */
[----:B------:R-:W5:Y:S05]  /*16910*/  LDSM.16.M88.4 R40, [R194+0x2000] ;  /* 0x00200000c228783b */ /* 0x000f6a0000000200 */
[----:B------:R-:W2:Y:S05]  /*16920*/  LDSM.16.M88.4 R48, [R194+0x2800] ;  /* 0x00280000c230783b */ /* 0x000eaa0000000200 */
[----:B------:R-:W2:Y:S05]  /*16930*/  LDSM.16.M88.4 R56, [R194+0x3000] ;  /* 0x00300000c238783b */ /* 0x000eaa0000000200 */
[----:B------:R-:W2:Y:S01]  /*16940*/  LDSM.16.M88.4 R116, [R199] ;  /* 0x00000000c774783b */ /* 0x000ea20000000200 */
[C---:B-1----:R-:W-:Y:S04]  /*16950*/  HMMA.16816.F32 R4, R132.reuse, R8, RZ ;  /* 0x000000088404723c */ /* 0x042fe800000018ff */
[----:B------:R-:W1:Y:S05]  /*16960*/  S2R R222, SR_TID.X ;  /* 0x0000000000de7919 */ /* 0x000e6a0000002100 */
[----:B------:R-:W2:Y:S01]  /*16970*/  LDSM.16.M88.4 R140, [R207] ;  /* 0x00000000cf8c783b */ /* 0x000ea20000000200 */
[C---:B------:R-:W-:Y:S04]  /*16980*/  HMMA.16816.F32 R8, R132.reuse, R10, RZ ;  /* 0x0000000a8408723c */ /* 0x040fe800000018ff */
[----:B------:R-:W2:Y:S04]  /*16990*/  LDSM.16.M88.4 R144, [R208] ;  /* 0x00000000d090783b */ /* 0x000ea80000000200 */
[C---:B----4-:R-:W-:Y:S01]  /*169a0*/  HMMA.16816.F32 R12, R132.reuse, R16, RZ ;  /* 0x00000010840c723c */ /* 0x050fe200000018ff */
[----:B------:R-:W4:Y:S05]  /*169b0*/  LDSM.16.M88.4 R148, [R209] ;  /* 0x00000000d194783b */ /* 0x000f2a0000000200 */
[----:B------:R-:W2:Y:S02]  /*169c0*/  LDSM.16.M88.4 R152, [R210] ;  /* 0x00000000d298783b */ /* 0x000ea40000000200 */
[C---:B------:R-:W-:Y:S01]  /*169d0*/  HMMA.16816.F32 R16, R132.reuse, R18, RZ ;  /* 0x000000128410723c */ /* 0x040fe200000018ff */
[----:B-1----:R-:W-:Y:S02]  /*169e0*/  SHF.R.S32.HI R2, RZ, 0x1f, R222 ;  /* 0x0000001fff027819 */ /* 0x002fe400000114de */
[----:B------:R-:W1:Y:S01]  /*169f0*/  LDSM.16.M88.4 R156, [R211] ;  /* 0x00000000d39c783b */ /* 0x000e620000000200 */
[----:B------:R-:W-:Y:S02]  /*16a00*/  ISETP.GT.AND P2, PT, R222, 0x7f, PT ;  /* 0x0000007fde00780c */ /* 0x000fe40003f44270 */
[----:B------:R-:W-:Y:S02]  /*16a10*/  LEA.HI R2, R2, R222, RZ, 0x3 ;  /* 0x000000de02027211 */ /* 0x000fe400078f18ff */
[C---:B-----5:R-:W-:Y:S01]  /*16a20*/  HMMA.16816.F32 R20, R132.reuse, R24, RZ ;  /* 0x000000188414723c */ /* 0x060fe200000018ff */
[----:B------:R-:W5:Y:S03]  /*16a30*/  LDSM.16.M88.4 R160, [R212] ;  /* 0x00000000d4a0783b */ /* 0x000f660000000200 */
[----:B------:R-:W-:Y:S04]  /*16a40*/  LOP3.LUT R0, R2, 0xfffffff8, RZ, 0xc0, !PT ;  /* 0xfffffff802007812 */ /* 0x000fe800078ec0ff */
[C---:B------:R-:W-:Y:S01]  /*16a50*/  HMMA.16816.F32 R24, R132.reuse, R26, RZ ;  /* 0x0000001a8418723c */ /* 0x040fe200000018ff */
[----:B------:R-:W-:Y:S04]  /*16a60*/  IMAD.IADD R0, R222, 0x1, -R0 ;  /* 0x00000001de007824 */ /* 0x000fe800078e0a00 */
[----:B------:R-:W-:Y:S03]  /*16a70*/  IMAD.SHL.U32 R0, R0, 0x8, RZ ;  /* 0x0000000800007824 */ /* 0x000fe600078e00ff */
[C---:B------:R-:W-:Y:S02]  /*16a80*/  HMMA.16816.F32 R28, R132.reuse, R32, RZ ;  /* 0x00000020841c723c */ /* 0x040fe400000018ff */
[----:B------:R-:W-:Y:S06]  /*16a90*/  ISETP.GE.AND P5, PT, R0, c[0x0][0x1d4], PT ;  /* 0x0000750000007a0c */ /* 0x000fec0003fa6270 */
[C---:B------:R-:W-:Y:S08]  /*16aa0*/  HMMA.16816.F32 R32, R132.reuse, R34, RZ ;  /* 0x000000228420723c */ /* 0x040ff000000018ff */
[C---:B------:R-:W-:Y:S08]  /*16ab0*/  HMMA.16816.F32 R36, R132.reuse, R40, RZ ;  /* 0x000000288424723c */ /* 0x040ff000000018ff */
[C---:B------:R-:W-:Y:S01]  /*16ac0*/  HMMA.16816.F32 R40, R132.reuse, R42, RZ ;  /* 0x0000002a8428723c */ /* 0x040fe200000018ff */
[----:B--2---:R-:W-:Y:S03]  /*16ad0*/  IMAD.MOV.U32 R2, RZ, RZ, R220 ;  /* 0x000000ffff027224 */ /* 0x004fe600078e00dc */
[----:B---3--:R-:W-:Y:S04]  /*16ae0*/  IMAD.MOV.U32 R3, RZ, RZ, R219 ;  /* 0x000000ffff037224 */ /* 0x008fe800078e00db */
[----:B------:R-:W-:Y:S04]  /*16af0*/  IMAD.WIDE.U32 R2, R46, 0x70, R2 ;  /* 0x000000702e027825 */ /* 0x000fe800078e0002 */
[----:B------:R-:W-:Y:S01]  /*16b00*/  IMAD.IADD R0, R3, 0x1, R55 ;  /* 0x0000000103007824 */ /* 0x000fe200078e0237 */
[C---:B------:R-:W-:Y:S01]  /*16b10*/  LEA R52, P0, R2.reuse, c[0x0][0x1f8], 0x1 ;  /* 0x00007e0002347a11 */ /* 0x040fe200078008ff */
[----:B------:R-:W-:Y:S03]  /*16b20*/  IMAD.U32 R3, RZ, RZ, UR4 ;  /* 0x00000004ff037e24 */ /* 0x000fe6000f8e00ff */
[----:B------:R-:W-:Y:S01]  /*16b30*/  LEA.HI.X R53, R2, c[0x0][0x1fc], R0, 0x1, P0 ;  /* 0x00007f0002357a11 */ /* 0x000fe200000f0c00 */
[----:B------:R-:W-:Y:S01]  /*16b40*/  IMAD.U32 R2, RZ, RZ, UR5 ;  /* 0x00000005ff027e24 */ /* 0x000fe2000f8e00ff */
[----:B------:R-:W-:Y:S01]  /*16b50*/  IADD3 R54, P0, R220, R44, RZ ;  /* 0x0000002cdc367210 */ /* 0x000fe20007f1e0ff */
[----:B------:R-:W-:Y:S02]  /*16b60*/  IMAD.IADD R0, R55, 0x1, R45 ;  /* 0x0000000137007824 */ /* 0x000fe400078e022d */
[----:B------:R-:W-:Y:S01]  /*16b70*/  @!PT LDS RZ, [RZ] ;  /* 0x00000000fffff984 */ /* 0x000fe20000000800 */
[----:B------:R-:W-:Y:S01]  /*16b80*/  @!PT LDS RZ, [RZ] ;  /* 0x00000000fffff984 */ /* 0x000fe20000000800 */
[----:B------:R-:W-:Y:S01]  /*16b90*/  @!PT LDS RZ, [RZ] ;  /* 0x00000000fffff984 */ /* 0x000fe20000000800 */
[----:B------:R2:W-:Y:S01]  /*16ba0*/  LDGSTS.E.BYPASS.LTC128B.128 [R216+0x100], [R52.64], !P5 ;  /* 0x0010000034d87fae */ /* 0x0005e2000e901d46 */
[----:B------:R-:W-:Y:S02]  /*16bb0*/  IMAD.WIDE.U32 R164, R46, 0x70, R2 ;  /* 0x000000702ea47825 */ /* 0x000fe400078e0002 */
[C---:B------:R-:W-:Y:S01]  /*16bc0*/  HMMA.16816.F32 R44, R132.reuse, R48, RZ ;  /* 0x00000030842c723c */ /* 0x040fe200000018ff */
[C---:B------:R-:W-:Y:S01]  /*16bd0*/  IADD3.X R112, R0.reuse, UR9, RZ, P1, !PT ;  /* 0x0000000900707c10 */ /* 0x040fe20008ffe4ff */
[----:B------:R2:W-:Y:S01]  /*16be0*/  LDGSTS.E.BYPASS.LTC128B.128 [R216+0x3900], [R52.64+0x80], !P4 ;  /* 0x0390008034d87fae */ /* 0x0005e2000e101d46 */
[----:B------:R-:W-:Y:S01]  /*16bf0*/  IMAD.X R3, R0, 0x1, R219, P0 ;  /* 0x0000000100037824 */ /* 0x000fe200000e06db */
[----:B------:R-:W-:Y:S02]  /*16c00*/  LEA R2, P0, R54, c[0x0][0x1f8], 0x1 ;  /* 0x00007e0036027a11 */ /* 0x000fe400078008ff */
[----:B------:R-:W-:Y:S02]  /*16c10*/  IADD3 R0, P1, R166, R220, RZ ;  /* 0x000000dca6007210 */ /* 0x000fe40007f3e0ff */
[C---:B------:R-:W-:Y:S01]  /*16c20*/  HMMA.16816.F32 R48, R132.reuse, R50, RZ ;  /* 0x000000328430723c */ /* 0x040fe200000018ff */
[----:B------:R-:W-:Y:S03]  /*16c30*/  LEA.HI.X R3, R54, c[0x0][0x1fc], R3, 0x1, P0 ;  /* 0x00007f0036037a11 */ /* 0x000fe600000f0c03 */
[----:B------:R-:W-:Y:S02]  /*16c40*/  IADD3 R167, P0, R220, R164, RZ ;  /* 0x000000a4dca77210 */ /* 0x000fe40007f1e0ff */
[----:B------:R3:W-:Y:S02]  /*16c50*/  LDGSTS.E.BYPASS.LTC128B.128 [R216+0x1100], [R2.64], !P5 ;  /* 0x0110000002d87fae */ /* 0x0007e4000e901d46 */
[C---:B------:R-:W-:Y:S01]  /*16c60*/  IADD3.X R214, R219.reuse, R55, R165, P0, !PT ;  /* 0x00000037dbd67210 */ /* 0x040fe200007fe4a5 */
[----:B------:R-:W-:Y:S02]  /*16c70*/  IMAD.X R165, R112, 0x1, R219, P1 ;  /* 0x0000000170a57824 */ /* 0x000fe400008e06db */
[----:B------:R3:W-:Y:S01]  /*16c80*/  LDGSTS.E.BYPASS.LTC128B.128 [R216+0x4900], [R2.64+0x80], !P4 ;  /* 0x0490008002d87fae */ /* 0x0007e2000e101d46 */
[C---:B------:R-:W-:Y:S04]  /*16c90*/  LEA R164, P0, R0.reuse, c[0x0][0x1f8], 0x1 ;  /* 0x00007e0000a47a11 */ /* 0x040fe800078008ff */
[----:B------:R-:W-:Y:S02]  /*16ca0*/  LEA.HI.X R165, R0, c[0x0][0x1fc], R165, 0x1, P0 ;  /* 0x00007f0000a57a11 */ /* 0x000fe400000f0ca5 */
[----:B------:R-:W-:Y:S01]  /*16cb0*/  @!P2 IADD3 R0, P1, P0, R220, UR8, R166 ;  /* 0x00000008dc00ac10 */ /* 0x000fe2000f83e0a6 */
[C---:B--2---:R-:W-:Y:S02]  /*16cc0*/  HMMA.16816.F32 R52, R132.reuse, R56, RZ ;  /* 0x000000388434723c */ /* 0x044fe400000018ff */
[----:B------:R2:W-:Y:S06]  /*16cd0*/  LDGSTS.E.BYPASS.LTC128B.128 [R216+0x2100], [R164.64], !P5 ;  /* 0x02100000a4d87fae */ /* 0x0005ec000e901d46 */
[----:B------:R-:W-:Y:S08]  /*16ce0*/  HMMA.16816.F32 R56, R132, R58, RZ ;  /* 0x0000003a8438723c */ /* 0x000ff000000018ff */
[C---:B------:R-:W-:Y:S05]  /*16cf0*/  HMMA.16816.F32 R4, R136.reuse, R116, R4 ;  /* 0x000000748804723c */ /* 0x040fea0000001804 */
[----:B---3--:R-:W-:Y:S01]  /*16d00*/  @!P2 IADD3.X R3, R219, UR9, R112, P1, P0 ;  /* 0x00000009db03ac10 */ /* 0x008fe20008fe0470 */
[----:B------:R-:W-:Y:S01]  /*16d10*/  IMAD.MOV.U32 R112, RZ, RZ, R115 ;  /* 0x000000ffff707224 */ /* 0x000fe200078e0073 */
[----:B------:R-:W3:Y:S01]  /*16d20*/  LDL R219, [R1+0x38] ;  /* 0x0000380001db7983 */ /* 0x000ee20000100800 */
[C---:B------:R-:W-:Y:S04]  /*16d30*/  HMMA.16816.F32 R8, R136.reuse, R118, R8 ;  /* 0x000000768808723c */ /* 0x040fe80000001808 */
[C---:B------:R-:W-:Y:S04]  /*16d40*/  @!P2 LEA R2, P0, R0.reuse, c[0x0][0x1f8], 0x1 ;  /* 0x00007e000002aa11 */ /* 0x040fe800078008ff */
[C---:B------:R-:W-:Y:S04]  /*16d50*/  HMMA.16816.F32 R12, R136.reuse, R140, R12 ;  /* 0x0000008c880c723c */ /* 0x040fe8000000180c */
[----:B------:R-:W-:Y:S02]  /*16d60*/  @!P2 LEA.HI.X R3, R0, c[0x0][0x1fc], R3, 0x1, P0 ;  /* 0x00007f000003aa11 */ /* 0x000fe400000f0c03 */
[C---:B------:R-:W-:Y:S02]  /*16d70*/  LEA R116, P0, R167.reuse, c[0x0][0x1f8], 0x1 ;  /* 0x00007e00a7747a11 */ /* 0x040fe400078008ff */
[C---:B------:R-:W-:Y:S04]  /*16d80*/  HMMA.16816.F32 R16, R136.reuse, R142, R16 ;  /* 0x0000008e8810723c */ /* 0x040fe80000001810 */
[----:B------:R-:W-:Y:S04]  /*16d90*/  LEA.HI.X R117, R167, c[0x0][0x1fc], R214, 0x1, P0 ;  /* 0x00007f00a7757a11 */ /* 0x000fe800000f0cd6 */
[C---:B------:R-:W-:Y:S01]  /*16da0*/  HMMA.16816.F32 R20, R136.reuse, R144, R20 ;  /* 0x000000908814723c */ /* 0x040fe20000001814 */
[----:B------:R1:W-:Y:S05]  /*16db0*/  LDGSTS.E.BYPASS.LTC128B.128 [R216+0x5900], [R116.64+0x80], !P4 ;  /* 0x0590008074d87fae */ /* 0x0003ea000e101d46 */
[----:B------:R1:W-:Y:S02]  /*16dc0*/  @!P2 LDGSTS.E.BYPASS.LTC128B.128 [R216+0x3100], [R2.64], !P5 ;  /* 0x0310000002d8afae */ /* 0x0003e4000e901d46 */
[C---:B------:R-:W-:Y:S03]  /*16dd0*/  HMMA.16816.F32 R24, R136.reuse, R146, R24 ;  /* 0x000000928818723c */ /* 0x040fe60000001818 */
[----:B------:R2:W-:Y:S05]  /*16de0*/  @!P2 LDGSTS.E.BYPASS.LTC128B.128 [R216+0x6900], [R2.64+0x80], !P4 ;  /* 0x0690008002d8afae */ /* 0x0005ea000e101d46 */
[C---:B----4-:R-:W-:Y:S01]  /*16df0*/  HMMA.16816.F32 R28, R136.reuse, R148, R28 ;  /* 0x00000094881c723c */ /* 0x050fe2000000181c */
[----:B------:R-:W-:Y:S05]  /*16e00*/  LDSM.16.M88.4 R140, [R193+0x800] ;  /* 0x00080000c18c783b */ /* 0x000fea0000000200 */
[----:B------:R-:W0:Y:S02]  /*16e10*/  LDGDEPBAR ;  /* 0x00000000000079af */ /* 0x000e240000000000 */
[C---:B------:R-:W-:Y:S03]  /*16e20*/  HMMA.16816.F32 R32, R136.reuse, R150, R32 ;  /* 0x000000968820723c */ /* 0x040fe60000001820 */
[----:B------:R-:W-:Y:S05]  /*16e30*/  LDSM.16.M88.4 R144, [R193+0x1000] ;  /* 0x00100000c190783b */ /* 0x000fea0000000200 */
[C---:B------:R-:W-:Y:S01]  /*16e40*/  HMMA.16816.F32 R36, R136.reuse, R152, R36 ;  /* 0x000000988824723c */ /* 0x040fe20000001824 */
[----:B-1----:R-:W1:Y:S05]  /*16e50*/  LDSM.16.M88.4 R116, [R193] ;  /* 0x00000000c174783b */ /* 0x002e6a0000000200 */
[----:B------:R-:W4:Y:S02]  /*16e60*/  LDSM.16.M88.4 R148, [R193+0x1800] ;  /* 0x00180000c194783b */ /* 0x000f240000000200 */
[C---:B------:R-:W-:Y:S03]  /*16e70*/  HMMA.16816.F32 R40, R136.reuse, R154, R40 ;  /* 0x0000009a8828723c */ /* 0x040fe60000001828 */
[----:B------:R-:W4:Y:S05]  /*16e80*/  LDSM.16.M88.4 R152, [R193+0x2000] ;  /* 0x00200000c198783b */ /* 0x000f2a0000000200 */
[C---:B------:R-:W-:Y:S01]  /*16e90*/  HMMA.16816.F32 R44, R136.reuse, R156, R44 ;  /* 0x0000009c882c723c */ /* 0x040fe2000000182c */
[----:B--2---:R-:W-:Y:S07]  /*16ea0*/  LDSM.16.M88.4 R164, [R194+0x3800] ;  /* 0x00380000c2a4783b */ /* 0x004fee0000000200 */
        /* <DEDUP_REMOVED lines=10> */
[----:B------:R-:W1:Y:S07]  /*16f50*/  LDSM.16.M88.4 R140, [R192+0x800] ;  /* 0x00080000c08c783b */ /* 0x000e6e0000000200 */
[C---:B------:R-:W-:Y:S08]  /*16f60*/  HMMA.16816.F32 R20, R168.reuse, R144, R20 ;  /* 0x00000090a814723c */ /* 0x040ff00000001814 */
[C---:B------:R-:W-:Y:S01]  /*16f70*/  HMMA.16816.F32 R24, R168.reuse, R146, R24 ;  /* 0x00000092a818723c */ /* 0x040fe20000001818 */
[----:B------:R-:W1:Y:S07]  /*16f80*/  LDSM.16.M88.4 R144, [R192+0x1000] ;  /* 0x00100000c090783b */ /* 0x000e6e0000000200 */
[C---:B----4-:R-:W-:Y:S08]  /*16f90*/  HMMA.16816.F32 R28, R168.reuse, R148, R28 ;  /* 0x00000094a81c723c */ /* 0x050ff0000000181c */
[C---:B------:R-:W-:Y:S01]  /*16fa0*/  HMMA.16816.F32 R32, R168.reuse, R150, R32 ;  /* 0x00000096a820723c */ /* 0x040fe20000001820 */
[----:B------:R-:W4:Y:S07]  /*16fb0*/  LDSM.16.M88.4 R148, [R192+0x1800] ;  /* 0x00180000c094783b */ /* 0x000f2e0000000200 */
[C---:B------:R-:W-:Y:S08]  /*16fc0*/  HMMA.16816.F32 R36, R168.reuse, R152, R36 ;  /* 0x00000098a824723c */ /* 0x040ff00000001824 */
[C---:B------:R-:W-:Y:S01]  /*16fd0*/  HMMA.16816.F32 R40, R168.reuse, R154, R40 ;  /* 0x0000009aa828723c */ /* 0x040fe20000001828 */
[----:B------:R-:W4:Y:S07]  /*16fe0*/  LDSM.16.M88.4 R152, [R192+0x2000] ;  /* 0x00200000c098783b */ /* 0x000f2e0000000200 */
[C---:B--2---:R-:W-:Y:S08]  /*16ff0*/  HMMA.16816.F32 R44, R168.reuse, R156, R44 ;  /* 0x0000009ca82c723c */ /* 0x044ff0000000182c */
[C---:B------:R-:W-:Y:S01]  /*17000*/  HMMA.16816.F32 R48, R168.reuse, R158, R48 ;  /* 0x0000009ea830723c */ /* 0x040fe20000001830 */
[----:B------:R-:W2:Y:S07]  /*17010*/  LDSM.16.M88.4 R156, [R192+0x2800] ;  /* 0x00280000c09c783b */ /* 0x000eae0000000200 */
[C---:B-----5:R-:W-:Y:S08]  /*17020*/  HMMA.16816.F32 R52, R168.reuse, R160, R52 ;  /* 0x000000a0a834723c */ /* 0x060ff00000001834 */
[----:B------:R-:W-:Y:S01]  /*17030*/  HMMA.16816.F32 R56, R168, R162, R56 ;  /* 0x000000a2a838723c */ /* 0x000fe20000001838 */
        /* <DEDUP_REMOVED lines=15> */
[----:B------:R-:W-:Y:S07]  /*17130*/  LDSM.16.M88.4 R152, [R194+0x6800] ;  /* 0x00680000c298783b */ /* 0x000fee0000000200 */
[C---:B--2---:R-:W-:Y:S03]  /*17140*/  HMMA.16816.F32 R44, R172.reuse, R156, R44 ;  /* 0x0000009cac2c723c */ /* 0x044fe6000000182c */
[----:B---3--:R-:W-:Y:S05]  /*17150*/  ISETP.GT.AND P3, PT, R217, R219, PT ;  /* 0x000000dbd900720c */ /* 0x008fea0003f64270 */
[C---:B------:R-:W-:Y:S01]  /*17160*/  HMMA.16816.F32 R48, R172.reuse, R158, R48 ;  /* 0x0000009eac30723c */ /* 0x040fe20000001830 */
[----:B------:R-:W-:Y:S07]  /*17170*/  LDSM.16.M88.4 R156, [R206] ;  /* 0x00000000ce9c783b */ /* 0x000fee0000000200 */
[C---:B-----5:R-:W-:Y:S08]  /*17180*/  HMMA.16816.F32 R52, R172.reuse, R160, R52 ;  /* 0x000000a0ac34723c */ /* 0x060ff00000001834 */
[----:B------:R-:W-:Y:S01]  /*17190*/  HMMA.16816.F32 R56, R172, R162, R56 ;  /* 0x000000a2ac38723c */ /* 0x000fe20000001838 */
[----:B------:R-:W-:Y:S07]  /*171a0*/  LDSM.16.M88.4 R160, [R200] ;  /* 0x00000000c8a0783b */ /* 0x000fee0000000200 */
        /* <DEDUP_REMOVED lines=8> */
[----:B------:R-:W2:Y:S07]  /*17230*/  LDSM.16.M88.4 R140, [R202] ;  /* 0x00000000ca8c783b */ /* 0x000eae0000000200 */
[C---:B------:R-:W-:Y:S08]  /*17240*/  HMMA.16816.F32 R28, R176.reuse, R144, R28 ;  /* 0x00000090b01c723c */ /* 0x040ff0000000181c */
[C---:B------:R-:W-:Y:S01]  /*17250*/  HMMA.16816.F32 R32, R176.reuse, R146, R32 ;  /* 0x00000092b020723c */ /* 0x040fe20000001820 */
[----:B------:R-:W3:Y:S07]  /*17260*/  LDSM.16.M88.4 R144, [R203] ;  /* 0x00000000cb90783b */ /* 0x000eee0000000200 */
[C---:B----4-:R-:W-:Y:S08]  /*17270*/  HMMA.16816.F32 R36, R176.reuse, R148, R36 ;  /* 0x00000094b024723c */ /* 0x050ff00000001824 */
[C---:B------:R-:W-:Y:S01]  /*17280*/  HMMA.16816.F32 R40, R176.reuse, R150, R40 ;  /* 0x00000096b028723c */ /* 0x040fe20000001828 */
[----:B------:R-:W-:Y:S07]  /*17290*/  LDSM.16.M88.4 R148, [R205] ;  /* 0x00000000cd94783b */ /* 0x000fee0000000200 */
[C---:B-1----:R-:W-:Y:S08]  /*172a0*/  HMMA.16816.F32 R44, R176.reuse, R116, R44 ;  /* 0x00000074b02c723c */ /* 0x042ff0000000182c */
[C---:B------:R-:W-:Y:S01]  /*172b0*/  HMMA.16816.F32 R48, R176.reuse, R118, R48 ;  /* 0x00000076b030723c */ /* 0x040fe20000001830 */
[----:B------:R-:W1:Y:S07]  /*172c0*/  LDSM.16.M88.4 R116, [R204] ;  /* 0x00000000cc74783b */ /* 0x000e6e0000000200 */
[C---:B------:R-:W-:Y:S08]  /*172d0*/  HMMA.16816.F32 R52, R176.reuse, R152, R52 ;  /* 0x00000098b034723c */ /* 0x040ff00000001834 */
[----:B------:R-:W-:Y:S01]  /*172e0*/  HMMA.16816.F32 R56, R176, R154, R56 ;  /* 0x0000009ab038723c */ /* 0x000fe20000001838 */
[----:B------:R-:W4:Y:S07]  /*172f0*/  LDSM.16.M88.4 R152, [R193+0x3800] ;  /* 0x00380000c198783b */ /* 0x000f2e0000000200 */
        /* <DEDUP_REMOVED lines=8> */
[----:B------:R-:W-:Y:S07]  /*17380*/  LDSM.16.M88.4 R164, [R193+0x5800] ;  /* 0x00580000c1a4783b */ /* 0x000fee0000000200 */
[C---:B--2---:R-:W-:Y:S08]  /*17390*/  HMMA.16816.F32 R28, R180.reuse, R140, R28 ;  /* 0x0000008cb41c723c */ /* 0x044ff0000000181c */
        /* <DEDUP_REMOVED lines=9> */
[----:B------:R-:W-:Y:S01]  /*17430*/  HMMA.16816.F32 R56, R180, R150, R56 ;  /* 0x00000096b438723c */ /* 0x000fe20000001838 */
[----:B------:R-:W-:Y:S07]  /*17440*/  LDSM.16.M88.4 R148, [R192+0x4000] ;  /* 0x00400000c094783b */ /* 0x000fee0000000200 */
[C---:B----4-:R-:W-:Y:S08]  /*17450*/  HMMA.16816.F32 R4, R184.reuse, R152, R4 ;  /* 0x00000098b804723c */ /* 0x050ff00000001804 */
[C---:B------:R-:W-:Y:S01]  /*17460*/  HMMA.16816.F32 R8, R184.reuse, R154, R8 ;  /* 0x0000009ab808723c */ /* 0x040fe20000001808 */
[----:B------:R-:W-:Y:S07]  /*17470*/  LDSM.16.M88.4 R152, [R192+0x4800] ;  /* 0x00480000c098783b */ /* 0x000fee0000000200 */
[C---:B-----5:R-:W-:Y:S08]  /*17480*/  HMMA.16816.F32 R12, R184.reuse, R156, R12 ;  /* 0x0000009cb80c723c */ /* 0x060ff0000000180c */
        /* <DEDUP_REMOVED lines=10> */
[----:B------:R-:W4:Y:S07]  /*17530*/  LDSM.16.M88.4 R164, [R192+0x6000] ;  /* 0x00600000c0a4783b */ /* 0x000f2e0000000200 */
[C---:B---3--:R-:W-:Y:S08]  /*17540*/  HMMA.16816.F32 R44, R184.reuse, R144, R44 ;  /* 0x00000090b82c723c */ /* 0x048ff0000000182c */
[C---:B------:R-:W-:Y:S01]  /*17550*/  HMMA.16816.F32 R48, R184.reuse, R146, R48 ;  /* 0x00000092b830723c */ /* 0x040fe20000001830 */
[----:B------:R-:W3:Y:S01]  /*17560*/  LDSM.16.M88.4 R144, [R192+0x6800] ;  /* 0x00680000c090783b */ /* 0x000ee20000000200 */
[----:B------:R-:W-:Y:S04]  /*17570*/  DEPBAR.LE SB0, 0x0 ;  /* 0x000080000000791a */ /* 0x000fe80000000000 */
[----:B------:R-:W-:Y:S02]  /*17580*/  BAR.SYNC.DEFER_BLOCKING 0x0 ;  /* 0x0000000000007b1d */ /* 0x000fe40000010000 */
[C---:B-1----:R-:W-:Y:S08]  /*17590*/  HMMA.16816.F32 R52, R184.reuse, R116, R52 ;  /* 0x00000074b834723c */ /* 0x042ff00000001834 */
[----:B------:R-:W-:Y:S08]  /*175a0*/  HMMA.16816.F32 R56, R184, R118, R56 ;  /* 0x00000076b838723c */ /* 0x000ff00000001838 */
[C---:B--2---:R-:W-:Y:S08]  /*175b0*/  HMMA.16816.F32 R4, R188.reuse, R140, R4 ;  /* 0x0000008cbc04723c */ /* 0x044ff00000001804 */
[C---:B------:R-:W-:Y:S07]  /*175c0*/  HMMA.16816.F32 R8, R188.reuse, R142, R8 ;  /* 0x0000008ebc08723c */ /* 0x040fee0000001808 */
[----:B------:R-:W-:Y:S01]  /*175d0*/  P2R R143, PR, RZ, 0x8 ;  /* 0x00000008ff8f7803 */ /* 0x000fe20000000000 */
        /* <DEDUP_REMOVED lines=10> */
[C---:B---3--:R-:W-:Y:S08]  /*17680*/  HMMA.16816.F32 R52, R188.reuse, R144, R52 ;  /* 0x00000090bc34723c */ /* 0x048ff00000001834 */
[----:B------:R-:W-:Y:S01]  /*17690*/  HMMA.16816.F32 R56, R188, R146, R56 ;  /* 0x00000092bc38723c */ /* 0x000fe20000001838 */
[----:B------:R-:W-:Y:S07]  /*176a0*/  @!UPT UIADD3 URZ, URZ, URZ, URZ ;  /* 0x0000003f3f3ff290 */ /* 0x000fee000fffe03f */
[----:B------:R-:W-:-:S11]  /*176b0*/  @!P3 BRA `(.L_x_1241) ;  /* 0x000003600000b947 */ /* 0x000fd60003800000 */
[----:B------:R-:W-:Y:S01]  /*176c0*/  IADD3 R0, R217, -0x1, RZ ;  /* 0xffffffffd9007810 */ /* 0x000fe20007ffe0ff */
[----:B------:R-:W2:Y:S01]  /*176d0*/  LDL.64 R220, [R1+0x18] ;  /* 0x0000180001dc7983 */ /* 0x000ea20000100a00 */
[C---:B------:R-:W-:Y:S02]  /*176e0*/  ISETP.GE.AND P2, PT, R237.reuse, 0x21, PT ;  /* 0x00000021ed00780c */ /* 0x040fe40003f46270 */
[----:B------:R-:W-:Y:S01]  /*176f0*/  SHF.R.S32.HI R2, RZ, 0x1f, R0 ;  /* 0x0000001fff027819 */ /* 0x000fe20000011400 */
[----:B------:R-:W3:Y:S01]  /*17700*/  LDL R219, [R1+0x10] ;  /* 0x0000100001db7983 */ /* 0x000ee20000100800 */
        /* <DEDUP_REMOVED lines=49> */
.L_x_1241:
[----:B------:R-:W-:Y:S05]  /*17a20*/  BSYNC B0 ;  /* 0x0000000000007941 */ /* 0x000fea0003800000 */
.L_x_1240:
[----:B------:R-:W-:Y:S01]  /*17a30*/  FMNMX.FTZ R0, R4, R115, !PT ;  /* 0x0000007304007209 */ /* 0x000fe20007810000 */
[----:B------:R-:W-:Y:S01]  /*17a40*/  LDSM.16.MT88.4 R144, [R196] ;  /* 0x00000000c490783b */ /* 0x000fe20000004200 */
[----:B-1----:R-:W-:Y:S02]  /*17a50*/  FMNMX.FTZ R2, R6, R114, !PT ;  /* 0x0000007206027209 */ /* 0x002fe40007810000 */
        /* <DEDUP_REMOVED lines=81> */
[----:B------:R-:W5:Y:S01]  /*17f70*/  MUFU.EX2 R225, R7 ;  /* 0x0000000700e17308 */ /* 0x000f620000000800 */
[--C-:B------:R-:W-:Y:S02]  /*17f80*/  FFMA.FTZ R26, R26, c[0x0][0x2d0], -R112.reuse ;  /* 0x0000b4001a1a7a23 */ /* 0x100fe40000010870 */
[----:B------:R-:W-:Y:S02]  /*17f90*/  FFMA.FTZ R27, R27, c[0x0][0x2d0], -R112 ;  /* 0x0000b4001b1b7a23 */ /* 0x000fe40000010870 */
        /* <DEDUP_REMOVED lines=11> */
[C---:B------:R-:W-:Y:S01]  /*18050*/  FMUL.FTZ R76, R2.reuse, R76 ;  /* 0x0000004c024c7220 */ /* 0x040fe20000410000 */
[----:B-----5:R-:W-:Y:S01]  /*18060*/  F2FP.PACK_AB R117, R225, R226 ;  /* 0x000000e2e175723e */ /* 0x020fe200000000ff */
        /* <DEDUP_REMOVED lines=9> */
[----:B------:R-:W5:Y:S01]  /*18100*/  MUFU.EX2 R229, R5 ;  /* 0x0000000500e57308 */ /* 0x000f620000000800 */
        /* <DEDUP_REMOVED lines=13> */
[----:B------:R-:W-:Y:S01]  /*181e0*/  FMUL.FTZ R74, R0, R74 ;  /* 0x0000004a004a7220 */ /* 0x000fe20000410000 */
[----:B-----5:R-:W-:Y:S01]  /*181f0*/  F2FP.PACK_AB R116, R229, R222 ;  /* 0x000000dee574723e */ /* 0x020fe200000000ff */
[----:B------:R-:W-:Y:S02]  /*18200*/  FMUL.FTZ R5, R2, R121 ;  /* 0x0000007902057220 */ /* 0x000fe40000410000 */
[C---:B------:R-:W-:Y:S02]  /*18210*/  FMUL.FTZ R75, R0.reuse, R75 ;  /* 0x0000004b004b7220 */ /* 0x040fe40000410000 */
[C---:B------:R-:W-:Y:S01]  /*18220*/  FMUL.FTZ R78, R0.reuse, R78 ;  /* 0x0000004e004e7220 */ /* 0x040fe20000410000 */
[----:B------:R5:W-:Y:S01]  /*18230*/  MUFU.EX2 R220, R13 ;  /* 0x0000000d00dc7308 */ /* 0x000be20000000800 */
[C---:B------:R-:W-:Y:S02]  /*18240*/  FMUL.FTZ R79, R0.reuse, R79 ;  /* 0x0000004f004f7220 */ /* 0x040fe40000410000 */
[----:B------:R-:W-:Y:S02]  /*18250*/  FMUL.FTZ R82, R0, R82 ;  /* 0x0000005200527220 */ /* 0x000fe40000410000 */
[----:B-1----:R-:W-:Y:S02]  /*18260*/  FFMA.FTZ R4, R9, c[0x0][0x2d0], -R114 ;  /* 0x0000b40009047a23 */ /* 0x002fe40000010872 */
        /* <DEDUP_REMOVED lines=18> */
[----:B------:R-:W-:Y:S02]  /*18390*/  FFMA.FTZ R4, R10, c[0x0][0x2d0], -R112 ;  /* 0x0000b4000a047a23 */ /* 0x000fe40000010870 */
        /* <DEDUP_REMOVED lines=13> */
[----:B------:R-:W-:Y:S02]  /*18470*/  FFMA.FTZ R17, R17, c[0x0][0x2d0], -R114 ;  /* 0x0000b40011117a23 */ /* 0x000fe40000010872 */
[C---:B------:R-:W-:Y:S01]  /*18480*/  FMUL.FTZ R108, R2.reuse, R108 ;  /* 0x0000006c026c7220 */ /* 0x040fe20000410000 */
[----:B------:R4:W-:Y:S01]  /*18490*/  MUFU.EX2 R167, R16 ;  /* 0x0000001000a77308 */ /* 0x0009e20000000800 */
[----:B------:R-:W-:Y:S02]  /*184a0*/  FMUL.FTZ R109, R2, R109 ;  /* 0x0000006d026d7220 */ /* 0x000fe40000410000 */
[----:B-1----:R-:W-:Y:S02]  /*184b0*/  FFMA.FTZ R4, R11, c[0x0][0x2d0], -R112 ;  /* 0x0000b4000b047a23 */ /* 0x002fe40000010870 */
[C---:B------:R-:W-:Y:S02]  /*184c0*/  FMUL.FTZ R11, R0.reuse, R127 ;  /* 0x0000007f000b7220 */ /* 0x040fe40000410000 */
[----:B------:R-:W-:Y:S01]  /*184d0*/  LDSM.16.MT88.4 R124, [R197] ;  /* 0x00000000c57c783b */ /* 0x000fe20000004200 */
[C---:B------:R-:W-:Y:S02]  /*184e0*/  FMUL.FTZ R110, R0.reuse, R110 ;  /* 0x0000006e006e7220 */ /* 0x040fe40000410000 */
[----:B------:R-:W1:Y:S01]  /*184f0*/  MUFU.EX2 R223, R4 ;  /* 0x0000000400df7308 */ /* 0x000e620000000800 */
[----:B------:R-:W-:Y:S02]  /*18500*/  FMUL.FTZ R111, R0, R111 ;  /* 0x0000006f006f7220 */ /* 0x000fe40000410000 */
[----:B------:R-:W-:Y:S01]  /*18510*/  FMUL.FTZ R60, R2, R60 ;  /* 0x0000003c023c7220 */ /* 0x000fe20000410000 */
[----:B--2---:R-:W-:Y:S01]  /*18520*/  F2FP.PACK_AB R19, R164, R165 ;  /* 0x000000a5a413723e */ /* 0x004fe200000000ff */
[----:B------:R-:W-:Y:S02]  /*18530*/  FMUL.FTZ R61, R2, R61 ;  /* 0x0000003d023d7220 */ /* 0x000fe40000410000 */
[C---:B------:R-:W-:Y:S02]  /*18540*/  FMUL.FTZ R62, R0.reuse, R62 ;  /* 0x0000003e003e7220 */ /* 0x040fe40000410000 */
[----:B------:R-:W-:Y:S01]  /*18550*/  FMUL.FTZ R63, R0, R63 ;  /* 0x0000003f003f7220 */ /* 0x000fe20000410000 */
[----:B------:R2:W5:Y:S01]  /*18560*/  MUFU.EX2 R166, R17 ;  /* 0x0000001100a67308 */ /* 0x0005620000000800 */
        /* <DEDUP_REMOVED lines=9> */
[----:B-1----:R-:W-:Y:S01]  /*18600*/  F2FP.PACK_AB R119, R223, R224 ;  /* 0x000000e0df77723e */ /* 0x002fe200000000ff */
[----:B------:R-:W-:Y:S02]  /*18610*/  FMUL.FTZ R4, R2, R120 ;  /* 0x0000007802047220 */ /* 0x000fe40000410000 */
[----:B------:R-:W1:Y:S01]  /*18620*/  LDSM.16.MT88.4 R120, [R198] ;  /* 0x00000000c678783b */ /* 0x000e620000004200 */
[--C-:B------:R-:W-:Y:S02]  /*18630*/  FFMA.FTZ R25, R25, c[0x0][0x2d0], -R114.reuse ;  /* 0x0000b40019197a23 */ /* 0x100fe40000010872 */
[----:B------:R-:W4:Y:S01]  /*18640*/  MUFU.EX2 R163, R20 ;  /* 0x0000001400a37308 */ /* 0x000f220000000800 */
[--C-:B------:R-:W-:Y:S01]  /*18650*/  FFMA.FTZ R28, R28, c[0x0][0x2d0], -R114.reuse ;  /* 0x0000b4001c1c7a23 */ /* 0x100fe20000010872 */
[C---:B------:R-:W-:Y:S05]  /*18660*/  HMMA.16816.F32 R4, R116.reuse, R140, R4 ;  /* 0x0000008c7404723c */ /* 0x040fea0000001804 */
[--C-:B------:R-:W-:Y:S01]  /*18670*/  FFMA.FTZ R29, R29, c[0x0][0x2d0], -R114.reuse ;  /* 0x0000b4001d1d7a23 */ /* 0x100fe20000010872 */
[----:B--2---:R-:W-:Y:S01]  /*18680*/  F2FP.PACK_AB R17, R214, R219 ;  /* 0x000000dbd611723e */ /* 0x004fe200000000ff */
[----:B------:R-:W-:Y:S01]  /*18690*/  FFMA.FTZ R33, R33, c[0x0][0x2d0], -R114 ;  /* 0x0000b40021217a23 */ /* 0x000fe20000010872 */
[C---:B------:R-:W-:Y:S01]  /*186a0*/  HMMA.16816.F32 R8, R116.reuse, R142, R8 ;  /* 0x0000008e7408723c */ /* 0x040fe20000001808 */
[----:B------:R-:W2:Y:S01]  /*186b0*/  LDSM.16.MT88.4 R140, [R195+0x3800] ;  /* 0x00380000c38c783b */ /* 0x000ea20000004200 */
[----:B------:R-:W1:Y:S02]  /*186c0*/  MUFU.EX2 R162, R21 ;  /* 0x0000001500a27308 */ /* 0x000e640000000800 */
[--C-:B------:R-:W-:Y:S01]  /*186d0*/  FFMA.FTZ R34, R34, c[0x0][0x2d0], -R112.reuse ;  /* 0x0000b40022227a23 */ /* 0x100fe20000010870 */
[----:B-----5:R-:W-:Y:S01]  /*186e0*/  F2FP.PACK_AB R18, R166, R167 ;  /* 0x000000a7a612723e */ /* 0x020fe200000000ff */
[----:B------:R-:W-:Y:S02]  /*186f0*/  FFMA.FTZ R35, R35, c[0x0][0x2d0], -R112 ;  /* 0x0000b40023237a23 */ /* 0x000fe40000010870 */
[C---:B------:R-:W-:Y:S04]  /*18700*/  HMMA.16816.F32 R68, R116.reuse, R144, R68 ;  /* 0x000000907444723c */ /* 0x040fe80000001844 */
[----:B------:R5:W-:Y:S01]  /*18710*/  MUFU.EX2 R160, R23 ;  /* 0x0000001700a07308 */ /* 0x000be20000000800 */
[----:B------:R-:W-:Y:S02]  /*18720*/  FFMA.FTZ R2, R2, R231, R222 ;  /* 0x000000e702027223 */ /* 0x000fe400000100de */
[----:B---3--:R-:W-:Y:S01]  /*18730*/  FFMA.FTZ R0, R0, R230, R226 ;  /* 0x000000e600007223 */ /* 0x008fe200000100e2 */
[C---:B------:R-:W-:Y:S04]  /*18740*/  HMMA.16816.F32 R72, R116.reuse, R146, R72 ;  /* 0x000000927448723c */ /* 0x040fe80000001848 */
[----:B------:R-:W-:Y:S02]  /*18750*/  FADD.FTZ R2, R229, R2 ;  /* 0x00000002e5027221 */ /* 0x000fe40000010000 */
[----:B------:R-:W3:Y:S01]  /*18760*/  MUFU.EX2 R159, R24 ;  /* 0x00000018009f7308 */ /* 0x000ee20000000800 */
[----:B------:R-:W-:Y:S02]  /*18770*/  FADD.FTZ R0, R225, R0 ;  /* 0x00000000e1007221 */ /* 0x000fe40000010000 */
[----:B------:R-:W-:Y:S01]  /*18780*/  FADD.FTZ R2, R228, R2 ;  /* 0x00000002e4027221 */ /* 0x000fe20000010000 */
[C---:B-1----:R-:W-:Y:S03]  /*18790*/  HMMA.16816.F32 R76, R116.reuse, R120, R76 ;  /* 0x00000078744c723c */ /* 0x042fe6000000184c */
[----:B------:R-:W-:Y:S03]  /*187a0*/  FADD.FTZ R2, R227, R2 ;  /* 0x00000002e3027221 */ /* 0x000fe60000010000 */
[----:B------:R-:W1:Y:S01]  /*187b0*/  MUFU.EX2 R158, R25 ;  /* 0x00000019009e7308 */ /* 0x000e620000000800 */
[----:B------:R-:W-:Y:S01]  /*187c0*/  FADD.FTZ R0, R224, R0 ;  /* 0x00000000e0007221 */ /* 0x000fe20000010000 */
[C---:B------:R-:W-:Y:S01]  /*187d0*/  HMMA.16816.F32 R80, R116.reuse, R122, R80 ;  /* 0x0000007a7450723c */ /* 0x040fe20000001850 */
[----:B------:R-:W1:Y:S03]  /*187e0*/  LDSM.16.MT88.4 R120, [R196+0x3800] ;  /* 0x00380000c478783b */ /* 0x000e660000004200 */
[----:B------:R-:W-:Y:S02]  /*187f0*/  FADD.FTZ R2, R221, R2 ;  /* 0x00000002dd027221 */ /* 0x000fe40000010000 */
[----:B------:R-:W-:Y:S02]  /*18800*/  FADD.FTZ R0, R223, R0 ;  /* 0x00000000df007221 */ /* 0x000fe40000010000 */
[----:B------:R-:W1:Y:S01]  /*18810*/  MUFU.EX2 R157, R26 ;  /* 0x0000001a009d7308 */ /* 0x000e620000000800 */
[C---:B------:R-:W-:Y:S01]  /*18820*/  HMMA.16816.F32 R84, R116.reuse, R124, R84 ;  /* 0x0000007c7454723c */ /* 0x040fe20000001854 */
[----:B-----5:R-:W-:Y:S02]  /*18830*/  LDSM.16.MT88.4 R20, [R196+0x4000] ;  /* 0x00400000c414783b */ /* 0x020fe40000004200 */
[----:B------:R-:W-:Y:S02]  /*18840*/  FADD.FTZ R2, R220, R2 ;  /* 0x00000002dc027221 */ /* 0x000fe40000010000 */
[----:B------:R-:W-:Y:S03]  /*18850*/  FADD.FTZ R0, R219, R0 ;  /* 0x00000000db007221 */ /* 0x000fe60000010000 */
[C---:B------:R-:W-:Y:S01]  /*18860*/  HMMA.16816.F32 R88, R116.reuse, R126, R88 ;  /* 0x0000007e7458723c */ /* 0x040fe20000001858 */
[----:B------:R-:W5:Y:S01]  /*18870*/  LDSM.16.MT88.4 R124, [R198+0x3800] ;  /* 0x00380000c67c783b */ /* 0x000f620000004200 */
[----:B------:R3:W3:Y:S02]  /*18880*/  MUFU.EX2 R156, R27 ;  /* 0x0000001b009c7308 */ /* 0x0006e40000000800 */
[----:B------:R-:W-:Y:S02]  /*18890*/  FADD.FTZ R2, R167, R2 ;  /* 0x00000002a7027221 */ /* 0x000fe40000010000 */
[----:B------:R-:W-:Y:S02]  /*188a0*/  FADD.FTZ R0, R214, R0 ;  /* 0x00000000d6007221 */ /* 0x000fe40000010000 */
[C---:B--2---:R-:W-:Y:S04]  /*188b0*/  HMMA.16816.F32 R92, R116.reuse, R140, R92 ;  /* 0x0000008c745c723c */ /* 0x044fe8000000185c */
[----:B------:R-:W-:Y:S01]  /*188c0*/  MUFU.EX2 R154, R33 ;  /* 0x00000021009a7308 */ /* 0x000fe20000000800 */
[----:B------:R-:W-:Y:S02]  /*188d0*/  FADD.FTZ R2, R166, R2 ;  /* 0x00000002a6027221 */ /* 0x000fe40000010000 */
[----:B------:R-:W-:Y:S01]  /*188e0*/  FADD.FTZ R0, R165, R0 ;  /* 0x00000000a5007221 */ /* 0x000fe20000010000 */
[C---:B------:R-:W-:Y:S01]  /*188f0*/  HMMA.16816.F32 R96, R116.reuse, R142, R96 ;  /* 0x0000008e7460723c */ /* 0x040fe20000001860 */
[----:B------:R-:W-:Y:S03]  /*18900*/  LDSM.16.MT88.4 R140, [R198+0x800] ;  /* 0x00080000c68c783b */ /* 0x000fe60000004200 */
[----:B----4-:R-:W-:Y:S02]  /*18910*/  FADD.FTZ R2, R163, R2 ;  /* 0x00000002a3027221 */ /* 0x010fe40000010000 */
[----:B------:R-:W-:Y:S01]  /*18920*/  MUFU.EX2 R153, R34 ;  /* 0x0000002200997308 */ /* 0x000fe20000000800 */
[----:B------:R-:W-:Y:S01]  /*18930*/  FADD.FTZ R0, R164, R0 ;  /* 0x00000000a4007221 */ /* 0x000fe20000010000 */
[C---:B-1----:R-:W-:Y:S01]  /*18940*/  HMMA.16816.F32 R12, R116.reuse, R120, R12 ;  /* 0x00000078740c723c */ /* 0x042fe2000000180c */
[----:B---3--:R-:W-:Y:S03]  /*18950*/  LDSM.16.MT88.4 R24, [R196+0x1000] ;  /* 0x00100000c418783b */ /* 0x008fe60000004200 */
[----:B------:R-:W-:Y:S02]  /*18960*/  FADD.FTZ R2, R162, R2 ;  /* 0x00000002a2027221 */ /* 0x000fe40000010000 */
[----:B------:R-:W-:Y:S02]  /*18970*/  FADD.FTZ R0, R161, R0 ;  /* 0x00000000a1007221 */ /* 0x000fe40000010000 */
[----:B------:R-:W-:Y:S01]  /*18980*/  MUFU.EX2 R152, R35 ;  /* 0x0000002300987308 */ /* 0x000fe20000000800 */
[C---:B------:R-:W-:Y:S01]  /*18990*/  HMMA.16816.F32 R100, R116.reuse, R122, R100 ;  /* 0x0000007a7464723c */ /* 0x040fe20000001864 */
[----:B------:R-:W1:Y:S02]  /*189a0*/  LDSM.16.MT88.4 R120, [R195+0x800] ;  /* 0x00080000c378783b */ /* 0x000e640000004200 */
[----:B------:R-:W-:Y:S02]  /*189b0*/  FADD.FTZ R2, R159, R2 ;  /* 0x000000029f027221 */ /* 0x000fe40000010000 */
[----:B------:R-:W-:Y:S03]  /*189c0*/  FADD.FTZ R0, R160, R0 ;  /* 0x00000000a0007221 */ /* 0x000fe60000010000 */
[C---:B-----5:R-:W-:Y:S04]  /*189d0*/  HMMA.16816.F32 R104, R116.reuse, R124, R104 ;  /* 0x0000007c7468723c */ /* 0x060fe80000001868 */
[----:B------:R-:W-:Y:S02]  /*189e0*/  FADD.FTZ R2, R158, R2 ;  /* 0x000000029e027221 */ /* 0x000fe40000010000 */
[----:B------:R-:W-:Y:S02]  /*189f0*/  FADD.FTZ R0, R157, R0 ;  /* 0x000000009d007221 */ /* 0x000fe40000010000 */
[C---:B------:R-:W-:Y:S01]  /*18a00*/  HMMA.16816.F32 R108, R116.reuse, R126, R108 ;  /* 0x0000007e746c723c */ /* 0x040fe2000000186c */
[----:B------:R-:W2:Y:S03]  /*18a10*/  LDSM.16.MT88.4 R124, [R196+0x800] ;  /* 0x00080000c47c783b */ /* 0x000ea60000004200 */
[----:B------:R-:W-:Y:S04]  /*18a20*/  FADD.FTZ R0, R156, R0 ;  /* 0x000000009c007221 */ /* 0x000fe80000010000 */
[C---:B------:R-:W-:Y:S08]  /*18a30*/  HMMA.16816.F32 R60, R116.reuse, R128, R60 ;  /* 0x00000080743c723c */ /* 0x040ff0000000183c */
[----:B------:R-:W-:Y:S01]  /*18a40*/  HMMA.16816.F32 R64, R116, R130, R64 ;  /* 0x000000827440723c */ /* 0x000fe20000001840 */
[----:B------:R-:W3:Y:S07]  /*18a50*/  LDSM.16.MT88.4 R116, [R197+0x800] ;  /* 0x00080000c574783b */ /* 0x000eee0000004200 */
[C---:B-1----:R-:W-:Y:S01]  /*18a60*/  HMMA.16816.F32 R4, R16.reuse, R120, R4 ;  /* 0x000000781004723c */ /* 0x042fe20000001804 */
[----:B------:R-:W-:Y:S07]  /*18a70*/  LDSM.16.MT88.4 R128, [R197+0x4000] ;  /* 0x00400000c580783b */ /* 0x000fee0000004200 */
[C---:B------:R-:W-:Y:S01]  /*18a80*/  HMMA.16816.F32 R8, R16.reuse, R122, R8 ;  /* 0x0000007a1008723c */ /* 0x040fe20000001808 */
[----:B------:R-:W1:Y:S07]  /*18a90*/  LDSM.16.MT88.4 R120, [R195+0x4000] ;  /* 0x00400000c378783b */ /* 0x000e6e0000004200 */
[C---:B--2---:R-:W-:Y:S08]  /*18aa0*/  HMMA.16816.F32 R68, R16.reuse, R124, R68 ;  /* 0x0000007c1044723c */ /* 0x044ff00000001844 */
[C---:B------:R-:W-:Y:S01]  /*18ab0*/  HMMA.16816.F32 R72, R16.reuse, R126, R72 ;  /* 0x0000007e1048723c */ /* 0x040fe20000001848 */
[----:B------:R-:W2:Y:S07]  /*18ac0*/  LDSM.16.MT88.4 R124, [R198+0x4000] ;  /* 0x00400000c67c783b */ /* 0x000eae0000004200 */
[C---:B------:R-:W-:Y:S08]  /*18ad0*/  HMMA.16816.F32 R76, R16.reuse, R140, R76 ;  /* 0x0000008c104c723c */ /* 0x040ff0000000184c */
[C---:B------:R-:W-:Y:S08]  /*18ae0*/  HMMA.16816.F32 R80, R16.reuse, R142, R80 ;  /* 0x0000008e1050723c */ /* 0x040ff00000001850 */
[C---:B---3--:R-:W-:Y:S08]  /*18af0*/  HMMA.16816.F32 R84, R16.reuse, R116, R84 ;  /* 0x000000741054723c */ /* 0x048ff00000001854 */
[C---:B------:R-:W-:Y:S01]  /*18b00*/  HMMA.16816.F32 R88, R16.reuse, R118, R88 ;  /* 0x000000761058723c */ /* 0x040fe20000001858 */
[----:B------:R-:W3:Y:S07]  /*18b10*/  LDSM.16.MT88.4 R116, [R195+0x1000] ;  /* 0x00100000c374783b */ /* 0x000eee0000004200 */
[C---:B-1----:R-:W-:Y:S08]  /*18b20*/  HMMA.16816.F32 R92, R16.reuse, R120, R92 ;  /* 0x00000078105c723c */ /* 0x042ff0000000185c */
[C---:B------:R-:W-:Y:S01]  /*18b30*/  HMMA.16816.F32 R96, R16.reuse, R122, R96 ;  /* 0x0000007a1060723c */ /* 0x040fe20000001860 */
[----:B------:R-:W-:Y:S07]  /*18b40*/  LDSM.16.MT88.4 R120, [R197+0x1000] ;  /* 0x00100000c578783b */ /* 0x000fee0000004200 */
[C---:B------:R-:W-:Y:S08]  /*18b50*/  HMMA.16816.F32 R12, R16.reuse, R20, R12 ;  /* 0x00000014100c723c */ /* 0x040ff0000000180c */
[C---:B------:R-:W-:Y:S01]  /*18b60*/  HMMA.16816.F32 R100, R16.reuse, R22, R100 ;  /* 0x000000161064723c */ /* 0x040fe20000001864 */
[----:B------:R-:W1:Y:S07]  /*18b70*/  LDSM.16.MT88.4 R20, [R198+0x1000] ;  /* 0x00100000c614783b */ /* 0x000e6e0000004200 */
[C---:B--2---:R-:W-:Y:S08]  /*18b80*/  HMMA.16816.F32 R104, R16.reuse, R124, R104 ;  /* 0x0000007c1068723c */ /* 0x044ff00000001868 */
[C---:B------:R-:W-:Y:S01]  /*18b90*/  HMMA.16816.F32 R108, R16.reuse, R126, R108 ;  /* 0x0000007e106c723c */ /* 0x040fe2000000186c */
[----:B------:R-:W-:Y:S07]  /*18ba0*/  LDSM.16.MT88.4 R124, [R196+0x1800] ;  /* 0x00180000c47c783b */ /* 0x000fee0000004200 */
[C---:B------:R-:W-:Y:S08]  /*18bb0*/  HMMA.16816.F32 R60, R16.reuse, R128, R60 ;  /* 0x00000080103c723c */ /* 0x040ff0000000183c */
[----:B------:R-:W-:Y:S01]  /*18bc0*/  HMMA.16816.F32 R64, R16, R130, R64 ;  /* 0x000000821040723c */ /* 0x000fe20000001840 */
[----:B------:R-:W2:Y:S06]  /*18bd0*/  MUFU.EX2 R131, R28 ;  /* 0x0000001c00837308 */ /* 0x000eac0000000800 */
[----:B------:R-:W-:Y:S02]  /*18be0*/  F2FP.PACK_AB R16, R162, R163 ;  /* 0x000000a3a210723e */ /* 0x000fe400000000ff */
[----:B------:R-:W-:Y:S02]  /*18bf0*/  F2FP.PACK_AB R17, R160, R161 ;  /* 0x000000a1a011723e */ /* 0x000fe400000000ff */
[----:B------:R-:W4:Y:S01]  /*18c00*/  MUFU.EX2 R130, R29 ;  /* 0x0000001d00827308 */ /* 0x000f220000000800 */
[----:B------:R-:W-:Y:S02]  /*18c10*/  F2FP.PACK_AB R18, R158, R159 ;  /* 0x0000009f9e12723e */ /* 0x000fe400000000ff */
[----:B------:R-:W-:Y:S07]  /*18c20*/  F2FP.PACK_AB R19, R156, R157 ;  /* 0x0000009d9c13723e */ /* 0x000fee00000000ff */
[C---:B---3--:R-:W-:Y:S03]  /*18c30*/  HMMA.16816.F32 R4, R16.reuse, R116, R4 ;  /* 0x000000741004723c */ /* 0x048fe60000001804 */
[----:B--2---:R-:W-:Y:S05]  /*18c40*/  FADD.FTZ R2, R131, R2 ;  /* 0x0000000283027221 */ /* 0x004fea0000010000 */
[C---:B------:R-:W-:Y:S01]  /*18c50*/  HMMA.16816.F32 R8, R16.reuse, R118, R8 ;  /* 0x000000761008723c */ /* 0x040fe20000001808 */
[----:B------:R-:W2:Y:S03]  /*18c60*/  LDSM.16.MT88.4 R116, [R195+0x4800] ;  /* 0x00480000c374783b */ /* 0x000ea60000004200 */
[----:B----4-:R-:W-:Y:S04]  /*18c70*/  FADD.FTZ R2, R130, R2 ;  /* 0x0000000282027221 */ /* 0x010fe80000010000 */
[C---:B------:R-:W-:Y:S07]  /*18c80*/  HMMA.16816.F32 R68, R16.reuse, R24, R68 ;  /* 0x000000181044723c */ /* 0x040fee0000001844 */
[----:B------:R-:W-:Y:S01]  /*18c90*/  FFMA.FTZ R24, R30, c[0x0][0x2d0], -R112 ;  /* 0x0000b4001e187a23 */ /* 0x000fe20000010870 */
[C---:B------:R-:W-:Y:S03]  /*18ca0*/  HMMA.16816.F32 R72, R16.reuse, R26, R72 ;  /* 0x0000001a1048723c */ /* 0x040fe60000001848 */
[----:B------:R3:W4:Y:S05]  /*18cb0*/  MUFU.EX2 R129, R24 ;  /* 0x0000001800817308 */ /* 0x00072a0000000800 */
[C---:B-1----:R-:W-:Y:S07]  /*18cc0*/  HMMA.16816.F32 R76, R16.reuse, R20, R76 ;  /* 0x00000014104c723c */ /* 0x042fee000000184c */
[----:B------:R-:W-:Y:S01]  /*18cd0*/  FFMA.FTZ R20, R32, c[0x0][0x2d0], -R114 ;  /* 0x0000b40020147a23 */ /* 0x000fe20000010872 */
[C---:B------:R-:W-:Y:S01]  /*18ce0*/  HMMA.16816.F32 R80, R16.reuse, R22, R80 ;  /* 0x000000161050723c */ /* 0x040fe20000001850 */
[----:B------:R-:W-:Y:S02]  /*18cf0*/  LDSM.16.MT88.4 R32, [R198+0x1800] ;  /* 0x00180000c620783b */ /* 0x000fe40000004200 */
[----:B------:R-:W1:Y:S05]  /*18d00*/  MUFU.EX2 R155, R20 ;  /* 0x00000014009b7308 */ /* 0x000e6a0000000800 */
        /* <DEDUP_REMOVED lines=8> */
[----:B-1----:R-:W-:Y:S02]  /*18d90*/  FADD.FTZ R2, R155, R2 ;  /* 0x000000029b027221 */ /* 0x002fe40000010000 */
[----:B------:R-:W-:Y:S02]  /*18da0*/  LDSM.16.MT88.4 R20, [R197+0x4800] ;  /* 0x00480000c514783b */ /* 0x000fe40000004200 */
[C---:B------:R-:W-:Y:S04]  /*18db0*/  HMMA.16816.F32 R96, R16.reuse, R118, R96 ;  /* 0x000000761060723c */ /* 0x040fe80000001860 */
[----:B------:R-:W-:Y:S02]  /*18dc0*/  FADD.FTZ R2, R154, R2 ;  /* 0x000000029a027221 */ /* 0x000fe40000010000 */
[----:B---3--:R-:W1:Y:S01]  /*18dd0*/  LDSM.16.MT88.4 R24, [R196+0x4800] ;  /* 0x00480000c418783b */ /* 0x008e620000004200 */
[----:B----4-:R-:W-:Y:S05]  /*18de0*/  FADD.FTZ R0, R128, R0 ;  /* 0x0000000080007221 */ /* 0x010fea0000010000 */
[----:B------:R-:W-:Y:S04]  /*18df0*/  FADD.FTZ R0, R153, R0 ;  /* 0x0000000099007221 */ /* 0x000fe80000010000 */
[----:B------:R-:W-:Y:S01]  /*18e00*/  FADD.FTZ R0, R152, R0 ;  /* 0x0000000098007221 */ /* 0x000fe20000010000 */
[C---:B-1----:R-:W-:Y:S08]  /*18e10*/  HMMA.16816.F32 R12, R16.reuse, R24, R12 ;  /* 0x00000018100c723c */ /* 0x042ff0000000180c */
[C---:B------:R-:W-:Y:S01]  /*18e20*/  HMMA.16816.F32 R100, R16.reuse, R26, R100 ;  /* 0x0000001a1064723c */ /* 0x040fe20000001864 */
[----:B------:R-:W-:Y:S07]  /*18e30*/  LDSM.16.MT88.4 R24, [R195+0x5000] ;  /* 0x00500000c318783b */ /* 0x000fee0000004200 */
[C---:B------:R-:W-:Y:S07]  /*18e40*/  HMMA.16816.F32 R104, R16.reuse, R28, R104 ;  /* 0x0000001c1068723c */ /* 0x040fee0000001868 */
[--C-:B------:R-:W-:Y:S01]  /*18e50*/  FFMA.FTZ R28, R36, c[0x0][0x2d0], -R114.reuse ;  /* 0x0000b400241c7a23 */ /* 0x100fe20000010872 */
[C---:B------:R-:W-:Y:S03]  /*18e60*/  HMMA.16816.F32 R108, R16.reuse, R30, R108 ;  /* 0x0000001e106c723c */ /* 0x040fe6000000186c */
[----:B------:R1:W2:Y:S01]  /*18e70*/  MUFU.EX2 R151, R28 ;  /* 0x0000001c00977308 */ /* 0x0002a20000000800 */
[----:B------:R-:W-:Y:S04]  /*18e80*/  FFMA.FTZ R36, R40, c[0x0][0x2d0], -R114 ;  /* 0x0000b40028247a23 */ /* 0x000fe80000010872 */
[C---:B------:R-:W-:Y:S05]  /*18e90*/  HMMA.16816.F32 R60, R16.reuse, R20, R60 ;  /* 0x00000014103c723c */ /* 0x040fea000000183c */
[----:B------:R-:W-:Y:S03]  /*18ea0*/  MUFU.EX2 R147, R36 ;  /* 0x0000002400937308 */ /* 0x000fe60000000800 */
[----:B------:R-:W-:Y:S01]  /*18eb0*/  HMMA.16816.F32 R64, R16, R22, R64 ;  /* 0x000000161040723c */ /* 0x000fe20000001840 */
[----:B------:R-:W3:Y:S06]  /*18ec0*/  LDSM.16.MT88.4 R20, [R197+0x1800] ;  /* 0x00180000c514783b */ /* 0x000eec0000004200 */
[----:B------:R-:W-:Y:S02]  /*18ed0*/  F2FP.PACK_AB R16, R130, R131 ;  /* 0x000000838210723e */ /* 0x000fe400000000ff */
[----:B------:R-:W-:Y:S01]  /*18ee0*/  F2FP.PACK_AB R17, R128, R129 ;  /* 0x000000818011723e */ /* 0x000fe200000000ff */
[----:B-1----:R-:W1:Y:S02]  /*18ef0*/  LDSM.16.MT88.4 R28, [R196+0x5000] ;  /* 0x00500000c41c783b */ /* 0x002e640000004200 */
[----:B------:R-:W-:Y:S01]  /*18f00*/  F2FP.PACK_AB R18, R154, R155 ;  /* 0x0000009b9a12723e */ /* 0x000fe200000000ff */
[----:B--2---:R-:W-:Y:S01]  /*18f10*/  FADD.FTZ R2, R151, R2 ;  /* 0x0000000297027221 */ /* 0x004fe20000010000 */
[----:B------:R-:W-:Y:S07]  /*18f20*/  F2FP.PACK_AB R19, R152, R153 ;  /* 0x000000999813723e */ /* 0x000fee00000000ff */
[C---:B------:R-:W-:Y:S08]  /*18f30*/  HMMA.16816.F32 R4, R16.reuse, R120, R4 ;  /* 0x000000781004723c */ /* 0x040ff00000001804 */
[C---:B------:R-:W-:Y:S08]  /*18f40*/  HMMA.16816.F32 R8, R16.reuse, R122, R8 ;  /* 0x0000007a1008723c */ /* 0x040ff00000001808 */
[C---:B------:R-:W-:Y:S08]  /*18f50*/  HMMA.16816.F32 R68, R16.reuse, R124, R68 ;  /* 0x0000007c1044723c */ /* 0x040ff00000001844 */
[C---:B------:R-:W-:Y:S01]  /*18f60*/  HMMA.16816.F32 R72, R16.reuse, R126, R72 ;  /* 0x0000007e1048723c */ /* 0x040fe20000001848 */
[----:B------:R-:W-:Y:S07]  /*18f70*/  LDSM.16.MT88.4 R124, [R195+0x3000] ;  /* 0x00300000c37c783b */ /* 0x000fee0000004200 */
[C---:B------:R-:W-:Y:S07]  /*18f80*/  HMMA.16816.F32 R76, R16.reuse, R32, R76 ;  /* 0x00000020104c723c */ /* 0x040fee000000184c */
[----:B------:R-:W-:Y:S01]  /*18f90*/  FFMA.FTZ R32, R37, c[0x0][0x2d0], -R114 ;  /* 0x0000b40025207a23 */ /* 0x000fe20000010872 */
[C---:B------:R-:W-:Y:S03]  /*18fa0*/  HMMA.16816.F32 R80, R16.reuse, R34, R80 ;  /* 0x000000221050723c */ /* 0x040fe60000001850 */
[----:B------:R2:W4:Y:S05]  /*18fb0*/  MUFU.EX2 R150, R32 ;  /* 0x0000002000967308 */ /* 0x00052a0000000800 */
[C---:B---3--:R-:W-:Y:S07]  /*18fc0*/  HMMA.16816.F32 R84, R16.reuse, R20, R84 ;  /* 0x000000141054723c */ /* 0x048fee0000001854 */
[--C-:B------:R-:W-:Y:S01]  /*18fd0*/  FFMA.FTZ R20, R39, c[0x0][0x2d0], -R112.reuse ;  /* 0x0000b40027147a23 */ /* 0x100fe20000010870 */
[C---:B------:R-:W-:Y:S03]  /*18fe0*/  HMMA.16816.F32 R88, R16.reuse, R22, R88 ;  /* 0x000000161058723c */ /* 0x040fe60000001858 */
[----:B------:R3:W-:Y:S05]  /*18ff0*/  MUFU.EX2 R148, R20 ;  /* 0x0000001400947308 */ /* 0x0007ea0000000800 */
[C---:B------:R-:W-:Y:S04]  /*19000*/  HMMA.16816.F32 R92, R16.reuse, R24, R92 ;  /* 0x00000018105c723c */ /* 0x040fe8000000185c */
[----:B--2---:R-:W-:Y:S02]  /*19010*/  FFMA.FTZ R32, R38, c[0x0][0x2d0], -R112 ;  /* 0x0000b40026207a23 */ /* 0x004fe40000010870 */
[----:B------:R-:W-:Y:S01]  /*19020*/  LDSM.16.MT88.4 R36, [R196+0x5800] ;  /* 0x00580000c424783b */ /* 0x000fe20000004200 */
[----:B------:R-:W-:Y:S01]  /*19030*/  FFMA.FTZ R24, R41, c[0x0][0x2d0], -R114 ;  /* 0x0000b40029187a23 */ /* 0x000fe20000010872 */
[C---:B------:R-:W-:Y:S01]  /*19040*/  HMMA.16816.F32 R96, R16.reuse, R26, R96 ;  /* 0x0000001a1060723c */ /* 0x040fe20000001860 */
[----:B------:R2:W5:Y:S03]  /*19050*/  MUFU.EX2 R149, R32 ;  /* 0x0000002000957308 */ /* 0x0005660000000800 */
[----:B----4-:R-:W-:Y:S04]  /*19060*/  FADD.FTZ R2, R150, R2 ;  /* 0x0000000296027221 */ /* 0x010fe80000010000 */
[C---:B-1----:R-:W-:Y:S03]  /*19070*/  HMMA.16816.F32 R12, R16.reuse, R28, R12 ;  /* 0x0000001c100c723c */ /* 0x042fe6000000180c */
[----:B------:R1:W4:Y:S01]  /*19080*/  MUFU.EX2 R146, R24 ;  /* 0x0000001800927308 */ /* 0x0003220000000800 */
[----:B---3--:R-:W-:Y:S01]  /*19090*/  LDSM.16.MT88.4 R20, [R197+0x5000] ;  /* 0x00500000c514783b */ /* 0x008fe20000004200 */
[----:B------:R-:W-:Y:S02]  /*190a0*/  FADD.FTZ R2, R147, R2 ;  /* 0x0000000293027221 */ /* 0x000fe40000010000 */
[----:B------:R-:W-:Y:S01]  /*190b0*/  FFMA.FTZ R28, R43, c[0x0][0x2d0], -R112 ;  /* 0x0000b4002b1c7a23 */ /* 0x000fe20000010870 */
[C---:B------:R-:W-:Y:S05]  /*190c0*/  HMMA.16816.F32 R100, R16.reuse, R30, R100 ;  /* 0x0000001e1064723c */ /* 0x040fea0000001864 */
[----:B------:R3:W-:Y:S01]  /*190d0*/  MUFU.EX2 R144, R28 ;  /* 0x0000001c00907308 */ /* 0x0007e20000000800 */
[----:B--2---:R-:W2:Y:S01]  /*190e0*/  LDSM.16.MT88.4 R32, [R198+0x5000] ;  /* 0x00500000c620783b */ /* 0x004ea20000004200 */
[----:B-----5:R-:W-:Y:S05]  /*190f0*/  FADD.FTZ R0, R149, R0 ;  /* 0x0000000095007221 */ /* 0x020fea0000010000 */
[----:B------:R-:W-:Y:S02]  /*19100*/  FADD.FTZ R0, R148, R0 ;  /* 0x0000000094007221 */ /* 0x000fe40000010000 */
[----:B-1----:R-:W-:Y:S02]  /*19110*/  FFMA.FTZ R24, R42, c[0x0][0x2d0], -R112 ;  /* 0x0000b4002a187a23 */ /* 0x002fe40000010870 */
[----:B------:R-:W-:Y:S01]  /*19120*/  LDSM.16.MT88.4 R40, [R198+0x5800] ;  /* 0x00580000c628783b */ /* 0x000fe20000004200 */
[----:B----4-:R-:W-:Y:S01]  /*19130*/  FADD.FTZ R2, R146, R2 ;  /* 0x0000000292027221 */ /* 0x010fe20000010000 */
[----:B------:R1:W4:Y:S06]  /*19140*/  MUFU.EX2 R145, R24 ;  /* 0x0000001800917308 */ /* 0x00032c0000000800 */
[----:B---3--:R-:W-:Y:S08]  /*19150*/  LDSM.16.MT88.4 R28, [R196+0x2000] ;  /* 0x00200000c41c783b */ /* 0x008ff00000004200 */
[----:B-1----:R-:W1:Y:S01]  /*19160*/  LDSM.16.MT88.4 R24, [R195+0x2000] ;  /* 0x00200000c318783b */ /* 0x002e620000004200 */
[----:B----4-:R-:W-:Y:S01]  /*19170*/  FADD.FTZ R0, R145, R0 ;  /* 0x0000000091007221 */ /* 0x010fe20000010000 */
[C---:B--2---:R-:W-:Y:S03]  /*19180*/  HMMA.16816.F32 R104, R16.reuse, R32, R104 ;  /* 0x000000201068723c */ /* 0x044fe60000001868 */
[----:B------:R-:W-:Y:S05]  /*19190*/  FADD.FTZ R0, R144, R0 ;  /* 0x0000000090007221 */ /* 0x000fea0000010000 */
[C---:B------:R-:W-:Y:S01]  /*191a0*/  HMMA.16816.F32 R108, R16.reuse, R34, R108 ;  /* 0x00000022106c723c */ /* 0x040fe2000000186c */
[----:B------:R-:W2:Y:S07]  /*191b0*/  LDSM.16.MT88.4 R32, [R198+0x2000] ;  /* 0x00200000c620783b */ /* 0x000eae0000004200 */
[C---:B------:R-:W-:Y:S07]  /*191c0*/  HMMA.16816.F32 R60, R16.reuse, R20, R60 ;  /* 0x00000014103c723c */ /* 0x040fee000000183c */
[--C-:B------:R-:W-:Y:S01]  /*191d0*/  FFMA.FTZ R20, R44, c[0x0][0x2d0], -R114.reuse ;  /* 0x0000b4002c147a23 */ /* 0x100fe20000010872 */
[----:B------:R-:W-:Y:S03]  /*191e0*/  HMMA.16816.F32 R64, R16, R22, R64 ;  /* 0x000000161040723c */ /* 0x000fe60000001840 */
[----:B------:R3:W4:Y:S01]  /*191f0*/  MUFU.EX2 R143, R20 ;  /* 0x00000014008f7308 */ /* 0x0007220000000800 */
[--C-:B------:R-:W-:Y:S03]  /*19200*/  FFMA.FTZ R44, R49, c[0x0][0x2d0], -R114.reuse ;  /* 0x0000b400312c7a23 */ /* 0x100fe60000010872 */
[----:B------:R-:W-:Y:S02]  /*19210*/  F2FP.PACK_AB R16, R150, R151 ;  /* 0x000000979610723e */ /* 0x000fe400000000ff */
[----:B------:R-:W-:Y:S03]  /*19220*/  F2FP.PACK_AB R17, R148, R149 ;  /* 0x000000959411723e */ /* 0x000fe600000000ff */
[----:B------:R-:W-:Y:S01]  /*19230*/  F2FP.PACK_AB R18, R146, R147 ;  /* 0x000000939212723e */ /* 0x000fe200000000ff */
[----:B------:R-:W-:Y:S01]  /*19240*/  MUFU.EX2 R118, R44 ;  /* 0x0000002c00767308 */ /* 0x000fe20000000800 */
[----:B------:R-:W-:Y:S07]  /*19250*/  F2FP.PACK_AB R19, R144, R145 ;  /* 0x000000919013723e */ /* 0x000fee00000000ff */
[C---:B-1----:R-:W-:Y:S03]  /*19260*/  HMMA.16816.F32 R4, R16.reuse, R24, R4 ;  /* 0x000000181004723c */ /* 0x042fe60000001804 */
[----:B---3--:R-:W-:Y:S05]  /*19270*/  FFMA.FTZ R20, R45, c[0x0][0x2d0], -R114 ;  /* 0x0000b4002d147a23 */ /* 0x008fea0000010872 */
[C---:B------:R-:W-:Y:S01]  /*19280*/  HMMA.16816.F32 R8, R16.reuse, R26, R8 ;  /* 0x0000001a1008723c */ /* 0x040fe20000001808 */
[----:B------:R1:W3:Y:S03]  /*19290*/  MUFU.EX2 R142, R20 ;  /* 0x00000014008e7308 */ /* 0x0002e60000000800 */
[----:B------:R-:W-:Y:S02]  /*192a0*/  FFMA.FTZ R24, R46, c[0x0][0x2d0], -R112 ;  /* 0x0000b4002e187a23 */ /* 0x000fe40000010870 */
[----:B----4-:R-:W-:Y:S02]  /*192b0*/  FADD.FTZ R2, R143, R2 ;  /* 0x000000028f027221 */ /* 0x010fe40000010000 */
[C---:B------:R-:W-:Y:S03]  /*192c0*/  HMMA.16816.F32 R68, R16.reuse, R28, R68 ;  /* 0x0000001c1044723c */ /* 0x040fe60000001844 */
[----:B------:R4:W5:Y:S04]  /*192d0*/  MUFU.EX2 R141, R24 ;  /* 0x00000018008d7308 */ /* 0x0009680000000800 */
[----:B------:R-:W-:Y:S01]  /*192e0*/  FFMA.FTZ R28, R48, c[0x0][0x2d0], -R114 ;  /* 0x0000b400301c7a23 */ /* 0x000fe20000010872 */
[C---:B------:R-:W-:Y:S05]  /*192f0*/  HMMA.16816.F32 R72, R16.reuse, R30, R72 ;  /* 0x0000001e1048723c */ /* 0x040fea0000001848 */
[----:B------:R5:W5:Y:S03]  /*19300*/  MUFU.EX2 R119, R28 ;  /* 0x0000001c00777308 */ /* 0x000b660000000800 */
[C---:B--2---:R-:W-:Y:S01]  /*19310*/  HMMA.16816.F32 R76, R16.reuse, R32, R76 ;  /* 0x00000020104c723c */ /* 0x044fe2000000184c */
[----:B-1----:R-:W1:Y:S03]  /*19320*/  LDSM.16.MT88.4 R20, [R197+0x2000] ;  /* 0x00200000c514783b */ /* 0x002e660000004200 */
[----:B---3--:R-:W-:Y:S03]  /*19330*/  FADD.FTZ R2, R142, R2 ;  /* 0x000000028e027221 */ /* 0x008fe60000010000 */
[--C-:B------:R-:W-:Y:S01]  /*19340*/  FFMA.FTZ R32, R50, c[0x0][0x2d0], -R112.reuse ;  /* 0x0000b40032207a23 */ /* 0x100fe20000010870 */
[C---:B------:R-:W-:Y:S03]  /*19350*/  HMMA.16816.F32 R80, R16.reuse, R34, R80 ;  /* 0x000000221050723c */ /* 0x040fe60000001850 */
[----:B------:R2:W-:Y:S01]  /*19360*/  MUFU.EX2 R117, R32 ;  /* 0x0000002000757308 */ /* 0x0005e20000000800 */
[----:B----4-:R-:W-:Y:S02]  /*19370*/  FFMA.FTZ R24, R47, c[0x0][0x2d0], -R112 ;  /* 0x0000b4002f187a23 */ /* 0x010fe40000010870 */
[----:B-----5:R-:W-:Y:S07]  /*19380*/  FADD.FTZ R0, R141, R0 ;  /* 0x000000008d007221 */ /* 0x020fee0000010000 */
[----:B------:R3:W4:Y:S01]  /*19390*/  MUFU.EX2 R140, R24 ;  /* 0x00000018008c7308 */ /* 0x0007220000000800 */
[----:B------:R-:W-:Y:S01]  /*193a0*/  LDSM.16.MT88.4 R28, [R197+0x5800] ;  /* 0x00580000c51c783b */ /* 0x000fe20000004200 */
[----:B------:R-:W-:Y:S07]  /*193b0*/  FADD.FTZ R2, R119, R2 ;  /* 0x0000000277027221 */ /* 0x000fee0000010000 */
[----:B--2---:R-:W-:Y:S01]  /*193c0*/  LDSM.16.MT88.4 R32, [R195+0x2800] ;  /* 0x00280000c320783b */ /* 0x004fe20000004200 */
[C---:B-1----:R-:W-:Y:S07]  /*193d0*/  HMMA.16816.F32 R84, R16.reuse, R20, R84 ;  /* 0x000000141054723c */ /* 0x042fee0000001854 */
[----:B---3--:R-:W1:Y:S01]  /*193e0*/  LDSM.16.MT88.4 R24, [R195+0x5800] ;  /* 0x00580000c318783b */ /* 0x008e620000004200 */
[----:B----4-:R-:W-:Y:S04]  /*193f0*/  FADD.FTZ R0, R140, R0 ;  /* 0x000000008c007221 */ /* 0x010fe80000010000 */
[----:B------:R-:W-:Y:S01]  /*19400*/  FFMA.FTZ R20, R51, c[0x0][0x2d0], -R112 ;  /* 0x0000b40033147a23 */ /* 0x000fe20000010870 */
[C---:B------:R-:W-:Y:S03]  /*19410*/  HMMA.16816.F32 R88, R16.reuse, R22, R88 ;  /* 0x000000161058723c */ /* 0x040fe60000001858 */
[----:B------:R2:W3:Y:S01]  /*19420*/  MUFU.EX2 R116, R20 ;  /* 0x0000001400747308 */ /* 0x0004e20000000800 */
[----:B------:R-:W-:Y:S01]  /*19430*/  FADD.FTZ R0, R117, R0 ;  /* 0x0000000075007221 */ /* 0x000fe20000010000 */
[----:B--2---:R-:W2:Y:S03]  /*19440*/  LDSM.16.MT88.4 R20, [R196+0x2800] ;  /* 0x00280000c414783b */ /* 0x004ea60000004200 */
        /* <DEDUP_REMOVED lines=8> */
[C---:B------:R-:W-:Y:S01]  /*194d0*/  HMMA.16816.F32 R108, R16.reuse, R42, R108 ;  /* 0x0000002a106c723c */ /* 0x040fe2000000186c */
[----:B------:R-:W-:Y:S07]  /*194e0*/  LDSM.16.MT88.4 R40, [R197+0x6000] ;  /* 0x00600000c528783b */ /* 0x000fee0000004200 */
[C---:B------:R-:W-:Y:S01]  /*194f0*/  HMMA.16816.F32 R60, R16.reuse, R28, R60 ;  /* 0x0000001c103c723c */ /* 0x040fe2000000183c */
[----:B----4-:R-:W-:Y:S06]  /*19500*/  LDSM.16.MT88.4 R36, [R198+0x6000] ;  /* 0x00600000c624783b */ /* 0x010fec0000004200 */
[--C-:B------:R-:W-:Y:S01]  /*19510*/  FFMA.FTZ R28, R52, c[0x0][0x2d0], -R114.reuse ;  /* 0x0000b400341c7a23 */ /* 0x100fe20000010872 */
[----:B------:R-:W-:Y:S03]  /*19520*/  HMMA.16816.F32 R64, R16, R30, R64 ;  /* 0x0000001e1040723c */ /* 0x000fe60000001840 */
[----:B------:R4:W-:Y:S04]  /*19530*/  MUFU.EX2 R51, R28 ;  /* 0x0000001c00337308 */ /* 0x0009e80000000800 */
[----:B------:R-:W-:Y:S02]  /*19540*/  F2FP.PACK_AB R16, R142, R143 ;  /* 0x0000008f8e10723e */ /* 0x000fe400000000ff */
[----:B------:R-:W-:Y:S03]  /*19550*/  F2FP.PACK_AB R17, R140, R141 ;  /* 0x0000008d8c11723e */ /* 0x000fe600000000ff */
[----:B------:R-:W-:Y:S02]  /*19560*/  F2FP.PACK_AB R18, R118, R119 ;  /* 0x000000777612723e */ /* 0x000fe400000000ff */
[----:B---3--:R-:W-:Y:S07]  /*19570*/  F2FP.PACK_AB R19, R116, R117 ;  /* 0x000000757413723e */ /* 0x008fee00000000ff */
[C---:B------:R-:W-:Y:S01]  /*19580*/  HMMA.16816.F32 R4, R16.reuse, R32, R4 ;  /* 0x000000201004723c */ /* 0x040fe20000001804 */
[----:B----4-:R-:W3:Y:S06]  /*19590*/  LDSM.16.MT88.4 R28, [R197+0x2800] ;  /* 0x00280000c51c783b */ /* 0x010eec0000004200 */
[----:B------:R-:W-:Y:S01]  /*195a0*/  FFMA.FTZ R32, R53, c[0x0][0x2d0], -R114 ;  /* 0x0000b40035207a23 */ /* 0x000fe20000010872 */
[C---:B------:R-:W-:Y:S03]  /*195b0*/  HMMA.16816.F32 R8, R16.reuse, R34, R8 ;  /* 0x000000221008723c */ /* 0x040fe60000001808 */
[----:B------:R4:W5:Y:S05]  /*195c0*/  MUFU.EX2 R50, R32 ;  /* 0x0000002000327308 */ /* 0x00096a0000000800 */
[C---:B--2---:R-:W-:Y:S07]  /*195d0*/  HMMA.16816.F32 R68, R16.reuse, R20, R68 ;  /* 0x000000141044723c */ /* 0x044fee0000001844 */
[--C-:B------:R-:W-:Y:S01]  /*195e0*/  FFMA.FTZ R20, R55, c[0x0][0x2d0], -R112.reuse ;  /* 0x0000b40037147a23 */ /* 0x100fe20000010870 */
[C---:B------:R-:W-:Y:S03]  /*195f0*/  HMMA.16816.F32 R72, R16.reuse, R22, R72 ;  /* 0x000000161048723c */ /* 0x040fe60000001848 */
[----:B------:R2:W-:Y:S05]  /*19600*/  MUFU.EX2 R48, R20 ;  /* 0x0000001400307308 */ /* 0x0005ea0000000800 */
[C---:B-1----:R-:W-:Y:S04]  /*19610*/  HMMA.16816.F32 R76, R16.reuse, R24, R76 ;  /* 0x00000018104c723c */ /* 0x042fe8000000184c */
[----:B----4-:R-:W-:Y:S03]  /*19620*/  FFMA.FTZ R32, R54, c[0x0][0x2d0], -R112 ;  /* 0x0000b40036207a23 */ /* 0x010fe60000010870 */
[----:B------:R-:W-:Y:S01]  /*19630*/  FFMA.FTZ R24, R57, c[0x0][0x2d0], -R114 ;  /* 0x0000b40039187a23 */ /* 0x000fe20000010872 */
[C---:B------:R-:W-:Y:S01]  /*19640*/  HMMA.16816.F32 R80, R16.reuse, R26, R80 ;  /* 0x0000001a1050723c */ /* 0x040fe20000001850 */
[----:B------:R1:W4:Y:S03]  /*19650*/  MUFU.EX2 R49, R32 ;  /* 0x0000002000317308 */ /* 0x0003260000000800 */
[----:B------:R-:W-:Y:S04]  /*19660*/  MOV R114, R3 ;  /* 0x0000000300727202 */ /* 0x000fe80000000f00 */
[C---:B---3--:R-:W-:Y:S01]  /*19670*/  HMMA.16816.F32 R84, R16.reuse, R28, R84 ;  /* 0x0000001c1054723c */ /* 0x048fe20000001854 */
[----:B--2---:R-:W-:Y:S02]  /*19680*/  LDSM.16.MT88.4 R20, [R196+0x6000] ;  /* 0x00600000c414783b */ /* 0x004fe40000004200 */
[----:B------:R2:W3:Y:S05]  /*19690*/  MUFU.EX2 R46, R24 ;  /* 0x00000018002e7308 */ /* 0x0004ea0000000800 */
[C---:B------:R-:W-:Y:S01]  /*196a0*/  HMMA.16816.F32 R88, R16.reuse, R30, R88 ;  /* 0x0000001e1058723c */ /* 0x040fe20000001858 */
[----:B------:R-:W-:Y:S08]  /*196b0*/  LDSM.16.MT88.4 R28, [R198+0x3000] ;  /* 0x00300000c61c783b */ /* 0x000ff00000004200 */
[----:B-1----:R-:W1:Y:S03]  /*196c0*/  LDSM.16.MT88.4 R32, [R195+0x6000] ;  /* 0x00600000c320783b */ /* 0x002e660000004200 */
[--C-:B--2---:R-:W-:Y:S02]  /*196d0*/  FFMA.FTZ R24, R58, c[0x0][0x2d0], -R112.reuse ;  /* 0x0000b4003a187a23 */ /* 0x104fe40000010870 */
[----:B------:R-:W-:Y:S02]  /*196e0*/  FFMA.FTZ R112, R59, c[0x0][0x2d0], -R112 ;  /* 0x0000b4003b707a23 */ /* 0x000fe40000010870 */
[----:B------:R2:W-:Y:S10]  /*196f0*/  MUFU.EX2 R45, R24 ;  /* 0x00000018002d7308 */ /* 0x0005f40000000800 */
[----:B------:R-:W3:Y:S01]  /*19700*/  MUFU.EX2 R44, R112 ;  /* 0x00000070002c7308 */ /* 0x000ee20000000800 */
[----:B--2---:R-:W2:Y:S01]  /*19710*/  LDSM.16.MT88.4 R24, [R196+0x3000] ;  /* 0x00300000c418783b */ /* 0x004ea20000004200 */
[C---:B-1----:R-:W-:Y:S08]  /*19720*/  HMMA.16816.F32 R92, R16.reuse, R32, R92 ;  /* 0x00000020105c723c */ /* 0x042ff0000000185c */
[C---:B------:R-:W-:Y:S08]  /*19730*/  HMMA.16816.F32 R96, R16.reuse, R34, R96 ;  /* 0x000000221060723c */ /* 0x040ff00000001860 */
[C---:B------:R-:W-:Y:S08]  /*19740*/  HMMA.16816.F32 R12, R16.reuse, R20, R12 ;  /* 0x00000014100c723c */ /* 0x040ff0000000180c */
[C---:B------:R-:W-:Y:S01]  /*19750*/  HMMA.16816.F32 R100, R16.reuse, R22, R100 ;  /* 0x000000161064723c */ /* 0x040fe20000001864 */
[----:B------:R-:W1:Y:S07]  /*19760*/  LDSM.16.MT88.4 R20, [R197+0x3000] ;  /* 0x00300000c514783b */ /* 0x000e6e0000004200 */
[C---:B------:R-:W-:Y:S08]  /*19770*/  HMMA.16816.F32 R104, R16.reuse, R36, R104 ;  /* 0x000000241068723c */ /* 0x040ff00000001868 */
[C---:B------:R-:W-:Y:S08]  /*19780*/  HMMA.16816.F32 R108, R16.reuse, R38, R108 ;  /* 0x00000026106c723c */ /* 0x040ff0000000186c */
[C---:B------:R-:W-:Y:S08]  /*19790*/  HMMA.16816.F32 R60, R16.reuse, R40, R60 ;  /* 0x00000028103c723c */ /* 0x040ff0000000183c */
[----:B------:R-:W-:Y:S07]  /*197a0*/  HMMA.16816.F32 R64, R16, R42, R64 ;  /* 0x0000002a1040723c */ /* 0x000fee0000001840 */
[----:B-----5:R-:W-:Y:S02]  /*197b0*/  F2FP.PACK_AB R16, R50, R51 ;  /* 0x000000333210723e */ /* 0x020fe400000000ff */
[----:B----4-:R-:W-:Y:S03]  /*197c0*/  F2FP.PACK_AB R17, R48, R49 ;  /* 0x000000313011723e */ /* 0x010fe600000000ff */
[----:B---3--:R-:W-:Y:S02]  /*197d0*/  F2FP.PACK_AB R18, R46, R47 ;  /* 0x0000002f2e12723e */ /* 0x008fe400000000ff */
[----:B------:R-:W-:Y:S07]  /*197e0*/  F2FP.PACK_AB R19, R44, R45 ;  /* 0x0000002d2c13723e */ /* 0x000fee00000000ff */
[C---:B------:R-:W-:Y:S01]  /*197f0*/  HMMA.16816.F32 R120, R16.reuse, R124, R4 ;  /* 0x0000007c1078723c */ /* 0x040fe20000001804 */
[----:B------:R-:W3:Y:S07]  /*19800*/  LDSM.16.MT88.4 R4, [R195+0x6800] ;  /* 0x00680000c304783b */ /* 0x000eee0000004200 */
[C---:B------:R-:W-:Y:S01]  /*19810*/  HMMA.16816.F32 R124, R16.reuse, R126, R8 ;  /* 0x0000007e107c723c */ /* 0x040fe20000001808 */
[----:B------:R-:W4:Y:S07]  /*19820*/  LDSM.16.MT88.4 R8, [R196+0x6800] ;  /* 0x00680000c408783b */ /* 0x000f2e0000004200 */
[C---:B--2---:R-:W-:Y:S08]  /*19830*/  HMMA.16816.F32 R68, R16.reuse, R24, R68 ;  /* 0x000000181044723c */ /* 0x044ff00000001844 */
[C---:B------:R-:W-:Y:S08]  /*19840*/  HMMA.16816.F32 R72, R16.reuse, R26, R72 ;  /* 0x0000001a1048723c */ /* 0x040ff00000001848 */
[C---:B------:R-:W-:Y:S08]  /*19850*/  HMMA.16816.F32 R76, R16.reuse, R28, R76 ;  /* 0x0000001c104c723c */ /* 0x040ff0000000184c */
[C---:B------:R-:W-:Y:S08]  /*19860*/  HMMA.16816.F32 R80, R16.reuse, R30, R80 ;  /* 0x0000001e1050723c */ /* 0x040ff00000001850 */
[C---:B-1----:R-:W-:Y:S08]  /*19870*/  HMMA.16816.F32 R84, R16.reuse, R20, R84 ;  /* 0x000000141054723c */ /* 0x042ff00000001854 */
        /* <DEDUP_REMOVED lines=24> */
.L_x_1239:
[----:B------:R-:W-:Y:S02]  /*19a00*/  MOV R7, 0x1f ;  /* 0x0000001f00077802 */ /* 0x000fe40000000f00 */
[----:B------:R-:W-:Y:S01]  /*19a10*/  MOV R6, 0xffffffff ;  /* 0xffffffff00067802 */ /* 0x000fe20000000f00 */
[----:B------:R-:W-:Y:S05]  /*19a20*/  BRA.DIV ~URZ, `(.L_x_1243) ;  /* 0x000048527f007947 */ /* 0x000fea000b800000 */
[----:B-1----:R-:W2:Y:S04]  /*19a30*/  LDL R2, [R1+0x20] ;  /* 0x0000200001027983 */ /* 0x002ea80000100800 */
[----:B--2---:R1:W2:Y:S02]  /*19a40*/  SHFL.BFLY PT, R0, R2, 0x2, 0x1f ;  /* 0x0c401f0002007f89 */ /* 0x0042a400000e0000 */
.L_x_1310:
        /* <DEDUP_REMOVED lines=9> */
.L_x_1311:
        /* <DEDUP_REMOVED lines=64> */
[----:B------:R-:W-:Y:S02]  /*19ee0*/  FMUL.FTZ R61, R0, R95 ;  /* 0x0000005f003d7220 */ /* 0x000fe40000410000 */
[----:B------:R-:W-:Y:S01]  /*19ef0*/  @P0 FFMA.FTZ R22, R3, R114, R2 ;  /* 0x0000007203160223 */ /* 0x000fe20000010002 */
[----:B------:R-:W-:Y:S01]  /*19f00*/  PRMT R3, R4, 0x7610, R3 ;  /* 0x0000761004037816 */ /* 0x000fe20000000003 */
        /* <DEDUP_REMOVED lines=18> */
.L_x_1194:
[----:B------:R2:W5:Y:S01]  /*1a030*/  LDL R6, [R1+0x48] ;  /* 0x0000480001067983 */ /* 0x0005620000100800 */
        /* <DEDUP_REMOVED lines=18> */
.L_x_1246:
[----:B--2---:R-:W-:Y:S05]  /*1a160*/  BSYNC B0 ;  /* 0x0000000000007941 */ /* 0x004fea0003800000 */
.L_x_1245:
[----:B------:R-:W2:Y:S01]  /*1a170*/  LDL R26, [R1+0x40] ;  /* 0x00004000011a7983 */ /* 0x000ea20000100800 */
[----:B------:R-:W-:Y:S01]  /*1a180*/  SHF.R.S32.HI R4, RZ, 0x1f, R17 ;  /* 0x0000001fff047819 */ /* 0x000fe20000011411 */
[----:B------:R-:W-:Y:S01]  /*1a190*/  BSSY B1, `(.L_x_1247) ;  /* 0x00002c1000017945 */ /* 0x000fe20003800000 */
[----:B------:R-:W-:Y:S01]  /*1a1a0*/  PRMT R0, R3, 0x9910, RZ ;  /* 0x0000991003007816 */ /* 0x000fe200000000ff */
[----:B-----5:R-:W-:Y:S01]  /*1a1b0*/  IMAD.MOV.U32 R67, RZ, RZ, R6 ;  /* 0x000000ffff437224 */ /* 0x020fe200078e0006 */
[----:B------:R-:W-:Y:S02]  /*1a1c0*/  LEA.HI R2, R4, R17, RZ, 0x3 ;  /* 0x0000001104027211 */ /* 0x000fe400078f18ff */
[----:B------:R-:W-:Y:S02]  /*1a1d0*/  ISETP.NE.AND P0, PT, R0, RZ, PT ;  /* 0x000000ff0000720c */ /* 0x000fe40003f05270 */
[----:B------:R-:W-:Y:S02]  /*1a1e0*/  LOP3.LUT R2, R2, 0xfffffff8, RZ, 0xc0, !PT ;  /* 0xfffffff802027812 */ /* 0x000fe400078ec0ff */
[----:B------:R-:W-:-:S03]  /*1a1f0*/  SHF.R.S32.HI R99, RZ, 0x1f, R218 ;  /* 0x0000001fff637819 */ /* 0x000fc600000114da */
[----:B------:R-:W-:-:S04]  /*1a200*/  IMAD.IADD R23, R17, 0x1, -R2 ;  /* 0x0000000111177824 */ /* 0x000fc800078e0a02 */
[----:B------:R-:W-:-:S05]  /*1a210*/  IMAD.SHL.U32 R7, R23, 0x8, RZ ;  /* 0x0000000817077824 */ /* 0x000fca00078e00ff */
[----:B------:R-:W-:Y:S02]  /*1a220*/  SHF.R.S32.HI R98, RZ, 0x1f, R7 ;  /* 0x0000001fff627819 */ /* 0x000fe40000011407 */
[----:B--2---:R-:W-:Y:S01]  /*1a230*/  SHF.R.S32.HI R11, RZ, 0x1f, R26 ;  /* 0x0000001fff0b7819 */ /* 0x004fe2000001141a */
        /* <DEDUP_REMOVED lines=8> */
[CC--:B------:R-:W-:Y:S01]  /*1a2c0*/  LEA.HI R3, R4.reuse, R17.reuse, RZ, 0x2 ;  /* 0x0000001104037211 */ /* 0x0c0fe200078f10ff */
[----:B------:R-:W-:Y:S01]  /*1a2d0*/  WARPSYNC 0xffffffff ;  /* 0xffffffff00007948 */ /* 0x000fe20003800000 */
[----:B------:R-:W-:-:S02]  /*1a2e0*/  LEA.HI R14, R4, R17, RZ, 0x5 ;  /* 0x00000011040e7211 */ /* 0x000fc400078f28ff */
[--C-:B------:R-:W-:Y:S02]  /*1a2f0*/  SHF.R.S32.HI R2, RZ, 0x2, R3.reuse ;  /* 0x00000002ff027819 */ /* 0x100fe40000011403 */
[----:B------:R-:W-:Y:S02]  /*1a300*/  SHF.R.S32.HI R0, RZ, 0x1f, R3 ;  /* 0x0000001fff007819 */ /* 0x000fe40000011403 */
[----:B------:R-:W-:Y:S02]  /*1a310*/  SHF.R.S32.HI R10, RZ, 0x5, R14 ;  /* 0x00000005ff0a7819 */ /* 0x000fe4000001140e */
[----:B------:R-:W-:Y:S02]  /*1a320*/  LEA.HI R0, R0, R2, RZ, 0x3 ;  /* 0x0000000200007211 */ /* 0x000fe400078f18ff */
[----:B------:R-:W-:Y:S02]  /*1a330*/  F2FP.PACK_AB R4, R69, R68 ;  /* 0x000000444504723e */ /* 0x000fe400000000ff */
        /* <DEDUP_REMOVED lines=64> */
[----:B------:R-:W-:Y:S02]  /*1a740*/  ISETP.NE.U32.AND P0, PT, RZ, c[0x0][0x508], PT ;  /* 0x00014200ff007a0c */ /* 0x000fe40003f05070 */
[----:B---3--:R-:W-:Y:S01]  /*1a750*/  F2FP.PACK_AB R2, R79, R78 ;  /* 0x0000004e4f02723e */ /* 0x008fe200000000ff */
[----:B------:R3:W-:Y:S01]  /*1a760*/  STS [R15+0x4080], R3 ;  /* 0x004080030f007388 */ /* 0x0007e20000000800 */
[----:B------:R-:W-:Y:S01]  /*1a770*/  IMAD.WIDE R4, R26, R4, c[0x0][0x500] ;  /* 0x000140001a047625 */ /* 0x000fe200078e0204 */
[----:B------:R-:W-:-:S02]  /*1a780*/  ISETP.NE.AND.EX P1, PT, RZ, c[0x0][0x50c], PT, P0 ;  /* 0x00014300ff007a0c */ /* 0x000fc40003f25300 */
[----:B------:R4:W-:Y:S01]  /*1a790*/  STS [R15+0x4480], R2 ;  /* 0x004480020f007388 */ /* 0x0009e20000000800 */
[----:B-1----:R-:W-:Y:S01]  /*1a7a0*/  F2FP.PACK_AB R0, R93, R92 ;  /* 0x0000005c5d00723e */ /* 0x002fe200000000ff */
[----:B------:R-:W-:-:S04]  /*1a7b0*/  IMAD.MOV.U32 R16, RZ, RZ, c[0x0][0x388] ;  /* 0x0000e200ff107624 */ /* 0x000fc800078e00ff */
        /* <DEDUP_REMOVED lines=24> */
.L_x_1249:
[----:B-1----:R-:W2:Y:S04]  /*1a940*/  LDL R103, [R1+0x5c] ;  /* 0x00005c0001677983 */ /* 0x002ea80000100800 */
[----:B------:R-:W3:Y:S04]  /*1a950*/  LDL R25, [R1+0x58] ;  /* 0x0000580001197983 */ /* 0x000ee80000100800 */
[----:B------:R-:W4:Y:S01]  /*1a960*/  LDL R15, [R1+0x60] ;  /* 0x00006000010f7983 */ /* 0x000f220000100800 */
[----:B------:R-:W-:Y:S01]  /*1a970*/  IMAD.MOV.U32 R6, RZ, RZ, 0x368 ;  /* 0x00000368ff067424 */ /* 0x000fe200078e00ff */
[----:B------:R-:W-:-:S04]  /*1a980*/  ISETP.GT.AND P2, PT, R2, 0x1, PT ;  /* 0x000000010200780c */ /* 0x000fc80003f44270 */
[----:B------:R-:W-:-:S04]  /*1a990*/  SEL R6, R6, 0x328, P2 ;  /* 0x0000032806067807 */ /* 0x000fc80001000000 */
[----:B------:R1:W1:Y:S08]  /*1a9a0*/  LDC.64 R4, c[0x0][R6+0x170] ;  /* 0x00005c0006047b82 */ /* 0x0002700000000a00 */
[----:B------:R1:W3:Y:S01]  /*1a9b0*/  LDC.64 R12, c[0x0][R6+0x168] ;  /* 0x00005a00060c7b82 */ /* 0x0002e20000000a00 */
[----:B------:R-:W-:Y:S02]  /*1a9c0*/  SHF.R.S32.HI R0, RZ, 0x1f, R14 ;  /* 0x0000001fff007819 */ /* 0x000fe4000001140e */
[----:B------:R-:W-:-:S05]  /*1a9d0*/  LOP3.LUT R14, R14, 0xffffffe0, RZ, 0xc0, !PT ;  /* 0xffffffe00e0e7812 */ /* 0x000fca00078ec0ff */
[----:B------:R1:W2:Y:S01]  /*1a9e0*/  LDC.64 R20, c[0x0][R6+0x178] ;  /* 0x00005e0006147b82 */ /* 0x0002a20000000a00 */
[----:B------:R-:W-:Y:S01]  /*1a9f0*/  LEA.HI R0, R0, R10, RZ, 0x3 ;  /* 0x0000000a00007211 */ /* 0x000fe200078f18ff */
[----:B------:R-:W-:-:S03]  /*1aa00*/  IMAD.IADD R14, R17, 0x1, -R14 ;  /* 0x00000001110e7824 */ /* 0x000fc600078e0a0e */
[----:B------:R-:W-:Y:S02]  /*1aa10*/  LOP3.LUT R0, R0, 0xffffff8, RZ, 0xc0, !PT ;  /* 0x0ffffff800007812 */ /* 0x000fe400078ec0ff */
[----:B------:R-:W-:Y:S01]  /*1aa20*/  SHF.R.S32.HI R2, RZ, 0x1f, R14 ;  /* 0x0000001fff027819 */ /* 0x000fe2000001140e */
[----:B------:R1:W2:Y:S02]  /*1aa30*/  LDC.64 R18, c[0x0][R6+0x160] ;  /* 0x0000580006127b82 */ /* 0x0002a40000000a00 */
[----:B------:R-:W-:Y:S01]  /*1aa40*/  IMAD.IADD R3, R10, 0x1, -R0 ;  /* 0x000000010a037824 */ /* 0x000fe200078e0a00 */
[----:B------:R-:W-:Y:S02]  /*1aa50*/  LEA.HI R0, R8, R8, RZ, 0x1 ;  /* 0x0000000808007211 */ /* 0x000fe400078f08ff */
[----:B------:R-:W-:Y:S02]  /*1aa60*/  LEA.HI R2, R2, R14, RZ, 0x2 ;  /* 0x0000000e02027211 */ /* 0x000fe400078f10ff */
[----:B------:R-:W-:-:S02]  /*1aa70*/  ISETP.NE.U32.AND P0, PT, RZ, c[0x0][0x500], PT ;  /* 0x00014000ff007a0c */ /* 0x000fc40003f05070 */
[----:B------:R-:W-:Y:S02]  /*1aa80*/  LOP3.LUT R0, R0, 0x1ffffffe, RZ, 0xc0, !PT ;  /* 0x1ffffffe00007812 */ /* 0x000fe400078ec0ff */
[----:B------:R-:W-:Y:S02]  /*1aa90*/  SHF.R.S32.HI R2, RZ, 0x2, R2 ;  /* 0x00000002ff027819 */ /* 0x000fe40000011402 */
[----:B------:R-:W-:Y:S01]  /*1aaa0*/  ISETP.NE.AND.EX P0, PT, RZ, c[0x0][0x504], PT, P0 ;  /* 0x00014100ff007a0c */ /* 0x000fe20003f05300 */
[----:B------:R-:W-:Y:S02]  /*1aab0*/  IMAD.IADD R0, R8, 0x1, -R0 ;  /* 0x0000000108007824 */ /* 0x000fe400078e0a00 */
[----:B------:R-:W-:Y:S02]  /*1aac0*/  IMAD R17, R3, 0x10, R2 ;  /* 0x0000001003117824 */ /* 0x000fe400078e0202 */
[----:B-1----:R-:W-:Y:S01]  /*1aad0*/  IMAD.MOV.U32 R6, RZ, RZ, c[0x0][0x4e8] ;  /* 0x00013a00ff067624 */ /* 0x002fe200078e00ff */
[----:B------:R-:W-:-:S04]  /*1aae0*/  SEL R8, R26, RZ, !P0 ;  /* 0x000000ff1a087207 */ /* 0x000fc80004000000 */
[----:B------:R-:W-:Y:S01]  /*1aaf0*/  ISETP.NE.AND P3, PT, R6, 0x1, PT ;  /* 0x000000010600780c */ /* 0x000fe20003f65270 */
[----:B------:R-:W-:Y:S01]  /*1ab00*/  IMAD R0, R0, 0x8, R17 ;  /* 0x0000000800007824 */ /* 0x000fe200078e0211 */
[----:B------:R-:W-:Y:S01]  /*1ab10*/  SEL R3, R11, RZ, !P0 ;  /* 0x000000ff0b037207 */ /* 0x000fe20004000000 */
[----:B------:R-:W-:-:S04]  /*1ab20*/  IMAD R2, R5, R8, RZ ;  /* 0x0000000805027224 */ /* 0x000fc800078e02ff */
[C---:B------:R-:W-:Y:S02]  /*1ab30*/  IMAD R10, R4.reuse, R3, R2 ;  /* 0x00000003040a7224 */ /* 0x040fe400078e0202 */
[----:B------:R-:W-:-:S04]  /*1ab40*/  IMAD.WIDE.U32 R2, R4, R8, RZ ;  /* 0x0000000804027225 */ /* 0x000fc800078e00ff */
[----:B--2---:R-:W-:-:S04]  /*1ab50*/  IMAD.IADD R11, R0, 0x1, R103 ;  /* 0x00000001000b7824 */ /* 0x004fc800078e0267 */
[----:B------:R-:W-:-:S04]  /*1ab60*/  @P3 IMAD.HI.U32 R6, R11, c[0x0][0x4ec], RZ ;  /* 0x00013b000b063a27 */ /* 0x000fc800078e00ff */
[----:B---3--:R-:W-:-:S04]  /*1ab70*/  IMAD.WIDE.U32 R4, R12, R25, RZ ;  /* 0x000000190c047225 */ /* 0x008fc800078e00ff */
[----:B------:R-:W-:Y:S01]  /*1ab80*/  IMAD.MOV.U32 R0, RZ, RZ, R11 ;  /* 0x000000ffff007224 */ /* 0x000fe200078e000b */
[----:B------:R-:W-:Y:S01]  /*1ab90*/  @P3 SHF.R.U32.HI R0, RZ, c[0x0][0x4f0], R6 ;  /* 0x00013c00ff003a19 */ /* 0x000fe20000011606 */
[----:B------:R-:W-:Y:S01]  /*1aba0*/  IMAD R12, R13, R25, RZ ;  /* 0x000000190d0c7224 */ /* 0x000fe200078e02ff */
[----:B----4-:R-:W-:Y:S01]  /*1abb0*/  SEL R6, R15, RZ, P2 ;  /* 0x000000ff0f067207 */ /* 0x010fe20001000000 */
[----:B------:R-:W-:Y:S01]  /*1abc0*/  IMAD.IADD R13, R3, 0x1, R10 ;  /* 0x00000001030d7824 */ /* 0x000fe200078e020a */
[--C-:B-----5:R-:W-:Y:S01]  /*1abd0*/  IADD3 R15, P1, P0, R2, R4, R9.reuse ;  /* 0x00000004020f7210 */ /* 0x120fe2000783e009 */
[----:B------:R-:W-:Y:S01]  /*1abe0*/  IMAD.IADD R4, R5, 0x1, R12 ;  /* 0x0000000105047824 */ /* 0x000fe200078e020c */
[----:B------:R-:W-:Y:S01]  /*1abf0*/  SHF.R.S32.HI R10, RZ, 0x1f, R9 ;  /* 0x0000001fff0a7819 */ /* 0x000fe20000011409 */
        /* <DEDUP_REMOVED lines=18> */
[----:B------:R-:W-:-:S04]  /*1ad20*/  SEL R5, R5, c[0x0][0x454], P2 ;  /* 0x0001150005057a07 */ /* 0x000fc80001000000 */
[----:B------:R-:W-:Y:S01]  /*1ad30*/  LEA.HI.X R3, R2, R5, R3, 0x2, P0 ;  /* 0x0000000502037211 */ /* 0x000fe200000f1403 */
[----:B------:R-:W-:Y:S04]  /*1ad40*/  SHFL.IDX PT, R4, R0, RZ, 0x1c1f ;  /* 0x001c1fff00047589 */ /* 0x000fe800000e0000 */
[----:B------:R-:W1:Y:S01]  /*1ad50*/  SHFL.IDX PT, R5, R3, RZ, 0x1c1f ;  /* 0x001c1fff03057589 */ /* 0x000e6200000e0000 */
[----:B------:R-:W-:-:S03]  /*1ad60*/  IMAD R12, R16, c[0x0][0x4e8], RZ ;  /* 0x00013a00100c7a24 */ /* 0x000fc600078e02ff */
[----:B------:R2:W-:Y:S01]  /*1ad70*/  SHFL.IDX PT, R2, R0, 0x1, 0x1c1f ;  /* 0x003c1f0000027f89 */ /* 0x0005e200000e0000 */
[----:B------:R-:W-:-:S03]  /*1ad80*/  LOP3.LUT P0, RZ, R14, 0x3, RZ, 0xc0, !PT ;  /* 0x000000030eff7812 */ /* 0x000fc6000780c0ff */
[----:B------:R-:W3:Y:S01]  /*1ad90*/  SHFL.IDX PT, R3, R3, 0x1, 0x1c1f ;  /* 0x003c1f0003037f89 */ /* 0x000ee200000e0000 */
        /* <DEDUP_REMOVED lines=17> */
[----:B------:R-:W-:-:S03]  /*1aeb0*/  IMAD R5, R5, c[0x0][0x3f0], RZ ;  /* 0x0000fc0005057a24 */ /* 0x000fc600078e02ff */
[----:B------:R-:W-:Y:S01]  /*1aec0*/  IADD3 R3, R3, R0, RZ ;  /* 0x0000000003037210 */ /* 0x000fe20007ffe0ff */
[----:B------:R1:W1:Y:S01]  /*1aed0*/  LDS.128 R44, [R215+0x3080] ;  /* 0x00308000d72c7984 */ /* 0x0002620000000c00 */
[----:B------:R-:W-:-:S03]  /*1aee0*/  IMAD R9, R8, c[0x0][0x3f4], R5 ;  /* 0x0000fd0008097a24 */ /* 0x000fc600078e0205 */
[C---:B------:R-:W-:Y:S01]  /*1aef0*/  IMAD.WIDE.U32 R2, R25.reuse, c[0x0][0x3e8], R2 ;  /* 0x0000fa0019027a25 */ /* 0x040fe200078e0002 */
[----:B------:R1:W1:Y:S03]  /*1af00*/  LDS.128 R16, [R215+0x4080] ;  /* 0x00408000d7107984 */ /* 0x0002660000000c00 */
[----:B------:R-:W-:Y:S01]  /*1af10*/  IMAD R3, R25, c[0x0][0x3ec], R3 ;  /* 0x0000fb0019037a24 */ /* 0x000fe200078e0203 */
[----:B------:R1:W1:Y:S01]  /*1af20*/  LDS.128 R32, [R215+0x6080] ;  /* 0x00608000d7207984 */ /* 0x0002620000000c00 */
[----:B--2---:R-:W-:Y:S02]  /*1af30*/  SHF.R.S32.HI R102, RZ, 0x1f, R26 ;  /* 0x0000001fff667819 */ /* 0x004fe4000001141a */
[----:B------:R-:W-:Y:S01]  /*1af40*/  IMAD.WIDE.U32 R2, R8, c[0x0][0x3f0], R2 ;  /* 0x0000fc0008027a25 */ /* 0x000fe200078e0002 */
[----:B------:R2:W1:Y:S01]  /*1af50*/  LDS.128 R40, [R215+0x7080] ;  /* 0x00708000d7287984 */ /* 0x0004620000000c00 */
[----:B------:R-:W-:-:S03]  /*1af60*/  LEA.HI R102, R102, R26, RZ, 0x3 ;  /* 0x0000001a66667211 */ /* 0x000fc600078f18ff */
[----:B------:R2:W1:Y:S01]  /*1af70*/  LDS.128 R24, [R215+0x5080] ;  /* 0x00508000d7187984 */ /* 0x0004620000000c00 */
[----:B------:R-:W-:Y:S02]  /*1af80*/  IADD3 R3, R3, R9, RZ ;  /* 0x0000000903037210 */ /* 0x000fe40007ffe0ff */
[----:B------:R-:W-:-:S04]  /*1af90*/  SHF.R.S32.HI R102, RZ, 0x3, R102 ;  /* 0x00000003ff667819 */ /* 0x000fc80000011466 */
[----:B------:R-:W-:Y:S02]  /*1afa0*/  LEA R4, R23, R102, 0x5 ;  /* 0x0000006617047211 */ /* 0x000fe400078e28ff */
[----:B------:R2:W1:Y:S02]  /*1afb0*/  LDS.128 R20, [R215+0x80] ;  /* 0x00008000d7147984 */ /* 0x0004640000000c00 */
[----:B------:R-:W-:-:S04]  /*1afc0*/  IADD3 R4, R103, R4, RZ ;  /* 0x0000000467047210 */ /* 0x000fc80007ffe0ff */
[----:B------:R-:W-:Y:S01]  /*1afd0*/  MOV R0, R4 ;  /* 0x0000000400007202 */ /* 0x000fe20000000f00 */
[----:B------:R-:W-:-:S05]  /*1afe0*/  @P3 IMAD.HI.U32 R6, R4, c[0x0][0x4ec], RZ ;  /* 0x00013b0004063a27 */ /* 0x000fca00078e00ff */
        /* <DEDUP_REMOVED lines=8> */
[----:B------:R-:W-:Y:S02]  /*1b070*/  SHF.R.S32.HI R0, RZ, 0x1f, R4 ;  /* 0x0000001fff007819 */ /* 0x000fe40000011404 */
[----:B------:R-:W-:-:S03]  /*1b080*/  IADD3 R3, R3, R5, RZ ;  /* 0x0000000503037210 */ /* 0x000fc60007ffe0ff */
        /* <DEDUP_REMOVED lines=8> */
.L_x_1312:
[----:B------:R-:W-:Y:S05]  /*1b110*/  BRA.DIV ~URZ, `(.L_x_1252) ;  /* 0x000033427f007947 */ /* 0x000fea000b800000 */
[----:B------:R3:W4:Y:S02]  /*1b120*/  SHFL.IDX PT, R0, R9, RZ, 0x181f ;  /* 0x00181fff09007589 */ /* 0x00072400000e0000 */
.L_x_1313:
[----:B------:R-:W-:Y:S01]  /*1b130*/  ISETP.GE.AND P0, PT, R6, R12, PT ;  /* 0x0000000c0600720c */ /* 0x000fe20003f06270 */
[----:B------:R-:W-:-:S12]  /*1b140*/  BSSY B0, `(.L_x_1253) ;  /* 0x000000a000007945 */ /* 0x000fd80003800000 */
[----:B------:R-:W-:Y:S05]  /*1b150*/  @P0 BRA `(.L_x_1254) ;  /* 0x0000008000000947 */ /* 0x000fea0003800000 */
[----:B------:R-:W-:Y:S02]  /*1b160*/  ISETP.GE.AND P1, PT, R7, c[0x0][0x3c8], PT ;  /* 0x0000f20007007a0c */ /* 0x000fe40003f26270 */
[----:B------:R-:W-:-:S11]  /*1b170*/  ISETP.GE.AND P0, PT, R218, c[0x0][0x3c8], PT ;  /* 0x0000f200da007a0c */ /* 0x000fd60003f06270 */
[CC--:B----4-:R-:W-:Y:S02]  /*1b180*/  @!P1 LEA R4, P3, R7.reuse, R0.reuse, 0x1 ;  /* 0x0000000007049211 */ /* 0x0d0fe400078608ff */
[C---:B------:R-:W-:Y:S02]  /*1b190*/  @!P0 LEA R2, P2, R218.reuse, R0, 0x1 ;  /* 0x00000000da028211 */ /* 0x040fe400078408ff */
[-C--:B--2---:R-:W-:Y:S02]  /*1b1a0*/  @!P1 LEA.HI.X R5, R7, R10.reuse, R98, 0x1, P3 ;  /* 0x0000000a07059211 */ /* 0x084fe400018f0c62 */
[----:B------:R-:W-:-:S03]  /*1b1b0*/  @!P0 LEA.HI.X R3, R218, R10, R99, 0x1, P2 ;  /* 0x0000000ada038211 */ /* 0x000fc600010f0c63 */
[----:B------:R2:W-:Y:S04]  /*1b1c0*/  @!P1 ST.E.128 [R4.64], R20 ;  /* 0x0000001404009985 */ /* 0x0005e8000c101d06 */
[----:B------:R2:W-:Y:S02]  /*1b1d0*/  @!P0 ST.E.128 [R2.64], R16 ;  /* 0x0000001002008985 */ /* 0x0005e4000c101d06 */
.L_x_1254:
[----:B------:R-:W-:Y:S05]  /*1b1e0*/  BSYNC B0 ;  /* 0x0000000000007941 */ /* 0x000fea0003800000 */
.L_x_1253:
[----:B------:R-:W-:Y:S05]  /*1b1f0*/  BRA.DIV ~URZ, `(.L_x_1255) ;  /* 0x000032c27f007947 */ /* 0x000fea000b800000 */
[----:B--2---:R2:W1:Y:S04]  /*1b200*/  SHFL.IDX PT, R10, R8, 0x1, 0x181f ;  /* 0x00381f00080a7f89 */ /* 0x00446800000e0000 */
[----:B----4-:R2:W4:Y:S02]  /*1b210*/  SHFL.IDX PT, R0, R9, 0x1, 0x181f ;  /* 0x00381f0009007f89 */ /* 0x01052400000e0000 */
.L_x_1314:
        /* <DEDUP_REMOVED lines=10> */
[----:B------:R1:W-:Y:S04]  /*1b2c0*/  @!P1 ST.E.128 [R4.64], R28 ;  /* 0x0000001c04009985 */ /* 0x0003e8000c101d06 */
[----:B------:R1:W-:Y:S02]  /*1b2d0*/  @!P0 ST.E.128 [R2.64], R24 ;  /* 0x0000001802008985 */ /* 0x0003e4000c101d06 */
.L_x_1257:
[----:B------:R-:W-:Y:S05]  /*1b2e0*/  BSYNC B0 ;  /* 0x0000000000007941 */ /* 0x000fea0003800000 */
.L_x_1256:
[----:B------:R-:W-:Y:S05]  /*1b2f0*/  BRA.DIV ~URZ, `(.L_x_1258) ;  /* 0x000032827f007947 */ /* 0x000fea000b800000 */
[----:B-1----:R1:W2:Y:S02]  /*1b300*/  SHFL.IDX PT, R10, R8, 0x2, 0x181f ;  /* 0x00581f00080a7f89 */ /* 0x0022a400000e0000 */
.L_x_1315:
[----:B------:R-:W-:Y:S05]  /*1b310*/  BRA.DIV ~URZ, `(.L_x_1259) ;  /* 0x000032d27f007947 */ /* 0x000fea000b800000 */
[----:B----4-:R4:W1:Y:S02]  /*1b320*/  SHFL.IDX PT, R0, R9, 0x2, 0x181f ;  /* 0x00581f0009007f89 */ /* 0x01086400000e0000 */
.L_x_1316:
        /* <DEDUP_REMOVED lines=10> */
[----:B------:R1:W-:Y:S04]  /*1b3d0*/  @!P1 ST.E.128 [R4.64], R36 ;  /* 0x0000002404009985 */ /* 0x0003e8000c101d06 */
[----:B------:R1:W-:Y:S02]  /*1b3e0*/  @!P0 ST.E.128 [R2.64], R32 ;  /* 0x0000002002008985 */ /* 0x0003e4000c101d06 */
.L_x_1261:
[----:B------:R-:W-:Y:S05]  /*1b3f0*/  BSYNC B0 ;  /* 0x0000000000007941 */ /* 0x000fea0003800000 */
.L_x_1260:
[----:B------:R-:W-:Y:S05]  /*1b400*/  BRA.DIV ~URZ, `(.L_x_1262) ;  /* 0x000032427f007947 */ /* 0x000fea000b800000 */
[----:B-1----:R1:W3:Y:S04]  /*1b410*/  SHFL.IDX PT, R4, R8, 0x3, 0x181f ;  /* 0x00781f0008047f89 */ /* 0x0022e800000e0000 */
[----:B------:R1:W4:Y:S02]  /*1b420*/  SHFL.IDX PT, R0, R9, 0x3, 0x181f ;  /* 0x00781f0009007f89 */ /* 0x00032400000e0000 */
.L_x_1317:
[----:B------:R-:W-:-:S04]  /*1b430*/  IADD3 R2, R6, 0x60, RZ ;  /* 0x0000006006027810 */ /* 0x000fc80007ffe0ff */
[----:B------:R-:W-:-:S13]  /*1b440*/  ISETP.GE.AND P0, PT, R2, R12, PT ;  /* 0x0000000c0200720c */ /* 0x000fda0003f06270 */
[----:B------:R-:W-:Y:S05]  /*1b450*/  @P0 BRA `(.L_x_1263) ;  /* 0x0000194000000947 */ /* 0x000fea0003800000 */
[----:B------:R-:W-:-:S13]  /*1b460*/  ISETP.GE.AND P0, PT, R7, c[0x0][0x3c8], PT ;  /* 0x0000f20007007a0c */ /* 0x000fda0003f06270 */
[----:B----4-:R-:W-:-:S04]  /*1b470*/  @!P0 LEA R2, P1, R7, R0, 0x1 ;  /* 0x0000000007028211 */ /* 0x010fc800078208ff */
[----:B---3--:R-:W-:-:S05]  /*1b480*/  @!P0 LEA.HI.X R3, R7, R4, R98, 0x1, P1 ;  /* 0x0000000407038211 */ /* 0x008fca00008f0c62 */
[----:B------:R3:W-:Y:S01]  /*1b490*/  @!P0 ST.E.128 [R2.64], R44 ;  /* 0x0000002c02008985 */ /* 0x0007e2000c101d06 */
[----:B------:R-:W-:-:S13]  /*1b4a0*/  ISETP.GE.AND P0, PT, R218, c[0x0][0x3c8], PT ;  /* 0x0000f200da007a0c */ /* 0x000fda0003f06270 */
[----:B------:R-:W-:Y:S05]  /*1b4b0*/  @P0 BRA `(.L_x_1263) ;  /* 0x000018e000000947 */ /* 0x000fea0003800000 */
[----:B---3--:R-:W-:-:S04]  /*1b4c0*/  LEA R2, P0, R218, R0, 0x1 ;  /* 0x00000000da027211 */ /* 0x008fc800078008ff */
[----:B------:R-:W-:-:S05]  /*1b4d0*/  LEA.HI.X R3, R218, R4, R99, 0x1, P0 ;  /* 0x00000004da037211 */ /* 0x000fca00000f0c63 */
[----:B------:R3:W-:Y:S01]  /*1b4e0*/  ST.E.128 [R2.64], R40 ;  /* 0x0000002802007985 */ /* 0x0007e2000c101d06 */
[----:B------:R-:W-:Y:S05]  /*1b4f0*/  BRA `(.L_x_1263) ;  /* 0x000018a000007947 */ /* 0x000fea0003800000 */
.L_x_1250:
        /* <DEDUP_REMOVED lines=34> */
.L_x_1318:
[----:B------:R-:W-:Y:S05]  /*1b720*/  BRA.DIV ~URZ, `(.L_x_1265) ;  /* 0x000030527f007947 */ /* 0x000fea000b800000 */
[----:B------:R3:W4:Y:S02]  /*1b730*/  SHFL.IDX PT, R0, R28, RZ, 0x1c1f ;  /* 0x001c1fff1c007589 */ /* 0x00072400000e0000 */
.L_x_1319:
        /* <DEDUP_REMOVED lines=98> */
.L_x_1267:
[----:B------:R-:W-:Y:S05]  /*1bd60*/  BSYNC B0 ;  /* 0x0000000000007941 */ /* 0x000fea0003800000 */
.L_x_1266:
[----:B------:R-:W-:Y:S05]  /*1bd70*/  BRA.DIV ~URZ, `(.L_x_1268) ;  /* 0x00002a627f007947 */ /* 0x000fea000b800000 */
[----:B--2---:R2:W1:Y:S04]  /*1bd80*/  SHFL.IDX PT, R4, R14, 0x1, 0x1c1f ;  /* 0x003c1f000e047f89 */ /* 0x00446800000e0000 */
[----:B----4-:R2:W4:Y:S02]  /*1bd90*/  SHFL.IDX PT, R0, R28, 0x1, 0x1c1f ;  /* 0x003c1f001c007f89 */ /* 0x01052400000e0000 */
.L_x_1320:
        /* <DEDUP_REMOVED lines=71> */
.L_x_1248:
        /* <DEDUP_REMOVED lines=18> */
[----:B------:R2:W4:Y:S04]  /*1c330*/  LDG.E R0, [R4.64] ;  /* 0x0000000604007981 */ /* 0x000528000c1e1900 */
[----:B--23--:R-:W4:Y:S02]  /*1c340*/  LDG.E R4, [R4.64+0x4] ;  /* 0x0000040604047981 */ /* 0x00cf24000c1e1900 */
[----:B----45:R-:W-:Y:S02]  /*1c350*/  IADD3 R20, -R0, R4, RZ ;  /* 0x0000000400147210 */ /* 0x030fe40007ffe1ff */
.L_x_1269:
[----:B---3--:R-:W2:Y:S01]  /*1c360*/  S2R R3, SR_TID.X ;  /* 0x0000000000037919 */ /* 0x008ea20000002100 */
[----:B------:R-:W-:Y:S01]  /*1c370*/  BSSY B0, `(.L_x_1270) ;  /* 0x0000038000007945 */ /* 0x000fe20003800000 */
[----:B------:R-:W-:Y:S02]  /*1c380*/  SEL R16, R6, RZ, !P2 ;  /* 0x000000ff06107207 */ /* 0x000fe40005000000 */
[----:B------:R-:W-:-:S02]  /*1c390*/  SEL R21, R11, RZ, !P2 ;  /* 0x000000ff0b157207 */ /* 0x000fc40005000000 */
[----:B-----5:R-:W-:Y:S02]  /*1c3a0*/  SHF.R.S32.HI R18, RZ, 0x1f, R10 ;  /* 0x0000001fff127819 */ /* 0x020fe4000001140a */
        /* <DEDUP_REMOVED lines=10> */
[----:B------:R-:W-:Y:S02]  /*1c450*/  ISETP.GT.AND P2, PT, R19, 0x1, PT ;  /* 0x000000011300780c */ /* 0x000fe40003f44270 */
[----:B------:R-:W-:Y:S02]  /*1c460*/  MOV R6, R11 ;  /* 0x0000000b00067202 */ /* 0x000fe40000000f00 */
[----:B------:R-:W-:-:S04]  /*1c470*/  SEL R0, R0, 0x328, P2 ;  /* 0x0000032800007807 */ /* 0x000fc80001000000 */
[----:B------:R4:W5:Y:S08]  /*1c480*/  LDC.64 R8, c[0x0][R0+0x170] ;  /* 0x00005c0000087b82 */ /* 0x0009700000000a00 */
[----:B------:R4:W2:Y:S08]  /*1c490*/  LDC.64 R4, c[0x0][R0+0x168] ;  /* 0x00005a0000047b82 */ /* 0x0008b00000000a00 */
[----:B------:R4:W1:Y:S08]  /*1c4a0*/  LDC.64 R12, c[0x0][R0+0x178] ;  /* 0x00005e00000c7b82 */ /* 0x0008700000000a00 */
[----:B------:R4:W1:Y:S02]  /*1c4b0*/  LDC.64 R14, c[0x0][R0+0x160] ;  /* 0x00005800000e7b82 */ /* 0x0008640000000a00 */
[----:B----4-:R-:W-:-:S05]  /*1c4c0*/  IMAD.MOV.U32 R0, RZ, RZ, c[0x0][0x4e8] ;  /* 0x00013a00ff007624 */ /* 0x010fca00078e00ff */
[----:B------:R-:W-:Y:S01]  /*1c4d0*/  ISETP.NE.AND P0, PT, R0, 0x1, PT ;  /* 0x000000010000780c */ /* 0x000fe20003f05270 */
[----:B-----5:R-:W-:-:S12]  /*1c4e0*/  IMAD R0, R9, R16, RZ ;  /* 0x0000001009007224 */ /* 0x020fd800078e02ff */
        /* <DEDUP_REMOVED lines=11> */
[----:B-1----:R-:W-:-:S03]  /*1c5a0*/  IMAD.WIDE.U32 R2, R12, R0, RZ ;  /* 0x000000000c027225 */ /* 0x002fc600078e00ff */
[----:B------:R-:W-:Y:S01]  /*1c5b0*/  IADD3.X R9, R5, R9, R18, P1, P0 ;  /* 0x0000000905097210 */ /* 0x000fe20000fe0412 */
[----:B------:R-:W-:Y:S01]  /*1c5c0*/  IMAD R8, R13, R0, RZ ;  /* 0x000000000d087224 */ /* 0x000fe200078e02ff */
[----:B------:R-:W-:Y:S01]  /*1c5d0*/  IADD3 R2, P1, P0, R6, R17, R2 ;  /* 0x0000001106027210 */ /* 0x000fe2000783e002 */
[----:B------:R-:W-:Y:S01]  /*1c5e0*/  IMAD R0, R4, c[0x0][0x4e8], R11 ;  /* 0x00013a0004007a24 */ /* 0x000fe200078e020b */
[----:B------:R-:W-:Y:S02]  /*1c5f0*/  SHF.R.S32.HI R6, RZ, 0x1f, R6 ;  /* 0x0000001fff067819 */ /* 0x000fe40000011406 */
[----:B------:R-:W-:Y:S01]  /*1c600*/  IADD3 R3, R3, R8, RZ ;  /* 0x0000000803037210 */ /* 0x000fe20007ffe0ff */
[----:B------:R-:W-:Y:S01]  /*1c610*/  IMAD R4, R15, R0, RZ ;  /* 0x000000000f047224 */ /* 0x000fe200078e02ff */
[----:B------:R-:W-:Y:S01]  /*1c620*/  SHF.R.S32.HI R5, RZ, 0x1f, R0 ;  /* 0x0000001fff057819 */ /* 0x000fe20000011400 */
[----:B------:R-:W-:Y:S01]  /*1c630*/  IMAD.MOV.U32 R8, RZ, RZ, c[0x0][0x4a8] ;  /* 0x00012a00ff087624 */ /* 0x000fe200078e00ff */
[----:B------:R-:W-:-:S02]  /*1c640*/  IADD3.X R3, R6, R9, R3, P1, P0 ;  /* 0x0000000906037210 */ /* 0x000fc40000fe0403 */
        /* <DEDUP_REMOVED lines=10> */
.L_x_1271:
[----:B------:R-:W-:Y:S05]  /*1c6f0*/  BSYNC B0 ;  /* 0x0000000000007941 */ /* 0x000fea0003800000 */
.L_x_1270:
[----:B------:R-:W-:-:S13]  /*1c700*/  ISETP.GT.AND P0, PT, R19, 0x1, PT ;  /* 0x000000011300780c */ /* 0x000fda0003f04270 */
[----:B------:R-:W-:Y:S05]  /*1c710*/  @P0 BRA `(.L_x_1263) ;  /* 0x0000068000000947 */ /* 0x000fea0003800000 */
[----:B------:R-:W2:Y:S04]  /*1c720*/  LDL.LU R3, [R1+0x58] ;  /* 0x0000580001037983 */ /* 0x000ea80000300800 */
[----:B------:R-:W3:Y:S01]  /*1c730*/  LDL.LU R2, [R1+0x5c] ;  /* 0x00005c0001027983 */ /* 0x000ee20000300800 */
[----:B-1----:R-:W-:-:S03]  /*1c740*/  IMAD R5, R21, c[0x0][0x3f0], RZ ;  /* 0x0000fc0015057a24 */ /* 0x002fc600078e02ff */
[----:B------:R-:W1:Y:S02]  /*1c750*/  S2R R0, SR_TID.X ;  /* 0x0000000000007919 */ /* 0x000e640000002100 */
[----:B-1----:R-:W-:-:S04]  /*1c760*/  SHF.R.S32.HI R9, RZ, 0x1f, R0 ;  /* 0x0000001fff097819 */ /* 0x002fc80000011400 */
[----:B------:R-:W-:Y:S01]  /*1c770*/  LEA.HI R9, R9, R0, RZ, 0x3 ;  /* 0x0000000009097211 */ /* 0x000fe200078f18ff */
[----:B------:R-:W-:-:S03]  /*1c780*/  IMAD R0, R18, c[0x0][0x3a0], RZ ;  /* 0x0000e80012007a24 */ /* 0x000fc600078e02ff */
[----:B------:R-:W-:Y:S01]  /*1c790*/  SHF.R.S32.HI R9, RZ, 0x3, R9 ;  /* 0x00000003ff097819 */ /* 0x000fe20000011409 */
[----:B------:R-:W-:-:S03]  /*1c7a0*/  IMAD R0, R10, c[0x0][0x3a4], R0 ;  /* 0x0000e9000a007a24 */ /* 0x000fc600078e0200 */
[----:B------:R-:W-:Y:S02]  /*1c7b0*/  LEA R4, R23, R9, 0x5 ;  /* 0x0000000917047211 */ /* 0x000fe400078e28ff */
[----:B--2---:R-:W-:Y:S02]  /*1c7c0*/  MOV R8, R3 ;  /* 0x0000000300087202 */ /* 0x004fe40000000f00 */
[----:B---3--:R-:W-:Y:S02]  /*1c7d0*/  MOV R11, R2 ;  /* 0x00000002000b7202 */ /* 0x008fe40000000f00 */
[----:B------:R-:W-:Y:S02]  /*1c7e0*/  MOV R2, c[0x0][0x4e8] ;  /* 0x00013a0000027a02 */ /* 0x000fe40000000f00 */
[----:B------:R-:W-:Y:S02]  /*1c7f0*/  IADD3 R4, R11, R4, RZ ;  /* 0x000000040b047210 */ /* 0x000fe40007ffe0ff */
[----:B------:R-:W-:Y:S01]  /*1c800*/  ISETP.NE.AND P0, PT, R2, 0x1, PT ;  /* 0x000000010200780c */ /* 0x000fe20003f05270 */
[----:B------:R-:W-:Y:S01]  /*1c810*/  IMAD.WIDE.U32 R2, R10, c[0x0][0x3a0], RZ ;  /* 0x0000e8000a027a25 */ /* 0x000fe200078e00ff */
[----:B------:R-:W-:-:S03]  /*1c820*/  IADD3 R9, R9, R11, RZ ;  /* 0x0000000b09097210 */ /* 0x000fc60007ffe0ff */
[----:B------:R-:W-:Y:S01]  /*1c830*/  IMAD.IADD R3, R3, 0x1, R0 ;  /* 0x0000000103037824 */ /* 0x000fe200078e0200 */
[----:B------:R-:W-:-:S03]  /*1c840*/  MOV R0, R4 ;  /* 0x0000000400007202 */ /* 0x000fc60000000f00 */
[----:B------:R-:W-:-:S04]  /*1c850*/  IMAD.WIDE.U32 R2, R8, c[0x0][0x3e8], R2 ;  /* 0x0000fa0008027a25 */ /* 0x000fc800078e0002 */
[----:B------:R-:W-:-:S04]  /*1c860*/  @P0 IMAD.HI.U32 R6, R4, c[0x0][0x4ec], RZ ;  /* 0x00013b0004060a27 */ /* 0x000fc800078e00ff */
[----:B------:R-:W-:Y:S01]  /*1c870*/  IMAD R3, R8, c[0x0][0x3ec], R3 ;  /* 0x0000fb0008037a24 */ /* 0x000fe200078e0203 */
[----:B------:R-:W-:Y:S01]  /*1c880*/  @P0 SHF.R.U32.HI R0, RZ, c[0x0][0x4f0], R6 ;  /* 0x00013c00ff000a19 */ /* 0x000fe20000011606 */
[C---:B------:R-:W-:Y:S02]  /*1c890*/  IMAD R8, R16.reuse, c[0x0][0x3f4], R5 ;  /* 0x0000fd0010087a24 */ /* 0x040fe400078e0205 */
[----:B------:R-:W-:Y:S01]  /*1c8a0*/  IMAD.WIDE.U32 R2, R16, c[0x0][0x3f0], R2 ;  /* 0x0000fc0010027a25 */ /* 0x000fe200078e0002 */
[----:B------:R-:W-:Y:S02]  /*1c8b0*/  SHF.R.S32.HI R6, RZ, 0x1f, R0 ;  /* 0x0000001fff067819 */ /* 0x000fe40000011400 */
[----:B------:R-:W-:Y:S01]  /*1c8c0*/  IADD3 R5, -R0, RZ, RZ ;  /* 0x000000ff00057210 */ /* 0x000fe20007ffe1ff */
[----:B------:R-:W-:Y:S02]  /*1c8d0*/  IMAD.IADD R3, R3, 0x1, R8 ;  /* 0x0000000103037824 */ /* 0x000fe400078e0208 */
[----:B------:R-:W-:-:S02]  /*1c8e0*/  IMAD R6, R6, c[0x0][0x3e0], RZ ;  /* 0x0000f80006067a24 */ /* 0x000fc400078e02ff */
        /* <DEDUP_REMOVED lines=13> */
.L_x_1321:
[----:B------:R-:W-:Y:S05]  /*1c9c0*/  BRA.DIV ~URZ, `(.L_x_1273) ;  /* 0x00001f427f007947 */ /* 0x000fea000b800000 */
[----:B------:R3:W4:Y:S02]  /*1c9d0*/  SHFL.IDX PT, R0, R10, RZ, 0x181f ;  /* 0x00181fff0a007589 */ /* 0x00072400000e0000 */
.L_x_1322:
        /* <DEDUP_REMOVED lines=12> */
.L_x_1275:
[----:B------:R-:W-:Y:S05]  /*1caa0*/  BSYNC B0 ;  /* 0x0000000000007941 */ /* 0x000fea0003800000 */
.L_x_1274:
[----:B------:R-:W-:Y:S05]  /*1cab0*/  BRA.DIV ~URZ, `(.L_x_1276) ;  /* 0x00001eb27f007947 */ /* 0x000fea000b800000 */
[----:B--2---:R2:W1:Y:S04]  /*1cac0*/  SHFL.IDX PT, R11, R6, 0x1, 0x181f ;  /* 0x00381f00060b7f89 */ /* 0x00446800000e0000 */
[----:B----4-:R2:W4:Y:S02]  /*1cad0*/  SHFL.IDX PT, R0, R10, 0x1, 0x181f ;  /* 0x00381f000a007f89 */ /* 0x01052400000e0000 */
.L_x_1323:
        /* <DEDUP_REMOVED lines=12> */
.L_x_1278:
[----:B------:R-:W-:Y:S05]  /*1cba0*/  BSYNC B0 ;  /* 0x0000000000007941 */ /* 0x000fea0003800000 */
.L_x_1277:
[----:B------:R-:W-:Y:S05]  /*1cbb0*/  BRA.DIV ~URZ, `(.L_x_1279) ;  /* 0x00001e727f007947 */ /* 0x000fea000b800000 */
[----:B-1----:R1:W2:Y:S02]  /*1cbc0*/  SHFL.IDX PT, R11, R6, 0x2, 0x181f ;  /* 0x00581f00060b7f89 */ /* 0x0022a400000e0000 */
.L_x_1324:
[----:B------:R-:W-:Y:S05]  /*1cbd0*/  BRA.DIV ~URZ, `(.L_x_1280) ;  /* 0x00001ec27f007947 */ /* 0x000fea000b800000 */
[----:B----4-:R4:W1:Y:S02]  /*1cbe0*/  SHFL.IDX PT, R0, R10, 0x2, 0x181f ;  /* 0x00581f000a007f89 */ /* 0x01086400000e0000 */
.L_x_1325:
        /* <DEDUP_REMOVED lines=12> */
.L_x_1282:
[----:B------:R-:W-:Y:S05]  /*1ccb0*/  BSYNC B0 ;  /* 0x0000000000007941 */ /* 0x000fea0003800000 */
.L_x_1281:
[----:B------:R-:W-:Y:S05]  /*1ccc0*/  BRA.DIV ~URZ, `(.L_x_1283) ;  /* 0x00001e327f007947 */ /* 0x000fea000b800000 */
[----:B-12---:R-:W1:Y:S04]  /*1ccd0*/  SHFL.IDX PT, R6, R6, 0x3, 0x181f ;  /* 0x00781f0006067f89 */ /* 0x006e6800000e0000 */
[----:B------:R2:W3:Y:S02]  /*1cce0*/  SHFL.IDX PT, R0, R10, 0x3, 0x181f ;  /* 0x00781f000a007f89 */ /* 0x0004e400000e0000 */
.L_x_1326:
        /* <DEDUP_REMOVED lines=11> */
.L_x_1263:
[----:B------:R-:W-:Y:S05]  /*1cda0*/  BSYNC B1 ;  /* 0x0000000000017941 */ /* 0x000fea0003800000 */
.L_x_1247:
        /* <DEDUP_REMOVED lines=15> */
.L_x_1327:
[----:B------:R-:W-:Y:S05]  /*1cea0*/  BRA.DIV ~URZ, `(.L_x_1286) ;  /* 0x00001d827f007947 */ /* 0x000fea000b800000 */
[----:B------:R3:W4:Y:S02]  /*1ceb0*/  SHFL.IDX PT, R8, R67, 0x1, 0x1f ;  /* 0x00201f0043087f89 */ /* 0x00072400000e0000 */
.L_x_1328:
        /* <DEDUP_REMOVED lines=19> */
.L_x_1329:
        /* <DEDUP_REMOVED lines=16> */
.L_x_1330:
[----:B---3--:R-:W-:Y:S01]  /*1d0f0*/  IMAD R0, R0, c[0x0][0x538], RZ ;  /* 0x00014e0000007a24 */ /* 0x008fe200078e02ff */
[----:B------:R-:W-:Y:S04]  /*1d100*/  BSSY B1, `(.L_x_1289) ;  /* 0x00000cf000017945 */ /* 0x000fe80003800000 */
[----:B----4-:R-:W-:-:S04]  /*1d110*/  IADD3 R8, R0, R8, RZ ;  /* 0x0000000800087210 */ /* 0x010fc80007ffe0ff */
[----:B--2---:R-:W-:-:S13]  /*1d120*/  ISETP.GT.AND P0, PT, R8, R9, PT ;  /* 0x000000090800720c */ /* 0x004fda0003f04270 */
[----:B------:R-:W-:Y:S05]  /*1d130*/  @P0 BRA `(.L_x_1290) ;  /* 0x0000025000000947 */ /* 0x000fea0003800000 */
.L_x_1294:
        /* <DEDUP_REMOVED lines=9> */
[----:B-1----:R-:W-:-:S03]  /*1d1d0*/  @!P0 MOV R4, 0x4 ;  /* 0x0000000400048802 */ /* 0x002fc60000000f00 */
[----:B------:R-:W-:-:S04]  /*1d1e0*/  @!P0 IMAD.WIDE R2, R0, R2, c[0x0][0x580] ;  /* 0x0001600000028625 */ /* 0x000fc800078e0202 */
[----:B------:R-:W-:Y:S01]  /*1d1f0*/  @!P0 IMAD.WIDE R4, R0, R4, c[0x0][0x578] ;  /* 0x00015e0000048625 */ /* 0x000fe200078e0204 */
[----:B------:R-:W2:Y:S04]  /*1d200*/  @!P0 LDG.E R6, [R2.64] ;  /* 0x0000000602068981 */ /* 0x000ea8000c1e1900 */
[----:B------:R-:W2:Y:S02]  /*1d210*/  @!P0 LDG.E R7, [R4.64] ;  /* 0x0000000604078981 */ /* 0x000ea4000c1e1900 */
[----:B--2---:R-:W-:Y:S01]  /*1d220*/  IMAD R0, R7, R6, RZ ;  /* 0x0000000607007224 */ /* 0x004fe200078e02ff */
[----:B------:R-:W-:Y:S05]  /*1d230*/  BRA.DIV ~URZ, `(.L_x_1292) ;  /* 0x00001c427f007947 */ /* 0x000fea000b800000 */
[----:B------:R1:W2:Y:S02]  /*1d240*/  SHFL.UP PT, R2, R0, 0x1, RZ ;  /* 0x0420000000027989 */ /* 0x0002a400000e00ff */
.L_x_1331:
        /* <DEDUP_REMOVED lines=16> */
.L_x_1332:
[----:B--2---:R-:W-:-:S05]  /*1d350*/  IMAD R0, R0, c[0x0][0x538], RZ ;  /* 0x00014e0000007a24 */ /* 0x004fca00078e02ff */
[----:B------:R-:W-:-:S04]  /*1d360*/  IADD3 R8, R0, R8, RZ ;  /* 0x0000000800087210 */ /* 0x000fc80007ffe0ff */
[----:B------:R-:W-:-:S13]  /*1d370*/  ISETP.GT.AND P0, PT, R8, R9, PT ;  /* 0x000000090800720c */ /* 0x000fda0003f04270 */
[----:B-1----:R-:W-:Y:S05]  /*1d380*/  @!P0 BRA `(.L_x_1294) ;  /* 0xfffffdb000008947 */ /* 0x002fea000383ffff */
.L_x_1290:
[----:B------:R-:W-:-:S05]  /*1d390*/  IADD3 R11, -R0, R8, RZ ;  /* 0x00000008000b7210 */ /* 0x000fca0007ffe1ff */
[----:B------:R-:W-:-:S05]  /*1d3a0*/  IMAD R0, R4, c[0x0][0x538], R11 ;  /* 0x00014e0004007a24 */ /* 0x000fca00078e020b */
[----:B------:R-:W-:Y:S01]  /*1d3b0*/  ISETP.GT.AND P0, PT, R0, R9, PT ;  /* 0x000000090000720c */ /* 0x000fe20003f04270 */
[----:B------:R-:W-:-:S12]  /*1d3c0*/  BRA.DIV ~URZ, `(.L_x_1295) ;  /* 0x00001ca27f007947 */ /* 0x000fd8000b800000 */
[----:B------:R-:W-:-:S03]  /*1d3d0*/  VOTE.ANY R10, PT, !P0 ;  /* 0x00000000000a7806 */ /* 0x000fc600040e0100 */
.L_x_1333:
[----:B------:R-:W2:Y:S01]  /*1d3e0*/  LDL.LU R0, [R1+0x54] ;  /* 0x0000540001007983 */ /* 0x000ea20000300800 */
[----:B------:R-:W2:Y:S02]  /*1d3f0*/  POPC R8, R10 ;  /* 0x0000000a00087309 */ /* 0x000ea40000000000 */
[----:B--2---:R-:W-:-:S05]  /*1d400*/  IADD3 R0, R8, R0, RZ ;  /* 0x0000000008007210 */ /* 0x004fca0007ffe0ff */
[----:B------:R2:W-:Y:S01]  /*1d410*/  STL [R1+0x54], R0 ;  /* 0x0000540001007387 */ /* 0x0005e20000100800 */
[----:B------:R-:W-:Y:S05]  /*1d420*/  BRA.DIV ~URZ, `(.L_x_1296) ;  /* 0x00001c927f007947 */ /* 0x000fea000b800000 */
[----:B------:R3:W4:Y:S04]  /*1d430*/  SHFL.IDX PT, R12, R6, R8, 0x1f ;  /* 0x00001f08060c7589 */ /* 0x00072800000e0000 */
[----:B------:R3:W1:Y:S02]  /*1d440*/  SHFL.IDX PT, R7, R7, R8, 0x1f ;  /* 0x00001f0807077589 */ /* 0x00066400000e0000 */
.L_x_1334:
[----:B------:R-:W-:Y:S01]  /*1d450*/  ISETP.NE.AND P0, PT, R10, RZ, PT ;  /* 0x000000ff0a00720c */ /* 0x000fe20003f05270 */
[----:B------:R-:W-:-:S12]  /*1d460*/  BSSY B0, `(.L_x_1297) ;  /* 0x0000005000007945 */ /* 0x000fd80003800000 */
[----:B------:R-:W-:Y:S05]  /*1d470*/  @!P0 BRA `(.L_x_1298) ;  /* 0x0000003000008947 */ /* 0x000fea0003800000 */
[----:B------:R-:W-:Y:S01]  /*1d480*/  IADD3 R3, R8, -0x1, RZ ;  /* 0xffffffff08037810 */ /* 0x000fe20007ffe0ff */
[----:B------:R-:W-:Y:S05]  /*1d490*/  BRA.DIV ~URZ, `(.L_x_1299) ;  /* 0x00001cf27f007947 */ /* 0x000fea000b800000 */
[----:B------:R2:W3:Y:S02]  /*1d4a0*/  SHFL.IDX PT, R13, R4, R3, 0x1f ;  /* 0x00001f03040d7589 */ /* 0x0004e400000e0000 */
.L_x_1298:
[----:B------:R-:W-:Y:S05]  /*1d4b0*/  BSYNC B0 ;  /* 0x0000000000007941 */ /* 0x000fea0003800000 */
.L_x_1297:
[----:B--23--:R-:W-:Y:S01]  /*1d4c0*/  IMAD R0, R13, c[0x0][0x538], R11 ;  /* 0x00014e000d007a24 */ /* 0x00cfe200078e020b */
[----:B-1----:R-:W-:Y:S01]  /*1d4d0*/  ISETP.NE.AND P0, PT, R7, 0x1, PT ;  /* 0x000000010700780c */ /* 0x002fe20003f05270 */
[----:B------:R-:W-:Y:S03]  /*1d4e0*/  BSSY B0, `(.L_x_1300) ;  /* 0x0000087000007945 */ /* 0x000fe60003800000 */
[----:B------:R1:W-:Y:S01]  /*1d4f0*/  STL [R1+0x48], R0 ;  /* 0x0000480001007387 */ /* 0x0003e20000100800 */
[----:B------:R-:W-:-:S08]  /*1d500*/  IADD3 R9, -R0, R9, RZ ;  /* 0x0000000900097210 */ /* 0x000fd00007ffe1ff */
[----:B------:R-:W-:Y:S05]  /*1d510*/  @!P0 BRA `(.L_x_1301) ;  /* 0x000003f000008947 */ /* 0x000fea0003800000 */
[-C--:B-1--4-:R-:W-:Y:S02]  /*1d520*/  IABS R0, R12.reuse ;  /* 0x0000000c00007213 */ /* 0x092fe40000000000 */
        /* <DEDUP_REMOVED lines=15> */
[----:B------:R-:W-:-:S04]  /*1d620*/  IMAD.MOV R0, RZ, RZ, -R8 ;  /* 0x000000ffff007224 */ /* 0x000fc800078e0a08 */
[----:B------:R-:W-:Y:S02]  /*1d630*/  IMAD.MOV.U32 R3, RZ, RZ, R0 ;  /* 0x000000ffff037224 */ /* 0x000fe400078e0000 */
        /* <DEDUP_REMOVED lines=13> */
[----:B-1----:R-:W-:-:S04]  /*1d710*/  IADD3 R2, RZ, -R3, RZ ;  /* 0x80000003ff027210 */ /* 0x002fc80007ffe0ff */
[----:B------:R-:W-:Y:S01]  /*1d720*/  @!P1 IMAD.MOV R0, RZ, RZ, -R0 ;  /* 0x000000ffff009224 */ /* 0x000fe200078e0a00 */
[----:B------:R-:W-:Y:S01]  /*1d730*/  @!P0 LOP3.LUT R0, RZ, R12, RZ, 0x33, !PT ;  /* 0x0000000cff008212 */ /* 0x000fe200078e33ff */
[----:B------:R-:W-:Y:S01]  /*1d740*/  IMAD.MOV.U32 R4, RZ, RZ, R2 ;  /* 0x000000ffff047224 */ /* 0x000fe200078e0002 */
[----:B------:R-:W-:Y:S02]  /*1d750*/  IABS R2, R7 ;  /* 0x0000000700027213 */ /* 0x000fe40000000000 */
[----:B------:R-:W-:Y:S01]  /*1d760*/  IABS R8, R0 ;  /* 0x0000000000087213 */ /* 0x000fe20000000000 */
[----:B------:R-:W-:Y:S02]  /*1d770*/  IMAD R4, R4, R5, RZ ;  /* 0x0000000504047224 */ /* 0x000fe400078e02ff */
[----:B------:R-:W-:Y:S01]  /*1d780*/  IMAD.MOV R6, RZ, RZ, -R2 ;  /* 0x000000ffff067224 */ /* 0x000fe200078e0a02 */
[----:B------:R-:W-:-:S05]  /*1d790*/  MOV R2, RZ ;  /* 0x000000ff00027202 */ /* 0x000fca0000000f00 */
        /* <DEDUP_REMOVED lines=16> */
[----:B------:R-:W-:Y:S01]  /*1d8a0*/  IMAD.MOV R3, RZ, RZ, -R2 ;  /* 0x000000ffff037224 */ /* 0x000fe200078e0a02 */
[----:B------:R-:W-:-:S03]  /*1d8b0*/  LEA R2, R7, R2, 0x18 ;  /* 0x0000000207027211 */ /* 0x000fc600078ec0ff */
[----:B------:R-:W-:Y:S02]  /*1d8c0*/  IMAD R3, R7, R3, R0 ;  /* 0x0000000307037224 */ /* 0x000fe400078e0200 */
[----:B------:R-:W-:Y:S02]  /*1d8d0*/  IMAD R0, R12, R4, R9 ;  /* 0x000000040c007224 */ /* 0x000fe400078e0209 */
[----:B------:R-:W-:-:S05]  /*1d8e0*/  IMAD R2, R3, 0x10000, R2 ;  /* 0x0001000003027824 */ /* 0x000fca00078e0202 */
[----:B------:R1:W-:Y:S01]  /*1d8f0*/  STL [R1+0x50], R2 ;  /* 0x0000500201007387 */ /* 0x0003e20000100800 */
[----:B------:R-:W-:Y:S05]  /*1d900*/  BRA `(.L_x_1302) ;  /* 0x0000044000007947 */ /* 0x000fea0003800000 */
.L_x_1301:
[----:B------:R-:W2:Y:S01]  /*1d910*/  LDL R3, [R1+0x54] ;  /* 0x0000540001037983 */ /* 0x000ea20000100800 */
[----:B------:R-:W-:-:S04]  /*1d920*/  IMAD.MOV.U32 R2, RZ, RZ, 0x4 ;  /* 0x00000004ff027424 */ /* 0x000fc800078e00ff */
[----:B--2---:R-:W-:-:S05]  /*1d930*/  IMAD.WIDE R2, R3, R2, c[0x0][0x590] ;  /* 0x0001640003027625 */ /* 0x004fca00078e0202 */
[----:B------:R-:W2:Y:S02]  /*1d940*/  LDG.E R4, [R2.64] ;  /* 0x0000000602047981 */ /* 0x000ea4000c1e1900 */
[----:B--2-4-:R-:W-:-:S05]  /*1d950*/  IMAD R8, R4, R12, RZ ;  /* 0x0000000c04087224 */ /* 0x014fca00078e02ff */
        /* <DEDUP_REMOVED lines=27> */
[----:B------:R-:W-:Y:S02]  /*1db10*/  IMAD R10, R4, R0, RZ ;  /* 0x00000000040a7224 */ /* 0x000fe400078e02ff */
[----:B------:R-:W-:-:S03]  /*1db20*/  IMAD.MOV R0, RZ, RZ, -R0 ;  /* 0x000000ffff007224 */ /* 0x000fc600078e0a00 */
[----:B------:R-:W-:Y:S01]  /*1db30*/  IADD3 R2, -R10, c[0x0][0x538], RZ ;  /* 0x00014e000a027a10 */ /* 0x000fe20007ffe1ff */
[----:B------:R-:W-:-:S03]  /*1db40*/  IMAD R7, R8, R0, R9 ;  /* 0x0000000008077224 */ /* 0x000fc600078e0209 */
[----:B------:R-:W-:Y:S01]  /*1db50*/  IMNMX R2, R4, R2, PT ;  /* 0x0000000204027217 */ /* 0x000fe20003800200 */
[----:B------:R-:W-:-:S03]  /*1db60*/  IMAD.MOV.U32 R4, RZ, RZ, RZ ;  /* 0x000000ffff047224 */ /* 0x000fc600078e00ff */
[-C--:B------:R-:W-:Y:S02]  /*1db70*/  IABS R3, R2.reuse ;  /* 0x0000000200037213 */ /* 0x080fe40000000000 */
[----:B------:R-:W-:-:S03]  /*1db80*/  IABS R8, R2 ;  /* 0x0000000200087213 */ /* 0x000fc60000000000 */
[----:B------:R-:W-:-:S04]  /*1db90*/  IMAD.MOV.U32 R6, RZ, RZ, R3 ;  /* 0x000000ffff067224 */ /* 0x000fc800078e0003 */
[----:B------:R-:W1:Y:S08]  /*1dba0*/  I2F.RP R3, R6 ;  /* 0x0000000600037306 */ /* 0x000e700000209400 */
[----:B-1----:R-:W1:Y:S02]  /*1dbb0*/  MUFU.RCP R3, R3 ;  /* 0x0000000300037308 */ /* 0x002e640000001000 */
[----:B-1----:R-:W-:-:S06]  /*1dbc0*/  IADD3 R3, R3, 0xffffffe, RZ ;  /* 0x0ffffffe03037810 */ /* 0x002fcc0007ffe0ff */
[----:B------:R-:W1:Y:S02]  /*1dbd0*/  F2I.FTZ.U32.TRUNC.NTZ R5, R3 ;  /* 0x0000000300057305 */ /* 0x000e64000021f000 */
[----:B-1----:R-:W-:-:S05]  /*1dbe0*/  IMAD.MOV R3, RZ, RZ, -R5 ;  /* 0x000000ffff037224 */ /* 0x002fca00078e0a05 */
[----:B------:R-:W-:Y:S02]  /*1dbf0*/  MOV R0, R3 ;  /* 0x0000000300007202 */ /* 0x000fe40000000f00 */
[----:B------:R-:W-:-:S03]  /*1dc00*/  IABS R3, R7 ;  /* 0x0000000700037213 */ /* 0x000fc60000000000 */
[----:B------:R-:W-:-:S04]  /*1dc10*/  IMAD R0, R0, R6, RZ ;  /* 0x0000000600007224 */ /* 0x000fc800078e02ff */
        /* <DEDUP_REMOVED lines=19> */
.L_x_1302:
[----:B------:R-:W-:Y:S05]  /*1dd50*/  BSYNC B0 ;  /* 0x0000000000007941 */ /* 0x000fea0003800000 */
.L_x_1300:
[----:B------:R-:W-:-:S04]  /*1dd60*/  LOP3.LUT R0, RZ, R0, RZ, 0x33, !PT ;  /* 0x00000000ff007212 */ /* 0x000fc800078e33ff */
[----:B------:R-:W-:-:S05]  /*1dd70*/  IADD3 R0, R0, R12, RZ ;  /* 0x0000000c00007210 */ /* 0x000fca0007ffe0ff */
[----:B------:R2:W-:Y:S01]  /*1dd80*/  STL [R1+0x4c], R0 ;  /* 0x00004c0001007387 */ /* 0x0005e20000100800 */
[----:B------:R-:W-:Y:S05]  /*1dd90*/  BRA `(.L_x_1303) ;  /* 0x0000005000007947 */ /* 0x000fea0003800000 */
.L_x_1291:
[----:B------:R-:W-:Y:S01]  /*1dda0*/  MOV R0, c[0x0][0x53c] ;  /* 0x00014f0000007a02 */ /* 0x000fe20000000f00 */
[----:B------:R2:W-:Y:S04]  /*1ddb0*/  STL [R1+0x48], R9 ;  /* 0x0000480901007387 */ /* 0x0005e80000100800 */
[----:B------:R2:W-:Y:S04]  /*1ddc0*/  STL [R1+0x4c], RZ ;  /* 0x00004cff01007387 */ /* 0x0005e80000100800 */
[----:B------:R2:W-:Y:S04]  /*1ddd0*/  STL [R1+0x50], RZ ;  /* 0x000050ff01007387 */ /* 0x0005e80000100800 */
[----:B------:R2:W-:Y:S02]  /*1dde0*/  STL [R1+0x54], R0 ;  /* 0x0000540001007387 */ /* 0x0005e40000100800 */
.L_x_1303:
[----:B------:R-:W-:Y:S05]  /*1ddf0*/  BSYNC B1 ;  /* 0x0000000000017941 */ /* 0x000fea0003800000 */
.L_x_1289:
        /* <DEDUP_REMOVED lines=9> */
.L_x_1284:
[----:B--2---:R-:W2:Y:S02]  /*1de90*/  LDL R0, [R1+0x54] ;  /* 0x0000540001007983 */ /* 0x004ea40000100800 */
[----:B--2---:R-:W-:-:S13]  /*1dea0*/  ISETP.GE.AND P0, PT, R0, c[0x0][0x53c], PT ;  /* 0x00014f0000007a0c */ /* 0x004fda0003f06270 */
[----:B-1----:R-:W-:Y:S01]  /*1deb0*/  @P0 CALL.REL.NOINC `(.L_x_1304) ;  /* 0x0000001000000944 */ /* 0x002fe20003c00000 */
[----:B------:R-:W-:Y:S05]  /*1dec0*/  BRA `(.L_x_1305) ;  /* 0xfffe38d000007947 */ /* 0x000fea000383ffff */
.L_x_1304:
[----:B------:R-:W-:Y:S05]  /*1ded0*/  EXIT ;  /* 0x000000000000794d */ /* 0x000fea0003800000 */
.L_x_1125:
[----:B------:R-:W-:Y:S01]  /*1dee0*/  IMAD.MOV.U32 R0, RZ, RZ, R5 ;  /* 0x000000ffff007224 */ /* 0x000fe200078e0005 */
[----:B------:R-:W-:Y:S02]  /*1def0*/  MOV R2, 0x1 ;  /* 0x0000000100027802 */ /* 0x000fe40000000f00 */
[----:B------:R-:W-:Y:S02]  /*1df00*/  MOV R3, 0x1df20 ;  /* 0x0001df2000037802 */ /* 0x000fe40000000f00 */
[----:B------:R-:W-:Y:S05]  /*1df10*/  CALL.REL.NOINC `($__internal_26_$__cuda_sm70_shflsync_up_p) ;  /* 0x0000136000007944 */ /* 0x000fea0003c00000 */
[----:B------:R-:W-:Y:S01]  /*1df20*/  MOV R0, R4 ;  /* 0x0000000400007202 */ /* 0x000fe20000000f00 */
[----:B------:R-:W-:Y:S05]  /*1df30*/  BRA `(.L_x_1306) ;  /* 0xfffe252000007947 */ /* 0x000fea000383ffff */
.L_x_1126:
[----:B------:R-:W-:Y:S01]  /*1df40*/  IMAD.MOV.U32 R0, RZ, RZ, R5 ;  /* 0x000000ffff007224 */ /* 0x000fe200078e0005 */
[----:B------:R-:W-:Y:S02]  /*1df50*/  MOV R2, 0x2 ;  /* 0x0000000200027802 */ /* 0x000fe40000000f00 */
[----:B------:R-:W-:Y:S02]  /*1df60*/  MOV R3, 0x1df80 ;  /* 0x0001df8000037802 */ /* 0x000fe40000000f00 */
[----:B------:R-:W-:Y:S05]  /*1df70*/  CALL.REL.NOINC `($__internal_26_$__cuda_sm70_shflsync_up_p) ;  /* 0x0000130000007944 */ /* 0x000fea0003c00000 */
[----:B------:R-:W-:Y:S01]  /*1df80*/  SEL R0, R4, RZ, P4 ;  /* 0x000000ff04007207 */ /* 0x000fe20002000000 */
[----:B------:R-:W-:Y:S01]  /*1df90*/  IMAD.MOV.U32 R2, RZ, RZ, 0x4 ;  /* 0x00000004ff027424 */ /* 0x000fe200078e00ff */
[----:B------:R-:W-:-:S03]  /*1dfa0*/  MOV R3, 0x1dfd0 ;  /* 0x0001dfd000037802 */ /* 0x000fc60000000f00 */
[----:B------:R-:W-:Y:S02]  /*1dfb0*/  IMAD.IADD R0, R5, 0x1, R0 ;  /* 0x0000000105007824 */ /* 0x000fe400078e0200 */
        /* <DEDUP_REMOVED lines=14> */
[----:B------:R-:W-:Y:S01]  /*1e0a0*/  IMAD.IADD R4, R0, 0x1, R4 ;  /* 0x0000000100047824 */ /* 0x000fe200078e0204 */
[----:B------:R-:W-:-:S03]  /*1e0b0*/  MOV R0, 0x1f ;  /* 0x0000001f00007802 */ /* 0x000fc60000000f00 */
[----:B------:R-:W-:Y:S02]  /*1e0c0*/  IMAD.MOV.U32 R5, RZ, RZ, R4 ;  /* 0x000000ffff057224 */ /* 0x000fe400078e0004 */
[----:B------:R-:W-:Y:S05]  /*1e0d0*/  CALL.REL.NOINC `($__internal_25_$__cuda_sm70_shflsync_idx_p) ;  /* 0x0000115000007944 */ /* 0x000fea0003c00000 */
[----:B------:R-:W-:Y:S05]  /*1e0e0*/  BRA `(.L_x_1307) ;  /* 0xfffe247000007947 */ /* 0x000fea000383ffff */
.L_x_1128:
[----:B------:R-:W-:Y:S02]  /*1e0f0*/  SEL R0, RZ, 0x1, P0 ;  /* 0x00000001ff007807 */ /* 0x000fe40000000000 */
[----:B------:R-:W-:Y:S02]  /*1e100*/  MOV R2, 0x1e120 ;  /* 0x0001e12000027802 */ /* 0x000fe40000000f00 */
[----:B------:R-:W-:Y:S05]  /*1e110*/  CALL.REL.NOINC `($__internal_27_$__cuda_sm70_votesync_ballot) ;  /* 0x000011d000007944 */ /* 0x000fea0003c00000 */
[----:B------:R-:W-:Y:S01]  /*1e120*/  MOV R10, R0 ;  /* 0x00000000000a7202 */ /* 0x000fe20000000f00 */
[----:B------:R-:W-:Y:S05]  /*1e130*/  BRA `(.L_x_1308) ;  /* 0xfffe24b000007947 */ /* 0x000fea000383ffff */
.L_x_1129:
[----:B------:R-:W-:Y:S01]  /*1e140*/  IMAD.MOV.U32 R5, RZ, RZ, R9 ;  /* 0x000000ffff057224 */ /* 0x000fe200078e0009 */
[----:B------:R-:W-:Y:S01]  /*1e150*/  MOV R3, R6 ;  /* 0x0000000600037202 */ /* 0x000fe20000000f00 */
[----:B-1----:R-:W-:Y:S01]  /*1e160*/  IMAD.MOV.U32 R0, RZ, RZ, 0x1f ;  /* 0x0000001fff007424 */ /* 0x002fe200078e00ff */
[----:B------:R-:W-:Y:S02]  /*1e170*/  MOV R2, 0x1e190 ;  /* 0x0001e19000027802 */ /* 0x000fe40000000f00 */
[----:B------:R-:W-:Y:S05]  /*1e180*/  CALL.REL.NOINC `($__internal_25_$__cuda_sm70_shflsync_idx_p) ;  /* 0x000010a000007944 */ /* 0x000fea0003c00000 */
[----:B------:R-:W-:Y:S01]  /*1e190*/  IMAD.MOV.U32 R12, RZ, RZ, R0 ;  /* 0x000000ffff0c7224 */ /* 0x000fe200078e0000 */
[----:B------:R-:W-:Y:S01]  /*1e1a0*/  MOV R5, R8 ;  /* 0x0000000800057202 */ /* 0x000fe20000000f00 */
[----:B------:R-:W-:Y:S01]  /*1e1b0*/  IMAD.MOV.U32 R7, RZ, RZ, RZ ;  /* 0x000000ffff077224 */ /* 0x000fe200078e00ff */
[----:B------:R-:W-:Y:S01]  /*1e1c0*/  MOV R3, R6 ;  /* 0x0000000600037202 */ /* 0x000fe20000000f00 */
[----:B------:R-:W-:Y:S01]  /*1e1d0*/  IMAD.MOV.U32 R0, RZ, RZ, 0x1f ;  /* 0x0000001fff007424 */ /* 0x000fe200078e00ff */
[----:B------:R-:W-:-:S02]  /*1e1e0*/  MOV R2, 0x1e200 ;  /* 0x0001e20000027802 */ /* 0x000fc40000000f00 */
[----:B------:R-:W-:Y:S05]  /*1e1f0*/  CALL.REL.NOINC `($__internal_25_$__cuda_sm70_shflsync_idx_p) ;  /* 0x0000103000007944 */ /* 0x000fea0003c00000 */
[----:B------:R-:W-:Y:S01]  /*1e200*/  MOV R9, R0 ;  /* 0x0000000000097202 */ /* 0x000fe20000000f00 */
[----:B------:R-:W-:Y:S05]  /*1e210*/  BRA `(.L_x_1309) ;  /* 0xfffe244000007947 */ /* 0x000fea000383ffff */
.L_x_1132:
[----:B------:R-:W-:Y:S01]  /*1e220*/  IMAD.MOV.U32 R5, RZ, RZ, R4 ;  /* 0x000000ffff057224 */ /* 0x000fe200078e0004 */
[----:B-1----:R-:W-:-:S02]  /*1e230*/  MOV R0, 0x1f ;  /* 0x0000001f00007802 */ /* 0x002fc40000000f00 */
[----:B------:R-:W-:Y:S02]  /*1e240*/  MOV R2, 0x1e260 ;  /* 0x0001e26000027802 */ /* 0x000fe40000000f00 */
[----:B--234-:R-:W-:Y:S05]  /*1e250*/  CALL.REL.NOINC `($__internal_25_$__cuda_sm70_shflsync_idx_p) ;  /* 0x00000fd000007944 */ /* 0x01cfea0003c00000 */
[----:B------:R-:W-:Y:S01]  /*1e260*/  MOV R7, R0 ;  /* 0x0000000000077202 */ /* 0x000fe20000000f00 */
[----:B------:R-:W-:Y:S05]  /*1e270*/  BRA `(.L_x_1131) ;  /* 0xfffe244000007947 */ /* 0x000fea000383ffff */
.L_x_1243:
[----:B-1----:R1:W5:Y:S01]  /*1e280*/  LDL R2, [R1+0x20] ;  /* 0x0000200001027983 */ /* 0x0023620000100800 */
[----:B------:R-:W-:Y:S02]  /*1e290*/  MOV R5, 0x2 ;  /* 0x0000000200057802 */ /* 0x000fe40000000f00 */
[----:B------:R-:W-:Y:S02]  /*1e2a0*/  MOV R4, 0x1e2c0 ;  /* 0x0001e2c000047802 */ /* 0x000fe40000000f00 */
[----:B-1---5:R-:W-:Y:S05]  /*1e2b0*/  CALL.REL.NOINC `($__internal_24_$__cuda_sm70_shflsync_bfly_p) ;  /* 0x00000f3000007944 */ /* 0x022fea0003c00000 */
[----:B------:R-:W-:Y:S01]  /*1e2c0*/  MOV R0, R2 ;  /* 0x0000000200007202 */ /* 0x000fe20000000f00 */
[----:B------:R-:W-:Y:S05]  /*1e2d0*/  BRA `(.L_x_1310) ;  /* 0xffffb77000007947 */ /* 0x000fea000383ffff */
.L_x_1244:
[----:B------:R-:W-:Y:S01]  /*1e2e0*/  IMAD.MOV.U32 R2, RZ, RZ, R0 ;  /* 0x000000ffff027224 */ /* 0x000fe200078e0000 */
[----:B------:R-:W-:Y:S02]  /*1e2f0*/  MOV R5, 0x1 ;  /* 0x0000000100057802 */ /* 0x000fe40000000f00 */
[----:B------:R-:W-:Y:S02]  /*1e300*/  MOV R4, 0x1e320 ;  /* 0x0001e32000047802 */ /* 0x000fe40000000f00 */
[----:B------:R-:W-:Y:S05]  /*1e310*/  CALL.REL.NOINC `($__internal_24_$__cuda_sm70_shflsync_bfly_p) ;  /* 0x00000ed000007944 */ /* 0x000fea0003c00000 */
[----:B------:R-:W-:Y:S02]  /*1e320*/  FADD.FTZ R0, R0, R2 ;  /* 0x0000000200007221 */ /* 0x000fe40000010000 */
[----:B------:R1:W5:Y:S01]  /*1e330*/  LDL R2, [R1+0x24] ;  /* 0x0000240001027983 */ /* 0x0003620000100800 */
[----:B------:R-:W-:-:S02]  /*1e340*/  MOV R5, 0x2 ;  /* 0x0000000200057802 */ /* 0x000fc40000000f00 */
[----:B------:R-:W-:Y:S02]  /*1e350*/  MOV R4, 0x1e370 ;  /* 0x0001e37000047802 */ /* 0x000fe40000000f00 */
[----:B-1---5:R-:W-:Y:S05]  /*1e360*/  CALL.REL.NOINC `($__internal_24_$__cuda_sm70_shflsync_bfly_p) ;  /* 0x00000e8000007944 */ /* 0x022fea0003c00000 */
[----:B------:R-:W2:Y:S01]  /*1e370*/  LDL.LU R3, [R1+0x24] ;  /* 0x0000240001037983 */ /* 0x000ea20000300800 */
[----:B------:R-:W-:Y:S02]  /*1e380*/  MOV R5, 0x1 ;  /* 0x0000000100057802 */ /* 0x000fe40000000f00 */
[----:B------:R-:W-:Y:S01]  /*1e390*/  MOV R4, 0x1e3d0 ;  /* 0x0001e3d000047802 */ /* 0x000fe20000000f00 */
[----:B--2---:R-:W-:-:S05]  /*1e3a0*/  FADD.FTZ R3, R3, R2 ;  /* 0x0000000203037221 */ /* 0x004fca0000010000 */
[----:B------:R-:W-:Y:S02]  /*1e3b0*/  MOV R2, R3 ;  /* 0x0000000300027202 */ /* 0x000fe40000000f00 */
[----:B------:R-:W-:Y:S05]  /*1e3c0*/  CALL.REL.NOINC `($__internal_24_$__cuda_sm70_shflsync_bfly_p) ;  /* 0x00000e2000007944 */ /* 0x000fea0003c00000 */
[----:B------:R-:W-:Y:S01]  /*1e3d0*/  MOV R4, R2 ;  /* 0x0000000200047202 */ /* 0x000fe20000000f00 */
[----:B------:R-:W-:Y:S05]  /*1e3e0*/  BRA `(.L_x_1311) ;  /* 0xffffb6f000007947 */ /* 0x000fea000383ffff */
.L_x_1251:
[----:B-1234-:R-:W-:Y:S01]  /*1e3f0*/  IMAD.MOV.U32 R5, RZ, RZ, R8 ;  /* 0x000000ffff057224 */ /* 0x01efe200078e0008 */
[----:B------:R-:W-:Y:S01]  /*1e400*/  MOV R3, RZ ;  /* 0x000000ff00037202 */ /* 0x000fe20000000f00 */
[----:B------:R-:W-:Y:S01]  /*1e410*/  IMAD.MOV.U32 R0, RZ, RZ, 0x181f ;  /* 0x0000181fff007424 */ /* 0x000fe200078e00ff */
[----:B------:R-:W-:Y:S02]  /*1e420*/  MOV R2, 0x1e440 ;  /* 0x0001e44000027802 */ /* 0x000fe40000000f00 */
[----:B------:R-:W-:Y:S05]  /*1e430*/  CALL.REL.NOINC `($__internal_25_$__cuda_sm70_shflsync_idx_p) ;  /* 0x00000df000007944 */ /* 0x000fea0003c00000 */
[----:B------:R-:W-:Y:S01]  /*1e440*/  MOV R10, R0 ;  /* 0x00000000000a7202 */ /* 0x000fe20000000f00 */
[----:B------:R-:W-:Y:S05]  /*1e450*/  BRA `(.L_x_1312) ;  /* 0xffffccb000007947 */ /* 0x000fea000383ffff */
.L_x_1252:
[----:B------:R-:W-:Y:S01]  /*1e460*/  IMAD.MOV.U32 R5, RZ, RZ, R9 ;  /* 0x000000ffff057224 */ /* 0x000fe200078e0009 */
[----:B------:R-:W-:Y:S01]  /*1e470*/  MOV R3, RZ ;  /* 0x000000ff00037202 */ /* 0x000fe20000000f00 */
[----:B------:R-:W-:Y:S01]  /*1e480*/  IMAD.MOV.U32 R0, RZ, RZ, 0x181f ;  /* 0x0000181fff007424 */ /* 0x000fe200078e00ff */
[----:B------:R-:W-:Y:S02]  /*1e490*/  MOV R2, 0x1e4b0 ;  /* 0x0001e4b000027802 */ /* 0x000fe40000000f00 */
[----:B-12---:R-:W-:Y:S05]  /*1e4a0*/  CALL.REL.NOINC `($__internal_25_$__cuda_sm70_shflsync_idx_p) ;  /* 0x00000d8000007944 */ /* 0x006fea0003c00000 */
[----:B------:R-:W-:Y:S05]  /*1e4b0*/  BRA `(.L_x_1313) ;  /* 0xffffcc7000007947 */ /* 0x000fea000383ffff */
.L_x_1255:
[----:B--2---:R-:W-:Y:S01]  /*1e4c0*/  IMAD.MOV.U32 R5, RZ, RZ, R8 ;  /* 0x000000ffff057224 */ /* 0x004fe200078e0008 */
[----:B------:R-:W-:Y:S01]  /*1e4d0*/  MOV R3, 0x1 ;  /* 0x0000000100037802 */ /* 0x000fe20000000f00 */
[----:B----4-:R-:W-:Y:S01]  /*1e4e0*/  IMAD.MOV.U32 R0, RZ, RZ, 0x181f ;  /* 0x0000181fff007424 */ /* 0x010fe200078e00ff */
[----:B------:R-:W-:-:S02]  /*1e4f0*/  MOV R2, 0x1e510 ;  /* 0x0001e51000027802 */ /* 0x000fc40000000f00 */
[----:B-1-3--:R-:W-:Y:S05]  /*1e500*/  CALL.REL.NOINC `($__internal_25_$__cuda_sm70_shflsync_idx_p) ;  /* 0x00000d2000007944 */ /* 0x00afea0003c00000 */
[----:B------:R-:W-:Y:S01]  /*1e510*/  IMAD.MOV.U32 R10, RZ, RZ, R0 ;  /* 0x000000ffff0a7224 */ /* 0x000fe200078e0000 */
[----:B------:R-:W-:Y:S01]  /*1e520*/  MOV R3, 0x1 ;  /* 0x0000000100037802 */ /* 0x000fe20000000f00 */
[----:B------:R-:W-:Y:S01]  /*1e530*/  IMAD.MOV.U32 R5, RZ, RZ, R9 ;  /* 0x000000ffff057224 */ /* 0x000fe200078e0009 */
[----:B------:R-:W-:-:S02]  /*1e540*/  MOV R0, 0x181f ;  /* 0x0000181f00007802 */ /* 0x000fc40000000f00 */
[----:B------:R-:W-:Y:S02]  /*1e550*/  MOV R2, 0x1e570 ;  /* 0x0001e57000027802 */ /* 0x000fe40000000f00 */
[----:B------:R-:W-:Y:S05]  /*1e560*/  CALL.REL.NOINC `($__internal_25_$__cuda_sm70_shflsync_idx_p) ;  /* 0x00000cc000007944 */ /* 0x000fea0003c00000 */
[----:B------:R-:W-:Y:S05]  /*1e570*/  BRA `(.L_x_1314) ;  /* 0xffffcca000007947 */ /* 0x000fea000383ffff */
.L_x_1258:
[----:B-1----:R-:W-:Y:S01]  /*1e580*/  IMAD.MOV.U32 R5, RZ, RZ, R8 ;  /* 0x000000ffff057224 */ /* 0x002fe200078e0008 */
[----:B------:R-:W-:Y:S01]  /*1e590*/  MOV R3, 0x2 ;  /* 0x0000000200037802 */ /* 0x000fe20000000f00 */
[----:B----4-:R-:W-:Y:S01]  /*1e5a0*/  IMAD.MOV.U32 R0, RZ, RZ, 0x181f ;  /* 0x0000181fff007424 */ /* 0x010fe200078e00ff */
[----:B------:R-:W-:Y:S02]  /*1e5b0*/  MOV R2, 0x1e5d0 ;  /* 0x0001e5d000027802 */ /* 0x000fe40000000f00 */
[----:B--23--:R-:W-:Y:S05]  /*1e5c0*/  CALL.REL.NOINC `($__internal_25_$__cuda_sm70_shflsync_idx_p) ;  /* 0x00000c6000007944 */ /* 0x00cfea0003c00000 */
[----:B------:R-:W-:Y:S01]  /*1e5d0*/  MOV R10, R0 ;  /* 0x00000000000a7202 */ /* 0x000fe20000000f00 */
[----:B------:R-:W-:Y:S05]  /*1e5e0*/  BRA `(.L_x_1315) ;  /* 0xffffcd2000007947 */ /* 0x000fea000383ffff */
.L_x_1259:
[----:B------:R-:W-:Y:S01]  /*1e5f0*/  IMAD.MOV.U32 R5, RZ, RZ, R9 ;  /* 0x000000ffff057224 */ /* 0x000fe200078e0009 */
[----:B------:R-:W-:Y:S01]  /*1e600*/  MOV R3, 0x2 ;  /* 0x0000000200037802 */ /* 0x000fe20000000f00 */
[----:B----4-:R-:W-:Y:S01]  /*1e610*/  IMAD.MOV.U32 R0, RZ, RZ, 0x181f ;  /* 0x0000181fff007424 */ /* 0x010fe200078e00ff */
[----:B------:R-:W-:Y:S02]  /*1e620*/  MOV R2, 0x1e640 ;  /* 0x0001e64000027802 */ /* 0x000fe40000000f00 */
[----:B-123--:R-:W-:Y:S05]  /*1e630*/  CALL.REL.NOINC `($__internal_25_$__cuda_sm70_shflsync_idx_p) ;  /* 0x00000bf000007944 */ /* 0x00efea0003c00000 */
[----:B------:R-:W-:Y:S05]  /*1e640*/  BRA `(.L_x_1316) ;  /* 0xffffcce000007947 */ /* 0x000fea000383ffff */
.L_x_1262:
[----:B-1----:R-:W-:Y:S01]  /*1e650*/  IMAD.MOV.U32 R5, RZ, RZ, R8 ;  /* 0x000000ffff057224 */ /* 0x002fe200078e0008 */
[----:B------:R-:W-:Y:S01]  /*1e660*/  MOV R3, 0x3 ;  /* 0x0000000300037802 */ /* 0x000fe20000000f00 */
[----:B------:R-:W-:Y:S01]  /*1e670*/  IMAD.MOV.U32 R0, RZ, RZ, 0x181f ;  /* 0x0000181fff007424 */ /* 0x000fe200078e00ff */
[----:B------:R-:W-:-:S02]  /*1e680*/  MOV R2, 0x1e6a0 ;  /* 0x0001e6a000027802 */ /* 0x000fc40000000f00 */
[----:B--234-:R-:W-:Y:S05]  /*1e690*/  CALL.REL.NOINC `($__internal_25_$__cuda_sm70_shflsync_idx_p) ;  /* 0x00000b9000007944 */ /* 0x01cfea0003c00000 */
[----:B------:R-:W-:Y:S01]  /*1e6a0*/  IMAD.MOV.U32 R4, RZ, RZ, R0 ;  /* 0x000000ffff047224 */ /* 0x000fe200078e0000 */
[----:B------:R-:W-:Y:S01]  /*1e6b0*/  MOV R3, 0x3 ;  /* 0x0000000300037802 */ /* 0x000fe20000000f00 */
[----:B------:R-:W-:Y:S01]  /*1e6c0*/  IMAD.MOV.U32 R5, RZ, RZ, R9 ;  /* 0x000000ffff057224 */ /* 0x000fe200078e0009 */
[----:B------:R-:W-:-:S02]  /*1e6d0*/  MOV R0, 0x181f ;  /* 0x0000181f00007802 */ /* 0x000fc40000000f00 */
[----:B------:R-:W-:Y:S02]  /*1e6e0*/  MOV R2, 0x1e700 ;  /* 0x0001e70000027802 */ /* 0x000fe40000000f00 */
[----:B------:R-:W-:Y:S05]  /*1e6f0*/  CALL.REL.NOINC `($__internal_25_$__cuda_sm70_shflsync_idx_p) ;  /* 0x00000b3000007944 */ /* 0x000fea0003c00000 */
[----:B------:R-:W-:Y:S05]  /*1e700*/  BRA `(.L_x_1317) ;  /* 0xffffcd2000007947 */ /* 0x000fea000383ffff */
.L_x_1264:
[----:B------:R-:W-:Y:S01]  /*1e710*/  IMAD.MOV.U32 R5, RZ, RZ, R14 ;  /* 0x000000ffff057224 */ /* 0x000fe200078e000e */
[----:B------:R-:W-:Y:S01]  /*1e720*/  MOV R3, RZ ;  /* 0x000000ff00037202 */ /* 0x000fe20000000f00 */
[----:B------:R-:W-:Y:S01]  /*1e730*/  IMAD.MOV.U32 R0, RZ, RZ, 0x1c1f ;  /* 0x00001c1fff007424 */ /* 0x000fe200078e00ff */
[----:B------:R-:W-:Y:S02]  /*1e740*/  MOV R2, 0x1e760 ;  /* 0x0001e76000027802 */ /* 0x000fe40000000f00 */
[----:B------:R-:W-:Y:S05]  /*1e750*/  CALL.REL.NOINC `($__internal_25_$__cuda_sm70_shflsync_idx_p) ;  /* 0x00000ad000007944 */ /* 0x000fea0003c00000 */
[----:B------:R-:W-:Y:S01]  /*1e760*/  MOV R4, R0 ;  /* 0x0000000000047202 */ /* 0x000fe20000000f00 */
[----:B------:R-:W-:Y:S05]  /*1e770*/  BRA `(.L_x_1318) ;  /* 0xffffcfa000007947 */ /* 0x000fea000383ffff */
.L_x_1265:
[----:B------:R-:W-:Y:S01]  /*1e780*/  IMAD.MOV.U32 R5, RZ, RZ, R28 ;  /* 0x000000ffff057224 */ /* 0x000fe200078e001c */
[----:B------:R-:W-:Y:S01]  /*1e790*/  MOV R3, RZ ;  /* 0x000000ff00037202 */ /* 0x000fe20000000f00 */
[----:B------:R-:W-:Y:S01]  /*1e7a0*/  IMAD.MOV.U32 R0, RZ, RZ, 0x1c1f ;  /* 0x00001c1fff007424 */ /* 0x000fe200078e00ff */
[----:B------:R-:W-:Y:S02]  /*1e7b0*/  MOV R2, 0x1e7d0 ;  /* 0x0001e7d000027802 */ /* 0x000fe40000000f00 */
[----:B-12---:R-:W-:Y:S05]  /*1e7c0*/  CALL.REL.NOINC `($__internal_25_$__cuda_sm70_shflsync_idx_p) ;  /* 0x00000a6000007944 */ /* 0x006fea0003c00000 */
[----:B------:R-:W-:Y:S05]  /*1e7d0*/  BRA `(.L_x_1319) ;  /* 0xffffcf6000007947 */ /* 0x000fea000383ffff */
.L_x_1268:
[----:B------:R-:W-:Y:S01]  /*1e7e0*/  IMAD.MOV.U32 R5, RZ, RZ, R14 ;  /* 0x000000ffff057224 */ /* 0x000fe200078e000e */
[----:B----4-:R-:W-:Y:S01]  /*1e7f0*/  MOV R3, 0x1 ;  /* 0x0000000100037802 */ /* 0x010fe20000000f00 */
[----:B------:R-:W-:Y:S01]  /*1e800*/  IMAD.MOV.U32 R0, RZ, RZ, 0x1c1f ;  /* 0x00001c1fff007424 */ /* 0x000fe200078e00ff */
[----:B------:R-:W-:-:S02]  /*1e810*/  MOV R2, 0x1e830 ;  /* 0x0001e83000027802 */ /* 0x000fc40000000f00 */
[----:B-123--:R-:W-:Y:S05]  /*1e820*/  CALL.REL.NOINC `($__internal_25_$__cuda_sm70_shflsync_idx_p) ;  /* 0x00000a0000007944 */ /* 0x00efea0003c00000 */
[----:B------:R-:W-:Y:S01]  /*1e830*/  IMAD.MOV.U32 R4, RZ, RZ, R0 ;  /* 0x000000ffff047224 */ /* 0x000fe200078e0000 */
[----:B------:R-:W-:Y:S01]  /*1e840*/  MOV R3, 0x1 ;  /* 0x0000000100037802 */ /* 0x000fe20000000f00 */
[----:B------:R-:W-:Y:S01]  /*1e850*/  IMAD.MOV.U32 R5, RZ, RZ, R28 ;  /* 0x000000ffff057224 */ /* 0x000fe200078e001c */
[----:B------:R-:W-:-:S02]  /*1e860*/  MOV R0, 0x1c1f ;  /* 0x00001c1f00007802 */ /* 0x000fc40000000f00 */
[----:B------:R-:W-:Y:S02]  /*1e870*/  MOV R2, 0x1e890 ;  /* 0x0001e89000027802 */ /* 0x000fe40000000f00 */
[----:B------:R-:W-:Y:S05]  /*1e880*/  CALL.REL.NOINC `($__internal_25_$__cuda_sm70_shflsync_idx_p) ;  /* 0x000009a000007944 */ /* 0x000fea0003c00000 */
[----:B------:R-:W-:Y:S05]  /*1e890*/  BRA `(.L_x_1320) ;  /* 0xffffd50000007947 */ /* 0x000fea000383ffff */
.L_x_1272:
[----:B------:R-:W-:Y:S01]  /*1e8a0*/  IMAD.MOV.U32 R5, RZ, RZ, R6 ;  /* 0x000000ffff057224 */ /* 0x000fe200078e0006 */
[----:B------:R-:W-:Y:S01]  /*1e8b0*/  MOV R3, RZ ;  /* 0x000000ff00037202 */ /* 0x000fe20000000f00 */
[----:B------:R-:W-:Y:S01]  /*1e8c0*/  IMAD.MOV.U32 R0, RZ, RZ, 0x181f ;  /* 0x0000181fff007424 */ /* 0x000fe200078e00ff */
[----:B------:R-:W-:Y:S02]  /*1e8d0*/  MOV R2, 0x1e8f0 ;  /* 0x0001e8f000027802 */ /* 0x000fe40000000f00 */
[----:B------:R-:W-:Y:S05]  /*1e8e0*/  CALL.REL.NOINC `($__internal_25_$__cuda_sm70_shflsync_idx_p) ;  /* 0x0000094000007944 */ /* 0x000fea0003c00000 */
[----:B------:R-:W-:Y:S01]  /*1e8f0*/  MOV R11, R0 ;  /* 0x00000000000b7202 */ /* 0x000fe20000000f00 */
[----:B------:R-:W-:Y:S05]  /*1e900*/  BRA `(.L_x_1321) ;  /* 0xffffe0b000007947 */ /* 0x000fea000383ffff */
.L_x_1273:
[----:B------:R-:W-:Y:S01]  /*1e910*/  IMAD.MOV.U32 R5, RZ, RZ, R10 ;  /* 0x000000ffff057224 */ /* 0x000fe200078e000a */
[----:B------:R-:W-:Y:S01]  /*1e920*/  MOV R3, RZ ;  /* 0x000000ff00037202 */ /* 0x000fe20000000f00 */
[----:B------:R-:W-:Y:S01]  /*1e930*/  IMAD.MOV.U32 R0, RZ, RZ, 0x181f ;  /* 0x0000181fff007424 */ /* 0x000fe200078e00ff */
[----:B------:R-:W-:Y:S02]  /*1e940*/  MOV R2, 0x1e960 ;  /* 0x0001e96000027802 */ /* 0x000fe40000000f00 */
[----:B-12---:R-:W-:Y:S05]  /*1e950*/  CALL.REL.NOINC `($__internal_25_$__cuda_sm70_shflsync_idx_p) ;  /* 0x000008d000007944 */ /* 0x006fea0003c00000 */
[----:B------:R-:W-:Y:S05]  /*1e960*/  BRA `(.L_x_1322) ;  /* 0xffffe07000007947 */ /* 0x000fea000383ffff */
.L_x_1276:
        /* <DEDUP_REMOVED lines=12> */
.L_x_1279:
[----:B-1----:R-:W-:Y:S01]  /*1ea30*/  IMAD.MOV.U32 R5, RZ, RZ, R6 ;  /* 0x000000ffff057224 */ /* 0x002fe200078e0006 */
[----:B------:R-:W-:Y:S01]  /*1ea40*/  MOV R3, 0x2 ;  /* 0x0000000200037802 */ /* 0x000fe20000000f00 */
[----:B----4-:R-:W-:Y:S01]  /*1ea50*/  IMAD.MOV.U32 R0, RZ, RZ, 0x181f ;  /* 0x0000181fff007424 */ /* 0x010fe200078e00ff */
[----:B------:R-:W-:Y:S02]  /*1ea60*/  MOV R2, 0x1ea80 ;  /* 0x0001ea8000027802 */ /* 0x000fe40000000f00 */
[----:B--23--:R-:W-:Y:S05]  /*1ea70*/  CALL.REL.NOINC `($__internal_25_$__cuda_sm70_shflsync_idx_p) ;  /* 0x000007b000007944 */ /* 0x00cfea0003c00000 */
[----:B------:R-:W-:Y:S01]  /*1ea80*/  MOV R11, R0 ;  /* 0x00000000000b7202 */ /* 0x000fe20000000f00 */
[----:B------:R-:W-:Y:S05]  /*1ea90*/  BRA `(.L_x_1324) ;  /* 0xffffe13000007947 */ /* 0x000fea000383ffff */
.L_x_1280:
[----:B------:R-:W-:Y:S01]  /*1eaa0*/  IMAD.MOV.U32 R5, RZ, RZ, R10 ;  /* 0x000000ffff057224 */ /* 0x000fe200078e000a */
[----:B------:R-:W-:Y:S01]  /*1eab0*/  MOV R3, 0x2 ;  /* 0x0000000200037802 */ /* 0x000fe20000000f00 */
[----:B----4-:R-:W-:Y:S01]  /*1eac0*/  IMAD.MOV.U32 R0, RZ, RZ, 0x181f ;  /* 0x0000181fff007424 */ /* 0x010fe200078e00ff */
[----:B------:R-:W-:Y:S02]  /*1ead0*/  MOV R2, 0x1eaf0 ;  /* 0x0001eaf000027802 */ /* 0x000fe40000000f00 */
[----:B-123--:R-:W-:Y:S05]  /*1eae0*/  CALL.REL.NOINC `($__internal_25_$__cuda_sm70_shflsync_idx_p) ;  /* 0x0000074000007944 */ /* 0x00efea0003c00000 */
[----:B------:R-:W-:Y:S05]  /*1eaf0*/  BRA `(.L_x_1325) ;  /* 0xffffe0f000007947 */ /* 0x000fea000383ffff */
.L_x_1283:
        /* <DEDUP_REMOVED lines=12> */
.L_x_1285:
[----:B------:R-:W-:Y:S01]  /*1ebc0*/  IMAD.MOV.U32 R5, RZ, RZ, R67 ;  /* 0x000000ffff057224 */ /* 0x000fe200078e0043 */
[----:B------:R-:W-:Y:S01]  /*1ebd0*/  MOV R3, RZ ;  /* 0x000000ff00037202 */ /* 0x000fe20000000f00 */
[----:B------:R-:W-:Y:S01]  /*1ebe0*/  IMAD.MOV.U32 R0, RZ, RZ, 0x1f ;  /* 0x0000001fff007424 */ /* 0x000fe200078e00ff */
[----:B------:R-:W-:Y:S02]  /*1ebf0*/  MOV R2, 0x1ec10 ;  /* 0x0001ec1000027802 */ /* 0x000fe40000000f00 */
[----:B------:R-:W-:Y:S05]  /*1ec00*/  CALL.REL.NOINC `($__internal_25_$__cuda_sm70_shflsync_idx_p) ;  /* 0x0000062000007944 */ /* 0x000fea0003c00000 */
[----:B------:R-:W-:Y:S01]  /*1ec10*/  MOV R9, R0 ;  /* 0x0000000000097202 */ /* 0x000fe20000000f00 */
[----:B------:R-:W-:Y:S05]  /*1ec20*/  BRA `(.L_x_1327) ;  /* 0xffffe27000007947 */ /* 0x000fea000383ffff */
.L_x_1286:
[----:B------:R-:W-:Y:S01]  /*1ec30*/  IMAD.MOV.U32 R5, RZ, RZ, R67 ;  /* 0x000000ffff057224 */ /* 0x000fe200078e0043 */
[----:B------:R-:W-:Y:S01]  /*1ec40*/  MOV R3, 0x1 ;  /* 0x0000000100037802 */ /* 0x000fe20000000f00 */
[----:B------:R-:W-:Y:S01]  /*1ec50*/  IMAD.MOV.U32 R0, RZ, RZ, 0x1f ;  /* 0x0000001fff007424 */ /* 0x000fe200078e00ff */
[----:B------:R-:W-:Y:S02]  /*1ec60*/  MOV R2, 0x1ec80 ;  /* 0x0001ec8000027802 */ /* 0x000fe40000000f00 */
[----:B-12---:R-:W-:Y:S05]  /*1ec70*/  CALL.REL.NOINC `($__internal_25_$__cuda_sm70_shflsync_idx_p) ;  /* 0x000005b000007944 */ /* 0x006fea0003c00000 */
[----:B------:R-:W-:Y:S01]  /*1ec80*/  MOV R8, R0 ;  /* 0x0000000000087202 */ /* 0x000fe20000000f00 */
[----:B------:R-:W-:Y:S05]  /*1ec90*/  BRA `(.L_x_1328) ;  /* 0xffffe22000007947 */ /* 0x000fea000383ffff */
.L_x_1287:
[----:B------:R-:W-:Y:S02]  /*1eca0*/  MOV R2, 0x1 ;  /* 0x0000000100027802 */ /* 0x000fe40000000f00 */
[----:B------:R-:W-:-:S02]  /*1ecb0*/  MOV R3, 0x1ecd0 ;  /* 0x0001ecd000037802 */ /* 0x000fc40000000f00 */
[----:B-1234-:R-:W-:Y:S05]  /*1ecc0*/  CALL.REL.NOINC `($__internal_26_$__cuda_sm70_shflsync_up_p) ;  /* 0x000005b000007944 */ /* 0x01efea0003c00000 */
[----:B------:R-:W-:Y:S05]  /*1ecd0*/  BRA `(.L_x_1329) ;  /* 0xffffe31000007947 */ /* 0x000fea000383ffff */
.L_x_1288:
[----:B------:R-:W-:Y:S02]  /*1ece0*/  MOV R2, 0x2 ;  /* 0x0000000200027802 */ /* 0x000fe40000000f00 */
[----:B------:R-:W-:-:S02]  /*1ecf0*/  MOV R3, 0x1ed10 ;  /* 0x0001ed1000037802 */ /* 0x000fc40000000f00 */
[----:B--2-4-:R-:W-:Y:S05]  /*1ed00*/  CALL.REL.NOINC `($__internal_26_$__cuda_sm70_shflsync_up_p) ;  /* 0x0000057000007944 */ /* 0x014fea0003c00000 */
[----:B------:R-:W-:Y:S01]  /*1ed10*/  SEL R3, R4, RZ, P1 ;  /* 0x000000ff04037207 */ /* 0x000fe20000800000 */
[----:B------:R-:W-:-:S04]  /*1ed20*/  IMAD.MOV.U32 R2, RZ, RZ, 0x4 ;  /* 0x00000004ff027424 */ /* 0x000fc800078e00ff */
[----:B------:R-:W-:Y:S01]  /*1ed30*/  IMAD.IADD R0, R0, 0x1, R3 ;  /* 0x0000000100007824 */ /* 0x000fe200078e0203 */
        /* <DEDUP_REMOVED lines=20> */
.L_x_1292:
[----:B------:R-:W-:Y:S02]  /*1ee80*/  MOV R2, 0x1 ;  /* 0x0000000100027802 */ /* 0x000fe40000000f00 */
[----:B------:R-:W-:Y:S02]  /*1ee90*/  MOV R3, 0x1eeb0 ;  /* 0x0001eeb000037802 */ /* 0x000fe40000000f00 */
[----:B------:R-:W-:Y:S05]  /*1eea0*/  CALL.REL.NOINC `($__internal_26_$__cuda_sm70_shflsync_up_p) ;  /* 0x000003d000007944 */ /* 0x000fea0003c00000 */
[----:B------:R-:W-:Y:S01]  /*1eeb0*/  MOV R2, R4 ;  /* 0x0000000400027202 */ /* 0x000fe20000000f00 */
[----:B------:R-:W-:Y:S05]  /*1eec0*/  BRA `(.L_x_1331) ;  /* 0xffffe38000007947 */ /* 0x000fea000383ffff */
.L_x_1293:
        /* <DEDUP_REMOVED lines=26> */
.L_x_1295:
[----:B------:R-:W-:Y:S02]  /*1f070*/  SEL R0, RZ, 0x1, P0 ;  /* 0x00000001ff007807 */ /* 0x000fe40000000000 */
[----:B------:R-:W-:Y:S02]  /*1f080*/  MOV R2, 0x1f0a0 ;  /* 0x0001f0a000027802 */ /* 0x000fe40000000f00 */
[----:B-1----:R-:W-:Y:S05]  /*1f090*/  CALL.REL.NOINC `($__internal_27_$__cuda_sm70_votesync_ballot) ;  /* 0x0000025000007944 */ /* 0x002fea0003c00000 */
[----:B------:R-:W-:Y:S01]  /*1f0a0*/  MOV R10, R0 ;  /* 0x00000000000a7202 */ /* 0x000fe20000000f00 */
[----:B------:R-:W-:Y:S05]  /*1f0b0*/  BRA `(.L_x_1333) ;  /* 0xffffe32000007947 */ /* 0x000fea000383ffff */
.L_x_1296:
[----:B------:R-:W-:Y:S01]  /*1f0c0*/  IMAD.MOV.U32 R5, RZ, RZ, R6 ;  /* 0x000000ffff057224 */ /* 0x000fe200078e0006 */
[----:B------:R-:W-:Y:S01]  /*1f0d0*/  MOV R3, R8 ;  /* 0x0000000800037202 */ /* 0x000fe20000000f00 */
[----:B--2---:R-:W-:Y:S01]  /*1f0e0*/  IMAD.MOV.U32 R0, RZ, RZ, 0x1f ;  /* 0x0000001fff007424 */ /* 0x004fe200078e00ff */
[----:B------:R-:W-:Y:S02]  /*1f0f0*/  MOV R2, 0x1f110 ;  /* 0x0001f11000027802 */ /* 0x000fe40000000f00 */
[----:B-1----:R-:W-:Y:S05]  /*1f100*/  CALL.REL.NOINC `($__internal_25_$__cuda_sm70_shflsync_idx_p) ;  /* 0x0000012000007944 */ /* 0x002fea0003c00000 */
[----:B------:R-:W-:Y:S01]  /*1f110*/  IMAD.MOV.U32 R12, RZ, RZ, R0 ;  /* 0x000000ffff0c7224 */ /* 0x000fe200078e0000 */
[----:B------:R-:W-:Y:S01]  /*1f120*/  MOV R3, R8 ;  /* 0x0000000800037202 */ /* 0x000fe20000000f00 */
[----:B------:R-:W-:Y:S01]  /*1f130*/  IMAD.MOV.U32 R5, RZ, RZ, R7 ;  /* 0x000000ffff057224 */ /* 0x000fe200078e0007 */
[----:B------:R-:W-:Y:S02]  /*1f140*/  MOV R0, 0x1f ;  /* 0x0000001f00007802 */ /* 0x000fe40000000f00 */
[----:B------:R-:W-:-:S02]  /*1f150*/  MOV R2, 0x1f170 ;  /* 0x0001f17000027802 */ /* 0x000fc40000000f00 */
[----:B------:R-:W-:Y:S05]  /*1f160*/  CALL.REL.NOINC `($__internal_25_$__cuda_sm70_shflsync_idx_p) ;  /* 0x000000c000007944 */ /* 0x000fea0003c00000 */
[----:B------:R-:W-:Y:S01]  /*1f170*/  MOV R7, R0 ;  /* 0x0000000000077202 */ /* 0x000fe20000000f00 */
[----:B------:R-:W-:Y:S05]  /*1f180*/  BRA `(.L_x_1334) ;  /* 0xffffe2c000007947 */ /* 0x000fea000383ffff */
.L_x_1299:
[----:B------:R-:W-:Y:S01]  /*1f190*/  IMAD.MOV.U32 R5, RZ, RZ, R4 ;  /* 0x000000ffff057224 */ /* 0x000fe200078e0004 */
[----:B--2---:R-:W-:-:S02]  /*1f1a0*/  MOV R0, 0x1f ;  /* 0x0000001f00007802 */ /* 0x004fc40000000f00 */
[----:B------:R-:W-:Y:S02]  /*1f1b0*/  MOV R2, 0x1f1d0 ;  /* 0x0001f1d000027802 */ /* 0x000fe40000000f00 */
[----:B-1-34-:R-:W-:Y:S05]  /*1f1c0*/  CALL.REL.NOINC `($__internal_25_$__cuda_sm70_shflsync_idx_p) ;  /* 0x0000006000007944 */ /* 0x01afea0003c00000 */
[----:B------:R-:W-:Y:S01]  /*1f1d0*/  MOV R13, R0 ;  /* 0x00000000000d7202 */ /* 0x000fe20000000f00 */
[----:B------:R-:W-:Y:S05]  /*1f1e0*/  BRA `(.L_x_1298) ;  /* 0xffffe2c000007947 */ /* 0x000fea000383ffff */
        .weak           $__internal_24_$__cuda_sm70_shflsync_bfly_p
        .type           $__internal_24_$__cuda_sm70_shflsync_bfly_p,@function
        .size           $__internal_24_$__cuda_sm70_shflsync_bfly_p,($__internal_25_$__cuda_sm70_shflsync_idx_p - $__internal_24_$__cuda_sm70_shflsync_bfly_p)
$__internal_24_$__cuda_sm70_shflsync_bfly_p:
[----:B------:R-:W-:Y:S04]  /*1f1f0*/  WARPSYNC R6 ;  /* 0x0000000600007348 */ /* 0x000fe80003800000 */
[----:B------:R1:W2:Y:S02]  /*1f200*/  SHFL.BFLY PT, R2, R2, R5, R7 ;  /* 0x0c00000502027389 */ /* 0x0002a400000e0007 */
[----:B-1----:R-:W-:-:S04]  /*1f210*/  MOV R5, 0x0 ;  /* 0x0000000000057802 */ /* 0x002fc80000000f00 */
[----:B--2---:R-:W-:Y:S05]  /*1f220*/  RET.REL.NODEC R4 `(_ZN7cutlass13device_kernelIN5flash19enable_sm80_to_sm89INS1_16FlashAttnFwdSm80INS1_25CollectiveMainloopFwdSm80ILi8ELi1ELb1EN4cute5tupleIJNS5_1CILi128EEENS7_ILi112EEES8_EEELi128ENS_6half_tEfNS_4arch4Sm80ELb1ELb0ELb0ELb1ELb0ELb1ELb1ELb1EEENS1_21CollectiveEpilogueFwdINS6_IJS8_S8_S9_EEENS6_IJNS7_ILi1EEESH_SH_EEESB_SD_Li256ELb1ELb1ELb1ELb0EEENS1_36VarlenDynamicPersistentTileSchedulerILi128ELi112ELi256ELi256ELb1ELb1ELb0ELb1ELb1ELb1EEEEEEEEEvNT_6ParamsE) ;  /* 0xfffe0dd004007950 */ /* 0x004fea0003c3ffff */
        .weak           $__internal_25_$__cuda_sm70_shflsync_idx_p
        .type           $__internal_25_$__cuda_sm70_shflsync_idx_p,@function
        .size           $__internal_25_$__cuda_sm70_shflsync_idx_p,($__internal_26_$__cuda_sm70_shflsync_up_p - $__internal_25_$__cuda_sm70_shflsync_idx_p)
$__internal_25_$__cuda_sm70_shflsync_idx_p:
[----:B------:R-:W-:-:S04]  /*1f230*/  MOV R102, 0xffffffff ;  /* 0xffffffff00667802 */ /* 0x000fc80000000f00 */
[----:B------:R-:W-:Y:S04]  /*1f240*/  WARPSYNC R102 ;  /* 0x0000006600007348 */ /* 0x000fe80003800000 */
[----:B------:R1:W2:Y:S02]  /*1f250*/  SHFL.IDX PT, R0, R5, R3, R0 ;  /* 0x0000000305007389 */ /* 0x0002a400000e0000 */
[----:B-1----:R-:W-:-:S04]  /*1f260*/  MOV R3, 0x0 ;  /* 0x0000000000037802 */ /* 0x002fc80000000f00 */
[----:B--2---:R-:W-:Y:S05]  /*1f270*/  RET.REL.NODEC R2 `(_ZN7cutlass13device_kernelIN5flash19enable_sm80_to_sm89INS1_16FlashAttnFwdSm80INS1_25CollectiveMainloopFwdSm80ILi8ELi1ELb1EN4cute5tupleIJNS5_1CILi128EEENS7_ILi112EEES8_EEELi128ENS_6half_tEfNS_4arch4Sm80ELb1ELb0ELb0ELb1ELb0ELb1ELb1ELb1EEENS1_21CollectiveEpilogueFwdINS6_IJS8_S8_S9_EEENS6_IJNS7_ILi1EEESH_SH_EEESB_SD_Li256ELb1ELb1ELb1ELb0EEENS1_36VarlenDynamicPersistentTileSchedulerILi128ELi112ELi256ELi256ELb1ELb1ELb0ELb1ELb1ELb1EEEEEEEEEvNT_6ParamsE) ;  /* 0xfffe0d8002007950 */ /* 0x004fea0003c3ffff */
        .weak           $__internal_26_$__cuda_sm70_shflsync_up_p
        .type           $__internal_26_$__cuda_sm70_shflsync_up_p,@function
        .size           $__internal_26_$__cuda_sm70_shflsync_up_p,($__internal_27_$__cuda_sm70_votesync_ballot - $__internal_26_$__cuda_sm70_shflsync_up_p)
$__internal_26_$__cuda_sm70_shflsync_up_p:
[----:B------:R-:W-:Y:S02]  /*1f280*/  IMAD.MOV.U32 R4, RZ, RZ, RZ ;  /* 0x000000ffff047224 */ /* 0x000fe400078e00ff */
[----:B------:R-:W-:-:S04]  /*1f290*/  IMAD.MOV.U32 R10, RZ, RZ, -0x1 ;  /* 0xffffffffff0a7424 */ /* 0x000fc800078e00ff */
[----:B------:R-:W-:Y:S04]  /*1f2a0*/  WARPSYNC R10 ;  /* 0x0000000a00007348 */ /* 0x000fe80003800000 */
[----:B------:R1:W2:Y:S02]  /*1f2b0*/  SHFL.UP PT, R4, R0, R2, R4 ;  /* 0x0400000200047389 */ /* 0x0002a400000e0004 */
[----:B-1----:R-:W-:Y:S02]  /*1f2c0*/  MOV R2, R3 ;  /* 0x0000000300027202 */ /* 0x002fe40000000f00 */
[----:B------:R-:W-:-:S04]  /*1f2d0*/  MOV R3, 0x0 ;  /* 0x0000000000037802 */ /* 0x000fc80000000f00 */
[----:B--2---:R-:W-:Y:S05]  /*1f2e0*/  RET.REL.NODEC R2 `(_ZN7cutlass13device_kernelIN5flash19enable_sm80_to_sm89INS1_16FlashAttnFwdSm80INS1_25CollectiveMainloopFwdSm80ILi8ELi1ELb1EN4cute5tupleIJNS5_1CILi128EEENS7_ILi112EEES8_EEELi128ENS_6half_tEfNS_4arch4Sm80ELb1ELb0ELb0ELb1ELb0ELb1ELb1ELb1EEENS1_21CollectiveEpilogueFwdINS6_IJS8_S8_S9_EEENS6_IJNS7_ILi1EEESH_SH_EEESB_SD_Li256ELb1ELb1ELb1ELb0EEENS1_36VarlenDynamicPersistentTileSchedulerILi128ELi112ELi256ELi256ELb1ELb1ELb0ELb1ELb1ELb1EEEEEEEEEvNT_6ParamsE) ;  /* 0xfffe0d1002007950 */ /* 0x004fea0003c3ffff */
        .weak           $__internal_27_$__cuda_sm70_votesync_ballot
        .type           $__internal_27_$__cuda_sm70_votesync_ballot,@function
        .size           $__internal_27_$__cuda_sm70_votesync_ballot,(.L_x_1371 - $__internal_27_$__cuda_sm70_votesync_ballot)
$__internal_27_$__cuda_sm70_votesync_ballot:
[----:B------:R-:W-:Y:S01]  /*1f2f0*/  ISETP.NE.U32.AND P0, PT, R0, 0x1, PT ;  /* 0x000000010000780c */ /* 0x000fe20003f05070 */
[----:B------:R-:W-:-:S04]  /*1f300*/  IMAD.MOV.U32 R3, RZ, RZ, -0x1 ;  /* 0xffffffffff037424 */ /* 0x000fc800078e00ff */
[----:B------:R-:W-:Y:S08]  /*1f310*/  WARPSYNC R3 ;  /* 0x0000000300007348 */ /* 0x000ff00003800000 */
[----:B------:R-:W-:-:S04]  /*1f320*/  VOTE.ANY R0, PT, !P0 ;  /* 0x0000000000007806 */ /* 0x000fc800040e0100 */
[----:B------:R-:W-:Y:S01]  /*1f330*/  LOP3.LUT R0, R0, R3, RZ, 0xc0, !PT ;  /* 0x0000000300007212 */ /* 0x000fe200078ec0ff */
[----:B------:R-:W-:-:S04]  /*1f340*/  IMAD.MOV.U32 R3, RZ, RZ, 0x0 ;  /* 0x00000000ff037424 */ /* 0x000fc800078e00ff */
[----:B------:R-:W-:Y:S05]  /*1f350*/  RET.REL.NODEC R2 `(_ZN7cutlass13device_kernelIN5flash19enable_sm80_to_sm89INS1_16FlashAttnFwdSm80INS1_25CollectiveMainloopFwdSm80ILi8ELi1ELb1EN4cute5tupleIJNS5_1CILi128EEENS7_ILi112EEES8_EEELi128ENS_6half_tEfNS_4arch4Sm80ELb1ELb0ELb0ELb1ELb0ELb1ELb1ELb1EEENS1_21CollectiveEpilogueFwdINS6_IJS8_S8_S9_EEENS6_IJNS7_ILi1EEESH_SH_EEESB_SD_Li256ELb1ELb1ELb1ELb0EEENS1_36VarlenDynamicPersistentTileSchedulerILi128ELi112ELi256ELi256ELb1ELb1ELb0ELb1ELb1ELb1EEEEEEEEEvNT_6ParamsE) ;  /* 0xfffe0ca002007950 */ /* 0x000fea0003c3ffff */
.L_x_1335:
        /* <DEDUP_REMOVED lines=10> */
.L_x_1371:


//--------------------- .nv.shared._ZN7cutlass13device_kernelIN5flash19enable_sm80_to_sm89INS1_16FlashAttnFwdSm80INS1_25CollectiveMainloopFwdSm80ILi8ELi1ELb1EN4cute5tupleIJNS5_1CILi128EEES8_S8_EEELi128ENS_6half_tEfNS_4arch4Sm80ELb0ELb0ELb0ELb0ELb0ELb0ELb1ELb1EEENS1_21CollectiveEpilogueFwdIS9_NS6_IJNS7_ILi1EEESF_SF_EEESA_SC_Li256ELb0ELb1ELb1ELb0EEENS1_19SingleTileSchedulerILb0ELb1ELb1ELi128EEEEEEEEEvNT_6ParamsE --------------------------
	.section	.nv.shared._ZN7cutlass13device_kernelIN5flash19enable_sm80_to_sm89INS1_16FlashAttnFwdSm80INS1_25CollectiveMainloopFwdSm80ILi8ELi1ELb1EN4cute5tupleIJNS5_1CILi128EEES8_S8_EEELi128ENS_6half_tEfNS_4arch4Sm80ELb0ELb0ELb0ELb0ELb0ELb0ELb1ELb1EEENS1_21CollectiveEpilogueFwdIS9_NS6_IJNS7_ILi1EEESF_SF_EEESA_SC_Li256ELb0ELb1ELb1ELb0EEENS1_19SingleTileSchedulerILb0ELb1ELb1ELi128EEEEEEEEEvNT_6ParamsE,"aw",@nobits
	.sectionflags	@""
	.align	16


//--------------------- .nv.global                --------------------------
	.section	.nv.global,"aw",@nobits
.nv.global:
	.type		_ZN72_INTERNAL_b7e0c698_36_flash_fwd_hdim128_fp16_split_sm80_cu_61719c98_37534cute1_E,@object
	.size		_ZN72_INTERNAL_b7e0c698_36_flash_fwd_hdim128_fp16_split_sm80_cu_61719c98_37534cute1_E,(_ZN72_INTERNAL_b7e0c698_36_flash_fwd_hdim128_fp16_split_sm80_cu_61719c98_37534cuda3std3__45__cpo6cbeginE - _ZN72_INTERNAL_b7e0c698_36_flash_fwd_hdim128_fp16_split_sm80_cu_61719c98_37534cute1_E)
_ZN72_INTERNAL_b7e0c698_36_flash_fwd_hdim128_fp16_split_sm80_cu_61719c98_37534cute1_E:
	.zero		1
	.type		_ZN72_INTERNAL_b7e0c698_36_flash_fwd_hdim128_fp16_split_sm80_cu_61719c98_37534cuda3std3__45__cpo6cbeginE,@object
	.size		_ZN72_INTERNAL_b7e0c698_36_flash_fwd_hdim128_fp16_split_sm80_cu_61719c98_37534cuda3std3__45__cpo6cbeginE,(_ZN72_INTERNAL_b7e0c698_36_flash_fwd_hdim128_fp16_split_sm80_cu_61719c98_37534cuda3std3__48in_placeE - _ZN72_INTERNAL_b7e0c698_36_flash_fwd_hdim128_fp16_split_sm80_cu_61719c98_37534cuda3std3__45__cpo6cbeginE)
_ZN72_INTERNAL_b7e0c698_36_flash_fwd_hdim128_fp16_split_sm80_cu_61719c98_37534cuda3std3__45__cpo6cbeginE:
	.zero		1
	.type		_ZN72_INTERNAL_b7e0c698_36_flash_fwd_hdim128_fp16_split_sm80_cu_61719c98_37534cuda3std3__48in_placeE,@object
	.size		_ZN72_INTERNAL_b7e0c698_36_flash_fwd_hdim128_fp16_split_sm80_cu_61719c98_37534cuda3std3__48in_placeE,(_ZN72_INTERNAL_b7e0c698_36_flash_fwd_hdim128_fp16_split_sm80_cu_61719c98_37534cuda3std6ranges3__45__cpo9iter_moveE - _ZN72_INTERNAL_b7e0c698_36_flash_fwd_hdim128_fp16_split_sm80_cu_61719c98_37534cuda3std3__48in_placeE)
_ZN72_INTERNAL_b7e0c698_36_flash_fwd_hdim128_fp16_split_sm80_cu_61719c98_37534cuda3std3__48in_placeE:
	.zero		1
	.type		_ZN72_INTERNAL_b7e0c698_36_flash_fwd_hdim128_fp16_split_sm80_cu_61719c98_37534cuda3std6ranges3__45__cpo9iter_moveE,@object
	.size		_ZN72_INTERNAL_b7e0c698_36_flash_fwd_hdim128_fp16_split_sm80_cu_61719c98_37534cuda3std6ranges3__45__cpo9iter_moveE,(_ZN72_INTERNAL_b7e0c698_36_flash_fwd_hdim128_fp16_split_sm80_cu_61719c98_37534cuda3std3__45__cpo5beginE - _ZN72_INTERNAL_b7e0c698_36_flash_fwd_hdim128_fp16_split_sm80_cu_61719c98_37534cuda3std6ranges3__45__cpo9iter_moveE)
_ZN72_INTERNAL_b7e0c698_36_flash_fwd_hdim128_fp16_split_sm80_cu_61719c98_37534cuda3std6ranges3__45__cpo9iter_moveE:
	.zero		1
	.type		_ZN72_INTERNAL_b7e0c698_36_flash_fwd_hdim128_fp16_split_sm80_cu_61719c98_37534cuda3std3__45__cpo5beginE,@object
	.size		_ZN72_INTERNAL_b7e0c698_36_flash_fwd_hdim128_fp16_split_sm80_cu_61719c98_37534cuda3std3__45__cpo5beginE,(_ZN72_INTERNAL_b7e0c698_36_flash_fwd_hdim128_fp16_split_sm80_cu_61719c98_37534cuda3std3__474_GLOBAL__N__b7e0c698_36_flash_fwd_hdim128_fp16_split_sm80_cu_61719c98_37536ignoreE - _ZN72_INTERNAL_b7e0c698_36_flash_fwd_hdim128_fp16_split_sm80_cu_61719c98_37534cuda3std3__45__cpo5beginE)
_ZN72_INTERNAL_b7e0c698_36_flash_fwd_hdim128_fp16_split_sm80_cu_61719c98_37534cuda3std3__45__cpo5beginE:
	.zero		1
	.type		_ZN72_INTERNAL_b7e0c698_36_flash_fwd_hdim128_fp16_split_sm80_cu_61719c98_37534cuda3std3__474_GLOBAL__N__b7e0c698_36_flash_fwd_hdim128_fp16_split_sm80_cu_61719c98_37536ignoreE,@object
	.size		_ZN72_INTERNAL_b7e0c698_36_flash_fwd_hdim128_fp16_split_sm80_cu_61719c98_37534cuda3std3__474_GLOBAL__N__b7e0c698_36_flash_fwd_hdim128_fp16_split_sm80_cu_61719c98_37536ignoreE,(_ZN72_INTERNAL_b7e0c698_36_flash_fwd_hdim128_fp16_split_sm80_cu_61719c98_37534cute7productE - _ZN72_INTERNAL_b7e0c698_36_flash_fwd_hdim128_fp16_split_sm80_cu_61719c98_37534cuda3std3__474_GLOBAL__N__b7e0c698_36_flash_fwd_hdim128_fp16_split_sm80_cu_61719c98_37536ignoreE)
_ZN72_INTERNAL_b7e0c698_36_flash_fwd_hdim128_fp16_split_sm80_cu_61719c98_37534cuda3std3__474_GLOBAL__N__b7e0c698_36_flash_fwd_hdim128_fp16_split_sm80_cu_61719c98_37536ignoreE:
	.zero		1
	.type		_ZN72_INTERNAL_b7e0c698_36_flash_fwd_hdim128_fp16_split_sm80_cu_61719c98_37534cute7productE,@object
	.size		_ZN72_INTERNAL_b7e0c698_36_flash_fwd_hdim128_fp16_split_sm80_cu_61719c98_37534cute7productE,(_ZN72_INTERNAL_b7e0c698_36_flash_fwd_hdim128_fp16_split_sm80_cu_61719c98_37534cuda3std3__45__cpo3endE - _ZN72_INTERNAL_b7e0c698_36_flash_fwd_hdim128_fp16_split_sm80_cu_61719c98_37534cute7productE)
_ZN72_INTERNAL_b7e0c698_36_flash_fwd_hdim128_fp16_split_sm80_cu_61719c98_37534cute7productE:
	.zero		1
	.type		_ZN72_INTERNAL_b7e0c698_36_flash_fwd_hdim128_fp16_split_sm80_cu_61719c98_37534cuda3std3__45__cpo3endE,@object
	.size		_ZN72_INTERNAL_b7e0c698_36_flash_fwd_hdim128_fp16_split_sm80_cu_61719c98_37534cuda3std3__45__cpo3endE,(_ZN72_INTERNAL_b7e0c698_36_flash_fwd_hdim128_fp16_split_sm80_cu_61719c98_37534cuda3std3__419piecewise_constructE - _ZN72_INTERNAL_b7e0c698_36_flash_fwd_hdim128_fp16_split_sm80_cu_61719c98_37534cuda3std3__45__cpo3endE)
_ZN72_INTERNAL_b7e0c698_36_flash_fwd_hdim128_fp16_split_sm80_cu_61719c98_37534cuda3std3__45__cpo3endE:
	.zero		1
	.type		_ZN72_INTERNAL_b7e0c698_36_flash_fwd_hdim128_fp16_split_sm80_cu_61719c98_37534cuda3std3__419piecewise_constructE,@object
	.size		_ZN72_INTERNAL_b7e0c698_36_flash_fwd_hdim128_fp16_split_sm80_cu_61719c98_37534cuda3std3__419piecewise_constructE,(_ZN72_INTERNAL_b7e0c698_36_flash_fwd_hdim128_fp16_split_sm80_cu_61719c98_37534cuda3std3__45__cpo4cendE - _ZN72_INTERNAL_b7e0c698_36_flash_fwd_hdim128_fp16_split_sm80_cu_61719c98_37534cuda3std3__419piecewise_constructE)
_ZN72_INTERNAL_b7e0c698_36_flash_fwd_hdim128_fp16_split_sm80_cu_61719c98_37534cuda3std3__419piecewise_constructE:
	.zero		1
	.type		_ZN72_INTERNAL_b7e0c698_36_flash_fwd_hdim128_fp16_split_sm80_cu_61719c98_37534cuda3std3__45__cpo4cendE,@object
	.size		_ZN72_INTERNAL_b7e0c698_36_flash_fwd_hdim128_fp16_split_sm80_cu_61719c98_37534cuda3std3__45__cpo4cendE,(_ZN72_INTERNAL_b7e0c698_36_flash_fwd_hdim128_fp16_split_sm80_cu_61719c98_37534cuda3std6ranges3__45__cpo4swapE - _ZN72_INTERNAL_b7e0c698_36_flash_fwd_hdim128_fp16_split_sm80_cu_61719c98_37534cuda3std3__45__cpo4cendE)
_ZN72_INTERNAL_b7e0c698_36_flash_fwd_hdim128_fp16_split_sm80_cu_61719c98_37534cuda3std3__45__cpo4cendE:
	.zero		1
	.type		_ZN72_INTERNAL_b7e0c698_36_flash_fwd_hdim128_fp16_split_sm80_cu_61719c98_37534cuda3std6ranges3__45__cpo4swapE,@object
	.size		_ZN72_INTERNAL_b7e0c698_36_flash_fwd_hdim128_fp16_split_sm80_cu_61719c98_37534cuda3std6ranges3__45__cpo4swapE,(.L_7 - _ZN72_INTERNAL_b7e0c698_36_flash_fwd_hdim128_fp16_split_sm80_cu_61719c98_37534cuda3std6ranges3__45__cpo4swapE)
_ZN72_INTERNAL_b7e0c698_36_flash_fwd_hdim128_fp16_split_sm80_cu_61719c98_37534cuda3std6ranges3__45__cpo4swapE:
	.zero		1
.L_7:


//--------------------- .nv.shared._ZN7cutlass13device_kernelIN5flash19enable_sm80_to_sm89INS1_16FlashAttnFwdSm80INS1_25CollectiveMainloopFwdSm80ILi8ELi1ELb1EN4cute5tupleIJNS5_1CILi128EEENS7_ILi96EEES8_EEELi128ENS_6half_tEfNS_4arch4Sm80ELb0ELb1ELb0ELb0ELb0ELb0ELb1ELb1EEENS1_21CollectiveEpilogueFwdINS6_IJS8_S8_S9_EEENS6_IJNS7_ILi1EEESH_SH_EEESB_SD_Li256ELb0ELb1ELb1ELb0EEENS1_19SingleTileSchedulerILb0ELb1ELb1ELi128EEEEEEEEEvNT_6ParamsE --------------------------
	.section	.nv.shared._ZN7cutlass13device_kernelIN5flash19enable_sm80_to_sm89INS1_16FlashAttnFwdSm80INS1_25CollectiveMainloopFwdSm80ILi8ELi1ELb1EN4cute5tupleIJNS5_1CILi128EEENS7_ILi96EEES8_EEELi128ENS_6half_tEfNS_4arch4Sm80ELb0ELb1ELb0ELb0ELb0ELb0ELb1ELb1EEENS1_21CollectiveEpilogueFwdINS6_IJS8_S8_S9_EEENS6_IJNS7_ILi1EEESH_SH_EEESB_SD_Li256ELb0ELb1ELb1ELb0EEENS1_19SingleTileSchedulerILb0ELb1ELb1ELi128EEEEEEEEEvNT_6ParamsE,"aw",@nobits
	.sectionflags	@""
	.align	16


//--------------------- .nv.shared._ZN7cutlass13device_kernelIN5flash19enable_sm80_to_sm89INS1_16FlashAttnFwdSm80INS1_25CollectiveMainloopFwdSm80ILi8ELi1ELb1EN4cute5tupleIJNS5_1CILi128EEES8_S8_EEELi128ENS_6half_tEfNS_4arch4Sm80ELb1ELb0ELb0ELb0ELb0ELb0ELb1ELb1EEENS1_21CollectiveEpilogueFwdIS9_NS6_IJNS7_ILi1EEESF_SF_EEESA_SC_Li256ELb0ELb1ELb1ELb0EEENS1_30DynamicPersistentTileSchedulerILi256ELi256ELb1ELb1ELb0EEEEEEEEEvNT_6ParamsE --------------------------
	.section	.nv.shared._ZN7cutlass13device_kernelIN5flash19enable_sm80_to_sm89INS1_16FlashAttnFwdSm80INS1_25CollectiveMainloopFwdSm80ILi8ELi1ELb1EN4cute5tupleIJNS5_1CILi128EEES8_S8_EEELi128ENS_6half_tEfNS_4arch4Sm80ELb1ELb0ELb0ELb0ELb0ELb0ELb1ELb1EEENS1_21CollectiveEpilogueFwdIS9_NS6_IJNS7_ILi1EEESF_SF_EEESA_SC_Li256ELb0ELb1ELb1ELb0EEENS1_30DynamicPersistentTileSchedulerILi256ELi256ELb1ELb1ELb0EEEEEEEEEvNT_6ParamsE,"aw",@nobits
	.sectionflags	@""
	.align	16


//--------------------- .nv.shared._ZN7cutlass13device_kernelIN5flash19enable_sm80_to_sm89INS1_16FlashAttnFwdSm80INS1_25CollectiveMainloopFwdSm80ILi4ELi1ELb0EN4cute5tupleIJNS5_1CILi128EEENS7_ILi64EEES8_EEELi128ENS_6half_tEfNS_4arch4Sm80ELb0ELb0ELb0ELb0ELb0ELb0ELb1ELb1EEENS1_21CollectiveEpilogueFwdINS6_IJS8_S8_S9_EEENS6_IJNS7_ILi1EEESH_SH_EEESB_SD_Li128ELb0ELb1ELb1ELb0EEENS1_19SingleTileSchedulerILb0ELb1ELb1ELi128EEEEEEEEEvNT_6ParamsE --------------------------
	.section	.nv.shared._ZN7cutlass13device_kernelIN5flash19enable_sm80_to_sm89INS1_16FlashAttnFwdSm80INS1_25CollectiveMainloopFwdSm80ILi4ELi1ELb0EN4cute5tupleIJNS5_1CILi128EEENS7_ILi64EEES8_EEELi128ENS_6half_tEfNS_4arch4Sm80ELb0ELb0ELb0ELb0ELb0ELb0ELb1ELb1EEENS1_21CollectiveEpilogueFwdINS6_IJS8_S8_S9_EEENS6_IJNS7_ILi1EEESH_SH_EEESB_SD_Li128ELb0ELb1ELb1ELb0EEENS1_19SingleTileSchedulerILb0ELb1ELb1ELi128EEEEEEEEEvNT_6ParamsE,"aw",@nobits
	.sectionflags	@""
	.align	16


//--------------------- .nv.shared._ZN7cutlass13device_kernelIN5flash19enable_sm80_to_sm89INS1_16FlashAttnFwdSm80INS1_25CollectiveMainloopFwdSm80ILi8ELi1ELb1EN4cute5tupleIJNS5_1CILi128EEENS7_ILi112EEES8_EEELi128ENS_6half_tEfNS_4arch4Sm80ELb0ELb0ELb0ELb1ELb0ELb0ELb1ELb1EEENS1_21CollectiveEpilogueFwdINS6_IJS8_S8_S9_EEENS6_IJNS7_ILi1EEESH_SH_EEESB_SD_Li256ELb1ELb1ELb1ELb0EEENS1_36VarlenDynamicPersistentTileSchedulerILi128ELi112ELi256ELi256ELb1ELb1ELb0ELb0ELb1ELb1EEEEEEEEEvNT_6ParamsE --------------------------
	.section	.nv.shared._ZN7cutlass13device_kernelIN5flash19enable_sm80_to_sm89INS1_16FlashAttnFwdSm80INS1_25CollectiveMainloopFwdSm80ILi8ELi1ELb1EN4cute5tupleIJNS5_1CILi128EEENS7_ILi112EEES8_EEELi128ENS_6half_tEfNS_4arch4Sm80ELb0ELb0ELb0ELb1ELb0ELb0ELb1ELb1EEENS1_21CollectiveEpilogueFwdINS6_IJS8_S8_S9_EEENS6_IJNS7_ILi1EEESH_SH_EEESB_SD_Li256ELb1ELb1ELb1ELb0EEENS1_36VarlenDynamicPersistentTileSchedulerILi128ELi112ELi256ELi256ELb1ELb1ELb0ELb0ELb1ELb1EEEEEEEEEvNT_6ParamsE,"aw",@nobits
	.sectionflags	@""
	.align	16


//--------------------- .nv.shared._ZN7cutlass13device_kernelIN5flash19enable_sm80_to_sm89INS1_16FlashAttnFwdSm80INS1_25CollectiveMainloopFwdSm80ILi8ELi1ELb1EN4cute5tupleIJNS5_1CILi128EEENS7_ILi112EEES8_EEELi128ENS_6half_tEfNS_4arch4Sm80ELb0ELb0ELb0ELb1ELb0ELb1ELb1ELb1EEENS1_21CollectiveEpilogueFwdINS6_IJS8_S8_S9_EEENS6_IJNS7_ILi1EEESH_SH_EEESB_SD_Li256ELb1ELb1ELb1ELb0EEENS1_36VarlenDynamicPersistentTileSchedulerILi128ELi112ELi256ELi256ELb1ELb1ELb0ELb0ELb1ELb1EEEEEEEEEvNT_6ParamsE --------------------------
	.section	.nv.shared._ZN7cutlass13device_kernelIN5flash19enable_sm80_to_sm89INS1_16FlashAttnFwdSm80INS1_25CollectiveMainloopFwdSm80ILi8ELi1ELb1EN4cute5tupleIJNS5_1CILi128EEENS7_ILi112EEES8_EEELi128ENS_6half_tEfNS_4arch4Sm80ELb0ELb0ELb0ELb1ELb0ELb1ELb1ELb1EEENS1_21CollectiveEpilogueFwdINS6_IJS8_S8_S9_EEENS6_IJNS7_ILi1EEESH_SH_EEESB_SD_Li256ELb1ELb1ELb1ELb0EEENS1_36VarlenDynamicPersistentTileSchedulerILi128ELi112ELi256ELi256ELb1ELb1ELb0ELb0ELb1ELb1EEEEEEEEEvNT_6ParamsE,"aw",@nobits
	.sectionflags	@""
	.align	16


//--------------------- .nv.shared._ZN7cutlass13device_kernelIN5flash19enable_sm80_to_sm89INS1_16FlashAttnFwdSm80INS1_25CollectiveMainloopFwdSm80ILi4ELi1ELb0EN4cute5tupleIJNS5_1CILi128EEENS7_ILi48EEES8_EEELi128ENS_6half_tEfNS_4arch4Sm80ELb0ELb1ELb0ELb0ELb0ELb0ELb1ELb1EEENS1_21CollectiveEpilogueFwdINS6_IJS8_S8_S9_EEENS6_IJNS7_ILi1EEESH_SH_EEESB_SD_Li128ELb0ELb1ELb1ELb0EEENS1_19SingleTileSchedulerILb0ELb1ELb1ELi128EEEEEEEEEvNT_6ParamsE --------------------------
	.section	.nv.shared._ZN7cutlass13device_kernelIN5flash19enable_sm80_to_sm89INS1_16FlashAttnFwdSm80INS1_25CollectiveMainloopFwdSm80ILi4ELi1ELb0EN4cute5tupleIJNS5_1CILi128EEENS7_ILi48EEES8_EEELi128ENS_6half_tEfNS_4arch4Sm80ELb0ELb1ELb0ELb0ELb0ELb0ELb1ELb1EEENS1_21CollectiveEpilogueFwdINS6_IJS8_S8_S9_EEENS6_IJNS7_ILi1EEESH_SH_EEESB_SD_Li128ELb0ELb1ELb1ELb0EEENS1_19SingleTileSchedulerILb0ELb1ELb1ELi128EEEEEEEEEvNT_6ParamsE,"aw",@nobits
	.sectionflags	@""
	.align	16


//--------------------- .nv.shared._ZN7cutlass13device_kernelIN5flash19enable_sm80_to_sm89INS1_16FlashAttnFwdSm80INS1_25CollectiveMainloopFwdSm80ILi8ELi1ELb1EN4cute5tupleIJNS5_1CILi128EEENS7_ILi96EEES8_EEELi128ENS_6half_tEfNS_4arch4Sm80ELb0ELb1ELb0ELb1ELb0ELb0ELb1ELb1EEENS1_21CollectiveEpilogueFwdINS6_IJS8_S8_S9_EEENS6_IJNS7_ILi1EEESH_SH_EEESB_SD_Li256ELb1ELb1ELb1ELb0EEENS1_36VarlenDynamicPersistentTileSchedulerILi128ELi96ELi256ELi256ELb1ELb1ELb0ELb1ELb0ELb1EEEEEEEEEvNT_6ParamsE --------------------------
	.section	.nv.shared._ZN7cutlass13device_kernelIN5flash19enable_sm80_to_sm89INS1_16FlashAttnFwdSm80INS1_25CollectiveMainloopFwdSm80ILi8ELi1ELb1EN4cute5tupleIJNS5_1CILi128EEENS7_ILi96EEES8_EEELi128ENS_6half_tEfNS_4arch4Sm80ELb0ELb1ELb0ELb1ELb0ELb0ELb1ELb1EEENS1_21CollectiveEpilogueFwdINS6_IJS8_S8_S9_EEENS6_IJNS7_ILi1EEESH_SH_EEESB_SD_Li256ELb1ELb1ELb1ELb0EEENS1_36VarlenDynamicPersistentTileSchedulerILi128ELi96ELi256ELi256ELb1ELb1ELb0ELb1ELb0ELb1EEEEEEEEEvNT_6ParamsE,"aw",@nobits
	.sectionflags	@""
	.align	16


//--------------------- .nv.shared._ZN7cutlass13device_kernelIN5flash19enable_sm80_to_sm89INS1_16FlashAttnFwdSm80INS1_25CollectiveMainloopFwdSm80ILi8ELi1ELb1EN4cute5tupleIJNS5_1CILi128EEENS7_ILi96EEES8_EEELi128ENS_6half_tEfNS_4arch4Sm80ELb0ELb1ELb0ELb1ELb0ELb1ELb1ELb1EEENS1_21CollectiveEpilogueFwdINS6_IJS8_S8_S9_EEENS6_IJNS7_ILi1EEESH_SH_EEESB_SD_Li256ELb1ELb1ELb1ELb0EEENS1_36VarlenDynamicPersistentTileSchedulerILi128ELi96ELi256ELi256ELb1ELb1ELb0ELb1ELb0ELb1EEEEEEEEEvNT_6ParamsE --------------------------
	.section	.nv.shared._ZN7cutlass13device_kernelIN5flash19enable_sm80_to_sm89INS1_16FlashAttnFwdSm80INS1_25CollectiveMainloopFwdSm80ILi8ELi1ELb1EN4cute5tupleIJNS5_1CILi128EEENS7_ILi96EEES8_EEELi128ENS_6half_tEfNS_4arch4Sm80ELb0ELb1ELb0ELb1ELb0ELb1ELb1ELb1EEENS1_21CollectiveEpilogueFwdINS6_IJS8_S8_S9_EEENS6_IJNS7_ILi1EEESH_SH_EEESB_SD_Li256ELb1ELb1ELb1ELb0EEENS1_36VarlenDynamicPersistentTileSchedulerILi128ELi96ELi256ELi256ELb1ELb1ELb0ELb1ELb0ELb1EEEEEEEEEvNT_6ParamsE,"aw",@nobits
	.sectionflags	@""
	.align	16


//--------------------- .nv.shared._ZN7cutlass13device_kernelIN5flash19enable_sm80_to_sm89INS1_16FlashAttnFwdSm80INS1_25CollectiveMainloopFwdSm80ILi4ELi1ELb0EN4cute5tupleIJNS5_1CILi128EEENS7_ILi64EEES8_EEELi128ENS_6half_tEfNS_4arch4Sm80ELb1ELb0ELb0ELb0ELb0ELb0ELb1ELb1EEENS1_21CollectiveEpilogueFwdINS6_IJS8_S8_S9_EEENS6_IJNS7_ILi1EEESH_SH_EEESB_SD_Li128ELb0ELb1ELb1ELb0EEENS1_30DynamicPersistentTileSchedulerILi128ELi128ELb1ELb1ELb0EEEEEEEEEvNT_6ParamsE --------------------------
	.section	.nv.shared._ZN7cutlass13device_kernelIN5flash19enable_sm80_to_sm89INS1_16FlashAttnFwdSm80INS1_25CollectiveMainloopFwdSm80ILi4ELi1ELb0EN4cute5tupleIJNS5_1CILi128EEENS7_ILi64EEES8_EEELi128ENS_6half_tEfNS_4arch4Sm80ELb1ELb0ELb0ELb0ELb0ELb0ELb1ELb1EEENS1_21CollectiveEpilogueFwdINS6_IJS8_S8_S9_EEENS6_IJNS7_ILi1EEESH_SH_EEESB_SD_Li128ELb0ELb1ELb1ELb0EEENS1_30DynamicPersistentTileSchedulerILi128ELi128ELb1ELb1ELb0EEEEEEEEEvNT_6ParamsE,"aw",@nobits
	.sectionflags	@""
	.align	16


//--------------------- .nv.shared._ZN7cutlass13device_kernelIN5flash19enable_sm80_to_sm89INS1_16FlashAttnFwdSm80INS1_25CollectiveMainloopFwdSm80ILi8ELi1ELb1EN4cute5tupleIJNS5_1CILi128EEENS7_ILi112EEES8_EEELi128ENS_6half_tEfNS_4arch4Sm80ELb1ELb0ELb0ELb1ELb0ELb0ELb1ELb1EEENS1_21CollectiveEpilogueFwdINS6_IJS8_S8_S9_EEENS6_IJNS7_ILi1EEESH_SH_EEESB_SD_Li256ELb1ELb1ELb1ELb0EEENS1_36VarlenDynamicPersistentTileSchedulerILi128ELi112ELi256ELi256ELb1ELb1ELb0ELb1ELb1ELb1EEEEEEEEEvNT_6ParamsE --------------------------
	.section	.nv.shared._ZN7cutlass13device_kernelIN5flash19enable_sm80_to_sm89INS1_16FlashAttnFwdSm80INS1_25CollectiveMainloopFwdSm80ILi8ELi1ELb1EN4cute5tupleIJNS5_1CILi128EEENS7_ILi112EEES8_EEELi128ENS_6half_tEfNS_4arch4Sm80ELb1ELb0ELb0ELb1ELb0ELb0ELb1ELb1EEENS1_21CollectiveEpilogueFwdINS6_IJS8_S8_S9_EEENS6_IJNS7_ILi1EEESH_SH_EEESB_SD_Li256ELb1ELb1ELb1ELb0EEENS1_36VarlenDynamicPersistentTileSchedulerILi128ELi112ELi256ELi256ELb1ELb1ELb0ELb1ELb1ELb1EEEEEEEEEvNT_6ParamsE,"aw",@nobits
	.sectionflags	@""
	.align	16


//--------------------- .nv.shared._ZN7cutlass13device_kernelIN5flash19enable_sm80_to_sm89INS1_16FlashAttnFwdSm80INS1_25CollectiveMainloopFwdSm80ILi8ELi1ELb1EN4cute5tupleIJNS5_1CILi128EEENS7_ILi112EEES8_EEELi128ENS_6half_tEfNS_4arch4Sm80ELb1ELb0ELb0ELb1ELb0ELb1ELb1ELb1EEENS1_21CollectiveEpilogueFwdINS6_IJS8_S8_S9_EEENS6_IJNS7_ILi1EEESH_SH_EEESB_SD_Li256ELb1ELb1ELb1ELb0EEENS1_36VarlenDynamicPersistentTileSchedulerILi128ELi112ELi256ELi256ELb1ELb1ELb0ELb1ELb1ELb1EEEEEEEEEvNT_6ParamsE --------------------------
	.section	.nv.shared._ZN7cutlass13device_kernelIN5flash19enable_sm80_to_sm89INS1_16FlashAttnFwdSm80INS1_25CollectiveMainloopFwdSm80ILi8ELi1ELb1EN4cute5tupleIJNS5_1CILi128EEENS7_ILi112EEES8_EEELi128ENS_6half_tEfNS_4arch4Sm80ELb1ELb0ELb0ELb1ELb0ELb1ELb1ELb1EEENS1_21CollectiveEpilogueFwdINS6_IJS8_S8_S9_EEENS6_IJNS7_ILi1EEESH_SH_EEESB_SD_Li256ELb1ELb1ELb1ELb0EEENS1_36VarlenDynamicPersistentTileSchedulerILi128ELi112ELi256ELi256ELb1ELb1ELb0ELb1ELb1ELb1EEEEEEEEEvNT_6ParamsE,"aw",@nobits
	.sectionflags	@""
	.align	16
